	.target	sm_100a

	.elftype	@"ET_EXEC"


//--------------------- .note.nv.tkinfo           --------------------------
	.section	.note.nv.tkinfo,"",@"SHT_NOTE"
	.sectionflags	@"SHF_NOTE_NV_TKINFO"
	.tkinfo
        /*0018*/ 	.word	0x00000002
        /*0030*/ 	.string	""
        /*0030*/ 	.string	"ptxas"
        /*0030*/ 	.string	"Cuda compilation tools, release 13.0, V13.0.88"
        /*0030*/ 	.string	"Build cuda_13.0.r13.0/compiler.36424714_0"
        /*0030*/ 	.string	"-arch sm_100a -m 64 "



//--------------------- .note.nv.cuinfo           --------------------------
	.section	.note.nv.cuinfo,"",@"SHT_NOTE"
	.sectionflags	@"SHF_NOTE_NV_CUINFO"
        /*0018*/ 	.short	0x0002
        /*001a*/ 	.short	0x0064
        /*001c*/ 	.short	0x0082
	.zero		2


//--------------------- .nv.info                  --------------------------
	.section	.nv.info,"",@"SHT_CUDA_INFO"
	.align	4


	//----- nvinfo : EIATTR_REGCOUNT
	.align		4
        /*0000*/ 	.byte	0x04, 0x2f
        /*0002*/ 	.short	(.L_45 - .L_44)
	.align		4
.L_44:
        /*0004*/ 	.word	index@(_ZN2at6native29vectorized_elementwise_kernelILi8EZZZNS0_16acos_kernel_cudaERNS_18TensorIteratorBaseEENKUlvE_clEvENKUlvE_clEvEUlN3c107complexIdEEE_St5arrayIPcLm2EEEEviT0_T1_)
        /*0008*/ 	.word	0x0000004a


	//----- nvinfo : EIATTR_FRAME_SIZE
	.align		4
.L_45:
        /*000c*/ 	.byte	0x04, 0x11
        /*000e*/ 	.short	(.L_47 - .L_46)
	.align		4
.L_46:
        /*0010*/ 	.word	index@($__internal_27_$__cuda_sm20_dsqrt_rn_f64_mediumpath_v1)
        /*0014*/ 	.word	0x00000010


	//----- nvinfo : EIATTR_FRAME_SIZE
	.align		4
.L_47:
        /*0018*/ 	.byte	0x04, 0x11
        /*001a*/ 	.short	(.L_49 - .L_48)
	.align		4
.L_48:
        /*001c*/ 	.word	index@($__internal_26_$__cuda_sm20_div_rn_f64_full)
        /*0020*/ 	.word	0x00000010


	//----- nvinfo : EIATTR_FRAME_SIZE
	.align		4
.L_49:
        /*0024*/ 	.byte	0x04, 0x11
        /*0026*/ 	.short	(.L_51 - .L_50)
	.align		4
.L_50:
        /*0028*/ 	.word	index@(_ZN2at6native29vectorized_elementwise_kernelILi8EZZZNS0_16acos_kernel_cudaERNS_18TensorIteratorBaseEENKUlvE_clEvENKUlvE_clEvEUlN3c107complexIdEEE_St5arrayIPcLm2EEEEviT0_T1_)
        /*002c*/ 	.word	0x00000010


	//----- nvinfo : EIATTR_REGCOUNT
	.align		4
.L_51:
        /*0030*/ 	.byte	0x04, 0x2f
        /*0032*/ 	.short	(.L_53 - .L_52)
	.align		4
.L_52:
        /*0034*/ 	.word	index@(_ZN2at6native29vectorized_elementwise_kernelILi4EZZZNS0_16acos_kernel_cudaERNS_18TensorIteratorBaseEENKUlvE_clEvENKUlvE_clEvEUlN3c107complexIdEEE_St5arrayIPcLm2EEEEviT0_T1_)
        /*0038*/ 	.word	0x0000004a


	//----- nvinfo : EIATTR_FRAME_SIZE
	.align		4
.L_53:
        /*003c*/ 	.byte	0x04, 0x11
        /*003e*/ 	.short	(.L_55 - .L_54)
	.align		4
.L_54:
        /*0040*/ 	.word	index@($__internal_25_$__cuda_sm20_dsqrt_rn_f64_mediumpath_v1)
        /*0044*/ 	.word	0x00000010


	//----- nvinfo : EIATTR_FRAME_SIZE
	.align		4
.L_55:
        /*0048*/ 	.byte	0x04, 0x11
        /*004a*/ 	.short	(.L_57 - .L_56)
	.align		4
.L_56:
        /*004c*/ 	.word	index@($__internal_24_$__cuda_sm20_div_rn_f64_full)
        /*0050*/ 	.word	0x00000010


	//----- nvinfo : EIATTR_FRAME_SIZE
	.align		4
.L_57:
        /*0054*/ 	.byte	0x04, 0x11
        /*0056*/ 	.short	(.L_59 - .L_58)
	.align		4
.L_58:
        /*0058*/ 	.word	index@(_ZN2at6native29vectorized_elementwise_kernelILi4EZZZNS0_16acos_kernel_cudaERNS_18TensorIteratorBaseEENKUlvE_clEvENKUlvE_clEvEUlN3c107complexIdEEE_St5arrayIPcLm2EEEEviT0_T1_)
        /*005c*/ 	.word	0x00000010


	//----- nvinfo : EIATTR_REGCOUNT
	.align		4
.L_59:
        /*0060*/ 	.byte	0x04, 0x2f
        /*0062*/ 	.short	(.L_61 - .L_60)
	.align		4
.L_60:
        /*0064*/ 	.word	index@(_ZN2at6native29vectorized_elementwise_kernelILi2EZZZNS0_16acos_kernel_cudaERNS_18TensorIteratorBaseEENKUlvE_clEvENKUlvE_clEvEUlN3c107complexIdEEE_St5arrayIPcLm2EEEEviT0_T1_)
        /*0068*/ 	.word	0x0000004a


	//----- nvinfo : EIATTR_FRAME_SIZE
	.align		4
.L_61:
        /*006c*/ 	.byte	0x04, 0x11
        /*006e*/ 	.short	(.L_63 - .L_62)
	.align		4
.L_62:
        /*0070*/ 	.word	index@($__internal_23_$__cuda_sm20_dsqrt_rn_f64_mediumpath_v1)
        /*0074*/ 	.word	0x00000010


	//----- nvinfo : EIATTR_FRAME_SIZE
	.align		4
.L_63:
        /*0078*/ 	.byte	0x04, 0x11
        /*007a*/ 	.short	(.L_65 - .L_64)
	.align		4
.L_64:
        /*007c*/ 	.word	index@($__internal_22_$__cuda_sm20_div_rn_f64_full)
        /*0080*/ 	.word	0x00000010


	//----- nvinfo : EIATTR_FRAME_SIZE
	.align		4
.L_65:
        /*0084*/ 	.byte	0x04, 0x11
        /*0086*/ 	.short	(.L_67 - .L_66)
	.align		4
.L_66:
        /*0088*/ 	.word	index@(_ZN2at6native29vectorized_elementwise_kernelILi2EZZZNS0_16acos_kernel_cudaERNS_18TensorIteratorBaseEENKUlvE_clEvENKUlvE_clEvEUlN3c107complexIdEEE_St5arrayIPcLm2EEEEviT0_T1_)
        /*008c*/ 	.word	0x00000010


	//----- nvinfo : EIATTR_REGCOUNT
	.align		4
.L_67:
        /*0090*/ 	.byte	0x04, 0x2f
        /*0092*/ 	.short	(.L_69 - .L_68)
	.align		4
.L_68:
        /*0094*/ 	.word	index@(_ZN2at6native27unrolled_elementwise_kernelIZZZNS0_16acos_kernel_cudaERNS_18TensorIteratorBaseEENKUlvE_clEvENKUlvE_clEvEUlN3c107complexIdEEE_St5arrayIPcLm2EELi4E23TrivialOffsetCalculatorILi1EjESE_NS0_6memory15LoadWithoutCastENSF_16StoreWithoutCastEEEviT_T0_T2_T3_T4_T5_)
        /*0098*/ 	.word	0x0000003c


	//----- nvinfo : EIATTR_FRAME_SIZE
	.align		4
.L_69:
        /*009c*/ 	.byte	0x04, 0x11
        /*009e*/ 	.short	(.L_71 - .L_70)
	.align		4
.L_70:
        /*00a0*/ 	.word	index@($__internal_21_$__cuda_sm20_dsqrt_rn_f64_mediumpath_v1)
        /*00a4*/ 	.word	0x00000010


	//----- nvinfo : EIATTR_FRAME_SIZE
	.align		4
.L_71:
        /*00a8*/ 	.byte	0x04, 0x11
        /*00aa*/ 	.short	(.L_73 - .L_72)
	.align		4
.L_72:
        /*00ac*/ 	.word	index@($__internal_20_$__cuda_sm20_div_rn_f64_full)
        /*00b0*/ 	.word	0x00000010


	//----- nvinfo : EIATTR_FRAME_SIZE
	.align		4
.L_73:
        /*00b4*/ 	.byte	0x04, 0x11
        /*00b6*/ 	.short	(.L_75 - .L_74)
	.align		4
.L_74:
        /*00b8*/ 	.word	index@(_ZN2at6native27unrolled_elementwise_kernelIZZZNS0_16acos_kernel_cudaERNS_18TensorIteratorBaseEENKUlvE_clEvENKUlvE_clEvEUlN3c107complexIdEEE_St5arrayIPcLm2EELi4E23TrivialOffsetCalculatorILi1EjESE_NS0_6memory15LoadWithoutCastENSF_16StoreWithoutCastEEEviT_T0_T2_T3_T4_T5_)
        /*00bc*/ 	.word	0x00000010


	//----- nvinfo : EIATTR_REGCOUNT
	.align		4
.L_75:
        /*00c0*/ 	.byte	0x04, 0x2f
        /*00c2*/ 	.short	(.L_77 - .L_76)
	.align		4
.L_76:
        /*00c4*/ 	.word	index@(_ZN2at6native18elementwise_kernelILi128ELi2EZNS0_22gpu_kernel_impl_nocastIZZZNS0_16acos_kernel_cudaERNS_18TensorIteratorBaseEENKUlvE_clEvENKUlvE_clEvEUlN3c107complexIdEEE_EEvS4_RKT_EUliE_EEviT1_)
        /*00c8*/ 	.word	0x00000032


	//----- nvinfo : EIATTR_FRAME_SIZE
	.align		4
.L_77:
        /*00cc*/ 	.byte	0x04, 0x11
        /*00ce*/ 	.short	(.L_79 - .L_78)
	.align		4
.L_78:
        /*00d0*/ 	.word	index@($__internal_19_$__cuda_sm20_dsqrt_rn_f64_mediumpath_v1)
        /*00d4*/ 	.word	0x00000010


	//----- nvinfo : EIATTR_FRAME_SIZE
	.align		4
.L_79:
        /*00d8*/ 	.byte	0x04, 0x11
        /*00da*/ 	.short	(.L_81 - .L_80)
	.align		4
.L_80:
        /*00dc*/ 	.word	index@($__internal_18_$__cuda_sm20_div_rn_f64_full)
        /*00e0*/ 	.word	0x00000010


	//----- nvinfo : EIATTR_FRAME_SIZE
	.align		4
.L_81:
        /*00e4*/ 	.byte	0x04, 0x11
        /*00e6*/ 	.short	(.L_83 - .L_82)
	.align		4
.L_82:
        /*00e8*/ 	.word	index@(_ZN2at6native18elementwise_kernelILi128ELi2EZNS0_22gpu_kernel_impl_nocastIZZZNS0_16acos_kernel_cudaERNS_18TensorIteratorBaseEENKUlvE_clEvENKUlvE_clEvEUlN3c107complexIdEEE_EEvS4_RKT_EUliE_EEviT1_)
        /*00ec*/ 	.word	0x00000010


	//----- nvinfo : EIATTR_REGCOUNT
	.align		4
.L_83:
        /*00f0*/ 	.byte	0x04, 0x2f
        /*00f2*/ 	.short	(.L_85 - .L_84)
	.align		4
.L_84:
        /*00f4*/ 	.word	index@(_ZN2at6native27unrolled_elementwise_kernelIZZZNS0_16acos_kernel_cudaERNS_18TensorIteratorBaseEENKUlvE_clEvENKUlvE_clEvEUlN3c107complexIdEEE_St5arrayIPcLm2EELi4E23TrivialOffsetCalculatorILi1EjESE_NS0_6memory12LoadWithCastILi1EEENSF_13StoreWithCastILi1EEEEEviT_T0_T2_T3_T4_T5_)
        /*00f8*/ 	.word	0x0000003e


	//----- nvinfo : EIATTR_FRAME_SIZE
	.align		4
.L_85:
        /*00fc*/ 	.byte	0x04, 0x11
        /*00fe*/ 	.short	(.L_87 - .L_86)
	.align		4
.L_86:
        /*0100*/ 	.word	index@($__internal_17_$__cuda_sm20_dsqrt_rn_f64_mediumpath_v1)
        /*0104*/ 	.word	0x00000010


	//----- nvinfo : EIATTR_FRAME_SIZE
	.align		4
.L_87:
        /*0108*/ 	.byte	0x04, 0x11
        /*010a*/ 	.short	(.L_89 - .L_88)
	.align		4
.L_88:
        /*010c*/ 	.word	index@($__internal_16_$__cuda_sm20_div_rn_f64_full)
        /*0110*/ 	.word	0x00000010


	//----- nvinfo : EIATTR_FRAME_SIZE
	.align		4
.L_89:
        /*0114*/ 	.byte	0x04, 0x11
        /*0116*/ 	.short	(.L_91 - .L_90)
	.align		4
.L_90:
        /*0118*/ 	.word	index@(_ZN2at6native27unrolled_elementwise_kernelIZZZNS0_16acos_kernel_cudaERNS_18TensorIteratorBaseEENKUlvE_clEvENKUlvE_clEvEUlN3c107complexIdEEE_St5arrayIPcLm2EELi4E23TrivialOffsetCalculatorILi1EjESE_NS0_6memory12LoadWithCastILi1EEENSF_13StoreWithCastILi1EEEEEviT_T0_T2_T3_T4_T5_)
        /*011c*/ 	.word	0x00000010


	//----- nvinfo : EIATTR_REGCOUNT
	.align		4
.L_91:
        /*0120*/ 	.byte	0x04, 0x2f
        /*0122*/ 	.short	(.L_93 - .L_92)
	.align		4
.L_92:
        /*0124*/ 	.word	index@(_ZN2at6native18elementwise_kernelILi128ELi4EZNS0_15gpu_kernel_implIZZZNS0_16acos_kernel_cudaERNS_18TensorIteratorBaseEENKUlvE_clEvENKUlvE_clEvEUlN3c107complexIdEEE_EEvS4_RKT_EUliE_EEviT1_)
        /*0128*/ 	.word	0x00000030


	//----- nvinfo : EIATTR_FRAME_SIZE
	.align		4
.L_93:
        /*012c*/ 	.byte	0x04, 0x11
        /*012e*/ 	.short	(.L_95 - .L_94)
	.align		4
.L_94:
        /*0130*/ 	.word	index@($__internal_15_$__cuda_sm20_dsqrt_rn_f64_mediumpath_v1)
        /*0134*/ 	.word	0x00000010


	//----- nvinfo : EIATTR_FRAME_SIZE
	.align		4
.L_95:
        /*0138*/ 	.byte	0x04, 0x11
        /*013a*/ 	.short	(.L_97 - .L_96)
	.align		4
.L_96:
        /*013c*/ 	.word	index@($__internal_14_$__cuda_sm20_div_rn_f64_full)
        /*0140*/ 	.word	0x00000010


	//----- nvinfo : EIATTR_FRAME_SIZE
	.align		4
.L_97:
        /*0144*/ 	.byte	0x04, 0x11
        /*0146*/ 	.short	(.L_99 - .L_98)
	.align		4
.L_98:
        /*0148*/ 	.word	index@(_ZN2at6native18elementwise_kernelILi128ELi4EZNS0_15gpu_kernel_implIZZZNS0_16acos_kernel_cudaERNS_18TensorIteratorBaseEENKUlvE_clEvENKUlvE_clEvEUlN3c107complexIdEEE_EEvS4_RKT_EUliE_EEviT1_)
        /*014c*/ 	.word	0x00000010


	//----- nvinfo : EIATTR_REGCOUNT
	.align		4
.L_99:
        /*0150*/ 	.byte	0x04, 0x2f
        /*0152*/ 	.short	(.L_101 - .L_100)
	.align		4
.L_100:
        /*0154*/ 	.word	index@(_ZN2at6native29vectorized_elementwise_kernelILi8EZZZNS0_16acos_kernel_cudaERNS_18TensorIteratorBaseEENKUlvE_clEvENKUlvE0_clEvEUlN3c107complexIfEEE_St5arrayIPcLm2EEEEviT0_T1_)
        /*0158*/ 	.word	0x00000020


	//----- nvinfo : EIATTR_FRAME_SIZE
	.align		4
.L_101:
        /*015c*/ 	.byte	0x04, 0x11
        /*015e*/ 	.short	(.L_103 - .L_102)
	.align		4
.L_102:
        /*0160*/ 	.word	index@($__internal_13_$__cuda_sm3x_div_rn_ftz_f32_slowpath)
        /*0164*/ 	.word	0x00000000


	//----- nvinfo : EIATTR_FRAME_SIZE
	.align		4
.L_103:
        /*0168*/ 	.byte	0x04, 0x11
        /*016a*/ 	.short	(.L_105 - .L_104)
	.align		4
.L_104:
        /*016c*/ 	.word	index@(_ZN2at6native29vectorized_elementwise_kernelILi8EZZZNS0_16acos_kernel_cudaERNS_18TensorIteratorBaseEENKUlvE_clEvENKUlvE0_clEvEUlN3c107complexIfEEE_St5arrayIPcLm2EEEEviT0_T1_)
        /*0170*/ 	.word	0x00000000


	//----- nvinfo : EIATTR_REGCOUNT
	.align		4
.L_105:
        /*0174*/ 	.byte	0x04, 0x2f
        /*0176*/ 	.short	(.L_107 - .L_106)
	.align		4
.L_106:
        /*0178*/ 	.word	index@(_ZN2at6native29vectorized_elementwise_kernelILi4EZZZNS0_16acos_kernel_cudaERNS_18TensorIteratorBaseEENKUlvE_clEvENKUlvE0_clEvEUlN3c107complexIfEEE_St5arrayIPcLm2EEEEviT0_T1_)
        /*017c*/ 	.word	0x00000020


	//----- nvinfo : EIATTR_FRAME_SIZE
	.align		4
.L_107:
        /*0180*/ 	.byte	0x04, 0x11
        /*0182*/ 	.short	(.L_109 - .L_108)
	.align		4
.L_108:
        /*0184*/ 	.word	index@($__internal_12_$__cuda_sm3x_div_rn_ftz_f32_slowpath)
        /*0188*/ 	.word	0x00000000


	//----- nvinfo : EIATTR_FRAME_SIZE
	.align		4
.L_109:
        /*018c*/ 	.byte	0x04, 0x11
        /*018e*/ 	.short	(.L_111 - .L_110)
	.align		4
.L_110:
        /*0190*/ 	.word	index@(_ZN2at6native29vectorized_elementwise_kernelILi4EZZZNS0_16acos_kernel_cudaERNS_18TensorIteratorBaseEENKUlvE_clEvENKUlvE0_clEvEUlN3c107complexIfEEE_St5arrayIPcLm2EEEEviT0_T1_)
        /*0194*/ 	.word	0x00000000


	//----- nvinfo : EIATTR_REGCOUNT
	.align		4
.L_111:
        /*0198*/ 	.byte	0x04, 0x2f
        /*019a*/ 	.short	(.L_113 - .L_112)
	.align		4
.L_112:
        /*019c*/ 	.word	index@(_ZN2at6native29vectorized_elementwise_kernelILi2EZZZNS0_16acos_kernel_cudaERNS_18TensorIteratorBaseEENKUlvE_clEvENKUlvE0_clEvEUlN3c107complexIfEEE_St5arrayIPcLm2EEEEviT0_T1_)
        /*01a0*/ 	.word	0x00000020


	//----- nvinfo : EIATTR_FRAME_SIZE
	.align		4
.L_113:
        /*01a4*/ 	.byte	0x04, 0x11
        /*01a6*/ 	.short	(.L_115 - .L_114)
	.align		4
.L_114:
        /*01a8*/ 	.word	index@($__internal_11_$__cuda_sm3x_div_rn_ftz_f32_slowpath)
        /*01ac*/ 	.word	0x00000000


	//----- nvinfo : EIATTR_FRAME_SIZE
	.align		4
.L_115:
        /*01b0*/ 	.byte	0x04, 0x11
        /*01b2*/ 	.short	(.L_117 - .L_116)
	.align		4
.L_116:
        /*01b4*/ 	.word	index@(_ZN2at6native29vectorized_elementwise_kernelILi2EZZZNS0_16acos_kernel_cudaERNS_18TensorIteratorBaseEENKUlvE_clEvENKUlvE0_clEvEUlN3c107complexIfEEE_St5arrayIPcLm2EEEEviT0_T1_)
        /*01b8*/ 	.word	0x00000000


	//----- nvinfo : EIATTR_REGCOUNT
	.align		4
.L_117:
        /*01bc*/ 	.byte	0x04, 0x2f
        /*01be*/ 	.short	(.L_119 - .L_118)
	.align		4
.L_118:
        /*01c0*/ 	.word	index@(_ZN2at6native27unrolled_elementwise_kernelIZZZNS0_16acos_kernel_cudaERNS_18TensorIteratorBaseEENKUlvE_clEvENKUlvE0_clEvEUlN3c107complexIfEEE_St5arrayIPcLm2EELi4E23TrivialOffsetCalculatorILi1EjESE_NS0_6memory15LoadWithoutCastENSF_16StoreWithoutCastEEEviT_T0_T2_T3_T4_T5_)
        /*01c4*/ 	.word	0x00000020


	//----- nvinfo : EIATTR_FRAME_SIZE
	.align		4
.L_119:
        /*01c8*/ 	.byte	0x04, 0x11
        /*01ca*/ 	.short	(.L_121 - .L_120)
	.align		4
.L_120:
        /*01cc*/ 	.word	index@($__internal_10_$__cuda_sm3x_div_rn_ftz_f32_slowpath)
        /*01d0*/ 	.word	0x00000000


	//----- nvinfo : EIATTR_FRAME_SIZE
	.align		4
.L_121:
        /*01d4*/ 	.byte	0x04, 0x11
        /*01d6*/ 	.short	(.L_123 - .L_122)
	.align		4
.L_122:
        /*01d8*/ 	.word	index@(_ZN2at6native27unrolled_elementwise_kernelIZZZNS0_16acos_kernel_cudaERNS_18TensorIteratorBaseEENKUlvE_clEvENKUlvE0_clEvEUlN3c107complexIfEEE_St5arrayIPcLm2EELi4E23TrivialOffsetCalculatorILi1EjESE_NS0_6memory15LoadWithoutCastENSF_16StoreWithoutCastEEEviT_T0_T2_T3_T4_T5_)
        /*01dc*/ 	.word	0x00000000


	//----- nvinfo : EIATTR_REGCOUNT
	.align		4
.L_123:
        /*01e0*/ 	.byte	0x04, 0x2f
        /*01e2*/ 	.short	(.L_125 - .L_124)
	.align		4
.L_124:
        /*01e4*/ 	.word	index@(_ZN2at6native18elementwise_kernelILi128ELi2EZNS0_22gpu_kernel_impl_nocastIZZZNS0_16acos_kernel_cudaERNS_18TensorIteratorBaseEENKUlvE_clEvENKUlvE0_clEvEUlN3c107complexIfEEE_EEvS4_RKT_EUliE_EEviT1_)
        /*01e8*/ 	.word	0x0000001a


	//----- nvinfo : EIATTR_FRAME_SIZE
	.align		4
.L_125:
        /*01ec*/ 	.byte	0x04, 0x11
        /*01ee*/ 	.short	(.L_127 - .L_126)
	.align		4
.L_126:
        /*01f0*/ 	.word	index@($__internal_9_$__cuda_sm3x_div_rn_ftz_f32_slowpath)
        /*01f4*/ 	.word	0x00000000


	//----- nvinfo : EIATTR_FRAME_SIZE
	.align		4
.L_127:
        /*01f8*/ 	.byte	0x04, 0x11
        /*01fa*/ 	.short	(.L_129 - .L_128)
	.align		4
.L_128:
        /*01fc*/ 	.word	index@(_ZN2at6native18elementwise_kernelILi128ELi2EZNS0_22gpu_kernel_impl_nocastIZZZNS0_16acos_kernel_cudaERNS_18TensorIteratorBaseEENKUlvE_clEvENKUlvE0_clEvEUlN3c107complexIfEEE_EEvS4_RKT_EUliE_EEviT1_)
        /*0200*/ 	.word	0x00000000


	//----- nvinfo : EIATTR_REGCOUNT
	.align		4
.L_129:
        /*0204*/ 	.byte	0x04, 0x2f
        /*0206*/ 	.short	(.L_131 - .L_130)
	.align		4
.L_130:
        /*0208*/ 	.word	index@(_ZN2at6native27unrolled_elementwise_kernelIZZZNS0_16acos_kernel_cudaERNS_18TensorIteratorBaseEENKUlvE_clEvENKUlvE0_clEvEUlN3c107complexIfEEE_St5arrayIPcLm2EELi4E23TrivialOffsetCalculatorILi1EjESE_NS0_6memory12LoadWithCastILi1EEENSF_13StoreWithCastILi1EEEEEviT_T0_T2_T3_T4_T5_)
        /*020c*/ 	.word	0x00000020


	//----- nvinfo : EIATTR_FRAME_SIZE
	.align		4
.L_131:
        /*0210*/ 	.byte	0x04, 0x11
        /*0212*/ 	.short	(.L_133 - .L_132)
	.align		4
.L_132:
        /*0214*/ 	.word	index@($__internal_8_$__cuda_sm3x_div_rn_ftz_f32_slowpath)
        /*0218*/ 	.word	0x00000000


	//----- nvinfo : EIATTR_FRAME_SIZE
	.align		4
.L_133:
        /*021c*/ 	.byte	0x04, 0x11
        /*021e*/ 	.short	(.L_135 - .L_134)
	.align		4
.L_134:
        /*0220*/ 	.word	index@(_ZN2at6native27unrolled_elementwise_kernelIZZZNS0_16acos_kernel_cudaERNS_18TensorIteratorBaseEENKUlvE_clEvENKUlvE0_clEvEUlN3c107complexIfEEE_St5arrayIPcLm2EELi4E23TrivialOffsetCalculatorILi1EjESE_NS0_6memory12LoadWithCastILi1EEENSF_13StoreWithCastILi1EEEEEviT_T0_T2_T3_T4_T5_)
        /*0224*/ 	.word	0x00000000


	//----- nvinfo : EIATTR_REGCOUNT
	.align		4
.L_135:
        /*0228*/ 	.byte	0x04, 0x2f
        /*022a*/ 	.short	(.L_137 - .L_136)
	.align		4
.L_136:
        /*022c*/ 	.word	index@(_ZN2at6native18elementwise_kernelILi128ELi4EZNS0_15gpu_kernel_implIZZZNS0_16acos_kernel_cudaERNS_18TensorIteratorBaseEENKUlvE_clEvENKUlvE0_clEvEUlN3c107complexIfEEE_EEvS4_RKT_EUliE_EEviT1_)
        /*0230*/ 	.word	0x00000018


	//----- nvinfo : EIATTR_FRAME_SIZE
	.align		4
.L_137:
        /*0234*/ 	.byte	0x04, 0x11
        /*0236*/ 	.short	(.L_139 - .L_138)
	.align		4
.L_138:
        /*0238*/ 	.word	index@($__internal_7_$__cuda_sm3x_div_rn_ftz_f32_slowpath)
        /*023c*/ 	.word	0x00000000


	//----- nvinfo : EIATTR_FRAME_SIZE
	.align		4
.L_139:
        /*0240*/ 	.byte	0x04, 0x11
        /*0242*/ 	.short	(.L_141 - .L_140)
	.align		4
.L_140:
        /*0244*/ 	.word	index@(_ZN2at6native18elementwise_kernelILi128ELi4EZNS0_15gpu_kernel_implIZZZNS0_16acos_kernel_cudaERNS_18TensorIteratorBaseEENKUlvE_clEvENKUlvE0_clEvEUlN3c107complexIfEEE_EEvS4_RKT_EUliE_EEviT1_)
        /*0248*/ 	.word	0x00000000


	//----- nvinfo : EIATTR_REGCOUNT
	.align		4
.L_141:
        /*024c*/ 	.byte	0x04, 0x2f
        /*024e*/ 	.short	(.L_143 - .L_142)
	.align		4
.L_142:
        /*0250*/ 	.word	index@(_ZN2at6native29vectorized_elementwise_kernelILi8EZZZNS0_16acos_kernel_cudaERNS_18TensorIteratorBaseEENKUlvE_clEvENKUlvE1_clEvEUlN3c107complexINS6_4HalfEEEE_St5arrayIPcLm2EEEEviT0_T1_)
        /*0254*/ 	.word	0x00000027


	//----- nvinfo : EIATTR_FRAME_SIZE
	.align		4
.L_143:
        /*0258*/ 	.byte	0x04, 0x11
        /*025a*/ 	.short	(.L_145 - .L_144)
	.align		4
.L_144:
        /*025c*/ 	.word	index@($__internal_6_$__cuda_sm3x_div_rn_ftz_f32_slowpath)
        /*0260*/ 	.word	0x00000000


	//----- nvinfo : EIATTR_FRAME_SIZE
	.align		4
.L_145:
        /*0264*/ 	.byte	0x04, 0x11
        /*0266*/ 	.short	(.L_147 - .L_146)
	.align		4
.L_146:
        /*0268*/ 	.word	index@(_ZN2at6native29vectorized_elementwise_kernelILi8EZZZNS0_16acos_kernel_cudaERNS_18TensorIteratorBaseEENKUlvE_clEvENKUlvE1_clEvEUlN3c107complexINS6_4HalfEEEE_St5arrayIPcLm2EEEEviT0_T1_)
        /*026c*/ 	.word	0x00000000


	//----- nvinfo : EIATTR_REGCOUNT
	.align		4
.L_147:
        /*0270*/ 	.byte	0x04, 0x2f
        /*0272*/ 	.short	(.L_149 - .L_148)
	.align		4
.L_148:
        /*0274*/ 	.word	index@(_ZN2at6native29vectorized_elementwise_kernelILi4EZZZNS0_16acos_kernel_cudaERNS_18TensorIteratorBaseEENKUlvE_clEvENKUlvE1_clEvEUlN3c107complexINS6_4HalfEEEE_St5arrayIPcLm2EEEEviT0_T1_)
        /*0278*/ 	.word	0x00000027


	//----- nvinfo : EIATTR_FRAME_SIZE
	.align		4
.L_149:
        /*027c*/ 	.byte	0x04, 0x11
        /*027e*/ 	.short	(.L_151 - .L_150)
	.align		4
.L_150:
        /*0280*/ 	.word	index@($__internal_5_$__cuda_sm3x_div_rn_ftz_f32_slowpath)
        /*0284*/ 	.word	0x00000000


	//----- nvinfo : EIATTR_FRAME_SIZE
	.align		4
.L_151:
        /*0288*/ 	.byte	0x04, 0x11
        /*028a*/ 	.short	(.L_153 - .L_152)
	.align		4
.L_152:
        /*028c*/ 	.word	index@(_ZN2at6native29vectorized_elementwise_kernelILi4EZZZNS0_16acos_kernel_cudaERNS_18TensorIteratorBaseEENKUlvE_clEvENKUlvE1_clEvEUlN3c107complexINS6_4HalfEEEE_St5arrayIPcLm2EEEEviT0_T1_)
        /*0290*/ 	.word	0x00000000


	//----- nvinfo : EIATTR_REGCOUNT
	.align		4
.L_153:
        /*0294*/ 	.byte	0x04, 0x2f
        /*0296*/ 	.short	(.L_155 - .L_154)
	.align		4
.L_154:
        /*0298*/ 	.word	index@(_ZN2at6native29vectorized_elementwise_kernelILi2EZZZNS0_16acos_kernel_cudaERNS_18TensorIteratorBaseEENKUlvE_clEvENKUlvE1_clEvEUlN3c107complexINS6_4HalfEEEE_St5arrayIPcLm2EEEEviT0_T1_)
        /*029c*/ 	.word	0x00000026


	//----- nvinfo : EIATTR_FRAME_SIZE
	.align		4
.L_155:
        /*02a0*/ 	.byte	0x04, 0x11
        /*02a2*/ 	.short	(.L_157 - .L_156)
	.align		4
.L_156:
        /*02a4*/ 	.word	index@($__internal_4_$__cuda_sm3x_div_rn_ftz_f32_slowpath)
        /*02a8*/ 	.word	0x00000000


	//----- nvinfo : EIATTR_FRAME_SIZE
	.align		4
.L_157:
        /*02ac*/ 	.byte	0x04, 0x11
        /*02ae*/ 	.short	(.L_159 - .L_158)
	.align		4
.L_158:
        /*02b0*/ 	.word	index@(_ZN2at6native29vectorized_elementwise_kernelILi2EZZZNS0_16acos_kernel_cudaERNS_18TensorIteratorBaseEENKUlvE_clEvENKUlvE1_clEvEUlN3c107complexINS6_4HalfEEEE_St5arrayIPcLm2EEEEviT0_T1_)
        /*02b4*/ 	.word	0x00000000


	//----- nvinfo : EIATTR_REGCOUNT
	.align		4
.L_159:
        /*02b8*/ 	.byte	0x04, 0x2f
        /*02ba*/ 	.short	(.L_161 - .L_160)
	.align		4
.L_160:
        /*02bc*/ 	.word	index@(_ZN2at6native27unrolled_elementwise_kernelIZZZNS0_16acos_kernel_cudaERNS_18TensorIteratorBaseEENKUlvE_clEvENKUlvE1_clEvEUlN3c107complexINS6_4HalfEEEE_St5arrayIPcLm2EELi4E23TrivialOffsetCalculatorILi1EjESF_NS0_6memory15LoadWithoutCastENSG_16StoreWithoutCastEEEviT_T0_T2_T3_T4_T5_)
        /*02c0*/ 	.word	0x0000001e


	//----- nvinfo : EIATTR_FRAME_SIZE
	.align		4
.L_161:
        /*02c4*/ 	.byte	0x04, 0x11
        /*02c6*/ 	.short	(.L_163 - .L_162)
	.align		4
.L_162:
        /*02c8*/ 	.word	index@($__internal_3_$__cuda_sm3x_div_rn_ftz_f32_slowpath)
        /*02cc*/ 	.word	0x00000000


	//----- nvinfo : EIATTR_FRAME_SIZE
	.align		4
.L_163:
        /*02d0*/ 	.byte	0x04, 0x11
        /*02d2*/ 	.short	(.L_165 - .L_164)
	.align		4
.L_164:
        /*02d4*/ 	.word	index@(_ZN2at6native27unrolled_elementwise_kernelIZZZNS0_16acos_kernel_cudaERNS_18TensorIteratorBaseEENKUlvE_clEvENKUlvE1_clEvEUlN3c107complexINS6_4HalfEEEE_St5arrayIPcLm2EELi4E23TrivialOffsetCalculatorILi1EjESF_NS0_6memory15LoadWithoutCastENSG_16StoreWithoutCastEEEviT_T0_T2_T3_T4_T5_)
        /*02d8*/ 	.word	0x00000000


	//----- nvinfo : EIATTR_REGCOUNT
	.align		4
.L_165:
        /*02dc*/ 	.byte	0x04, 0x2f
        /*02de*/ 	.short	(.L_167 - .L_166)
	.align		4
.L_166:
        /*02e0*/ 	.word	index@(_ZN2at6native18elementwise_kernelILi128ELi2EZNS0_22gpu_kernel_impl_nocastIZZZNS0_16acos_kernel_cudaERNS_18TensorIteratorBaseEENKUlvE_clEvENKUlvE1_clEvEUlN3c107complexINS7_4HalfEEEE_EEvS4_RKT_EUliE_EEviT1_)
        /*02e4*/ 	.word	0x0000001a


	//----- nvinfo : EIATTR_FRAME_SIZE
	.align		4
.L_167:
        /*02e8*/ 	.byte	0x04, 0x11
        /*02ea*/ 	.short	(.L_169 - .L_168)
	.align		4
.L_168:
        /*02ec*/ 	.word	index@($__internal_2_$__cuda_sm3x_div_rn_ftz_f32_slowpath)
        /*02f0*/ 	.word	0x00000000


	//----- nvinfo : EIATTR_FRAME_SIZE
	.align		4
.L_169:
        /*02f4*/ 	.byte	0x04, 0x11
        /*02f6*/ 	.short	(.L_171 - .L_170)
	.align		4
.L_170:
        /*02f8*/ 	.word	index@(_ZN2at6native18elementwise_kernelILi128ELi2EZNS0_22gpu_kernel_impl_nocastIZZZNS0_16acos_kernel_cudaERNS_18TensorIteratorBaseEENKUlvE_clEvENKUlvE1_clEvEUlN3c107complexINS7_4HalfEEEE_EEvS4_RKT_EUliE_EEviT1_)
        /*02fc*/ 	.word	0x00000000


	//----- nvinfo : EIATTR_REGCOUNT
	.align		4
.L_171:
        /*0300*/ 	.byte	0x04, 0x2f
        /*0302*/ 	.short	(.L_173 - .L_172)
	.align		4
.L_172:
        /*0304*/ 	.word	index@(_ZN2at6native27unrolled_elementwise_kernelIZZZNS0_16acos_kernel_cudaERNS_18TensorIteratorBaseEENKUlvE_clEvENKUlvE1_clEvEUlN3c107complexINS6_4HalfEEEE_St5arrayIPcLm2EELi4E23TrivialOffsetCalculatorILi1EjESF_NS0_6memory12LoadWithCastILi1EEENSG_13StoreWithCastILi1EEEEEviT_T0_T2_T3_T4_T5_)
        /*0308*/ 	.word	0x0000001d


	//----- nvinfo : EIATTR_FRAME_SIZE
	.align		4
.L_173:
        /*030c*/ 	.byte	0x04, 0x11
        /*030e*/ 	.short	(.L_175 - .L_174)
	.align		4
.L_174:
        /*0310*/ 	.word	index@($__internal_1_$__cuda_sm3x_div_rn_ftz_f32_slowpath)
        /*0314*/ 	.word	0x00000000


	//----- nvinfo : EIATTR_FRAME_SIZE
	.align		4
.L_175:
        /*0318*/ 	.byte	0x04, 0x11
        /*031a*/ 	.short	(.L_177 - .L_176)
	.align		4
.L_176:
        /*031c*/ 	.word	index@(_ZN2at6native27unrolled_elementwise_kernelIZZZNS0_16acos_kernel_cudaERNS_18TensorIteratorBaseEENKUlvE_clEvENKUlvE1_clEvEUlN3c107complexINS6_4HalfEEEE_St5arrayIPcLm2EELi4E23TrivialOffsetCalculatorILi1EjESF_NS0_6memory12LoadWithCastILi1EEENSG_13StoreWithCastILi1EEEEEviT_T0_T2_T3_T4_T5_)
        /*0320*/ 	.word	0x00000000


	//----- nvinfo : EIATTR_REGCOUNT
	.align		4
.L_177:
        /*0324*/ 	.byte	0x04, 0x2f
        /*0326*/ 	.short	(.L_179 - .L_178)
	.align		4
.L_178:
        /*0328*/ 	.word	index@(_ZN2at6native18elementwise_kernelILi128ELi4EZNS0_15gpu_kernel_implIZZZNS0_16acos_kernel_cudaERNS_18TensorIteratorBaseEENKUlvE_clEvENKUlvE1_clEvEUlN3c107complexINS7_4HalfEEEE_EEvS4_RKT_EUliE_EEviT1_)
        /*032c*/ 	.word	0x0000001a


	//----- nvinfo : EIATTR_FRAME_SIZE
	.align		4
.L_179:
        /*0330*/ 	.byte	0x04, 0x11
        /*0332*/ 	.short	(.L_181 - .L_180)
	.align		4
.L_180:
        /*0334*/ 	.word	index@($__internal_0_$__cuda_sm3x_div_rn_ftz_f32_slowpath)
        /*0338*/ 	.word	0x00000000


	//----- nvinfo : EIATTR_FRAME_SIZE
	.align		4
.L_181:
        /*033c*/ 	.byte	0x04, 0x11
        /*033e*/ 	.short	(.L_183 - .L_182)
	.align		4
.L_182:
        /*0340*/ 	.word	index@(_ZN2at6native18elementwise_kernelILi128ELi4EZNS0_15gpu_kernel_implIZZZNS0_16acos_kernel_cudaERNS_18TensorIteratorBaseEENKUlvE_clEvENKUlvE1_clEvEUlN3c107complexINS7_4HalfEEEE_EEvS4_RKT_EUliE_EEviT1_)
        /*0344*/ 	.word	0x00000000


	//----- nvinfo : EIATTR_REGCOUNT
	.align		4
.L_183:
        /*0348*/ 	.byte	0x04, 0x2f
        /*034a*/ 	.short	(.L_185 - .L_184)
	.align		4
.L_184:
        /*034c*/ 	.word	index@(_ZN2at6native29vectorized_elementwise_kernelILi8EZZZNS0_16acos_kernel_cudaERNS_18TensorIteratorBaseEENKUlvE0_clEvENKUlvE_clEvEUldE_St5arrayIPcLm2EEEEviT0_T1_)
        /*0350*/ 	.word	0x00000024


	//----- nvinfo : EIATTR_FRAME_SIZE
	.align		4
.L_185:
        /*0354*/ 	.byte	0x04, 0x11
        /*0356*/ 	.short	(.L_187 - .L_186)
	.align		4
.L_186:
        /*0358*/ 	.word	index@(_ZN2at6native29vectorized_elementwise_kernelILi8EZZZNS0_16acos_kernel_cudaERNS_18TensorIteratorBaseEENKUlvE0_clEvENKUlvE_clEvEUldE_St5arrayIPcLm2EEEEviT0_T1_)
        /*035c*/ 	.word	0x00000000


	//----- nvinfo : EIATTR_REGCOUNT
	.align		4
.L_187:
        /*0360*/ 	.byte	0x04, 0x2f
        /*0362*/ 	.short	(.L_189 - .L_188)
	.align		4
.L_188:
        /*0364*/ 	.word	index@(_ZN2at6native29vectorized_elementwise_kernelILi4EZZZNS0_16acos_kernel_cudaERNS_18TensorIteratorBaseEENKUlvE0_clEvENKUlvE_clEvEUldE_St5arrayIPcLm2EEEEviT0_T1_)
        /*0368*/ 	.word	0x00000024


	//----- nvinfo : EIATTR_FRAME_SIZE
	.align		4
.L_189:
        /*036c*/ 	.byte	0x04, 0x11
        /*036e*/ 	.short	(.L_191 - .L_190)
	.align		4
.L_190:
        /*0370*/ 	.word	index@(_ZN2at6native29vectorized_elementwise_kernelILi4EZZZNS0_16acos_kernel_cudaERNS_18TensorIteratorBaseEENKUlvE0_clEvENKUlvE_clEvEUldE_St5arrayIPcLm2EEEEviT0_T1_)
        /*0374*/ 	.word	0x00000000


	//----- nvinfo : EIATTR_REGCOUNT
	.align		4
.L_191:
        /*0378*/ 	.byte	0x04, 0x2f
        /*037a*/ 	.short	(.L_193 - .L_192)
	.align		4
.L_192:
        /*037c*/ 	.word	index@(_ZN2at6native29vectorized_elementwise_kernelILi2EZZZNS0_16acos_kernel_cudaERNS_18TensorIteratorBaseEENKUlvE0_clEvENKUlvE_clEvEUldE_St5arrayIPcLm2EEEEviT0_T1_)
        /*0380*/ 	.word	0x00000024


	//----- nvinfo : EIATTR_FRAME_SIZE
	.align		4
.L_193:
        /*0384*/ 	.byte	0x04, 0x11
        /*0386*/ 	.short	(.L_195 - .L_194)
	.align		4
.L_194:
        /*0388*/ 	.word	index@(_ZN2at6native29vectorized_elementwise_kernelILi2EZZZNS0_16acos_kernel_cudaERNS_18TensorIteratorBaseEENKUlvE0_clEvENKUlvE_clEvEUldE_St5arrayIPcLm2EEEEviT0_T1_)
        /*038c*/ 	.word	0x00000000


	//----- nvinfo : EIATTR_REGCOUNT
	.align		4
.L_195:
        /*0390*/ 	.byte	0x04, 0x2f
        /*0392*/ 	.short	(.L_197 - .L_196)
	.align		4
.L_196:
        /*0394*/ 	.word	index@(_ZN2at6native27unrolled_elementwise_kernelIZZZNS0_16acos_kernel_cudaERNS_18TensorIteratorBaseEENKUlvE0_clEvENKUlvE_clEvEUldE_St5arrayIPcLm2EELi4E23TrivialOffsetCalculatorILi1EjESB_NS0_6memory15LoadWithoutCastENSC_16StoreWithoutCastEEEviT_T0_T2_T3_T4_T5_)
        /*0398*/ 	.word	0x0000001e


	//----- nvinfo : EIATTR_FRAME_SIZE
	.align		4
.L_197:
        /*039c*/ 	.byte	0x04, 0x11
        /*039e*/ 	.short	(.L_199 - .L_198)
	.align		4
.L_198:
        /*03a0*/ 	.word	index@(_ZN2at6native27unrolled_elementwise_kernelIZZZNS0_16acos_kernel_cudaERNS_18TensorIteratorBaseEENKUlvE0_clEvENKUlvE_clEvEUldE_St5arrayIPcLm2EELi4E23TrivialOffsetCalculatorILi1EjESB_NS0_6memory15LoadWithoutCastENSC_16StoreWithoutCastEEEviT_T0_T2_T3_T4_T5_)
        /*03a4*/ 	.word	0x00000000


	//----- nvinfo : EIATTR_REGCOUNT
	.align		4
.L_199:
        /*03a8*/ 	.byte	0x04, 0x2f
        /*03aa*/ 	.short	(.L_201 - .L_200)
	.align		4
.L_200:
        /*03ac*/ 	.word	index@(_ZN2at6native18elementwise_kernelILi128ELi2EZNS0_22gpu_kernel_impl_nocastIZZZNS0_16acos_kernel_cudaERNS_18TensorIteratorBaseEENKUlvE0_clEvENKUlvE_clEvEUldE_EEvS4_RKT_EUliE_EEviT1_)
        /*03b0*/ 	.word	0x00000018


	//----- nvinfo : EIATTR_FRAME_SIZE
	.align		4
.L_201:
        /*03b4*/ 	.byte	0x04, 0x11
        /*03b6*/ 	.short	(.L_203 - .L_202)
	.align		4
.L_202:
        /*03b8*/ 	.word	index@(_ZN2at6native18elementwise_kernelILi128ELi2EZNS0_22gpu_kernel_impl_nocastIZZZNS0_16acos_kernel_cudaERNS_18TensorIteratorBaseEENKUlvE0_clEvENKUlvE_clEvEUldE_EEvS4_RKT_EUliE_EEviT1_)
        /*03bc*/ 	.word	0x00000000


	//----- nvinfo : EIATTR_REGCOUNT
	.align		4
.L_203:
        /*03c0*/ 	.byte	0x04, 0x2f
        /*03c2*/ 	.short	(.L_205 - .L_204)
	.align		4
.L_204:
        /*03c4*/ 	.word	index@(_ZN2at6native27unrolled_elementwise_kernelIZZZNS0_16acos_kernel_cudaERNS_18TensorIteratorBaseEENKUlvE0_clEvENKUlvE_clEvEUldE_St5arrayIPcLm2EELi4E23TrivialOffsetCalculatorILi1EjESB_NS0_6memory12LoadWithCastILi1EEENSC_13StoreWithCastILi1EEEEEviT_T0_T2_T3_T4_T5_)
        /*03c8*/ 	.word	0x00000022


	//----- nvinfo : EIATTR_FRAME_SIZE
	.align		4
.L_205:
        /*03cc*/ 	.byte	0x04, 0x11
        /*03ce*/ 	.short	(.L_207 - .L_206)
	.align		4
.L_206:
        /*03d0*/ 	.word	index@(_ZN2at6native27unrolled_elementwise_kernelIZZZNS0_16acos_kernel_cudaERNS_18TensorIteratorBaseEENKUlvE0_clEvENKUlvE_clEvEUldE_St5arrayIPcLm2EELi4E23TrivialOffsetCalculatorILi1EjESB_NS0_6memory12LoadWithCastILi1EEENSC_13StoreWithCastILi1EEEEEviT_T0_T2_T3_T4_T5_)
        /*03d4*/ 	.word	0x00000000


	//----- nvinfo : EIATTR_REGCOUNT
	.align		4
.L_207:
        /*03d8*/ 	.byte	0x04, 0x2f
        /*03da*/ 	.short	(.L_209 - .L_208)
	.align		4
.L_208:
        /*03dc*/ 	.word	index@(_ZN2at6native18elementwise_kernelILi128ELi4EZNS0_15gpu_kernel_implIZZZNS0_16acos_kernel_cudaERNS_18TensorIteratorBaseEENKUlvE0_clEvENKUlvE_clEvEUldE_EEvS4_RKT_EUliE_EEviT1_)
        /*03e0*/ 	.word	0x00000018


	//----- nvinfo : EIATTR_FRAME_SIZE
	.align		4
.L_209:
        /*03e4*/ 	.byte	0x04, 0x11
        /*03e6*/ 	.short	(.L_211 - .L_210)
	.align		4
.L_210:
        /*03e8*/ 	.word	index@(_ZN2at6native18elementwise_kernelILi128ELi4EZNS0_15gpu_kernel_implIZZZNS0_16acos_kernel_cudaERNS_18TensorIteratorBaseEENKUlvE0_clEvENKUlvE_clEvEUldE_EEvS4_RKT_EUliE_EEviT1_)
        /*03ec*/ 	.word	0x00000000


	//----- nvinfo : EIATTR_REGCOUNT
	.align		4
.L_211:
        /*03f0*/ 	.byte	0x04, 0x2f
        /*03f2*/ 	.short	(.L_213 - .L_212)
	.align		4
.L_212:
        /*03f4*/ 	.word	index@(_ZN2at6native29vectorized_elementwise_kernelILi8EZZZNS0_16acos_kernel_cudaERNS_18TensorIteratorBaseEENKUlvE0_clEvENKUlvE0_clEvEUlfE_St5arrayIPcLm2EEEEviT0_T1_)
        /*03f8*/ 	.word	0x0000001e


	//----- nvinfo : EIATTR_FRAME_SIZE
	.align		4
.L_213:
        /*03fc*/ 	.byte	0x04, 0x11
        /*03fe*/ 	.short	(.L_215 - .L_214)
	.align		4
.L_214:
        /*0400*/ 	.word	index@(_ZN2at6native29vectorized_elementwise_kernelILi8EZZZNS0_16acos_kernel_cudaERNS_18TensorIteratorBaseEENKUlvE0_clEvENKUlvE0_clEvEUlfE_St5arrayIPcLm2EEEEviT0_T1_)
        /*0404*/ 	.word	0x00000000


	//----- nvinfo : EIATTR_REGCOUNT
	.align		4
.L_215:
        /*0408*/ 	.byte	0x04, 0x2f
        /*040a*/ 	.short	(.L_217 - .L_216)
	.align		4
.L_216:
        /*040c*/ 	.word	index@(_ZN2at6native29vectorized_elementwise_kernelILi4EZZZNS0_16acos_kernel_cudaERNS_18TensorIteratorBaseEENKUlvE0_clEvENKUlvE0_clEvEUlfE_St5arrayIPcLm2EEEEviT0_T1_)
        /*0410*/ 	.word	0x0000001e


	//----- nvinfo : EIATTR_FRAME_SIZE
	.align		4
.L_217:
        /*0414*/ 	.byte	0x04, 0x11
        /*0416*/ 	.short	(.L_219 - .L_218)
	.align		4
.L_218:
        /*0418*/ 	.word	index@(_ZN2at6native29vectorized_elementwise_kernelILi4EZZZNS0_16acos_kernel_cudaERNS_18TensorIteratorBaseEENKUlvE0_clEvENKUlvE0_clEvEUlfE_St5arrayIPcLm2EEEEviT0_T1_)
        /*041c*/ 	.word	0x00000000


	//----- nvinfo : EIATTR_REGCOUNT
	.align		4
.L_219:
        /*0420*/ 	.byte	0x04, 0x2f
        /*0422*/ 	.short	(.L_221 - .L_220)
	.align		4
.L_220:
        /*0424*/ 	.word	index@(_ZN2at6native29vectorized_elementwise_kernelILi2EZZZNS0_16acos_kernel_cudaERNS_18TensorIteratorBaseEENKUlvE0_clEvENKUlvE0_clEvEUlfE_St5arrayIPcLm2EEEEviT0_T1_)
        /*0428*/ 	.word	0x0000001f


	//----- nvinfo : EIATTR_FRAME_SIZE
	.align		4
.L_221:
        /*042c*/ 	.byte	0x04, 0x11
        /*042e*/ 	.short	(.L_223 - .L_222)
	.align		4
.L_222:
        /*0430*/ 	.word	index@(_ZN2at6native29vectorized_elementwise_kernelILi2EZZZNS0_16acos_kernel_cudaERNS_18TensorIteratorBaseEENKUlvE0_clEvENKUlvE0_clEvEUlfE_St5arrayIPcLm2EEEEviT0_T1_)
        /*0434*/ 	.word	0x00000000


	//----- nvinfo : EIATTR_REGCOUNT
	.align		4
.L_223:
        /*0438*/ 	.byte	0x04, 0x2f
        /*043a*/ 	.short	(.L_225 - .L_224)
	.align		4
.L_224:
        /*043c*/ 	.word	index@(_ZN2at6native27unrolled_elementwise_kernelIZZZNS0_16acos_kernel_cudaERNS_18TensorIteratorBaseEENKUlvE0_clEvENKUlvE0_clEvEUlfE_St5arrayIPcLm2EELi4E23TrivialOffsetCalculatorILi1EjESB_NS0_6memory15LoadWithoutCastENSC_16StoreWithoutCastEEEviT_T0_T2_T3_T4_T5_)
        /*0440*/ 	.word	0x00000018


	//----- nvinfo : EIATTR_FRAME_SIZE
	.align		4
.L_225:
        /*0444*/ 	.byte	0x04, 0x11
        /*0446*/ 	.short	(.L_227 - .L_226)
	.align		4
.L_226:
        /*0448*/ 	.word	index@(_ZN2at6native27unrolled_elementwise_kernelIZZZNS0_16acos_kernel_cudaERNS_18TensorIteratorBaseEENKUlvE0_clEvENKUlvE0_clEvEUlfE_St5arrayIPcLm2EELi4E23TrivialOffsetCalculatorILi1EjESB_NS0_6memory15LoadWithoutCastENSC_16StoreWithoutCastEEEviT_T0_T2_T3_T4_T5_)
        /*044c*/ 	.word	0x00000000


	//----- nvinfo : EIATTR_REGCOUNT
	.align		4
.L_227:
        /*0450*/ 	.byte	0x04, 0x2f
        /*0452*/ 	.short	(.L_229 - .L_228)
	.align		4
.L_228:
        /*0454*/ 	.word	index@(_ZN2at6native18elementwise_kernelILi128ELi2EZNS0_22gpu_kernel_impl_nocastIZZZNS0_16acos_kernel_cudaERNS_18TensorIteratorBaseEENKUlvE0_clEvENKUlvE0_clEvEUlfE_EEvS4_RKT_EUliE_EEviT1_)
        /*0458*/ 	.word	0x00000014


	//----- nvinfo : EIATTR_FRAME_SIZE
	.align		4
.L_229:
        /*045c*/ 	.byte	0x04, 0x11
        /*045e*/ 	.short	(.L_231 - .L_230)
	.align		4
.L_230:
        /*0460*/ 	.word	index@(_ZN2at6native18elementwise_kernelILi128ELi2EZNS0_22gpu_kernel_impl_nocastIZZZNS0_16acos_kernel_cudaERNS_18TensorIteratorBaseEENKUlvE0_clEvENKUlvE0_clEvEUlfE_EEvS4_RKT_EUliE_EEviT1_)
        /*0464*/ 	.word	0x00000000


	//----- nvinfo : EIATTR_REGCOUNT
	.align		4
.L_231:
        /*0468*/ 	.byte	0x04, 0x2f
        /*046a*/ 	.short	(.L_233 - .L_232)
	.align		4
.L_232:
        /*046c*/ 	.word	index@(_ZN2at6native27unrolled_elementwise_kernelIZZZNS0_16acos_kernel_cudaERNS_18TensorIteratorBaseEENKUlvE0_clEvENKUlvE0_clEvEUlfE_St5arrayIPcLm2EELi4E23TrivialOffsetCalculatorILi1EjESB_NS0_6memory12LoadWithCastILi1EEENSC_13StoreWithCastILi1EEEEEviT_T0_T2_T3_T4_T5_)
        /*0470*/ 	.word	0x0000001d


	//----- nvinfo : EIATTR_FRAME_SIZE
	.align		4
.L_233:
        /*0474*/ 	.byte	0x04, 0x11
        /*0476*/ 	.short	(.L_235 - .L_234)
	.align		4
.L_234:
        /*0478*/ 	.word	index@(_ZN2at6native27unrolled_elementwise_kernelIZZZNS0_16acos_kernel_cudaERNS_18TensorIteratorBaseEENKUlvE0_clEvENKUlvE0_clEvEUlfE_St5arrayIPcLm2EELi4E23TrivialOffsetCalculatorILi1EjESB_NS0_6memory12LoadWithCastILi1EEENSC_13StoreWithCastILi1EEEEEviT_T0_T2_T3_T4_T5_)
        /*047c*/ 	.word	0x00000000


	//----- nvinfo : EIATTR_REGCOUNT
	.align		4
.L_235:
        /*0480*/ 	.byte	0x04, 0x2f
        /*0482*/ 	.short	(.L_237 - .L_236)
	.align		4
.L_236:
        /*0484*/ 	.word	index@(_ZN2at6native18elementwise_kernelILi128ELi4EZNS0_15gpu_kernel_implIZZZNS0_16acos_kernel_cudaERNS_18TensorIteratorBaseEENKUlvE0_clEvENKUlvE0_clEvEUlfE_EEvS4_RKT_EUliE_EEviT1_)
        /*0488*/ 	.word	0x00000018


	//----- nvinfo : EIATTR_FRAME_SIZE
	.align		4
.L_237:
        /*048c*/ 	.byte	0x04, 0x11
        /*048e*/ 	.short	(.L_239 - .L_238)
	.align		4
.L_238:
        /*0490*/ 	.word	index@(_ZN2at6native18elementwise_kernelILi128ELi4EZNS0_15gpu_kernel_implIZZZNS0_16acos_kernel_cudaERNS_18TensorIteratorBaseEENKUlvE0_clEvENKUlvE0_clEvEUlfE_EEvS4_RKT_EUliE_EEviT1_)
        /*0494*/ 	.word	0x00000000


	//----- nvinfo : EIATTR_REGCOUNT
	.align		4
.L_239:
        /*0498*/ 	.byte	0x04, 0x2f
        /*049a*/ 	.short	(.L_241 - .L_240)
	.align		4
.L_240:
        /*049c*/ 	.word	index@(_ZN2at6native29vectorized_elementwise_kernelILi8EZZZNS0_16acos_kernel_cudaERNS_18TensorIteratorBaseEENKUlvE0_clEvENKUlvE1_clEvEUlN3c104HalfEE_St5arrayIPcLm2EEEEviT0_T1_)
        /*04a0*/ 	.word	0x00000020


	//----- nvinfo : EIATTR_FRAME_SIZE
	.align		4
.L_241:
        /*04a4*/ 	.byte	0x04, 0x11
        /*04a6*/ 	.short	(.L_243 - .L_242)
	.align		4
.L_242:
        /*04a8*/ 	.word	index@(_ZN2at6native29vectorized_elementwise_kernelILi8EZZZNS0_16acos_kernel_cudaERNS_18TensorIteratorBaseEENKUlvE0_clEvENKUlvE1_clEvEUlN3c104HalfEE_St5arrayIPcLm2EEEEviT0_T1_)
        /*04ac*/ 	.word	0x00000000


	//----- nvinfo : EIATTR_REGCOUNT
	.align		4
.L_243:
        /*04b0*/ 	.byte	0x04, 0x2f
        /*04b2*/ 	.short	(.L_245 - .L_244)
	.align		4
.L_244:
        /*04b4*/ 	.word	index@(_ZN2at6native29vectorized_elementwise_kernelILi4EZZZNS0_16acos_kernel_cudaERNS_18TensorIteratorBaseEENKUlvE0_clEvENKUlvE1_clEvEUlN3c104HalfEE_St5arrayIPcLm2EEEEviT0_T1_)
        /*04b8*/ 	.word	0x00000020


	//----- nvinfo : EIATTR_FRAME_SIZE
	.align		4
.L_245:
        /*04bc*/ 	.byte	0x04, 0x11
        /*04be*/ 	.short	(.L_247 - .L_246)
	.align		4
.L_246:
        /*04c0*/ 	.word	index@(_ZN2at6native29vectorized_elementwise_kernelILi4EZZZNS0_16acos_kernel_cudaERNS_18TensorIteratorBaseEENKUlvE0_clEvENKUlvE1_clEvEUlN3c104HalfEE_St5arrayIPcLm2EEEEviT0_T1_)
        /*04c4*/ 	.word	0x00000000


	//----- nvinfo : EIATTR_REGCOUNT
	.align		4
.L_247:
        /*04c8*/ 	.byte	0x04, 0x2f
        /*04ca*/ 	.short	(.L_249 - .L_248)
	.align		4
.L_248:
        /*04cc*/ 	.word	index@(_ZN2at6native29vectorized_elementwise_kernelILi2EZZZNS0_16acos_kernel_cudaERNS_18TensorIteratorBaseEENKUlvE0_clEvENKUlvE1_clEvEUlN3c104HalfEE_St5arrayIPcLm2EEEEviT0_T1_)
        /*04d0*/ 	.word	0x00000020


	//----- nvinfo : EIATTR_FRAME_SIZE
	.align		4
.L_249:
        /*04d4*/ 	.byte	0x04, 0x11
        /*04d6*/ 	.short	(.L_251 - .L_250)
	.align		4
.L_250:
        /*04d8*/ 	.word	index@(_ZN2at6native29vectorized_elementwise_kernelILi2EZZZNS0_16acos_kernel_cudaERNS_18TensorIteratorBaseEENKUlvE0_clEvENKUlvE1_clEvEUlN3c104HalfEE_St5arrayIPcLm2EEEEviT0_T1_)
        /*04dc*/ 	.word	0x00000000


	//----- nvinfo : EIATTR_REGCOUNT
	.align		4
.L_251:
        /*04e0*/ 	.byte	0x04, 0x2f
        /*04e2*/ 	.short	(.L_253 - .L_252)
	.align		4
.L_252:
        /*04e4*/ 	.word	index@(_ZN2at6native27unrolled_elementwise_kernelIZZZNS0_16acos_kernel_cudaERNS_18TensorIteratorBaseEENKUlvE0_clEvENKUlvE1_clEvEUlN3c104HalfEE_St5arrayIPcLm2EELi4E23TrivialOffsetCalculatorILi1EjESD_NS0_6memory15LoadWithoutCastENSE_16StoreWithoutCastEEEviT_T0_T2_T3_T4_T5_)
        /*04e8*/ 	.word	0x00000015


	//----- nvinfo : EIATTR_FRAME_SIZE
	.align		4
.L_253:
        /*04ec*/ 	.byte	0x04, 0x11
        /*04ee*/ 	.short	(.L_255 - .L_254)
	.align		4
.L_254:
        /*04f0*/ 	.word	index@(_ZN2at6native27unrolled_elementwise_kernelIZZZNS0_16acos_kernel_cudaERNS_18TensorIteratorBaseEENKUlvE0_clEvENKUlvE1_clEvEUlN3c104HalfEE_St5arrayIPcLm2EELi4E23TrivialOffsetCalculatorILi1EjESD_NS0_6memory15LoadWithoutCastENSE_16StoreWithoutCastEEEviT_T0_T2_T3_T4_T5_)
        /*04f4*/ 	.word	0x00000000


	//----- nvinfo : EIATTR_REGCOUNT
	.align		4
.L_255:
        /*04f8*/ 	.byte	0x04, 0x2f
        /*04fa*/ 	.short	(.L_257 - .L_256)
	.align		4
.L_256:
        /*04fc*/ 	.word	index@(_ZN2at6native18elementwise_kernelILi128ELi4EZNS0_22gpu_kernel_impl_nocastIZZZNS0_16acos_kernel_cudaERNS_18TensorIteratorBaseEENKUlvE0_clEvENKUlvE1_clEvEUlN3c104HalfEE_EEvS4_RKT_EUliE_EEviT1_)
        /*0500*/ 	.word	0x00000014


	//----- nvinfo : EIATTR_FRAME_SIZE
	.align		4
.L_257:
        /*0504*/ 	.byte	0x04, 0x11
        /*0506*/ 	.short	(.L_259 - .L_258)
	.align		4
.L_258:
        /*0508*/ 	.word	index@(_ZN2at6native18elementwise_kernelILi128ELi4EZNS0_22gpu_kernel_impl_nocastIZZZNS0_16acos_kernel_cudaERNS_18TensorIteratorBaseEENKUlvE0_clEvENKUlvE1_clEvEUlN3c104HalfEE_EEvS4_RKT_EUliE_EEviT1_)
        /*050c*/ 	.word	0x00000000


	//----- nvinfo : EIATTR_REGCOUNT
	.align		4
.L_259:
        /*0510*/ 	.byte	0x04, 0x2f
        /*0512*/ 	.short	(.L_261 - .L_260)
	.align		4
.L_260:
        /*0514*/ 	.word	index@(_ZN2at6native27unrolled_elementwise_kernelIZZZNS0_16acos_kernel_cudaERNS_18TensorIteratorBaseEENKUlvE0_clEvENKUlvE1_clEvEUlN3c104HalfEE_St5arrayIPcLm2EELi4E23TrivialOffsetCalculatorILi1EjESD_NS0_6memory12LoadWithCastILi1EEENSE_13StoreWithCastILi1EEEEEviT_T0_T2_T3_T4_T5_)
        /*0518*/ 	.word	0x0000001e


	//----- nvinfo : EIATTR_FRAME_SIZE
	.align		4
.L_261:
        /*051c*/ 	.byte	0x04, 0x11
        /*051e*/ 	.short	(.L_263 - .L_262)
	.align		4
.L_262:
        /*0520*/ 	.word	index@(_ZN2at6native27unrolled_elementwise_kernelIZZZNS0_16acos_kernel_cudaERNS_18TensorIteratorBaseEENKUlvE0_clEvENKUlvE1_clEvEUlN3c104HalfEE_St5arrayIPcLm2EELi4E23TrivialOffsetCalculatorILi1EjESD_NS0_6memory12LoadWithCastILi1EEENSE_13StoreWithCastILi1EEEEEviT_T0_T2_T3_T4_T5_)
        /*0524*/ 	.word	0x00000000


	//----- nvinfo : EIATTR_REGCOUNT
	.align		4
.L_263:
        /*0528*/ 	.byte	0x04, 0x2f
        /*052a*/ 	.short	(.L_265 - .L_264)
	.align		4
.L_264:
        /*052c*/ 	.word	index@(_ZN2at6native18elementwise_kernelILi128ELi4EZNS0_15gpu_kernel_implIZZZNS0_16acos_kernel_cudaERNS_18TensorIteratorBaseEENKUlvE0_clEvENKUlvE1_clEvEUlN3c104HalfEE_EEvS4_RKT_EUliE_EEviT1_)
        /*0530*/ 	.word	0x00000018


	//----- nvinfo : EIATTR_FRAME_SIZE
	.align		4
.L_265:
        /*0534*/ 	.byte	0x04, 0x11
        /*0536*/ 	.short	(.L_267 - .L_266)
	.align		4
.L_266:
        /*0538*/ 	.word	index@(_ZN2at6native18elementwise_kernelILi128ELi4EZNS0_15gpu_kernel_implIZZZNS0_16acos_kernel_cudaERNS_18TensorIteratorBaseEENKUlvE0_clEvENKUlvE1_clEvEUlN3c104HalfEE_EEvS4_RKT_EUliE_EEviT1_)
        /*053c*/ 	.word	0x00000000


	//----- nvinfo : EIATTR_REGCOUNT
	.align		4
.L_267:
        /*0540*/ 	.byte	0x04, 0x2f
        /*0542*/ 	.short	(.L_269 - .L_268)
	.align		4
.L_268:
        /*0544*/ 	.word	index@(_ZN2at6native29vectorized_elementwise_kernelILi8EZZZNS0_16acos_kernel_cudaERNS_18TensorIteratorBaseEENKUlvE0_clEvENKUlvE2_clEvEUlN3c108BFloat16EE_St5arrayIPcLm2EEEEviT0_T1_)
        /*0548*/ 	.word	0x00000020


	//----- nvinfo : EIATTR_FRAME_SIZE
	.align		4
.L_269:
        /*054c*/ 	.byte	0x04, 0x11
        /*054e*/ 	.short	(.L_271 - .L_270)
	.align		4
.L_270:
        /*0550*/ 	.word	index@(_ZN2at6native29vectorized_elementwise_kernelILi8EZZZNS0_16acos_kernel_cudaERNS_18TensorIteratorBaseEENKUlvE0_clEvENKUlvE2_clEvEUlN3c108BFloat16EE_St5arrayIPcLm2EEEEviT0_T1_)
        /*0554*/ 	.word	0x00000000


	//----- nvinfo : EIATTR_REGCOUNT
	.align		4
.L_271:
        /*0558*/ 	.byte	0x04, 0x2f
        /*055a*/ 	.short	(.L_273 - .L_272)
	.align		4
.L_272:
        /*055c*/ 	.word	index@(_ZN2at6native29vectorized_elementwise_kernelILi4EZZZNS0_16acos_kernel_cudaERNS_18TensorIteratorBaseEENKUlvE0_clEvENKUlvE2_clEvEUlN3c108BFloat16EE_St5arrayIPcLm2EEEEviT0_T1_)
        /*0560*/ 	.word	0x00000020


	//----- nvinfo : EIATTR_FRAME_SIZE
	.align		4
.L_273:
        /*0564*/ 	.byte	0x04, 0x11
        /*0566*/ 	.short	(.L_275 - .L_274)
	.align		4
.L_274:
        /*0568*/ 	.word	index@(_ZN2at6native29vectorized_elementwise_kernelILi4EZZZNS0_16acos_kernel_cudaERNS_18TensorIteratorBaseEENKUlvE0_clEvENKUlvE2_clEvEUlN3c108BFloat16EE_St5arrayIPcLm2EEEEviT0_T1_)
        /*056c*/ 	.word	0x00000000


	//----- nvinfo : EIATTR_REGCOUNT
	.align		4
.L_275:
        /*0570*/ 	.byte	0x04, 0x2f
        /*0572*/ 	.short	(.L_277 - .L_276)
	.align		4
.L_276:
        /*0574*/ 	.word	index@(_ZN2at6native29vectorized_elementwise_kernelILi2EZZZNS0_16acos_kernel_cudaERNS_18TensorIteratorBaseEENKUlvE0_clEvENKUlvE2_clEvEUlN3c108BFloat16EE_St5arrayIPcLm2EEEEviT0_T1_)
        /*0578*/ 	.word	0x00000020


	//----- nvinfo : EIATTR_FRAME_SIZE
	.align		4
.L_277:
        /*057c*/ 	.byte	0x04, 0x11
        /*057e*/ 	.short	(.L_279 - .L_278)
	.align		4
.L_278:
        /*0580*/ 	.word	index@(_ZN2at6native29vectorized_elementwise_kernelILi2EZZZNS0_16acos_kernel_cudaERNS_18TensorIteratorBaseEENKUlvE0_clEvENKUlvE2_clEvEUlN3c108BFloat16EE_St5arrayIPcLm2EEEEviT0_T1_)
        /*0584*/ 	.word	0x00000000


	//----- nvinfo : EIATTR_REGCOUNT
	.align		4
.L_279:
        /*0588*/ 	.byte	0x04, 0x2f
        /*058a*/ 	.short	(.L_281 - .L_280)
	.align		4
.L_280:
        /*058c*/ 	.word	index@(_ZN2at6native27unrolled_elementwise_kernelIZZZNS0_16acos_kernel_cudaERNS_18TensorIteratorBaseEENKUlvE0_clEvENKUlvE2_clEvEUlN3c108BFloat16EE_St5arrayIPcLm2EELi4E23TrivialOffsetCalculatorILi1EjESD_NS0_6memory15LoadWithoutCastENSE_16StoreWithoutCastEEEviT_T0_T2_T3_T4_T5_)
        /*0590*/ 	.word	0x00000015


	//----- nvinfo : EIATTR_FRAME_SIZE
	.align		4
.L_281:
        /*0594*/ 	.byte	0x04, 0x11
        /*0596*/ 	.short	(.L_283 - .L_282)
	.align		4
.L_282:
        /*0598*/ 	.word	index@(_ZN2at6native27unrolled_elementwise_kernelIZZZNS0_16acos_kernel_cudaERNS_18TensorIteratorBaseEENKUlvE0_clEvENKUlvE2_clEvEUlN3c108BFloat16EE_St5arrayIPcLm2EELi4E23TrivialOffsetCalculatorILi1EjESD_NS0_6memory15LoadWithoutCastENSE_16StoreWithoutCastEEEviT_T0_T2_T3_T4_T5_)
        /*059c*/ 	.word	0x00000000


	//----- nvinfo : EIATTR_REGCOUNT
	.align		4
.L_283:
        /*05a0*/ 	.byte	0x04, 0x2f
        /*05a2*/ 	.short	(.L_285 - .L_284)
	.align		4
.L_284:
        /*05a4*/ 	.word	index@(_ZN2at6native18elementwise_kernelILi128ELi4EZNS0_22gpu_kernel_impl_nocastIZZZNS0_16acos_kernel_cudaERNS_18TensorIteratorBaseEENKUlvE0_clEvENKUlvE2_clEvEUlN3c108BFloat16EE_EEvS4_RKT_EUliE_EEviT1_)
        /*05a8*/ 	.word	0x00000014


	//----- nvinfo : EIATTR_FRAME_SIZE
	.align		4
.L_285:
        /*05ac*/ 	.byte	0x04, 0x11
        /*05ae*/ 	.short	(.L_287 - .L_286)
	.align		4
.L_286:
        /*05b0*/ 	.word	index@(_ZN2at6native18elementwise_kernelILi128ELi4EZNS0_22gpu_kernel_impl_nocastIZZZNS0_16acos_kernel_cudaERNS_18TensorIteratorBaseEENKUlvE0_clEvENKUlvE2_clEvEUlN3c108BFloat16EE_EEvS4_RKT_EUliE_EEviT1_)
        /*05b4*/ 	.word	0x00000000


	//----- nvinfo : EIATTR_REGCOUNT
	.align		4
.L_287:
        /*05b8*/ 	.byte	0x04, 0x2f
        /*05ba*/ 	.short	(.L_289 - .L_288)
	.align		4
.L_288:
        /*05bc*/ 	.word	index@(_ZN2at6native27unrolled_elementwise_kernelIZZZNS0_16acos_kernel_cudaERNS_18TensorIteratorBaseEENKUlvE0_clEvENKUlvE2_clEvEUlN3c108BFloat16EE_St5arrayIPcLm2EELi4E23TrivialOffsetCalculatorILi1EjESD_NS0_6memory12LoadWithCastILi1EEENSE_13StoreWithCastILi1EEEEEviT_T0_T2_T3_T4_T5_)
        /*05c0*/ 	.word	0x0000001c


	//----- nvinfo : EIATTR_FRAME_SIZE
	.align		4
.L_289:
        /*05c4*/ 	.byte	0x04, 0x11
        /*05c6*/ 	.short	(.L_291 - .L_290)
	.align		4
.L_290:
        /*05c8*/ 	.word	index@(_ZN2at6native27unrolled_elementwise_kernelIZZZNS0_16acos_kernel_cudaERNS_18TensorIteratorBaseEENKUlvE0_clEvENKUlvE2_clEvEUlN3c108BFloat16EE_St5arrayIPcLm2EELi4E23TrivialOffsetCalculatorILi1EjESD_NS0_6memory12LoadWithCastILi1EEENSE_13StoreWithCastILi1EEEEEviT_T0_T2_T3_T4_T5_)
        /*05cc*/ 	.word	0x00000000


	//----- nvinfo : EIATTR_REGCOUNT
	.align		4
.L_291:
        /*05d0*/ 	.byte	0x04, 0x2f
        /*05d2*/ 	.short	(.L_293 - .L_292)
	.align		4
.L_292:
        /*05d4*/ 	.word	index@(_ZN2at6native18elementwise_kernelILi128ELi4EZNS0_15gpu_kernel_implIZZZNS0_16acos_kernel_cudaERNS_18TensorIteratorBaseEENKUlvE0_clEvENKUlvE2_clEvEUlN3c108BFloat16EE_EEvS4_RKT_EUliE_EEviT1_)
        /*05d8*/ 	.word	0x00000018


	//----- nvinfo : EIATTR_FRAME_SIZE
	.align		4
.L_293:
        /*05dc*/ 	.byte	0x04, 0x11
        /*05de*/ 	.short	(.L_295 - .L_294)
	.align		4
.L_294:
        /*05e0*/ 	.word	index@(_ZN2at6native18elementwise_kernelILi128ELi4EZNS0_15gpu_kernel_implIZZZNS0_16acos_kernel_cudaERNS_18TensorIteratorBaseEENKUlvE0_clEvENKUlvE2_clEvEUlN3c108BFloat16EE_EEvS4_RKT_EUliE_EEviT1_)
        /*05e4*/ 	.word	0x00000000


	//----- nvinfo : EIATTR_MIN_STACK_SIZE
	.align		4
.L_295:
        /*05e8*/ 	.byte	0x04, 0x12
        /*05ea*/ 	.short	(.L_297 - .L_296)
	.align		4
.L_296:
        /*05ec*/ 	.word	index@(_ZN2at6native18elementwise_kernelILi128ELi4EZNS0_15gpu_kernel_implIZZZNS0_16acos_kernel_cudaERNS_18TensorIteratorBaseEENKUlvE0_clEvENKUlvE2_clEvEUlN3c108BFloat16EE_EEvS4_RKT_EUliE_EEviT1_)
        /*05f0*/ 	.word	0x00000000


	//----- nvinfo : EIATTR_MIN_STACK_SIZE
	.align		4
.L_297:
        /*05f4*/ 	.byte	0x04, 0x12
        /*05f6*/ 	.short	(.L_299 - .L_298)
	.align		4
.L_298:
        /*05f8*/ 	.word	index@(_ZN2at6native27unrolled_elementwise_kernelIZZZNS0_16acos_kernel_cudaERNS_18TensorIteratorBaseEENKUlvE0_clEvENKUlvE2_clEvEUlN3c108BFloat16EE_St5arrayIPcLm2EELi4E23TrivialOffsetCalculatorILi1EjESD_NS0_6memory12LoadWithCastILi1EEENSE_13StoreWithCastILi1EEEEEviT_T0_T2_T3_T4_T5_)
        /*05fc*/ 	.word	0x00000000


	//----- nvinfo : EIATTR_MIN_STACK_SIZE
	.align		4
.L_299:
        /*0600*/ 	.byte	0x04, 0x12
        /*0602*/ 	.short	(.L_301 - .L_300)
	.align		4
.L_300:
        /*0604*/ 	.word	index@(_ZN2at6native18elementwise_kernelILi128ELi4EZNS0_22gpu_kernel_impl_nocastIZZZNS0_16acos_kernel_cudaERNS_18TensorIteratorBaseEENKUlvE0_clEvENKUlvE2_clEvEUlN3c108BFloat16EE_EEvS4_RKT_EUliE_EEviT1_)
        /*0608*/ 	.word	0x00000000


	//----- nvinfo : EIATTR_MIN_STACK_SIZE
	.align		4
.L_301:
        /*060c*/ 	.byte	0x04, 0x12
        /*060e*/ 	.short	(.L_303 - .L_302)
	.align		4
.L_302:
        /*0610*/ 	.word	index@(_ZN2at6native27unrolled_elementwise_kernelIZZZNS0_16acos_kernel_cudaERNS_18TensorIteratorBaseEENKUlvE0_clEvENKUlvE2_clEvEUlN3c108BFloat16EE_St5arrayIPcLm2EELi4E23TrivialOffsetCalculatorILi1EjESD_NS0_6memory15LoadWithoutCastENSE_16StoreWithoutCastEEEviT_T0_T2_T3_T4_T5_)
        /*0614*/ 	.word	0x00000000


	//----- nvinfo : EIATTR_MIN_STACK_SIZE
	.align		4
.L_303:
        /*0618*/ 	.byte	0x04, 0x12
        /*061a*/ 	.short	(.L_305 - .L_304)
	.align		4
.L_304:
        /*061c*/ 	.word	index@(_ZN2at6native29vectorized_elementwise_kernelILi2EZZZNS0_16acos_kernel_cudaERNS_18TensorIteratorBaseEENKUlvE0_clEvENKUlvE2_clEvEUlN3c108BFloat16EE_St5arrayIPcLm2EEEEviT0_T1_)
        /*0620*/ 	.word	0x00000000


	//----- nvinfo : EIATTR_MIN_STACK_SIZE
	.align		4
.L_305:
        /*0624*/ 	.byte	0x04, 0x12
        /*0626*/ 	.short	(.L_307 - .L_306)
	.align		4
.L_306:
        /*0628*/ 	.word	index@(_ZN2at6native29vectorized_elementwise_kernelILi4EZZZNS0_16acos_kernel_cudaERNS_18TensorIteratorBaseEENKUlvE0_clEvENKUlvE2_clEvEUlN3c108BFloat16EE_St5arrayIPcLm2EEEEviT0_T1_)
        /*062c*/ 	.word	0x00000000


	//----- nvinfo : EIATTR_MIN_STACK_SIZE
	.align		4
.L_307:
        /*0630*/ 	.byte	0x04, 0x12
        /*0632*/ 	.short	(.L_309 - .L_308)
	.align		4
.L_308:
        /*0634*/ 	.word	index@(_ZN2at6native29vectorized_elementwise_kernelILi8EZZZNS0_16acos_kernel_cudaERNS_18TensorIteratorBaseEENKUlvE0_clEvENKUlvE2_clEvEUlN3c108BFloat16EE_St5arrayIPcLm2EEEEviT0_T1_)
        /*0638*/ 	.word	0x00000000


	//----- nvinfo : EIATTR_MIN_STACK_SIZE
	.align		4
.L_309:
        /*063c*/ 	.byte	0x04, 0x12
        /*063e*/ 	.short	(.L_311 - .L_310)
	.align		4
.L_310:
        /*0640*/ 	.word	index@(_ZN2at6native18elementwise_kernelILi128ELi4EZNS0_15gpu_kernel_implIZZZNS0_16acos_kernel_cudaERNS_18TensorIteratorBaseEENKUlvE0_clEvENKUlvE1_clEvEUlN3c104HalfEE_EEvS4_RKT_EUliE_EEviT1_)
        /*0644*/ 	.word	0x00000000


	//----- nvinfo : EIATTR_MIN_STACK_SIZE
	.align		4
.L_311:
        /*0648*/ 	.byte	0x04, 0x12
        /*064a*/ 	.short	(.L_313 - .L_312)
	.align		4
.L_312:
        /*064c*/ 	.word	index@(_ZN2at6native27unrolled_elementwise_kernelIZZZNS0_16acos_kernel_cudaERNS_18TensorIteratorBaseEENKUlvE0_clEvENKUlvE1_clEvEUlN3c104HalfEE_St5arrayIPcLm2EELi4E23TrivialOffsetCalculatorILi1EjESD_NS0_6memory12LoadWithCastILi1EEENSE_13StoreWithCastILi1EEEEEviT_T0_T2_T3_T4_T5_)
        /*0650*/ 	.word	0x00000000


	//----- nvinfo : EIATTR_MIN_STACK_SIZE
	.align		4
.L_313:
        /*0654*/ 	.byte	0x04, 0x12
        /*0656*/ 	.short	(.L_315 - .L_314)
	.align		4
.L_314:
        /*0658*/ 	.word	index@(_ZN2at6native18elementwise_kernelILi128ELi4EZNS0_22gpu_kernel_impl_nocastIZZZNS0_16acos_kernel_cudaERNS_18TensorIteratorBaseEENKUlvE0_clEvENKUlvE1_clEvEUlN3c104HalfEE_EEvS4_RKT_EUliE_EEviT1_)
        /*065c*/ 	.word	0x00000000


	//----- nvinfo : EIATTR_MIN_STACK_SIZE
	.align		4
.L_315:
        /*0660*/ 	.byte	0x04, 0x12
        /*0662*/ 	.short	(.L_317 - .L_316)
	.align		4
.L_316:
        /*0664*/ 	.word	index@(_ZN2at6native27unrolled_elementwise_kernelIZZZNS0_16acos_kernel_cudaERNS_18TensorIteratorBaseEENKUlvE0_clEvENKUlvE1_clEvEUlN3c104HalfEE_St5arrayIPcLm2EELi4E23TrivialOffsetCalculatorILi1EjESD_NS0_6memory15LoadWithoutCastENSE_16StoreWithoutCastEEEviT_T0_T2_T3_T4_T5_)
        /*0668*/ 	.word	0x00000000


	//----- nvinfo : EIATTR_MIN_STACK_SIZE
	.align		4
.L_317:
        /*066c*/ 	.byte	0x04, 0x12
        /*066e*/ 	.short	(.L_319 - .L_318)
	.align		4
.L_318:
        /*0670*/ 	.word	index@(_ZN2at6native29vectorized_elementwise_kernelILi2EZZZNS0_16acos_kernel_cudaERNS_18TensorIteratorBaseEENKUlvE0_clEvENKUlvE1_clEvEUlN3c104HalfEE_St5arrayIPcLm2EEEEviT0_T1_)
        /*0674*/ 	.word	0x00000000


	//----- nvinfo : EIATTR_MIN_STACK_SIZE
	.align		4
.L_319:
        /*0678*/ 	.byte	0x04, 0x12
        /*067a*/ 	.short	(.L_321 - .L_320)
	.align		4
.L_320:
        /*067c*/ 	.word	index@(_ZN2at6native29vectorized_elementwise_kernelILi4EZZZNS0_16acos_kernel_cudaERNS_18TensorIteratorBaseEENKUlvE0_clEvENKUlvE1_clEvEUlN3c104HalfEE_St5arrayIPcLm2EEEEviT0_T1_)
        /*0680*/ 	.word	0x00000000


	//----- nvinfo : EIATTR_MIN_STACK_SIZE
	.align		4
.L_321:
        /*0684*/ 	.byte	0x04, 0x12
        /*0686*/ 	.short	(.L_323 - .L_322)
	.align		4
.L_322:
        /*0688*/ 	.word	index@(_ZN2at6native29vectorized_elementwise_kernelILi8EZZZNS0_16acos_kernel_cudaERNS_18TensorIteratorBaseEENKUlvE0_clEvENKUlvE1_clEvEUlN3c104HalfEE_St5arrayIPcLm2EEEEviT0_T1_)
        /*068c*/ 	.word	0x00000000


	//----- nvinfo : EIATTR_MIN_STACK_SIZE
	.align		4
.L_323:
        /*0690*/ 	.byte	0x04, 0x12
        /*0692*/ 	.short	(.L_325 - .L_324)
	.align		4
.L_324:
        /*0694*/ 	.word	index@(_ZN2at6native18elementwise_kernelILi128ELi4EZNS0_15gpu_kernel_implIZZZNS0_16acos_kernel_cudaERNS_18TensorIteratorBaseEENKUlvE0_clEvENKUlvE0_clEvEUlfE_EEvS4_RKT_EUliE_EEviT1_)
        /*0698*/ 	.word	0x00000000


	//----- nvinfo : EIATTR_MIN_STACK_SIZE
	.align		4
.L_325:
        /*069c*/ 	.byte	0x04, 0x12
        /*069e*/ 	.short	(.L_327 - .L_326)
	.align		4
.L_326:
        /*06a0*/ 	.word	index@(_ZN2at6native27unrolled_elementwise_kernelIZZZNS0_16acos_kernel_cudaERNS_18TensorIteratorBaseEENKUlvE0_clEvENKUlvE0_clEvEUlfE_St5arrayIPcLm2EELi4E23TrivialOffsetCalculatorILi1EjESB_NS0_6memory12LoadWithCastILi1EEENSC_13StoreWithCastILi1EEEEEviT_T0_T2_T3_T4_T5_)
        /*06a4*/ 	.word	0x00000000


	//----- nvinfo : EIATTR_MIN_STACK_SIZE
	.align		4
.L_327:
        /*06a8*/ 	.byte	0x04, 0x12
        /*06aa*/ 	.short	(.L_329 - .L_328)
	.align		4
.L_328:
        /*06ac*/ 	.word	index@(_ZN2at6native18elementwise_kernelILi128ELi2EZNS0_22gpu_kernel_impl_nocastIZZZNS0_16acos_kernel_cudaERNS_18TensorIteratorBaseEENKUlvE0_clEvENKUlvE0_clEvEUlfE_EEvS4_RKT_EUliE_EEviT1_)
        /*06b0*/ 	.word	0x00000000


	//----- nvinfo : EIATTR_MIN_STACK_SIZE
	.align		4
.L_329:
        /*06b4*/ 	.byte	0x04, 0x12
        /*06b6*/ 	.short	(.L_331 - .L_330)
	.align		4
.L_330:
        /*06b8*/ 	.word	index@(_ZN2at6native27unrolled_elementwise_kernelIZZZNS0_16acos_kernel_cudaERNS_18TensorIteratorBaseEENKUlvE0_clEvENKUlvE0_clEvEUlfE_St5arrayIPcLm2EELi4E23TrivialOffsetCalculatorILi1EjESB_NS0_6memory15LoadWithoutCastENSC_16StoreWithoutCastEEEviT_T0_T2_T3_T4_T5_)
        /*06bc*/ 	.word	0x00000000


	//----- nvinfo : EIATTR_MIN_STACK_SIZE
	.align		4
.L_331:
        /*06c0*/ 	.byte	0x04, 0x12
        /*06c2*/ 	.short	(.L_333 - .L_332)
	.align		4
.L_332:
        /*06c4*/ 	.word	index@(_ZN2at6native29vectorized_elementwise_kernelILi2EZZZNS0_16acos_kernel_cudaERNS_18TensorIteratorBaseEENKUlvE0_clEvENKUlvE0_clEvEUlfE_St5arrayIPcLm2EEEEviT0_T1_)
        /*06c8*/ 	.word	0x00000000


	//----- nvinfo : EIATTR_MIN_STACK_SIZE
	.align		4
.L_333:
        /*06cc*/ 	.byte	0x04, 0x12
        /*06ce*/ 	.short	(.L_335 - .L_334)
	.align		4
.L_334:
        /*06d0*/ 	.word	index@(_ZN2at6native29vectorized_elementwise_kernelILi4EZZZNS0_16acos_kernel_cudaERNS_18TensorIteratorBaseEENKUlvE0_clEvENKUlvE0_clEvEUlfE_St5arrayIPcLm2EEEEviT0_T1_)
        /*06d4*/ 	.word	0x00000000


	//----- nvinfo : EIATTR_MIN_STACK_SIZE
	.align		4
.L_335:
        /*06d8*/ 	.byte	0x04, 0x12
        /*06da*/ 	.short	(.L_337 - .L_336)
	.align		4
.L_336:
        /*06dc*/ 	.word	index@(_ZN2at6native29vectorized_elementwise_kernelILi8EZZZNS0_16acos_kernel_cudaERNS_18TensorIteratorBaseEENKUlvE0_clEvENKUlvE0_clEvEUlfE_St5arrayIPcLm2EEEEviT0_T1_)
        /*06e0*/ 	.word	0x00000000


	//----- nvinfo : EIATTR_MIN_STACK_SIZE
	.align		4
.L_337:
        /*06e4*/ 	.byte	0x04, 0x12
        /*06e6*/ 	.short	(.L_339 - .L_338)
	.align		4
.L_338:
        /*06e8*/ 	.word	index@(_ZN2at6native18elementwise_kernelILi128ELi4EZNS0_15gpu_kernel_implIZZZNS0_16acos_kernel_cudaERNS_18TensorIteratorBaseEENKUlvE0_clEvENKUlvE_clEvEUldE_EEvS4_RKT_EUliE_EEviT1_)
        /*06ec*/ 	.word	0x00000000


	//----- nvinfo : EIATTR_MIN_STACK_SIZE
	.align		4
.L_339:
        /*06f0*/ 	.byte	0x04, 0x12
        /*06f2*/ 	.short	(.L_341 - .L_340)
	.align		4
.L_340:
        /*06f4*/ 	.word	index@(_ZN2at6native27unrolled_elementwise_kernelIZZZNS0_16acos_kernel_cudaERNS_18TensorIteratorBaseEENKUlvE0_clEvENKUlvE_clEvEUldE_St5arrayIPcLm2EELi4E23TrivialOffsetCalculatorILi1EjESB_NS0_6memory12LoadWithCastILi1EEENSC_13StoreWithCastILi1EEEEEviT_T0_T2_T3_T4_T5_)
        /*06f8*/ 	.word	0x00000000


	//----- nvinfo : EIATTR_MIN_STACK_SIZE
	.align		4
.L_341:
        /*06fc*/ 	.byte	0x04, 0x12
        /*06fe*/ 	.short	(.L_343 - .L_342)
	.align		4
.L_342:
        /*0700*/ 	.word	index@(_ZN2at6native18elementwise_kernelILi128ELi2EZNS0_22gpu_kernel_impl_nocastIZZZNS0_16acos_kernel_cudaERNS_18TensorIteratorBaseEENKUlvE0_clEvENKUlvE_clEvEUldE_EEvS4_RKT_EUliE_EEviT1_)
        /*0704*/ 	.word	0x00000000


	//----- nvinfo : EIATTR_MIN_STACK_SIZE
	.align		4
.L_343:
        /*0708*/ 	.byte	0x04, 0x12
        /*070a*/ 	.short	(.L_345 - .L_344)
	.align		4
.L_344:
        /*070c*/ 	.word	index@(_ZN2at6native27unrolled_elementwise_kernelIZZZNS0_16acos_kernel_cudaERNS_18TensorIteratorBaseEENKUlvE0_clEvENKUlvE_clEvEUldE_St5arrayIPcLm2EELi4E23TrivialOffsetCalculatorILi1EjESB_NS0_6memory15LoadWithoutCastENSC_16StoreWithoutCastEEEviT_T0_T2_T3_T4_T5_)
        /*0710*/ 	.word	0x00000000


	//----- nvinfo : EIATTR_MIN_STACK_SIZE
	.align		4
.L_345:
        /*0714*/ 	.byte	0x04, 0x12
        /*0716*/ 	.short	(.L_347 - .L_346)
	.align		4
.L_346:
        /*0718*/ 	.word	index@(_ZN2at6native29vectorized_elementwise_kernelILi2EZZZNS0_16acos_kernel_cudaERNS_18TensorIteratorBaseEENKUlvE0_clEvENKUlvE_clEvEUldE_St5arrayIPcLm2EEEEviT0_T1_)
        /*071c*/ 	.word	0x00000000


	//----- nvinfo : EIATTR_MIN_STACK_SIZE
	.align		4
.L_347:
        /*0720*/ 	.byte	0x04, 0x12
        /*0722*/ 	.short	(.L_349 - .L_348)
	.align		4
.L_348:
        /*0724*/ 	.word	index@(_ZN2at6native29vectorized_elementwise_kernelILi4EZZZNS0_16acos_kernel_cudaERNS_18TensorIteratorBaseEENKUlvE0_clEvENKUlvE_clEvEUldE_St5arrayIPcLm2EEEEviT0_T1_)
        /*0728*/ 	.word	0x00000000


	//----- nvinfo : EIATTR_MIN_STACK_SIZE
	.align		4
.L_349:
        /*072c*/ 	.byte	0x04, 0x12
        /*072e*/ 	.short	(.L_351 - .L_350)
	.align		4
.L_350:
        /*0730*/ 	.word	index@(_ZN2at6native29vectorized_elementwise_kernelILi8EZZZNS0_16acos_kernel_cudaERNS_18TensorIteratorBaseEENKUlvE0_clEvENKUlvE_clEvEUldE_St5arrayIPcLm2EEEEviT0_T1_)
        /*0734*/ 	.word	0x00000000


	//----- nvinfo : EIATTR_MIN_STACK_SIZE
	.align		4
.L_351:
        /*0738*/ 	.byte	0x04, 0x12
        /*073a*/ 	.short	(.L_353 - .L_352)
	.align		4
.L_352:
        /*073c*/ 	.word	index@(_ZN2at6native18elementwise_kernelILi128ELi4EZNS0_15gpu_kernel_implIZZZNS0_16acos_kernel_cudaERNS_18TensorIteratorBaseEENKUlvE_clEvENKUlvE1_clEvEUlN3c107complexINS7_4HalfEEEE_EEvS4_RKT_EUliE_EEviT1_)
        /*0740*/ 	.word	0x00000000


	//----- nvinfo : EIATTR_MIN_STACK_SIZE
	.align		4
.L_353:
        /*0744*/ 	.byte	0x04, 0x12
        /*0746*/ 	.short	(.L_355 - .L_354)
	.align		4
.L_354:
        /*0748*/ 	.word	index@(_ZN2at6native27unrolled_elementwise_kernelIZZZNS0_16acos_kernel_cudaERNS_18TensorIteratorBaseEENKUlvE_clEvENKUlvE1_clEvEUlN3c107complexINS6_4HalfEEEE_St5arrayIPcLm2EELi4E23TrivialOffsetCalculatorILi1EjESF_NS0_6memory12LoadWithCastILi1EEENSG_13StoreWithCastILi1EEEEEviT_T0_T2_T3_T4_T5_)
        /*074c*/ 	.word	0x00000000


	//----- nvinfo : EIATTR_MIN_STACK_SIZE
	.align		4
.L_355:
        /*0750*/ 	.byte	0x04, 0x12
        /*0752*/ 	.short	(.L_357 - .L_356)
	.align		4
.L_356:
        /*0754*/ 	.word	index@(_ZN2at6native18elementwise_kernelILi128ELi2EZNS0_22gpu_kernel_impl_nocastIZZZNS0_16acos_kernel_cudaERNS_18TensorIteratorBaseEENKUlvE_clEvENKUlvE1_clEvEUlN3c107complexINS7_4HalfEEEE_EEvS4_RKT_EUliE_EEviT1_)
        /*0758*/ 	.word	0x00000000


	//----- nvinfo : EIATTR_MIN_STACK_SIZE
	.align		4
.L_357:
        /*075c*/ 	.byte	0x04, 0x12
        /*075e*/ 	.short	(.L_359 - .L_358)
	.align		4
.L_358:
        /*0760*/ 	.word	index@(_ZN2at6native27unrolled_elementwise_kernelIZZZNS0_16acos_kernel_cudaERNS_18TensorIteratorBaseEENKUlvE_clEvENKUlvE1_clEvEUlN3c107complexINS6_4HalfEEEE_St5arrayIPcLm2EELi4E23TrivialOffsetCalculatorILi1EjESF_NS0_6memory15LoadWithoutCastENSG_16StoreWithoutCastEEEviT_T0_T2_T3_T4_T5_)
        /*0764*/ 	.word	0x00000000


	//----- nvinfo : EIATTR_MIN_STACK_SIZE
	.align		4
.L_359:
        /*0768*/ 	.byte	0x04, 0x12
        /*076a*/ 	.short	(.L_361 - .L_360)
	.align		4
.L_360:
        /*076c*/ 	.word	index@(_ZN2at6native29vectorized_elementwise_kernelILi2EZZZNS0_16acos_kernel_cudaERNS_18TensorIteratorBaseEENKUlvE_clEvENKUlvE1_clEvEUlN3c107complexINS6_4HalfEEEE_St5arrayIPcLm2EEEEviT0_T1_)
        /*0770*/ 	.word	0x00000000


	//----- nvinfo : EIATTR_MIN_STACK_SIZE
	.align		4
.L_361:
        /*0774*/ 	.byte	0x04, 0x12
        /*0776*/ 	.short	(.L_363 - .L_362)
	.align		4
.L_362:
        /*0778*/ 	.word	index@(_ZN2at6native29vectorized_elementwise_kernelILi4EZZZNS0_16acos_kernel_cudaERNS_18TensorIteratorBaseEENKUlvE_clEvENKUlvE1_clEvEUlN3c107complexINS6_4HalfEEEE_St5arrayIPcLm2EEEEviT0_T1_)
        /*077c*/ 	.word	0x00000000


	//----- nvinfo : EIATTR_MIN_STACK_SIZE
	.align		4
.L_363:
        /*0780*/ 	.byte	0x04, 0x12
        /*0782*/ 	.short	(.L_365 - .L_364)
	.align		4
.L_364:
        /*0784*/ 	.word	index@(_ZN2at6native29vectorized_elementwise_kernelILi8EZZZNS0_16acos_kernel_cudaERNS_18TensorIteratorBaseEENKUlvE_clEvENKUlvE1_clEvEUlN3c107complexINS6_4HalfEEEE_St5arrayIPcLm2EEEEviT0_T1_)
        /*0788*/ 	.word	0x00000000


	//----- nvinfo : EIATTR_MIN_STACK_SIZE
	.align		4
.L_365:
        /*078c*/ 	.byte	0x04, 0x12
        /*078e*/ 	.short	(.L_367 - .L_366)
	.align		4
.L_366:
        /*0790*/ 	.word	index@(_ZN2at6native18elementwise_kernelILi128ELi4EZNS0_15gpu_kernel_implIZZZNS0_16acos_kernel_cudaERNS_18TensorIteratorBaseEENKUlvE_clEvENKUlvE0_clEvEUlN3c107complexIfEEE_EEvS4_RKT_EUliE_EEviT1_)
        /*0794*/ 	.word	0x00000000


	//----- nvinfo : EIATTR_MIN_STACK_SIZE
	.align		4
.L_367:
        /*0798*/ 	.byte	0x04, 0x12
        /*079a*/ 	.short	(.L_369 - .L_368)
	.align		4
.L_368:
        /*079c*/ 	.word	index@(_ZN2at6native27unrolled_elementwise_kernelIZZZNS0_16acos_kernel_cudaERNS_18TensorIteratorBaseEENKUlvE_clEvENKUlvE0_clEvEUlN3c107complexIfEEE_St5arrayIPcLm2EELi4E23TrivialOffsetCalculatorILi1EjESE_NS0_6memory12LoadWithCastILi1EEENSF_13StoreWithCastILi1EEEEEviT_T0_T2_T3_T4_T5_)
        /*07a0*/ 	.word	0x00000000


	//----- nvinfo : EIATTR_MIN_STACK_SIZE
	.align		4
.L_369:
        /*07a4*/ 	.byte	0x04, 0x12
        /*07a6*/ 	.short	(.L_371 - .L_370)
	.align		4
.L_370:
        /*07a8*/ 	.word	index@(_ZN2at6native18elementwise_kernelILi128ELi2EZNS0_22gpu_kernel_impl_nocastIZZZNS0_16acos_kernel_cudaERNS_18TensorIteratorBaseEENKUlvE_clEvENKUlvE0_clEvEUlN3c107complexIfEEE_EEvS4_RKT_EUliE_EEviT1_)
        /*07ac*/ 	.word	0x00000000


	//----- nvinfo : EIATTR_MIN_STACK_SIZE
	.align		4
.L_371:
        /*07b0*/ 	.byte	0x04, 0x12
        /*07b2*/ 	.short	(.L_373 - .L_372)
	.align		4
.L_372:
        /*07b4*/ 	.word	index@(_ZN2at6native27unrolled_elementwise_kernelIZZZNS0_16acos_kernel_cudaERNS_18TensorIteratorBaseEENKUlvE_clEvENKUlvE0_clEvEUlN3c107complexIfEEE_St5arrayIPcLm2EELi4E23TrivialOffsetCalculatorILi1EjESE_NS0_6memory15LoadWithoutCastENSF_16StoreWithoutCastEEEviT_T0_T2_T3_T4_T5_)
        /*07b8*/ 	.word	0x00000000


	//----- nvinfo : EIATTR_MIN_STACK_SIZE
	.align		4
.L_373:
        /*07bc*/ 	.byte	0x04, 0x12
        /*07be*/ 	.short	(.L_375 - .L_374)
	.align		4
.L_374:
        /*07c0*/ 	.word	index@(_ZN2at6native29vectorized_elementwise_kernelILi2EZZZNS0_16acos_kernel_cudaERNS_18TensorIteratorBaseEENKUlvE_clEvENKUlvE0_clEvEUlN3c107complexIfEEE_St5arrayIPcLm2EEEEviT0_T1_)
        /*07c4*/ 	.word	0x00000000


	//----- nvinfo : EIATTR_MIN_STACK_SIZE
	.align		4
.L_375:
        /*07c8*/ 	.byte	0x04, 0x12
        /*07ca*/ 	.short	(.L_377 - .L_376)
	.align		4
.L_376:
        /*07cc*/ 	.word	index@(_ZN2at6native29vectorized_elementwise_kernelILi4EZZZNS0_16acos_kernel_cudaERNS_18TensorIteratorBaseEENKUlvE_clEvENKUlvE0_clEvEUlN3c107complexIfEEE_St5arrayIPcLm2EEEEviT0_T1_)
        /*07d0*/ 	.word	0x00000000


	//----- nvinfo : EIATTR_MIN_STACK_SIZE
	.align		4
.L_377:
        /*07d4*/ 	.byte	0x04, 0x12
        /*07d6*/ 	.short	(.L_379 - .L_378)
	.align		4
.L_378:
        /*07d8*/ 	.word	index@(_ZN2at6native29vectorized_elementwise_kernelILi8EZZZNS0_16acos_kernel_cudaERNS_18TensorIteratorBaseEENKUlvE_clEvENKUlvE0_clEvEUlN3c107complexIfEEE_St5arrayIPcLm2EEEEviT0_T1_)
        /*07dc*/ 	.word	0x00000000


	//----- nvinfo : EIATTR_MIN_STACK_SIZE
	.align		4
.L_379:
        /*07e0*/ 	.byte	0x04, 0x12
        /*07e2*/ 	.short	(.L_381 - .L_380)
	.align		4
.L_380:
        /*07e4*/ 	.word	index@(_ZN2at6native18elementwise_kernelILi128ELi4EZNS0_15gpu_kernel_implIZZZNS0_16acos_kernel_cudaERNS_18TensorIteratorBaseEENKUlvE_clEvENKUlvE_clEvEUlN3c107complexIdEEE_EEvS4_RKT_EUliE_EEviT1_)
        /*07e8*/ 	.word	0x00000010


	//----- nvinfo : EIATTR_MIN_STACK_SIZE
	.align		4
.L_381:
        /*07ec*/ 	.byte	0x04, 0x12
        /*07ee*/ 	.short	(.L_383 - .L_382)
	.align		4
.L_382:
        /*07f0*/ 	.word	index@(_ZN2at6native27unrolled_elementwise_kernelIZZZNS0_16acos_kernel_cudaERNS_18TensorIteratorBaseEENKUlvE_clEvENKUlvE_clEvEUlN3c107complexIdEEE_St5arrayIPcLm2EELi4E23TrivialOffsetCalculatorILi1EjESE_NS0_6memory12LoadWithCastILi1EEENSF_13StoreWithCastILi1EEEEEviT_T0_T2_T3_T4_T5_)
        /*07f4*/ 	.word	0x00000010


	//----- nvinfo : EIATTR_MIN_STACK_SIZE
	.align		4
.L_383:
        /*07f8*/ 	.byte	0x04, 0x12
        /*07fa*/ 	.short	(.L_385 - .L_384)
	.align		4
.L_384:
        /*07fc*/ 	.word	index@(_ZN2at6native18elementwise_kernelILi128ELi2EZNS0_22gpu_kernel_impl_nocastIZZZNS0_16acos_kernel_cudaERNS_18TensorIteratorBaseEENKUlvE_clEvENKUlvE_clEvEUlN3c107complexIdEEE_EEvS4_RKT_EUliE_EEviT1_)
        /*0800*/ 	.word	0x00000010


	//----- nvinfo : EIATTR_MIN_STACK_SIZE
	.align		4
.L_385:
        /*0804*/ 	.byte	0x04, 0x12
        /*0806*/ 	.short	(.L_387 - .L_386)
	.align		4
.L_386:
        /*0808*/ 	.word	index@(_ZN2at6native27unrolled_elementwise_kernelIZZZNS0_16acos_kernel_cudaERNS_18TensorIteratorBaseEENKUlvE_clEvENKUlvE_clEvEUlN3c107complexIdEEE_St5arrayIPcLm2EELi4E23TrivialOffsetCalculatorILi1EjESE_NS0_6memory15LoadWithoutCastENSF_16StoreWithoutCastEEEviT_T0_T2_T3_T4_T5_)
        /*080c*/ 	.word	0x00000010


	//----- nvinfo : EIATTR_MIN_STACK_SIZE
	.align		4
.L_387:
        /*0810*/ 	.byte	0x04, 0x12
        /*0812*/ 	.short	(.L_389 - .L_388)
	.align		4
.L_388:
        /*0814*/ 	.word	index@(_ZN2at6native29vectorized_elementwise_kernelILi2EZZZNS0_16acos_kernel_cudaERNS_18TensorIteratorBaseEENKUlvE_clEvENKUlvE_clEvEUlN3c107complexIdEEE_St5arrayIPcLm2EEEEviT0_T1_)
        /*0818*/ 	.word	0x00000010


	//----- nvinfo : EIATTR_MIN_STACK_SIZE
	.align		4
.L_389:
        /*081c*/ 	.byte	0x04, 0x12
        /*081e*/ 	.short	(.L_391 - .L_390)
	.align		4
.L_390:
        /*0820*/ 	.word	index@(_ZN2at6native29vectorized_elementwise_kernelILi4EZZZNS0_16acos_kernel_cudaERNS_18TensorIteratorBaseEENKUlvE_clEvENKUlvE_clEvEUlN3c107complexIdEEE_St5arrayIPcLm2EEEEviT0_T1_)
        /*0824*/ 	.word	0x00000010


	//----- nvinfo : EIATTR_MIN_STACK_SIZE
	.align		4
.L_391:
        /*0828*/ 	.byte	0x04, 0x12
        /*082a*/ 	.short	(.L_393 - .L_392)
	.align		4
.L_392:
        /*082c*/ 	.word	index@(_ZN2at6native29vectorized_elementwise_kernelILi8EZZZNS0_16acos_kernel_cudaERNS_18TensorIteratorBaseEENKUlvE_clEvENKUlvE_clEvEUlN3c107complexIdEEE_St5arrayIPcLm2EEEEviT0_T1_)
        /*0830*/ 	.word	0x00000010
.L_393:


//--------------------- .nv.compat                --------------------------
	.section	.nv.compat,"",@"SHT_CUDA_COMPAT_INFO"
	.align	4
        /*0000*/ 	.byte	0x02, 0x09, 0x01, 0x00, 0x02, 0x02, 0x01, 0x00, 0x02, 0x05, 0x05, 0x00, 0x03, 0x07, 0x01, 0x01
        /*0010*/ 	.byte	0x02, 0x03, 0x00, 0x00, 0x02, 0x06, 0x01, 0x00, 0x04, 0x0b, 0x08, 0x00, 0x01, 0x00, 0x00, 0x00
        /*0020*/ 	.byte	0x00, 0x00, 0x00, 0x00


//--------------------- .nv.info._ZN2at6native18elementwise_kernelILi128ELi4EZNS0_15gpu_kernel_implIZZZNS0_16acos_kernel_cudaERNS_18TensorIteratorBaseEENKUlvE0_clEvENKUlvE2_clEvEUlN3c108BFloat16EE_EEvS4_RKT_EUliE_EEviT1_ --------------------------
	.section	.nv.info._ZN2at6native18elementwise_kernelILi128ELi4EZNS0_15gpu_kernel_implIZZZNS0_16acos_kernel_cudaERNS_18TensorIteratorBaseEENKUlvE0_clEvENKUlvE2_clEvEUlN3c108BFloat16EE_EEvS4_RKT_EUliE_EEviT1_,"",@"SHT_CUDA_INFO"
	.sectionflags	@""
	.align	4


	//----- nvinfo : EIATTR_CUDA_API_VERSION
	.align		4
        /*0000*/ 	.byte	0x04, 0x37
        /*0002*/ 	.short	(.L_395 - .L_394)
.L_394:
        /*0004*/ 	.word	0x00000082


	//----- nvinfo : EIATTR_KPARAM_INFO
	.align		4
.L_395:
        /*0008*/ 	.byte	0x04, 0x17
        /*000a*/ 	.short	(.L_397 - .L_396)
.L_396:
        /*000c*/ 	.word	0x00000000
        /*0010*/ 	.short	0x0001
        /*0012*/ 	.short	0x0008
        /*0014*/ 	.byte	0x00, 0xf0, 0x61, 0x08


	//----- nvinfo : EIATTR_KPARAM_INFO
	.align		4
.L_397:
        /*0018*/ 	.byte	0x04, 0x17
        /*001a*/ 	.short	(.L_399 - .L_398)
.L_398:
        /*001c*/ 	.word	0x00000000
        /*0020*/ 	.short	0x0000
        /*0022*/ 	.short	0x0000
        /*0024*/ 	.byte	0x00, 0xf0, 0x11, 0x00


	//----- nvinfo : EIATTR_SPARSE_MMA_MASK
	.align		4
.L_399:
        /*0028*/ 	.byte	0x03, 0x50
        /*002a*/ 	.short	0x0000


	//----- nvinfo : EIATTR_MAXREG_COUNT
	.align		4
        /*002c*/ 	.byte	0x03, 0x1b
        /*002e*/ 	.short	0x0080


	//----- nvinfo : EIATTR_EXTERNS
	.align		4
        /*0030*/ 	.byte	0x04, 0x0f
        /*0032*/ 	.short	(.L_401 - .L_400)


	//   ....[0]....
	.align		4
.L_400:
        /*0034*/ 	.word	index@(__assertfail)


	//----- nvinfo : EIATTR_MERCURY_ISA_VERSION
	.align		4
.L_401:
        /*0038*/ 	.byte	0x03, 0x5f
        /*003a*/ 	.short	0x0101


	//----- nvinfo : EIATTR_VRC_CTA_INIT_COUNT
	.align		4
        /*003c*/ 	.byte	0x02, 0x4a
	.zero		1
	.zero		1


	//----- nvinfo : EIATTR_SYSCALL_OFFSETS
	.align		4
        /*0040*/ 	.byte	0x04, 0x46
        /*0042*/ 	.short	(.L_403 - .L_402)


	//   ....[0]....
.L_402:
        /*0044*/ 	.word	0x00002210


	//   ....[1]....
        /*0048*/ 	.word	0x000032c0


	//   ....[2]....
        /*004c*/ 	.word	0x00005670


	//   ....[3]....
        /*0050*/ 	.word	0x00006570


	//   ....[4]....
        /*0054*/ 	.word	0x00008a10


	//   ....[5]....
        /*0058*/ 	.word	0x00009910


	//   ....[6]....
        /*005c*/ 	.word	0x0000bdc0


	//   ....[7]....
        /*0060*/ 	.word	0x0000cc90


	//----- nvinfo : EIATTR_EXIT_INSTR_OFFSETS
	.align		4
.L_403:
        /*0064*/ 	.byte	0x04, 0x1c
        /*0066*/ 	.short	(.L_405 - .L_404)


	//   ....[0]....
.L_404:
        /*0068*/ 	.word	0x00009bd0


	//   ....[1]....
        /*006c*/ 	.word	0x0000c110


	//   ....[2]....
        /*0070*/ 	.word	0x0000c150


	//   ....[3]....
        /*0074*/ 	.word	0x0000c1f0


	//   ....[4]....
        /*0078*/ 	.word	0x0000c230


	//   ....[5]....
        /*007c*/ 	.word	0x0000c270


	//   ....[6]....
        /*0080*/ 	.word	0x0000c300


	//   ....[7]....
        /*0084*/ 	.word	0x0000c340


	//   ....[8]....
        /*0088*/ 	.word	0x0000c3e0


	//   ....[9]....
        /*008c*/ 	.word	0x0000c430


	//   ....[10]....
        /*0090*/ 	.word	0x0000c480


	//   ....[11]....
        /*0094*/ 	.word	0x0000c560


	//   ....[12]....
        /*0098*/ 	.word	0x0000c6d0


	//   ....[13]....
        /*009c*/ 	.word	0x0000c840


	//   ....[14]....
        /*00a0*/ 	.word	0x0000c9a0


	//   ....[15]....
        /*00a4*/ 	.word	0x0000c9e0


	//   ....[16]....
        /*00a8*/ 	.word	0x0000ca20


	//   ....[17]....
        /*00ac*/ 	.word	0x0000cad0


	//   ....[18]....
        /*00b0*/ 	.word	0x0000cb30


	//   ....[19]....
        /*00b4*/ 	.word	0x0000cca0


	//   ....[20]....
        /*00b8*/ 	.word	0x0000cdb0


	//   ....[21]....
        /*00bc*/ 	.word	0x0000cef0


	//   ....[22]....
        /*00c0*/ 	.word	0x0000cf10


	//----- nvinfo : EIATTR_MAX_THREADS
	.align		4
.L_405:
        /*00c4*/ 	.byte	0x04, 0x05
        /*00c6*/ 	.short	(.L_407 - .L_406)
.L_406:
        /*00c8*/ 	.word	0x00000080
        /*00cc*/ 	.word	0x00000001
        /*00d0*/ 	.word	0x00000001


	//----- nvinfo : EIATTR_CRS_STACK_SIZE
	.align		4
.L_407:
        /*00d4*/ 	.byte	0x04, 0x1e
        /*00d6*/ 	.short	(.L_409 - .L_408)
.L_408:
        /*00d8*/ 	.word	0x00000000


	//----- nvinfo : EIATTR_CBANK_PARAM_SIZE
	.align		4
.L_409:
        /*00dc*/ 	.byte	0x03, 0x19
        /*00de*/ 	.short	0x0220


	//----- nvinfo : EIATTR_PARAM_CBANK
	.align		4
        /*00e0*/ 	.byte	0x04, 0x0a
        /*00e2*/ 	.short	(.L_411 - .L_410)
	.align		4
.L_410:
        /*00e4*/ 	.word	index@(.nv.constant0._ZN2at6native18elementwise_kernelILi128ELi4EZNS0_15gpu_kernel_implIZZZNS0_16acos_kernel_cudaERNS_18TensorIteratorBaseEENKUlvE0_clEvENKUlvE2_clEvEUlN3c108BFloat16EE_EEvS4_RKT_EUliE_EEviT1_)
        /*00e8*/ 	.short	0x0380
        /*00ea*/ 	.short	0x0220


	//----- nvinfo : EIATTR_SW_WAR
	.align		4
.L_411:
        /*00ec*/ 	.byte	0x04, 0x36
        /*00ee*/ 	.short	(.L_413 - .L_412)
.L_412:
        /*00f0*/ 	.word	0x00000008
.L_413:


//--------------------- .nv.info._ZN2at6native27unrolled_elementwise_kernelIZZZNS0_16acos_kernel_cudaERNS_18TensorIteratorBaseEENKUlvE0_clEvENKUlvE2_clEvEUlN3c108BFloat16EE_St5arrayIPcLm2EELi4E23TrivialOffsetCalculatorILi1EjESD_NS0_6memory12LoadWithCastILi1EEENSE_13StoreWithCastILi1EEEEEviT_T0_T2_T3_T4_T5_ --------------------------
	.section	.nv.info._ZN2at6native27unrolled_elementwise_kernelIZZZNS0_16acos_kernel_cudaERNS_18TensorIteratorBaseEENKUlvE0_clEvENKUlvE2_clEvEUlN3c108BFloat16EE_St5arrayIPcLm2EELi4E23TrivialOffsetCalculatorILi1EjESD_NS0_6memory12LoadWithCastILi1EEENSE_13StoreWithCastILi1EEEEEviT_T0_T2_T3_T4_T5_,"",@"SHT_CUDA_INFO"
	.sectionflags	@""
	.align	4


	//----- nvinfo : EIATTR_CUDA_API_VERSION
	.align		4
        /*0000*/ 	.byte	0x04, 0x37
        /*0002*/ 	.short	(.L_415 - .L_414)
.L_414:
        /*0004*/ 	.word	0x00000082


	//----- nvinfo : EIATTR_KPARAM_INFO
	.align		4
.L_415:
        /*0008*/ 	.byte	0x04, 0x17
        /*000a*/ 	.short	(.L_417 - .L_416)
.L_416:
        /*000c*/ 	.word	0x00000000
        /*0010*/ 	.short	0x0006
        /*0012*/ 	.short	0x0024
        /*0014*/ 	.byte	0x00, 0xf0, 0x21, 0x00


	//----- nvinfo : EIATTR_KPARAM_INFO
	.align		4
.L_417:
        /*0018*/ 	.byte	0x04, 0x17
        /*001a*/ 	.short	(.L_419 - .L_418)
.L_418:
        /*001c*/ 	.word	0x00000000
        /*0020*/ 	.short	0x0005
        /*0022*/ 	.short	0x001c
        /*0024*/ 	.byte	0x00, 0xf0, 0x21, 0x00


	//----- nvinfo : EIATTR_KPARAM_INFO
	.align		4
.L_419:
        /*0028*/ 	.byte	0x04, 0x17
        /*002a*/ 	.short	(.L_421 - .L_420)
.L_420:
        /*002c*/ 	.word	0x00000000
        /*0030*/ 	.short	0x0004
        /*0032*/ 	.short	0x0019
        /*0034*/ 	.byte	0x00, 0xf0, 0x05, 0x00


	//----- nvinfo : EIATTR_KPARAM_INFO
	.align		4
.L_421:
        /*0038*/ 	.byte	0x04, 0x17
        /*003a*/ 	.short	(.L_423 - .L_422)
.L_422:
        /*003c*/ 	.word	0x00000000
        /*0040*/ 	.short	0x0003
        /*0042*/ 	.short	0x0018
        /*0044*/ 	.byte	0x00, 0xf0, 0x05, 0x00


	//----- nvinfo : EIATTR_KPARAM_INFO
	.align		4
.L_423:
        /*0048*/ 	.byte	0x04, 0x17
        /*004a*/ 	.short	(.L_425 - .L_424)
.L_424:
        /*004c*/ 	.word	0x00000000
        /*0050*/ 	.short	0x0002
        /*0052*/ 	.short	0x0008
        /*0054*/ 	.byte	0x00, 0xf0, 0x41, 0x00


	//----- nvinfo : EIATTR_KPARAM_INFO
	.align		4
.L_425:
        /*0058*/ 	.byte	0x04, 0x17
        /*005a*/ 	.short	(.L_427 - .L_426)
.L_426:
        /*005c*/ 	.word	0x00000000
        /*0060*/ 	.short	0x0001
        /*0062*/ 	.short	0x0004
        /*0064*/ 	.byte	0x00, 0xf0, 0x05, 0x00


	//----- nvinfo : EIATTR_KPARAM_INFO
	.align		4
.L_427:
        /*0068*/ 	.byte	0x04, 0x17
        /*006a*/ 	.short	(.L_429 - .L_428)
.L_428:
        /*006c*/ 	.word	0x00000000
        /*0070*/ 	.short	0x0000
        /*0072*/ 	.short	0x0000
        /*0074*/ 	.byte	0x00, 0xf0, 0x11, 0x00


	//----- nvinfo : EIATTR_SPARSE_MMA_MASK
	.align		4
.L_429:
        /*0078*/ 	.byte	0x03, 0x50
        /*007a*/ 	.short	0x0000


	//----- nvinfo : EIATTR_MAXREG_COUNT
	.align		4
        /*007c*/ 	.byte	0x03, 0x1b
        /*007e*/ 	.short	0x00ff


	//----- nvinfo : EIATTR_EXTERNS
	.align		4
        /*0080*/ 	.byte	0x04, 0x0f
        /*0082*/ 	.short	(.L_431 - .L_430)


	//   ....[0]....
	.align		4
.L_430:
        /*0084*/ 	.word	index@(__assertfail)


	//----- nvinfo : EIATTR_MERCURY_ISA_VERSION
	.align		4
.L_431:
        /*0088*/ 	.byte	0x03, 0x5f
        /*008a*/ 	.short	0x0101


	//----- nvinfo : EIATTR_VRC_CTA_INIT_COUNT
	.align		4
        /*008c*/ 	.byte	0x02, 0x4a
	.zero		1
	.zero		1


	//----- nvinfo : EIATTR_SYSCALL_OFFSETS
	.align		4
        /*0090*/ 	.byte	0x04, 0x46
        /*0092*/ 	.short	(.L_433 - .L_432)


	//   ....[0]....
.L_432:
        /*0094*/ 	.word	0x00001000


	//   ....[1]....
        /*0098*/ 	.word	0x000021e0


	//   ....[2]....
        /*009c*/ 	.word	0x00003300


	//   ....[3]....
        /*00a0*/ 	.word	0x00004330


	//   ....[4]....
        /*00a4*/ 	.word	0x00005b70


	//   ....[5]....
        /*00a8*/ 	.word	0x00006a50


	//   ....[6]....
        /*00ac*/ 	.word	0x000079d0


	//   ....[7]....
        /*00b0*/ 	.word	0x00008950


	//----- nvinfo : EIATTR_EXIT_INSTR_OFFSETS
	.align		4
.L_433:
        /*00b4*/ 	.byte	0x04, 0x1c
        /*00b6*/ 	.short	(.L_435 - .L_434)


	//   ....[0]....
.L_434:
        /*00b8*/ 	.word	0x00007c80


	//   ....[1]....
        /*00bc*/ 	.word	0x00007dd0


	//   ....[2]....
        /*00c0*/ 	.word	0x00007e10


	//   ....[3]....
        /*00c4*/ 	.word	0x00007eb0


	//   ....[4]....
        /*00c8*/ 	.word	0x00007ef0


	//   ....[5]....
        /*00cc*/ 	.word	0x00007f30


	//   ....[6]....
        /*00d0*/ 	.word	0x00007fc0


	//   ....[7]....
        /*00d4*/ 	.word	0x00008000


	//   ....[8]....
        /*00d8*/ 	.word	0x000080a0


	//   ....[9]....
        /*00dc*/ 	.word	0x000080f0


	//   ....[10]....
        /*00e0*/ 	.word	0x00008140


	//   ....[11]....
        /*00e4*/ 	.word	0x00008220


	//   ....[12]....
        /*00e8*/ 	.word	0x00008390


	//   ....[13]....
        /*00ec*/ 	.word	0x00008500


	//   ....[14]....
        /*00f0*/ 	.word	0x00008660


	//   ....[15]....
        /*00f4*/ 	.word	0x000086a0


	//   ....[16]....
        /*00f8*/ 	.word	0x000086e0


	//   ....[17]....
        /*00fc*/ 	.word	0x00008790


	//   ....[18]....
        /*0100*/ 	.word	0x000087f0


	//   ....[19]....
        /*0104*/ 	.word	0x00008960


	//   ....[20]....
        /*0108*/ 	.word	0x00008a70


	//   ....[21]....
        /*010c*/ 	.word	0x00008bb0


	//   ....[22]....
        /*0110*/ 	.word	0x00008bd0


	//----- nvinfo : EIATTR_MAX_THREADS
	.align		4
.L_435:
        /*0114*/ 	.byte	0x04, 0x05
        /*0116*/ 	.short	(.L_437 - .L_436)
.L_436:
        /*0118*/ 	.word	0x00000080
        /*011c*/ 	.word	0x00000001
        /*0120*/ 	.word	0x00000001


	//----- nvinfo : EIATTR_CRS_STACK_SIZE
	.align		4
.L_437:
        /*0124*/ 	.byte	0x04, 0x1e
        /*0126*/ 	.short	(.L_439 - .L_438)
.L_438:
        /*0128*/ 	.word	0x00000000


	//----- nvinfo : EIATTR_CBANK_PARAM_SIZE
	.align		4
.L_439:
        /*012c*/ 	.byte	0x03, 0x19
        /*012e*/ 	.short	0x002c


	//----- nvinfo : EIATTR_PARAM_CBANK
	.align		4
        /*0130*/ 	.byte	0x04, 0x0a
        /*0132*/ 	.short	(.L_441 - .L_440)
	.align		4
.L_440:
        /*0134*/ 	.word	index@(.nv.constant0._ZN2at6native27unrolled_elementwise_kernelIZZZNS0_16acos_kernel_cudaERNS_18TensorIteratorBaseEENKUlvE0_clEvENKUlvE2_clEvEUlN3c108BFloat16EE_St5arrayIPcLm2EELi4E23TrivialOffsetCalculatorILi1EjESD_NS0_6memory12LoadWithCastILi1EEENSE_13StoreWithCastILi1EEEEEviT_T0_T2_T3_T4_T5_)
        /*0138*/ 	.short	0x0380
        /*013a*/ 	.short	0x002c


	//----- nvinfo : EIATTR_SW_WAR
	.align		4
.L_441:
        /*013c*/ 	.byte	0x04, 0x36
        /*013e*/ 	.short	(.L_443 - .L_442)
.L_442:
        /*0140*/ 	.word	0x00000008
.L_443:


//--------------------- .nv.info._ZN2at6native18elementwise_kernelILi128ELi4EZNS0_22gpu_kernel_impl_nocastIZZZNS0_16acos_kernel_cudaERNS_18TensorIteratorBaseEENKUlvE0_clEvENKUlvE2_clEvEUlN3c108BFloat16EE_EEvS4_RKT_EUliE_EEviT1_ --------------------------
	.section	.nv.info._ZN2at6native18elementwise_kernelILi128ELi4EZNS0_22gpu_kernel_impl_nocastIZZZNS0_16acos_kernel_cudaERNS_18TensorIteratorBaseEENKUlvE0_clEvENKUlvE2_clEvEUlN3c108BFloat16EE_EEvS4_RKT_EUliE_EEviT1_,"",@"SHT_CUDA_INFO"
	.sectionflags	@""
	.align	4


	//----- nvinfo : EIATTR_CUDA_API_VERSION
	.align		4
        /*0000*/ 	.byte	0x04, 0x37
        /*0002*/ 	.short	(.L_445 - .L_444)
.L_444:
        /*0004*/ 	.word	0x00000082


	//----- nvinfo : EIATTR_KPARAM_INFO
	.align		4
.L_445:
        /*0008*/ 	.byte	0x04, 0x17
        /*000a*/ 	.short	(.L_447 - .L_446)
.L_446:
        /*000c*/ 	.word	0x00000000
        /*0010*/ 	.short	0x0001
        /*0012*/ 	.short	0x0008
        /*0014*/ 	.byte	0x00, 0xf0, 0x61, 0x08


	//----- nvinfo : EIATTR_KPARAM_INFO
	.align		4
.L_447:
        /*0018*/ 	.byte	0x04, 0x17
        /*001a*/ 	.short	(.L_449 - .L_448)
.L_448:
        /*001c*/ 	.word	0x00000000
        /*0020*/ 	.short	0x0000
        /*0022*/ 	.short	0x0000
        /*0024*/ 	.byte	0x00, 0xf0, 0x11, 0x00


	//----- nvinfo : EIATTR_SPARSE_MMA_MASK
	.align		4
.L_449:
        /*0028*/ 	.byte	0x03, 0x50
        /*002a*/ 	.short	0x0000


	//----- nvinfo : EIATTR_MAXREG_COUNT
	.align		4
        /*002c*/ 	.byte	0x03, 0x1b
        /*002e*/ 	.short	0x0080


	//----- nvinfo : EIATTR_MERCURY_ISA_VERSION
	.align		4
        /*0030*/ 	.byte	0x03, 0x5f
        /*0032*/ 	.short	0x0101


	//----- nvinfo : EIATTR_VRC_CTA_INIT_COUNT
	.align		4
        /*0034*/ 	.byte	0x02, 0x4a
	.zero		1
	.zero		1


	//----- nvinfo : EIATTR_EXIT_INSTR_OFFSETS
	.align		4
        /*0038*/ 	.byte	0x04, 0x1c
        /*003a*/ 	.short	(.L_451 - .L_450)


	//   ....[0]....
.L_450:
        /*003c*/ 	.word	0x000007e0


	//   ....[1]....
        /*0040*/ 	.word	0x00000a00


	//   ....[2]....
        /*0044*/ 	.word	0x00004a00


	//   ....[3]....
        /*0048*/ 	.word	0x00005ef0


	//----- nvinfo : EIATTR_MAX_THREADS
	.align		4
.L_451:
        /*004c*/ 	.byte	0x04, 0x05
        /*004e*/ 	.short	(.L_453 - .L_452)
.L_452:
        /*0050*/ 	.word	0x00000080
        /*0054*/ 	.word	0x00000001
        /*0058*/ 	.word	0x00000001


	//----- nvinfo : EIATTR_CRS_STACK_SIZE
	.align		4
.L_453:
        /*005c*/ 	.byte	0x04, 0x1e
        /*005e*/ 	.short	(.L_455 - .L_454)
.L_454:
        /*0060*/ 	.word	0x00000000


	//----- nvinfo : EIATTR_CBANK_PARAM_SIZE
	.align		4
.L_455:
        /*0064*/ 	.byte	0x03, 0x19
        /*0066*/ 	.short	0x0220


	//----- nvinfo : EIATTR_PARAM_CBANK
	.align		4
        /*0068*/ 	.byte	0x04, 0x0a
        /*006a*/ 	.short	(.L_457 - .L_456)
	.align		4
.L_456:
        /*006c*/ 	.word	index@(.nv.constant0._ZN2at6native18elementwise_kernelILi128ELi4EZNS0_22gpu_kernel_impl_nocastIZZZNS0_16acos_kernel_cudaERNS_18TensorIteratorBaseEENKUlvE0_clEvENKUlvE2_clEvEUlN3c108BFloat16EE_EEvS4_RKT_EUliE_EEviT1_)
        /*0070*/ 	.short	0x0380
        /*0072*/ 	.short	0x0220


	//----- nvinfo : EIATTR_SW_WAR
	.align		4
.L_457:
        /*0074*/ 	.byte	0x04, 0x36
        /*0076*/ 	.short	(.L_459 - .L_458)
.L_458:
        /*0078*/ 	.word	0x00000008
.L_459:


//--------------------- .nv.info._ZN2at6native27unrolled_elementwise_kernelIZZZNS0_16acos_kernel_cudaERNS_18TensorIteratorBaseEENKUlvE0_clEvENKUlvE2_clEvEUlN3c108BFloat16EE_St5arrayIPcLm2EELi4E23TrivialOffsetCalculatorILi1EjESD_NS0_6memory15LoadWithoutCastENSE_16StoreWithoutCastEEEviT_T0_T2_T3_T4_T5_ --------------------------
	.section	.nv.info._ZN2at6native27unrolled_elementwise_kernelIZZZNS0_16acos_kernel_cudaERNS_18TensorIteratorBaseEENKUlvE0_clEvENKUlvE2_clEvEUlN3c108BFloat16EE_St5arrayIPcLm2EELi4E23TrivialOffsetCalculatorILi1EjESD_NS0_6memory15LoadWithoutCastENSE_16StoreWithoutCastEEEviT_T0_T2_T3_T4_T5_,"",@"SHT_CUDA_INFO"
	.sectionflags	@""
	.align	4


	//----- nvinfo : EIATTR_CUDA_API_VERSION
	.align		4
        /*0000*/ 	.byte	0x04, 0x37
        /*0002*/ 	.short	(.L_461 - .L_460)
.L_460:
        /*0004*/ 	.word	0x00000082


	//----- nvinfo : EIATTR_KPARAM_INFO
	.align		4
.L_461:
        /*0008*/ 	.byte	0x04, 0x17
        /*000a*/ 	.short	(.L_463 - .L_462)
.L_462:
        /*000c*/ 	.word	0x00000000
        /*0010*/ 	.short	0x0006
        /*0012*/ 	.short	0x001b
        /*0014*/ 	.byte	0x00, 0xf0, 0x05, 0x00


	//----- nvinfo : EIATTR_KPARAM_INFO
	.align		4
.L_463:
        /*0018*/ 	.byte	0x04, 0x17
        /*001a*/ 	.short	(.L_465 - .L_464)
.L_464:
        /*001c*/ 	.word	0x00000000
        /*0020*/ 	.short	0x0005
        /*0022*/ 	.short	0x001a
        /*0024*/ 	.byte	0x00, 0xf0, 0x05, 0x00


	//----- nvinfo : EIATTR_KPARAM_INFO
	.align		4
.L_465:
        /*0028*/ 	.byte	0x04, 0x17
        /*002a*/ 	.short	(.L_467 - .L_466)
.L_466:
        /*002c*/ 	.word	0x00000000
        /*0030*/ 	.short	0x0004
        /*0032*/ 	.short	0x0019
        /*0034*/ 	.byte	0x00, 0xf0, 0x05, 0x00


	//----- nvinfo : EIATTR_KPARAM_INFO
	.align		4
.L_467:
        /*0038*/ 	.byte	0x04, 0x17
        /*003a*/ 	.short	(.L_469 - .L_468)
.L_468:
        /*003c*/ 	.word	0x00000000
        /*0040*/ 	.short	0x0003
        /*0042*/ 	.short	0x0018
        /*0044*/ 	.byte	0x00, 0xf0, 0x05, 0x00


	//----- nvinfo : EIATTR_KPARAM_INFO
	.align		4
.L_469:
        /*0048*/ 	.byte	0x04, 0x17
        /*004a*/ 	.short	(.L_471 - .L_470)
.L_470:
        /*004c*/ 	.word	0x00000000
        /*0050*/ 	.short	0x0002
        /*0052*/ 	.short	0x0008
        /*0054*/ 	.byte	0x00, 0xf0, 0x41, 0x00


	//----- nvinfo : EIATTR_KPARAM_INFO
	.align		4
.L_471:
        /*0058*/ 	.byte	0x04, 0x17
        /*005a*/ 	.short	(.L_473 - .L_472)
.L_472:
        /*005c*/ 	.word	0x00000000
        /*0060*/ 	.short	0x0001
        /*0062*/ 	.short	0x0004
        /*0064*/ 	.byte	0x00, 0xf0, 0x05, 0x00


	//----- nvinfo : EIATTR_KPARAM_INFO
	.align		4
.L_473:
        /*0068*/ 	.byte	0x04, 0x17
        /*006a*/ 	.short	(.L_475 - .L_474)
.L_474:
        /*006c*/ 	.word	0x00000000
        /*0070*/ 	.short	0x0000
        /*0072*/ 	.short	0x0000
        /*0074*/ 	.byte	0x00, 0xf0, 0x11, 0x00


	//----- nvinfo : EIATTR_SPARSE_MMA_MASK
	.align		4
.L_475:
        /*0078*/ 	.byte	0x03, 0x50
        /*007a*/ 	.short	0x0000


	//----- nvinfo : EIATTR_MAXREG_COUNT
	.align		4
        /*007c*/ 	.byte	0x03, 0x1b
        /*007e*/ 	.short	0x00ff


	//----- nvinfo : EIATTR_MERCURY_ISA_VERSION
	.align		4
        /*0080*/ 	.byte	0x03, 0x5f
        /*0082*/ 	.short	0x0101


	//----- nvinfo : EIATTR_VRC_CTA_INIT_COUNT
	.align		4
        /*0084*/ 	.byte	0x02, 0x4a
	.zero		1
	.zero		1


	//----- nvinfo : EIATTR_EXIT_INSTR_OFFSETS
	.align		4
        /*0088*/ 	.byte	0x04, 0x1c
        /*008a*/ 	.short	(.L_477 - .L_476)


	//   ....[0]....
.L_476:
        /*008c*/ 	.word	0x00000be0


	//   ....[1]....
        /*0090*/ 	.word	0x00000c30


	//----- nvinfo : EIATTR_MAX_THREADS
	.align		4
.L_477:
        /*0094*/ 	.byte	0x04, 0x05
        /*0096*/ 	.short	(.L_479 - .L_478)
.L_478:
        /*0098*/ 	.word	0x00000080
        /*009c*/ 	.word	0x00000001
        /*00a0*/ 	.word	0x00000001


	//----- nvinfo : EIATTR_CRS_STACK_SIZE
	.align		4
.L_479:
        /*00a4*/ 	.byte	0x04, 0x1e
        /*00a6*/ 	.short	(.L_481 - .L_480)
.L_480:
        /*00a8*/ 	.word	0x00000000


	//----- nvinfo : EIATTR_CBANK_PARAM_SIZE
	.align		4
.L_481:
        /*00ac*/ 	.byte	0x03, 0x19
        /*00ae*/ 	.short	0x001c


	//----- nvinfo : EIATTR_PARAM_CBANK
	.align		4
        /*00b0*/ 	.byte	0x04, 0x0a
        /*00b2*/ 	.short	(.L_483 - .L_482)
	.align		4
.L_482:
        /*00b4*/ 	.word	index@(.nv.constant0._ZN2at6native27unrolled_elementwise_kernelIZZZNS0_16acos_kernel_cudaERNS_18TensorIteratorBaseEENKUlvE0_clEvENKUlvE2_clEvEUlN3c108BFloat16EE_St5arrayIPcLm2EELi4E23TrivialOffsetCalculatorILi1EjESD_NS0_6memory15LoadWithoutCastENSE_16StoreWithoutCastEEEviT_T0_T2_T3_T4_T5_)
        /*00b8*/ 	.short	0x0380
        /*00ba*/ 	.short	0x001c


	//----- nvinfo : EIATTR_SW_WAR
	.align		4
.L_483:
        /*00bc*/ 	.byte	0x04, 0x36
        /*00be*/ 	.short	(.L_485 - .L_484)
.L_484:
        /*00c0*/ 	.word	0x00000008
.L_485:


//--------------------- .nv.info._ZN2at6native29vectorized_elementwise_kernelILi2EZZZNS0_16acos_kernel_cudaERNS_18TensorIteratorBaseEENKUlvE0_clEvENKUlvE2_clEvEUlN3c108BFloat16EE_St5arrayIPcLm2EEEEviT0_T1_ --------------------------
	.section	.nv.info._ZN2at6native29vectorized_elementwise_kernelILi2EZZZNS0_16acos_kernel_cudaERNS_18TensorIteratorBaseEENKUlvE0_clEvENKUlvE2_clEvEUlN3c108BFloat16EE_St5arrayIPcLm2EEEEviT0_T1_,"",@"SHT_CUDA_INFO"
	.sectionflags	@""
	.align	4


	//----- nvinfo : EIATTR_CUDA_API_VERSION
	.align		4
        /*0000*/ 	.byte	0x04, 0x37
        /*0002*/ 	.short	(.L_487 - .L_486)
.L_486:
        /*0004*/ 	.word	0x00000082


	//----- nvinfo : EIATTR_KPARAM_INFO
	.align		4
.L_487:
        /*0008*/ 	.byte	0x04, 0x17
        /*000a*/ 	.short	(.L_489 - .L_488)
.L_488:
        /*000c*/ 	.word	0x00000000
        /*0010*/ 	.short	0x0002
        /*0012*/ 	.short	0x0008
        /*0014*/ 	.byte	0x00, 0xf0, 0x41, 0x00


	//----- nvinfo : EIATTR_KPARAM_INFO
	.align		4
.L_489:
        /*0018*/ 	.byte	0x04, 0x17
        /*001a*/ 	.short	(.L_491 - .L_490)
.L_490:
        /*001c*/ 	.word	0x00000000
        /*0020*/ 	.short	0x0001
        /*0022*/ 	.short	0x0004
        /*0024*/ 	.byte	0x00, 0xf0, 0x05, 0x00


	//----- nvinfo : EIATTR_KPARAM_INFO
	.align		4
.L_491:
        /*0028*/ 	.byte	0x04, 0x17
        /*002a*/ 	.short	(.L_493 - .L_492)
.L_492:
        /*002c*/ 	.word	0x00000000
        /*0030*/ 	.short	0x0000
        /*0032*/ 	.short	0x0000
        /*0034*/ 	.byte	0x00, 0xf0, 0x11, 0x00


	//----- nvinfo : EIATTR_SPARSE_MMA_MASK
	.align		4
.L_493:
        /*0038*/ 	.byte	0x03, 0x50
        /*003a*/ 	.short	0x0000


	//----- nvinfo : EIATTR_MAXREG_COUNT
	.align		4
        /*003c*/ 	.byte	0x03, 0x1b
        /*003e*/ 	.short	0x00ff


	//----- nvinfo : EIATTR_MERCURY_ISA_VERSION
	.align		4
        /*0040*/ 	.byte	0x03, 0x5f
        /*0042*/ 	.short	0x0101


	//----- nvinfo : EIATTR_VRC_CTA_INIT_COUNT
	.align		4
        /*0044*/ 	.byte	0x02, 0x4a
	.zero		1
	.zero		1


	//----- nvinfo : EIATTR_EXIT_INSTR_OFFSETS
	.align		4
        /*0048*/ 	.byte	0x04, 0x1c
        /*004a*/ 	.short	(.L_495 - .L_494)


	//   ....[0]....
.L_494:
        /*004c*/ 	.word	0x00001850


	//   ....[1]....
        /*0050*/ 	.word	0x000018a0


	//   ....[2]....
        /*0054*/ 	.word	0x000026d0


	//----- nvinfo : EIATTR_MAX_THREADS
	.align		4
.L_495:
        /*0058*/ 	.byte	0x04, 0x05
        /*005a*/ 	.short	(.L_497 - .L_496)
.L_496:
        /*005c*/ 	.word	0x00000080
        /*0060*/ 	.word	0x00000001
        /*0064*/ 	.word	0x00000001


	//----- nvinfo : EIATTR_CRS_STACK_SIZE
	.align		4
.L_497:
        /*0068*/ 	.byte	0x04, 0x1e
        /*006a*/ 	.short	(.L_499 - .L_498)
.L_498:
        /*006c*/ 	.word	0x00000000


	//----- nvinfo : EIATTR_CBANK_PARAM_SIZE
	.align		4
.L_499:
        /*0070*/ 	.byte	0x03, 0x19
        /*0072*/ 	.short	0x0018


	//----- nvinfo : EIATTR_PARAM_CBANK
	.align		4
        /*0074*/ 	.byte	0x04, 0x0a
        /*0076*/ 	.short	(.L_501 - .L_500)
	.align		4
.L_500:
        /*0078*/ 	.word	index@(.nv.constant0._ZN2at6native29vectorized_elementwise_kernelILi2EZZZNS0_16acos_kernel_cudaERNS_18TensorIteratorBaseEENKUlvE0_clEvENKUlvE2_clEvEUlN3c108BFloat16EE_St5arrayIPcLm2EEEEviT0_T1_)
        /*007c*/ 	.short	0x0380
        /*007e*/ 	.short	0x0018


	//----- nvinfo : EIATTR_SW_WAR
	.align		4
.L_501:
        /*0080*/ 	.byte	0x04, 0x36
        /*0082*/ 	.short	(.L_503 - .L_502)
.L_502:
        /*0084*/ 	.word	0x00000008
.L_503:


//--------------------- .nv.info._ZN2at6native29vectorized_elementwise_kernelILi4EZZZNS0_16acos_kernel_cudaERNS_18TensorIteratorBaseEENKUlvE0_clEvENKUlvE2_clEvEUlN3c108BFloat16EE_St5arrayIPcLm2EEEEviT0_T1_ --------------------------
	.section	.nv.info._ZN2at6native29vectorized_elementwise_kernelILi4EZZZNS0_16acos_kernel_cudaERNS_18TensorIteratorBaseEENKUlvE0_clEvENKUlvE2_clEvEUlN3c108BFloat16EE_St5arrayIPcLm2EEEEviT0_T1_,"",@"SHT_CUDA_INFO"
	.sectionflags	@""
	.align	4


	//----- nvinfo : EIATTR_CUDA_API_VERSION
	.align		4
        /*0000*/ 	.byte	0x04, 0x37
        /*0002*/ 	.short	(.L_505 - .L_504)
.L_504:
        /*0004*/ 	.word	0x00000082


	//----- nvinfo : EIATTR_KPARAM_INFO
	.align		4
.L_505:
        /*0008*/ 	.byte	0x04, 0x17
        /*000a*/ 	.short	(.L_507 - .L_506)
.L_506:
        /*000c*/ 	.word	0x00000000
        /*0010*/ 	.short	0x0002
        /*0012*/ 	.short	0x0008
        /*0014*/ 	.byte	0x00, 0xf0, 0x41, 0x00


	//----- nvinfo : EIATTR_KPARAM_INFO
	.align		4
.L_507:
        /*0018*/ 	.byte	0x04, 0x17
        /*001a*/ 	.short	(.L_509 - .L_508)
.L_508:
        /*001c*/ 	.word	0x00000000
        /*0020*/ 	.short	0x0001
        /*0022*/ 	.short	0x0004
        /*0024*/ 	.byte	0x00, 0xf0, 0x05, 0x00


	//----- nvinfo : EIATTR_KPARAM_INFO
	.align		4
.L_509:
        /*0028*/ 	.byte	0x04, 0x17
        /*002a*/ 	.short	(.L_511 - .L_510)
.L_510:
        /*002c*/ 	.word	0x00000000
        /*0030*/ 	.short	0x0000
        /*0032*/ 	.short	0x0000
        /*0034*/ 	.byte	0x00, 0xf0, 0x11, 0x00


	//----- nvinfo : EIATTR_SPARSE_MMA_MASK
	.align		4
.L_511:
        /*0038*/ 	.byte	0x03, 0x50
        /*003a*/ 	.short	0x0000


	//----- nvinfo : EIATTR_MAXREG_COUNT
	.align		4
        /*003c*/ 	.byte	0x03, 0x1b
        /*003e*/ 	.short	0x00ff


	//----- nvinfo : EIATTR_MERCURY_ISA_VERSION
	.align		4
        /*0040*/ 	.byte	0x03, 0x5f
        /*0042*/ 	.short	0x0101


	//----- nvinfo : EIATTR_VRC_CTA_INIT_COUNT
	.align		4
        /*0044*/ 	.byte	0x02, 0x4a
	.zero		1
	.zero		1


	//----- nvinfo : EIATTR_EXIT_INSTR_OFFSETS
	.align		4
        /*0048*/ 	.byte	0x04, 0x1c
        /*004a*/ 	.short	(.L_513 - .L_512)


	//   ....[0]....
.L_512:
        /*004c*/ 	.word	0x00001850


	//   ....[1]....
        /*0050*/ 	.word	0x000018a0


	//   ....[2]....
        /*0054*/ 	.word	0x00002690


	//----- nvinfo : EIATTR_MAX_THREADS
	.align		4
.L_513:
        /*0058*/ 	.byte	0x04, 0x05
        /*005a*/ 	.short	(.L_515 - .L_514)
.L_514:
        /*005c*/ 	.word	0x00000080
        /*0060*/ 	.word	0x00000001
        /*0064*/ 	.word	0x00000001


	//----- nvinfo : EIATTR_CRS_STACK_SIZE
	.align		4
.L_515:
        /*0068*/ 	.byte	0x04, 0x1e
        /*006a*/ 	.short	(.L_517 - .L_516)
.L_516:
        /*006c*/ 	.word	0x00000000


	//----- nvinfo : EIATTR_CBANK_PARAM_SIZE
	.align		4
.L_517:
        /*0070*/ 	.byte	0x03, 0x19
        /*0072*/ 	.short	0x0018


	//----- nvinfo : EIATTR_PARAM_CBANK
	.align		4
        /*0074*/ 	.byte	0x04, 0x0a
        /*0076*/ 	.short	(.L_519 - .L_518)
	.align		4
.L_518:
        /*0078*/ 	.word	index@(.nv.constant0._ZN2at6native29vectorized_elementwise_kernelILi4EZZZNS0_16acos_kernel_cudaERNS_18TensorIteratorBaseEENKUlvE0_clEvENKUlvE2_clEvEUlN3c108BFloat16EE_St5arrayIPcLm2EEEEviT0_T1_)
        /*007c*/ 	.short	0x0380
        /*007e*/ 	.short	0x0018


	//----- nvinfo : EIATTR_SW_WAR
	.align		4
.L_519:
        /*0080*/ 	.byte	0x04, 0x36
        /*0082*/ 	.short	(.L_521 - .L_520)
.L_520:
        /*0084*/ 	.word	0x00000008
.L_521:


//--------------------- .nv.info._ZN2at6native29vectorized_elementwise_kernelILi8EZZZNS0_16acos_kernel_cudaERNS_18TensorIteratorBaseEENKUlvE0_clEvENKUlvE2_clEvEUlN3c108BFloat16EE_St5arrayIPcLm2EEEEviT0_T1_ --------------------------
	.section	.nv.info._ZN2at6native29vectorized_elementwise_kernelILi8EZZZNS0_16acos_kernel_cudaERNS_18TensorIteratorBaseEENKUlvE0_clEvENKUlvE2_clEvEUlN3c108BFloat16EE_St5arrayIPcLm2EEEEviT0_T1_,"",@"SHT_CUDA_INFO"
	.sectionflags	@""
	.align	4


	//----- nvinfo : EIATTR_CUDA_API_VERSION
	.align		4
        /*0000*/ 	.byte	0x04, 0x37
        /*0002*/ 	.short	(.L_523 - .L_522)
.L_522:
        /*0004*/ 	.word	0x00000082


	//----- nvinfo : EIATTR_KPARAM_INFO
	.align		4
.L_523:
        /*0008*/ 	.byte	0x04, 0x17
        /*000a*/ 	.short	(.L_525 - .L_524)
.L_524:
        /*000c*/ 	.word	0x00000000
        /*0010*/ 	.short	0x0002
        /*0012*/ 	.short	0x0008
        /*0014*/ 	.byte	0x00, 0xf0, 0x41, 0x00


	//----- nvinfo : EIATTR_KPARAM_INFO
	.align		4
.L_525:
        /*0018*/ 	.byte	0x04, 0x17
        /*001a*/ 	.short	(.L_527 - .L_526)
.L_526:
        /*001c*/ 	.word	0x00000000
        /*0020*/ 	.short	0x0001
        /*0022*/ 	.short	0x0004
        /*0024*/ 	.byte	0x00, 0xf0, 0x05, 0x00


	//----- nvinfo : EIATTR_KPARAM_INFO
	.align		4
.L_527:
        /*0028*/ 	.byte	0x04, 0x17
        /*002a*/ 	.short	(.L_529 - .L_528)
.L_528:
        /*002c*/ 	.word	0x00000000
        /*0030*/ 	.short	0x0000
        /*0032*/ 	.short	0x0000
        /*0034*/ 	.byte	0x00, 0xf0, 0x11, 0x00


	//----- nvinfo : EIATTR_SPARSE_MMA_MASK
	.align		4
.L_529:
        /*0038*/ 	.byte	0x03, 0x50
        /*003a*/ 	.short	0x0000


	//----- nvinfo : EIATTR_MAXREG_COUNT
	.align		4
        /*003c*/ 	.byte	0x03, 0x1b
        /*003e*/ 	.short	0x00ff


	//----- nvinfo : EIATTR_MERCURY_ISA_VERSION
	.align		4
        /*0040*/ 	.byte	0x03, 0x5f
        /*0042*/ 	.short	0x0101


	//----- nvinfo : EIATTR_VRC_CTA_INIT_COUNT
	.align		4
        /*0044*/ 	.byte	0x02, 0x4a
	.zero		1
	.zero		1


	//----- nvinfo : EIATTR_EXIT_INSTR_OFFSETS
	.align		4
        /*0048*/ 	.byte	0x04, 0x1c
        /*004a*/ 	.short	(.L_531 - .L_530)


	//   ....[0]....
.L_530:
        /*004c*/ 	.word	0x00001850


	//   ....[1]....
        /*0050*/ 	.word	0x000018a0


	//   ....[2]....
        /*0054*/ 	.word	0x00002670


	//----- nvinfo : EIATTR_MAX_THREADS
	.align		4
.L_531:
        /*0058*/ 	.byte	0x04, 0x05
        /*005a*/ 	.short	(.L_533 - .L_532)
.L_532:
        /*005c*/ 	.word	0x00000080
        /*0060*/ 	.word	0x00000001
        /*0064*/ 	.word	0x00000001


	//----- nvinfo : EIATTR_CRS_STACK_SIZE
	.align		4
.L_533:
        /*0068*/ 	.byte	0x04, 0x1e
        /*006a*/ 	.short	(.L_535 - .L_534)
.L_534:
        /*006c*/ 	.word	0x00000000


	//----- nvinfo : EIATTR_CBANK_PARAM_SIZE
	.align		4
.L_535:
        /*0070*/ 	.byte	0x03, 0x19
        /*0072*/ 	.short	0x0018


	//----- nvinfo : EIATTR_PARAM_CBANK
	.align		4
        /*0074*/ 	.byte	0x04, 0x0a
        /*0076*/ 	.short	(.L_537 - .L_536)
	.align		4
.L_536:
        /*0078*/ 	.word	index@(.nv.constant0._ZN2at6native29vectorized_elementwise_kernelILi8EZZZNS0_16acos_kernel_cudaERNS_18TensorIteratorBaseEENKUlvE0_clEvENKUlvE2_clEvEUlN3c108BFloat16EE_St5arrayIPcLm2EEEEviT0_T1_)
        /*007c*/ 	.short	0x0380
        /*007e*/ 	.short	0x0018


	//----- nvinfo : EIATTR_SW_WAR
	.align		4
.L_537:
        /*0080*/ 	.byte	0x04, 0x36
        /*0082*/ 	.short	(.L_539 - .L_538)
.L_538:
        /*0084*/ 	.word	0x00000008
.L_539:


//--------------------- .nv.info._ZN2at6native18elementwise_kernelILi128ELi4EZNS0_15gpu_kernel_implIZZZNS0_16acos_kernel_cudaERNS_18TensorIteratorBaseEENKUlvE0_clEvENKUlvE1_clEvEUlN3c104HalfEE_EEvS4_RKT_EUliE_EEviT1_ --------------------------
	.section	.nv.info._ZN2at6native18elementwise_kernelILi128ELi4EZNS0_15gpu_kernel_implIZZZNS0_16acos_kernel_cudaERNS_18TensorIteratorBaseEENKUlvE0_clEvENKUlvE1_clEvEUlN3c104HalfEE_EEvS4_RKT_EUliE_EEviT1_,"",@"SHT_CUDA_INFO"
	.sectionflags	@""
	.align	4


	//----- nvinfo : EIATTR_CUDA_API_VERSION
	.align		4
        /*0000*/ 	.byte	0x04, 0x37
        /*0002*/ 	.short	(.L_541 - .L_540)
.L_540:
        /*0004*/ 	.word	0x00000082


	//----- nvinfo : EIATTR_KPARAM_INFO
	.align		4
.L_541:
        /*0008*/ 	.byte	0x04, 0x17
        /*000a*/ 	.short	(.L_543 - .L_542)
.L_542:
        /*000c*/ 	.word	0x00000000
        /*0010*/ 	.short	0x0001
        /*0012*/ 	.short	0x0008
        /*0014*/ 	.byte	0x00, 0xf0, 0x61, 0x08


	//----- nvinfo : EIATTR_KPARAM_INFO
	.align		4
.L_543:
        /*0018*/ 	.byte	0x04, 0x17
        /*001a*/ 	.short	(.L_545 - .L_544)
.L_544:
        /*001c*/ 	.word	0x00000000
        /*0020*/ 	.short	0x0000
        /*0022*/ 	.short	0x0000
        /*0024*/ 	.byte	0x00, 0xf0, 0x11, 0x00


	//----- nvinfo : EIATTR_SPARSE_MMA_MASK
	.align		4
.L_545:
        /*0028*/ 	.byte	0x03, 0x50
        /*002a*/ 	.short	0x0000


	//----- nvinfo : EIATTR_MAXREG_COUNT
	.align		4
        /*002c*/ 	.byte	0x03, 0x1b
        /*002e*/ 	.short	0x0080


	//----- nvinfo : EIATTR_EXTERNS
	.align		4
        /*0030*/ 	.byte	0x04, 0x0f
        /*0032*/ 	.short	(.L_547 - .L_546)


	//   ....[0]....
	.align		4
.L_546:
        /*0034*/ 	.word	index@(__assertfail)


	//----- nvinfo : EIATTR_MERCURY_ISA_VERSION
	.align		4
.L_547:
        /*0038*/ 	.byte	0x03, 0x5f
        /*003a*/ 	.short	0x0101


	//----- nvinfo : EIATTR_VRC_CTA_INIT_COUNT
	.align		4
        /*003c*/ 	.byte	0x02, 0x4a
	.zero		1
	.zero		1


	//----- nvinfo : EIATTR_SYSCALL_OFFSETS
	.align		4
        /*0040*/ 	.byte	0x04, 0x46
        /*0042*/ 	.short	(.L_549 - .L_548)


	//   ....[0]....
.L_548:
        /*0044*/ 	.word	0x000021f0


	//   ....[1]....
        /*0048*/ 	.word	0x000032a0


	//   ....[2]....
        /*004c*/ 	.word	0x00005630


	//   ....[3]....
        /*0050*/ 	.word	0x00006510


	//   ....[4]....
        /*0054*/ 	.word	0x000089b0


	//   ....[5]....
        /*0058*/ 	.word	0x00009890


	//   ....[6]....
        /*005c*/ 	.word	0x0000bd40


	//   ....[7]....
        /*0060*/ 	.word	0x0000cbf0


	//----- nvinfo : EIATTR_EXIT_INSTR_OFFSETS
	.align		4
.L_549:
        /*0064*/ 	.byte	0x04, 0x1c
        /*0066*/ 	.short	(.L_551 - .L_550)


	//   ....[0]....
.L_550:
        /*0068*/ 	.word	0x00009b70


	//   ....[1]....
        /*006c*/ 	.word	0x0000c090


	//   ....[2]....
        /*0070*/ 	.word	0x0000c0d0


	//   ....[3]....
        /*0074*/ 	.word	0x0000c170


	//   ....[4]....
        /*0078*/ 	.word	0x0000c1b0


	//   ....[5]....
        /*007c*/ 	.word	0x0000c1f0


	//   ....[6]....
        /*0080*/ 	.word	0x0000c280


	//   ....[7]....
        /*0084*/ 	.word	0x0000c2a0


	//   ....[8]....
        /*0088*/ 	.word	0x0000c340


	//   ....[9]....
        /*008c*/ 	.word	0x0000c390


	//   ....[10]....
        /*0090*/ 	.word	0x0000c3e0


	//   ....[11]....
        /*0094*/ 	.word	0x0000c4c0


	//   ....[12]....
        /*0098*/ 	.word	0x0000c630


	//   ....[13]....
        /*009c*/ 	.word	0x0000c7a0


	//   ....[14]....
        /*00a0*/ 	.word	0x0000c900


	//   ....[15]....
        /*00a4*/ 	.word	0x0000c940


	//   ....[16]....
        /*00a8*/ 	.word	0x0000c980


	//   ....[17]....
        /*00ac*/ 	.word	0x0000ca30


	//   ....[18]....
        /*00b0*/ 	.word	0x0000ca90


	//   ....[19]....
        /*00b4*/ 	.word	0x0000cc00


	//   ....[20]....
        /*00b8*/ 	.word	0x0000cd10


	//   ....[21]....
        /*00bc*/ 	.word	0x0000ce50


	//   ....[22]....
        /*00c0*/ 	.word	0x0000ce90


	//----- nvinfo : EIATTR_MAX_THREADS
	.align		4
.L_551:
        /*00c4*/ 	.byte	0x04, 0x05
        /*00c6*/ 	.short	(.L_553 - .L_552)
.L_552:
        /*00c8*/ 	.word	0x00000080
        /*00cc*/ 	.word	0x00000001
        /*00d0*/ 	.word	0x00000001


	//----- nvinfo : EIATTR_CRS_STACK_SIZE
	.align		4
.L_553:
        /*00d4*/ 	.byte	0x04, 0x1e
        /*00d6*/ 	.short	(.L_555 - .L_554)
.L_554:
        /*00d8*/ 	.word	0x00000000


	//----- nvinfo : EIATTR_CBANK_PARAM_SIZE
	.align		4
.L_555:
        /*00dc*/ 	.byte	0x03, 0x19
        /*00de*/ 	.short	0x0220


	//----- nvinfo : EIATTR_PARAM_CBANK
	.align		4
        /*00e0*/ 	.byte	0x04, 0x0a
        /*00e2*/ 	.short	(.L_557 - .L_556)
	.align		4
.L_556:
        /*00e4*/ 	.word	index@(.nv.constant0._ZN2at6native18elementwise_kernelILi128ELi4EZNS0_15gpu_kernel_implIZZZNS0_16acos_kernel_cudaERNS_18TensorIteratorBaseEENKUlvE0_clEvENKUlvE1_clEvEUlN3c104HalfEE_EEvS4_RKT_EUliE_EEviT1_)
        /*00e8*/ 	.short	0x0380
        /*00ea*/ 	.short	0x0220


	//----- nvinfo : EIATTR_SW_WAR
	.align		4
.L_557:
        /*00ec*/ 	.byte	0x04, 0x36
        /*00ee*/ 	.short	(.L_559 - .L_558)
.L_558:
        /*00f0*/ 	.word	0x00000008
.L_559:


//--------------------- .nv.info._ZN2at6native27unrolled_elementwise_kernelIZZZNS0_16acos_kernel_cudaERNS_18TensorIteratorBaseEENKUlvE0_clEvENKUlvE1_clEvEUlN3c104HalfEE_St5arrayIPcLm2EELi4E23TrivialOffsetCalculatorILi1EjESD_NS0_6memory12LoadWithCastILi1EEENSE_13StoreWithCastILi1EEEEEviT_T0_T2_T3_T4_T5_ --------------------------
	.section	.nv.info._ZN2at6native27unrolled_elementwise_kernelIZZZNS0_16acos_kernel_cudaERNS_18TensorIteratorBaseEENKUlvE0_clEvENKUlvE1_clEvEUlN3c104HalfEE_St5arrayIPcLm2EELi4E23TrivialOffsetCalculatorILi1EjESD_NS0_6memory12LoadWithCastILi1EEENSE_13StoreWithCastILi1EEEEEviT_T0_T2_T3_T4_T5_,"",@"SHT_CUDA_INFO"
	.sectionflags	@""
	.align	4


	//----- nvinfo : EIATTR_CUDA_API_VERSION
	.align		4
        /*0000*/ 	.byte	0x04, 0x37
        /*0002*/ 	.short	(.L_561 - .L_560)
.L_560:
        /*0004*/ 	.word	0x00000082


	//----- nvinfo : EIATTR_KPARAM_INFO
	.align		4
.L_561:
        /*0008*/ 	.byte	0x04, 0x17
        /*000a*/ 	.short	(.L_563 - .L_562)
.L_562:
        /*000c*/ 	.word	0x00000000
        /*0010*/ 	.short	0x0006
        /*0012*/ 	.short	0x0024
        /*0014*/ 	.byte	0x00, 0xf0, 0x21, 0x00


	//----- nvinfo : EIATTR_KPARAM_INFO
	.align		4
.L_563:
        /*0018*/ 	.byte	0x04, 0x17
        /*001a*/ 	.short	(.L_565 - .L_564)
.L_564:
        /*001c*/ 	.word	0x00000000
        /*0020*/ 	.short	0x0005
        /*0022*/ 	.short	0x001c
        /*0024*/ 	.byte	0x00, 0xf0, 0x21, 0x00


	//----- nvinfo : EIATTR_KPARAM_INFO
	.align		4
.L_565:
        /*0028*/ 	.byte	0x04, 0x17
        /*002a*/ 	.short	(.L_567 - .L_566)
.L_566:
        /*002c*/ 	.word	0x00000000
        /*0030*/ 	.short	0x0004
        /*0032*/ 	.short	0x0019
        /*0034*/ 	.byte	0x00, 0xf0, 0x05, 0x00


	//----- nvinfo : EIATTR_KPARAM_INFO
	.align		4
.L_567:
        /*0038*/ 	.byte	0x04, 0x17
        /*003a*/ 	.short	(.L_569 - .L_568)
.L_568:
        /*003c*/ 	.word	0x00000000
        /*0040*/ 	.short	0x0003
        /*0042*/ 	.short	0x0018
        /*0044*/ 	.byte	0x00, 0xf0, 0x05, 0x00


	//----- nvinfo : EIATTR_KPARAM_INFO
	.align		4
.L_569:
        /*0048*/ 	.byte	0x04, 0x17
        /*004a*/ 	.short	(.L_571 - .L_570)
.L_570:
        /*004c*/ 	.word	0x00000000
        /*0050*/ 	.short	0x0002
        /*0052*/ 	.short	0x0008
        /*0054*/ 	.byte	0x00, 0xf0, 0x41, 0x00


	//----- nvinfo : EIATTR_KPARAM_INFO
	.align		4
.L_571:
        /*0058*/ 	.byte	0x04, 0x17
        /*005a*/ 	.short	(.L_573 - .L_572)
.L_572:
        /*005c*/ 	.word	0x00000000
        /*0060*/ 	.short	0x0001
        /*0062*/ 	.short	0x0004
        /*0064*/ 	.byte	0x00, 0xf0, 0x05, 0x00


	//----- nvinfo : EIATTR_KPARAM_INFO
	.align		4
.L_573:
        /*0068*/ 	.byte	0x04, 0x17
        /*006a*/ 	.short	(.L_575 - .L_574)
.L_574:
        /*006c*/ 	.word	0x00000000
        /*0070*/ 	.short	0x0000
        /*0072*/ 	.short	0x0000
        /*0074*/ 	.byte	0x00, 0xf0, 0x11, 0x00


	//----- nvinfo : EIATTR_SPARSE_MMA_MASK
	.align		4
.L_575:
        /*0078*/ 	.byte	0x03, 0x50
        /*007a*/ 	.short	0x0000


	//----- nvinfo : EIATTR_MAXREG_COUNT
	.align		4
        /*007c*/ 	.byte	0x03, 0x1b
        /*007e*/ 	.short	0x00ff


	//----- nvinfo : EIATTR_EXTERNS
	.align		4
        /*0080*/ 	.byte	0x04, 0x0f
        /*0082*/ 	.short	(.L_577 - .L_576)


	//   ....[0]....
	.align		4
.L_576:
        /*0084*/ 	.word	index@(__assertfail)


	//----- nvinfo : EIATTR_MERCURY_ISA_VERSION
	.align		4
.L_577:
        /*0088*/ 	.byte	0x03, 0x5f
        /*008a*/ 	.short	0x0101


	//----- nvinfo : EIATTR_VRC_CTA_INIT_COUNT
	.align		4
        /*008c*/ 	.byte	0x02, 0x4a
	.zero		1
	.zero		1


	//----- nvinfo : EIATTR_SYSCALL_OFFSETS
	.align		4
        /*0090*/ 	.byte	0x04, 0x46
        /*0092*/ 	.short	(.L_579 - .L_578)


	//   ....[0]....
.L_578:
        /*0094*/ 	.word	0x00000fc0


	//   ....[1]....
        /*0098*/ 	.word	0x00002160


	//   ....[2]....
        /*009c*/ 	.word	0x00003240


	//   ....[3]....
        /*00a0*/ 	.word	0x00004240


	//   ....[4]....
        /*00a4*/ 	.word	0x00005a80


	//   ....[5]....
        /*00a8*/ 	.word	0x00006940


	//   ....[6]....
        /*00ac*/ 	.word	0x000078c0


	//   ....[7]....
        /*00b0*/ 	.word	0x00008840


	//----- nvinfo : EIATTR_EXIT_INSTR_OFFSETS
	.align		4
.L_579:
        /*00b4*/ 	.byte	0x04, 0x1c
        /*00b6*/ 	.short	(.L_581 - .L_580)


	//   ....[0]....
.L_580:
        /*00b8*/ 	.word	0x00007b90


	//   ....[1]....
        /*00bc*/ 	.word	0x00007ce0


	//   ....[2]....
        /*00c0*/ 	.word	0x00007d20


	//   ....[3]....
        /*00c4*/ 	.word	0x00007dc0


	//   ....[4]....
        /*00c8*/ 	.word	0x00007e00


	//   ....[5]....
        /*00cc*/ 	.word	0x00007e40


	//   ....[6]....
        /*00d0*/ 	.word	0x00007ed0


	//   ....[7]....
        /*00d4*/ 	.word	0x00007ef0


	//   ....[8]....
        /*00d8*/ 	.word	0x00007f90


	//   ....[9]....
        /*00dc*/ 	.word	0x00007fe0


	//   ....[10]....
        /*00e0*/ 	.word	0x00008030


	//   ....[11]....
        /*00e4*/ 	.word	0x00008110


	//   ....[12]....
        /*00e8*/ 	.word	0x00008280


	//   ....[13]....
        /*00ec*/ 	.word	0x000083f0


	//   ....[14]....
        /*00f0*/ 	.word	0x00008550


	//   ....[15]....
        /*00f4*/ 	.word	0x00008590


	//   ....[16]....
        /*00f8*/ 	.word	0x000085d0


	//   ....[17]....
        /*00fc*/ 	.word	0x00008680


	//   ....[18]....
        /*0100*/ 	.word	0x000086e0


	//   ....[19]....
        /*0104*/ 	.word	0x00008850


	//   ....[20]....
        /*0108*/ 	.word	0x00008960


	//   ....[21]....
        /*010c*/ 	.word	0x00008aa0


	//   ....[22]....
        /*0110*/ 	.word	0x00008ae0


	//----- nvinfo : EIATTR_MAX_THREADS
	.align		4
.L_581:
        /*0114*/ 	.byte	0x04, 0x05
        /*0116*/ 	.short	(.L_583 - .L_582)
.L_582:
        /*0118*/ 	.word	0x00000080
        /*011c*/ 	.word	0x00000001
        /*0120*/ 	.word	0x00000001


	//----- nvinfo : EIATTR_CRS_STACK_SIZE
	.align		4
.L_583:
        /*0124*/ 	.byte	0x04, 0x1e
        /*0126*/ 	.short	(.L_585 - .L_584)
.L_584:
        /*0128*/ 	.word	0x00000000


	//----- nvinfo : EIATTR_CBANK_PARAM_SIZE
	.align		4
.L_585:
        /*012c*/ 	.byte	0x03, 0x19
        /*012e*/ 	.short	0x002c


	//----- nvinfo : EIATTR_PARAM_CBANK
	.align		4
        /*0130*/ 	.byte	0x04, 0x0a
        /*0132*/ 	.short	(.L_587 - .L_586)
	.align		4
.L_586:
        /*0134*/ 	.word	index@(.nv.constant0._ZN2at6native27unrolled_elementwise_kernelIZZZNS0_16acos_kernel_cudaERNS_18TensorIteratorBaseEENKUlvE0_clEvENKUlvE1_clEvEUlN3c104HalfEE_St5arrayIPcLm2EELi4E23TrivialOffsetCalculatorILi1EjESD_NS0_6memory12LoadWithCastILi1EEENSE_13StoreWithCastILi1EEEEEviT_T0_T2_T3_T4_T5_)
        /*0138*/ 	.short	0x0380
        /*013a*/ 	.short	0x002c


	//----- nvinfo : EIATTR_SW_WAR
	.align		4
.L_587:
        /*013c*/ 	.byte	0x04, 0x36
        /*013e*/ 	.short	(.L_589 - .L_588)
.L_588:
        /*0140*/ 	.word	0x00000008
.L_589:


//--------------------- .nv.info._ZN2at6native18elementwise_kernelILi128ELi4EZNS0_22gpu_kernel_impl_nocastIZZZNS0_16acos_kernel_cudaERNS_18TensorIteratorBaseEENKUlvE0_clEvENKUlvE1_clEvEUlN3c104HalfEE_EEvS4_RKT_EUliE_EEviT1_ --------------------------
	.section	.nv.info._ZN2at6native18elementwise_kernelILi128ELi4EZNS0_22gpu_kernel_impl_nocastIZZZNS0_16acos_kernel_cudaERNS_18TensorIteratorBaseEENKUlvE0_clEvENKUlvE1_clEvEUlN3c104HalfEE_EEvS4_RKT_EUliE_EEviT1_,"",@"SHT_CUDA_INFO"
	.sectionflags	@""
	.align	4


	//----- nvinfo : EIATTR_CUDA_API_VERSION
	.align		4
        /*0000*/ 	.byte	0x04, 0x37
        /*0002*/ 	.short	(.L_591 - .L_590)
.L_590:
        /*0004*/ 	.word	0x00000082


	//----- nvinfo : EIATTR_KPARAM_INFO
	.align		4
.L_591:
        /*0008*/ 	.byte	0x04, 0x17
        /*000a*/ 	.short	(.L_593 - .L_592)
.L_592:
        /*000c*/ 	.word	0x00000000
        /*0010*/ 	.short	0x0001
        /*0012*/ 	.short	0x0008
        /*0014*/ 	.byte	0x00, 0xf0, 0x61, 0x08


	//----- nvinfo : EIATTR_KPARAM_INFO
	.align		4
.L_593:
        /*0018*/ 	.byte	0x04, 0x17
        /*001a*/ 	.short	(.L_595 - .L_594)
.L_594:
        /*001c*/ 	.word	0x00000000
        /*0020*/ 	.short	0x0000
        /*0022*/ 	.short	0x0000
        /*0024*/ 	.byte	0x00, 0xf0, 0x11, 0x00


	//----- nvinfo : EIATTR_SPARSE_MMA_MASK
	.align		4
.L_595:
        /*0028*/ 	.byte	0x03, 0x50
        /*002a*/ 	.short	0x0000


	//----- nvinfo : EIATTR_MAXREG_COUNT
	.align		4
        /*002c*/ 	.byte	0x03, 0x1b
        /*002e*/ 	.short	0x0080


	//----- nvinfo : EIATTR_MERCURY_ISA_VERSION
	.align		4
        /*0030*/ 	.byte	0x03, 0x5f
        /*0032*/ 	.short	0x0101


	//----- nvinfo : EIATTR_VRC_CTA_INIT_COUNT
	.align		4
        /*0034*/ 	.byte	0x02, 0x4a
	.zero		1
	.zero		1


	//----- nvinfo : EIATTR_EXIT_INSTR_OFFSETS
	.align		4
        /*0038*/ 	.byte	0x04, 0x1c
        /*003a*/ 	.short	(.L_597 - .L_596)


	//   ....[0]....
.L_596:
        /*003c*/ 	.word	0x000007e0


	//   ....[1]....
        /*0040*/ 	.word	0x00000a00


	//   ....[2]....
        /*0044*/ 	.word	0x00004a00


	//   ....[3]....
        /*0048*/ 	.word	0x00005ef0


	//----- nvinfo : EIATTR_MAX_THREADS
	.align		4
.L_597:
        /*004c*/ 	.byte	0x04, 0x05
        /*004e*/ 	.short	(.L_599 - .L_598)
.L_598:
        /*0050*/ 	.word	0x00000080
        /*0054*/ 	.word	0x00000001
        /*0058*/ 	.word	0x00000001


	//----- nvinfo : EIATTR_CRS_STACK_SIZE
	.align		4
.L_599:
        /*005c*/ 	.byte	0x04, 0x1e
        /*005e*/ 	.short	(.L_601 - .L_600)
.L_600:
        /*0060*/ 	.word	0x00000000


	//----- nvinfo : EIATTR_CBANK_PARAM_SIZE
	.align		4
.L_601:
        /*0064*/ 	.byte	0x03, 0x19
        /*0066*/ 	.short	0x0220


	//----- nvinfo : EIATTR_PARAM_CBANK
	.align		4
        /*0068*/ 	.byte	0x04, 0x0a
        /*006a*/ 	.short	(.L_603 - .L_602)
	.align		4
.L_602:
        /*006c*/ 	.word	index@(.nv.constant0._ZN2at6native18elementwise_kernelILi128ELi4EZNS0_22gpu_kernel_impl_nocastIZZZNS0_16acos_kernel_cudaERNS_18TensorIteratorBaseEENKUlvE0_clEvENKUlvE1_clEvEUlN3c104HalfEE_EEvS4_RKT_EUliE_EEviT1_)
        /*0070*/ 	.short	0x0380
        /*0072*/ 	.short	0x0220


	//----- nvinfo : EIATTR_SW_WAR
	.align		4
.L_603:
        /*0074*/ 	.byte	0x04, 0x36
        /*0076*/ 	.short	(.L_605 - .L_604)
.L_604:
        /*0078*/ 	.word	0x00000008
.L_605:


//--------------------- .nv.info._ZN2at6native27unrolled_elementwise_kernelIZZZNS0_16acos_kernel_cudaERNS_18TensorIteratorBaseEENKUlvE0_clEvENKUlvE1_clEvEUlN3c104HalfEE_St5arrayIPcLm2EELi4E23TrivialOffsetCalculatorILi1EjESD_NS0_6memory15LoadWithoutCastENSE_16StoreWithoutCastEEEviT_T0_T2_T3_T4_T5_ --------------------------
	.section	.nv.info._ZN2at6native27unrolled_elementwise_kernelIZZZNS0_16acos_kernel_cudaERNS_18TensorIteratorBaseEENKUlvE0_clEvENKUlvE1_clEvEUlN3c104HalfEE_St5arrayIPcLm2EELi4E23TrivialOffsetCalculatorILi1EjESD_NS0_6memory15LoadWithoutCastENSE_16StoreWithoutCastEEEviT_T0_T2_T3_T4_T5_,"",@"SHT_CUDA_INFO"
	.sectionflags	@""
	.align	4


	//----- nvinfo : EIATTR_CUDA_API_VERSION
	.align		4
        /*0000*/ 	.byte	0x04, 0x37
        /*0002*/ 	.short	(.L_607 - .L_606)
.L_606:
        /*0004*/ 	.word	0x00000082


	//----- nvinfo : EIATTR_KPARAM_INFO
	.align		4
.L_607:
        /*0008*/ 	.byte	0x04, 0x17
        /*000a*/ 	.short	(.L_609 - .L_608)
.L_608:
        /*000c*/ 	.word	0x00000000
        /*0010*/ 	.short	0x0006
        /*0012*/ 	.short	0x001b
        /*0014*/ 	.byte	0x00, 0xf0, 0x05, 0x00


	//----- nvinfo : EIATTR_KPARAM_INFO
	.align		4
.L_609:
        /*0018*/ 	.byte	0x04, 0x17
        /*001a*/ 	.short	(.L_611 - .L_610)
.L_610:
        /*001c*/ 	.word	0x00000000
        /*0020*/ 	.short	0x0005
        /*0022*/ 	.short	0x001a
        /*0024*/ 	.byte	0x00, 0xf0, 0x05, 0x00


	//----- nvinfo : EIATTR_KPARAM_INFO
	.align		4
.L_611:
        /*0028*/ 	.byte	0x04, 0x17
        /*002a*/ 	.short	(.L_613 - .L_612)
.L_612:
        /*002c*/ 	.word	0x00000000
        /*0030*/ 	.short	0x0004
        /*0032*/ 	.short	0x0019
        /*0034*/ 	.byte	0x00, 0xf0, 0x05, 0x00


	//----- nvinfo : EIATTR_KPARAM_INFO
	.align		4
.L_613:
        /*0038*/ 	.byte	0x04, 0x17
        /*003a*/ 	.short	(.L_615 - .L_614)
.L_614:
        /*003c*/ 	.word	0x00000000
        /*0040*/ 	.short	0x0003
        /*0042*/ 	.short	0x0018
        /*0044*/ 	.byte	0x00, 0xf0, 0x05, 0x00


	//----- nvinfo : EIATTR_KPARAM_INFO
	.align		4
.L_615:
        /*0048*/ 	.byte	0x04, 0x17
        /*004a*/ 	.short	(.L_617 - .L_616)
.L_616:
        /*004c*/ 	.word	0x00000000
        /*0050*/ 	.short	0x0002
        /*0052*/ 	.short	0x0008
        /*0054*/ 	.byte	0x00, 0xf0, 0x41, 0x00


	//----- nvinfo : EIATTR_KPARAM_INFO
	.align		4
.L_617:
        /*0058*/ 	.byte	0x04, 0x17
        /*005a*/ 	.short	(.L_619 - .L_618)
.L_618:
        /*005c*/ 	.word	0x00000000
        /*0060*/ 	.short	0x0001
        /*0062*/ 	.short	0x0004
        /*0064*/ 	.byte	0x00, 0xf0, 0x05, 0x00


	//----- nvinfo : EIATTR_KPARAM_INFO
	.align		4
.L_619:
        /*0068*/ 	.byte	0x04, 0x17
        /*006a*/ 	.short	(.L_621 - .L_620)
.L_620:
        /*006c*/ 	.word	0x00000000
        /*0070*/ 	.short	0x0000
        /*0072*/ 	.short	0x0000
        /*0074*/ 	.byte	0x00, 0xf0, 0x11, 0x00


	//----- nvinfo : EIATTR_SPARSE_MMA_MASK
	.align		4
.L_621:
        /*0078*/ 	.byte	0x03, 0x50
        /*007a*/ 	.short	0x0000


	//----- nvinfo : EIATTR_MAXREG_COUNT
	.align		4
        /*007c*/ 	.byte	0x03, 0x1b
        /*007e*/ 	.short	0x00ff


	//----- nvinfo : EIATTR_MERCURY_ISA_VERSION
	.align		4
        /*0080*/ 	.byte	0x03, 0x5f
        /*0082*/ 	.short	0x0101


	//----- nvinfo : EIATTR_VRC_CTA_INIT_COUNT
	.align		4
        /*0084*/ 	.byte	0x02, 0x4a
	.zero		1
	.zero		1


	//----- nvinfo : EIATTR_EXIT_INSTR_OFFSETS
	.align		4
        /*0088*/ 	.byte	0x04, 0x1c
        /*008a*/ 	.short	(.L_623 - .L_622)


	//   ....[0]....
.L_622:
        /*008c*/ 	.word	0x00000be0


	//   ....[1]....
        /*0090*/ 	.word	0x00000c30


	//----- nvinfo : EIATTR_MAX_THREADS
	.align		4
.L_623:
        /*0094*/ 	.byte	0x04, 0x05
        /*0096*/ 	.short	(.L_625 - .L_624)
.L_624:
        /*0098*/ 	.word	0x00000080
        /*009c*/ 	.word	0x00000001
        /*00a0*/ 	.word	0x00000001


	//----- nvinfo : EIATTR_CRS_STACK_SIZE
	.align		4
.L_625:
        /*00a4*/ 	.byte	0x04, 0x1e
        /*00a6*/ 	.short	(.L_627 - .L_626)
.L_626:
        /*00a8*/ 	.word	0x00000000


	//----- nvinfo : EIATTR_CBANK_PARAM_SIZE
	.align		4
.L_627:
        /*00ac*/ 	.byte	0x03, 0x19
        /*00ae*/ 	.short	0x001c


	//----- nvinfo : EIATTR_PARAM_CBANK
	.align		4
        /*00b0*/ 	.byte	0x04, 0x0a
        /*00b2*/ 	.short	(.L_629 - .L_628)
	.align		4
.L_628:
        /*00b4*/ 	.word	index@(.nv.constant0._ZN2at6native27unrolled_elementwise_kernelIZZZNS0_16acos_kernel_cudaERNS_18TensorIteratorBaseEENKUlvE0_clEvENKUlvE1_clEvEUlN3c104HalfEE_St5arrayIPcLm2EELi4E23TrivialOffsetCalculatorILi1EjESD_NS0_6memory15LoadWithoutCastENSE_16StoreWithoutCastEEEviT_T0_T2_T3_T4_T5_)
        /*00b8*/ 	.short	0x0380
        /*00ba*/ 	.short	0x001c


	//----- nvinfo : EIATTR_SW_WAR
	.align		4
.L_629:
        /*00bc*/ 	.byte	0x04, 0x36
        /*00be*/ 	.short	(.L_631 - .L_630)
.L_630:
        /*00c0*/ 	.word	0x00000008
.L_631:


//--------------------- .nv.info._ZN2at6native29vectorized_elementwise_kernelILi2EZZZNS0_16acos_kernel_cudaERNS_18TensorIteratorBaseEENKUlvE0_clEvENKUlvE1_clEvEUlN3c104HalfEE_St5arrayIPcLm2EEEEviT0_T1_ --------------------------
	.section	.nv.info._ZN2at6native29vectorized_elementwise_kernelILi2EZZZNS0_16acos_kernel_cudaERNS_18TensorIteratorBaseEENKUlvE0_clEvENKUlvE1_clEvEUlN3c104HalfEE_St5arrayIPcLm2EEEEviT0_T1_,"",@"SHT_CUDA_INFO"
	.sectionflags	@""
	.align	4


	//----- nvinfo : EIATTR_CUDA_API_VERSION
	.align		4
        /*0000*/ 	.byte	0x04, 0x37
        /*0002*/ 	.short	(.L_633 - .L_632)
.L_632:
        /*0004*/ 	.word	0x00000082


	//----- nvinfo : EIATTR_KPARAM_INFO
	.align		4
.L_633:
        /*0008*/ 	.byte	0x04, 0x17
        /*000a*/ 	.short	(.L_635 - .L_634)
.L_634:
        /*000c*/ 	.word	0x00000000
        /*0010*/ 	.short	0x0002
        /*0012*/ 	.short	0x0008
        /*0014*/ 	.byte	0x00, 0xf0, 0x41, 0x00


	//----- nvinfo : EIATTR_KPARAM_INFO
	.align		4
.L_635:
        /*0018*/ 	.byte	0x04, 0x17
        /*001a*/ 	.short	(.L_637 - .L_636)
.L_636:
        /*001c*/ 	.word	0x00000000
        /*0020*/ 	.short	0x0001
        /*0022*/ 	.short	0x0004
        /*0024*/ 	.byte	0x00, 0xf0, 0x05, 0x00


	//----- nvinfo : EIATTR_KPARAM_INFO
	.align		4
.L_637:
        /*0028*/ 	.byte	0x04, 0x17
        /*002a*/ 	.short	(.L_639 - .L_638)
.L_638:
        /*002c*/ 	.word	0x00000000
        /*0030*/ 	.short	0x0000
        /*0032*/ 	.short	0x0000
        /*0034*/ 	.byte	0x00, 0xf0, 0x11, 0x00


	//----- nvinfo : EIATTR_SPARSE_MMA_MASK
	.align		4
.L_639:
        /*0038*/ 	.byte	0x03, 0x50
        /*003a*/ 	.short	0x0000


	//----- nvinfo : EIATTR_MAXREG_COUNT
	.align		4
        /*003c*/ 	.byte	0x03, 0x1b
        /*003e*/ 	.short	0x00ff


	//----- nvinfo : EIATTR_MERCURY_ISA_VERSION
	.align		4
        /*0040*/ 	.byte	0x03, 0x5f
        /*0042*/ 	.short	0x0101


	//----- nvinfo : EIATTR_VRC_CTA_INIT_COUNT
	.align		4
        /*0044*/ 	.byte	0x02, 0x4a
	.zero		1
	.zero		1


	//----- nvinfo : EIATTR_EXIT_INSTR_OFFSETS
	.align		4
        /*0048*/ 	.byte	0x04, 0x1c
        /*004a*/ 	.short	(.L_641 - .L_640)


	//   ....[0]....
.L_640:
        /*004c*/ 	.word	0x00001850


	//   ....[1]....
        /*0050*/ 	.word	0x000018a0


	//   ....[2]....
        /*0054*/ 	.word	0x00002690


	//----- nvinfo : EIATTR_MAX_THREADS
	.align		4
.L_641:
        /*0058*/ 	.byte	0x04, 0x05
        /*005a*/ 	.short	(.L_643 - .L_642)
.L_642:
        /*005c*/ 	.word	0x00000080
        /*0060*/ 	.word	0x00000001
        /*0064*/ 	.word	0x00000001


	//----- nvinfo : EIATTR_CRS_STACK_SIZE
	.align		4
.L_643:
        /*0068*/ 	.byte	0x04, 0x1e
        /*006a*/ 	.short	(.L_645 - .L_644)
.L_644:
        /*006c*/ 	.word	0x00000000


	//----- nvinfo : EIATTR_CBANK_PARAM_SIZE
	.align		4
.L_645:
        /*0070*/ 	.byte	0x03, 0x19
        /*0072*/ 	.short	0x0018


	//----- nvinfo : EIATTR_PARAM_CBANK
	.align		4
        /*0074*/ 	.byte	0x04, 0x0a
        /*0076*/ 	.short	(.L_647 - .L_646)
	.align		4
.L_646:
        /*0078*/ 	.word	index@(.nv.constant0._ZN2at6native29vectorized_elementwise_kernelILi2EZZZNS0_16acos_kernel_cudaERNS_18TensorIteratorBaseEENKUlvE0_clEvENKUlvE1_clEvEUlN3c104HalfEE_St5arrayIPcLm2EEEEviT0_T1_)
        /*007c*/ 	.short	0x0380
        /*007e*/ 	.short	0x0018


	//----- nvinfo : EIATTR_SW_WAR
	.align		4
.L_647:
        /*0080*/ 	.byte	0x04, 0x36
        /*0082*/ 	.short	(.L_649 - .L_648)
.L_648:
        /*0084*/ 	.word	0x00000008
.L_649:


//--------------------- .nv.info._ZN2at6native29vectorized_elementwise_kernelILi4EZZZNS0_16acos_kernel_cudaERNS_18TensorIteratorBaseEENKUlvE0_clEvENKUlvE1_clEvEUlN3c104HalfEE_St5arrayIPcLm2EEEEviT0_T1_ --------------------------
	.section	.nv.info._ZN2at6native29vectorized_elementwise_kernelILi4EZZZNS0_16acos_kernel_cudaERNS_18TensorIteratorBaseEENKUlvE0_clEvENKUlvE1_clEvEUlN3c104HalfEE_St5arrayIPcLm2EEEEviT0_T1_,"",@"SHT_CUDA_INFO"
	.sectionflags	@""
	.align	4


	//----- nvinfo : EIATTR_CUDA_API_VERSION
	.align		4
        /*0000*/ 	.byte	0x04, 0x37
        /*0002*/ 	.short	(.L_651 - .L_650)
.L_650:
        /*0004*/ 	.word	0x00000082


	//----- nvinfo : EIATTR_KPARAM_INFO
	.align		4
.L_651:
        /*0008*/ 	.byte	0x04, 0x17
        /*000a*/ 	.short	(.L_653 - .L_652)
.L_652:
        /*000c*/ 	.word	0x00000000
        /*0010*/ 	.short	0x0002
        /*0012*/ 	.short	0x0008
        /*0014*/ 	.byte	0x00, 0xf0, 0x41, 0x00


	//----- nvinfo : EIATTR_KPARAM_INFO
	.align		4
.L_653:
        /*0018*/ 	.byte	0x04, 0x17
        /*001a*/ 	.short	(.L_655 - .L_654)
.L_654:
        /*001c*/ 	.word	0x00000000
        /*0020*/ 	.short	0x0001
        /*0022*/ 	.short	0x0004
        /*0024*/ 	.byte	0x00, 0xf0, 0x05, 0x00


	//----- nvinfo : EIATTR_KPARAM_INFO
	.align		4
.L_655:
        /*0028*/ 	.byte	0x04, 0x17
        /*002a*/ 	.short	(.L_657 - .L_656)
.L_656:
        /*002c*/ 	.word	0x00000000
        /*0030*/ 	.short	0x0000
        /*0032*/ 	.short	0x0000
        /*0034*/ 	.byte	0x00, 0xf0, 0x11, 0x00


	//----- nvinfo : EIATTR_SPARSE_MMA_MASK
	.align		4
.L_657:
        /*0038*/ 	.byte	0x03, 0x50
        /*003a*/ 	.short	0x0000


	//----- nvinfo : EIATTR_MAXREG_COUNT
	.align		4
        /*003c*/ 	.byte	0x03, 0x1b
        /*003e*/ 	.short	0x00ff


	//----- nvinfo : EIATTR_MERCURY_ISA_VERSION
	.align		4
        /*0040*/ 	.byte	0x03, 0x5f
        /*0042*/ 	.short	0x0101


	//----- nvinfo : EIATTR_VRC_CTA_INIT_COUNT
	.align		4
        /*0044*/ 	.byte	0x02, 0x4a
	.zero		1
	.zero		1


	//----- nvinfo : EIATTR_EXIT_INSTR_OFFSETS
	.align		4
        /*0048*/ 	.byte	0x04, 0x1c
        /*004a*/ 	.short	(.L_659 - .L_658)


	//   ....[0]....
.L_658:
        /*004c*/ 	.word	0x00001850


	//   ....[1]....
        /*0050*/ 	.word	0x000018a0


	//   ....[2]....
        /*0054*/ 	.word	0x00002650


	//----- nvinfo : EIATTR_MAX_THREADS
	.align		4
.L_659:
        /*0058*/ 	.byte	0x04, 0x05
        /*005a*/ 	.short	(.L_661 - .L_660)
.L_660:
        /*005c*/ 	.word	0x00000080
        /*0060*/ 	.word	0x00000001
        /*0064*/ 	.word	0x00000001


	//----- nvinfo : EIATTR_CRS_STACK_SIZE
	.align		4
.L_661:
        /*0068*/ 	.byte	0x04, 0x1e
        /*006a*/ 	.short	(.L_663 - .L_662)
.L_662:
        /*006c*/ 	.word	0x00000000


	//----- nvinfo : EIATTR_CBANK_PARAM_SIZE
	.align		4
.L_663:
        /*0070*/ 	.byte	0x03, 0x19
        /*0072*/ 	.short	0x0018


	//----- nvinfo : EIATTR_PARAM_CBANK
	.align		4
        /*0074*/ 	.byte	0x04, 0x0a
        /*0076*/ 	.short	(.L_665 - .L_664)
	.align		4
.L_664:
        /*0078*/ 	.word	index@(.nv.constant0._ZN2at6native29vectorized_elementwise_kernelILi4EZZZNS0_16acos_kernel_cudaERNS_18TensorIteratorBaseEENKUlvE0_clEvENKUlvE1_clEvEUlN3c104HalfEE_St5arrayIPcLm2EEEEviT0_T1_)
        /*007c*/ 	.short	0x0380
        /*007e*/ 	.short	0x0018


	//----- nvinfo : EIATTR_SW_WAR
	.align		4
.L_665:
        /*0080*/ 	.byte	0x04, 0x36
        /*0082*/ 	.short	(.L_667 - .L_666)
.L_666:
        /*0084*/ 	.word	0x00000008
.L_667:


//--------------------- .nv.info._ZN2at6native29vectorized_elementwise_kernelILi8EZZZNS0_16acos_kernel_cudaERNS_18TensorIteratorBaseEENKUlvE0_clEvENKUlvE1_clEvEUlN3c104HalfEE_St5arrayIPcLm2EEEEviT0_T1_ --------------------------
	.section	.nv.info._ZN2at6native29vectorized_elementwise_kernelILi8EZZZNS0_16acos_kernel_cudaERNS_18TensorIteratorBaseEENKUlvE0_clEvENKUlvE1_clEvEUlN3c104HalfEE_St5arrayIPcLm2EEEEviT0_T1_,"",@"SHT_CUDA_INFO"
	.sectionflags	@""
	.align	4


	//----- nvinfo : EIATTR_CUDA_API_VERSION
	.align		4
        /*0000*/ 	.byte	0x04, 0x37
        /*0002*/ 	.short	(.L_669 - .L_668)
.L_668:
        /*0004*/ 	.word	0x00000082


	//----- nvinfo : EIATTR_KPARAM_INFO
	.align		4
.L_669:
        /*0008*/ 	.byte	0x04, 0x17
        /*000a*/ 	.short	(.L_671 - .L_670)
.L_670:
        /*000c*/ 	.word	0x00000000
        /*0010*/ 	.short	0x0002
        /*0012*/ 	.short	0x0008
        /*0014*/ 	.byte	0x00, 0xf0, 0x41, 0x00


	//----- nvinfo : EIATTR_KPARAM_INFO
	.align		4
.L_671:
        /*0018*/ 	.byte	0x04, 0x17
        /*001a*/ 	.short	(.L_673 - .L_672)
.L_672:
        /*001c*/ 	.word	0x00000000
        /*0020*/ 	.short	0x0001
        /*0022*/ 	.short	0x0004
        /*0024*/ 	.byte	0x00, 0xf0, 0x05, 0x00


	//----- nvinfo : EIATTR_KPARAM_INFO
	.align		4
.L_673:
        /*0028*/ 	.byte	0x04, 0x17
        /*002a*/ 	.short	(.L_675 - .L_674)
.L_674:
        /*002c*/ 	.word	0x00000000
        /*0030*/ 	.short	0x0000
        /*0032*/ 	.short	0x0000
        /*0034*/ 	.byte	0x00, 0xf0, 0x11, 0x00


	//----- nvinfo : EIATTR_SPARSE_MMA_MASK
	.align		4
.L_675:
        /*0038*/ 	.byte	0x03, 0x50
        /*003a*/ 	.short	0x0000


	//----- nvinfo : EIATTR_MAXREG_COUNT
	.align		4
        /*003c*/ 	.byte	0x03, 0x1b
        /*003e*/ 	.short	0x00ff


	//----- nvinfo : EIATTR_MERCURY_ISA_VERSION
	.align		4
        /*0040*/ 	.byte	0x03, 0x5f
        /*0042*/ 	.short	0x0101


	//----- nvinfo : EIATTR_VRC_CTA_INIT_COUNT
	.align		4
        /*0044*/ 	.byte	0x02, 0x4a
	.zero		1
	.zero		1


	//----- nvinfo : EIATTR_EXIT_INSTR_OFFSETS
	.align		4
        /*0048*/ 	.byte	0x04, 0x1c
        /*004a*/ 	.short	(.L_677 - .L_676)


	//   ....[0]....
.L_676:
        /*004c*/ 	.word	0x00001850


	//   ....[1]....
        /*0050*/ 	.word	0x000018a0


	//   ....[2]....
        /*0054*/ 	.word	0x00002630


	//----- nvinfo : EIATTR_MAX_THREADS
	.align		4
.L_677:
        /*0058*/ 	.byte	0x04, 0x05
        /*005a*/ 	.short	(.L_679 - .L_678)
.L_678:
        /*005c*/ 	.word	0x00000080
        /*0060*/ 	.word	0x00000001
        /*0064*/ 	.word	0x00000001


	//----- nvinfo : EIATTR_CRS_STACK_SIZE
	.align		4
.L_679:
        /*0068*/ 	.byte	0x04, 0x1e
        /*006a*/ 	.short	(.L_681 - .L_680)
.L_680:
        /*006c*/ 	.word	0x00000000


	//----- nvinfo : EIATTR_CBANK_PARAM_SIZE
	.align		4
.L_681:
        /*0070*/ 	.byte	0x03, 0x19
        /*0072*/ 	.short	0x0018


	//----- nvinfo : EIATTR_PARAM_CBANK
	.align		4
        /*0074*/ 	.byte	0x04, 0x0a
        /*0076*/ 	.short	(.L_683 - .L_682)
	.align		4
.L_682:
        /*0078*/ 	.word	index@(.nv.constant0._ZN2at6native29vectorized_elementwise_kernelILi8EZZZNS0_16acos_kernel_cudaERNS_18TensorIteratorBaseEENKUlvE0_clEvENKUlvE1_clEvEUlN3c104HalfEE_St5arrayIPcLm2EEEEviT0_T1_)
        /*007c*/ 	.short	0x0380
        /*007e*/ 	.short	0x0018


	//----- nvinfo : EIATTR_SW_WAR
	.align		4
.L_683:
        /*0080*/ 	.byte	0x04, 0x36
        /*0082*/ 	.short	(.L_685 - .L_684)
.L_684:
        /*0084*/ 	.word	0x00000008
.L_685:


//--------------------- .nv.info._ZN2at6native18elementwise_kernelILi128ELi4EZNS0_15gpu_kernel_implIZZZNS0_16acos_kernel_cudaERNS_18TensorIteratorBaseEENKUlvE0_clEvENKUlvE0_clEvEUlfE_EEvS4_RKT_EUliE_EEviT1_ --------------------------
	.section	.nv.info._ZN2at6native18elementwise_kernelILi128ELi4EZNS0_15gpu_kernel_implIZZZNS0_16acos_kernel_cudaERNS_18TensorIteratorBaseEENKUlvE0_clEvENKUlvE0_clEvEUlfE_EEvS4_RKT_EUliE_EEviT1_,"",@"SHT_CUDA_INFO"
	.sectionflags	@""
	.align	4


	//----- nvinfo : EIATTR_CUDA_API_VERSION
	.align		4
        /*0000*/ 	.byte	0x04, 0x37
        /*0002*/ 	.short	(.L_687 - .L_686)
.L_686:
        /*0004*/ 	.word	0x00000082


	//----- nvinfo : EIATTR_KPARAM_INFO
	.align		4
.L_687:
        /*0008*/ 	.byte	0x04, 0x17
        /*000a*/ 	.short	(.L_689 - .L_688)
.L_688:
        /*000c*/ 	.word	0x00000000
        /*0010*/ 	.short	0x0001
        /*0012*/ 	.short	0x0008
        /*0014*/ 	.byte	0x00, 0xf0, 0x61, 0x08


	//----- nvinfo : EIATTR_KPARAM_INFO
	.align		4
.L_689:
        /*0018*/ 	.byte	0x04, 0x17
        /*001a*/ 	.short	(.L_691 - .L_690)
.L_690:
        /*001c*/ 	.word	0x00000000
        /*0020*/ 	.short	0x0000
        /*0022*/ 	.short	0x0000
        /*0024*/ 	.byte	0x00, 0xf0, 0x11, 0x00


	//----- nvinfo : EIATTR_SPARSE_MMA_MASK
	.align		4
.L_691:
        /*0028*/ 	.byte	0x03, 0x50
        /*002a*/ 	.short	0x0000


	//----- nvinfo : EIATTR_MAXREG_COUNT
	.align		4
        /*002c*/ 	.byte	0x03, 0x1b
        /*002e*/ 	.short	0x0080


	//----- nvinfo : EIATTR_EXTERNS
	.align		4
        /*0030*/ 	.byte	0x04, 0x0f
        /*0032*/ 	.short	(.L_693 - .L_692)


	//   ....[0]....
	.align		4
.L_692:
        /*0034*/ 	.word	index@(__assertfail)


	//----- nvinfo : EIATTR_MERCURY_ISA_VERSION
	.align		4
.L_693:
        /*0038*/ 	.byte	0x03, 0x5f
        /*003a*/ 	.short	0x0101


	//----- nvinfo : EIATTR_VRC_CTA_INIT_COUNT
	.align		4
        /*003c*/ 	.byte	0x02, 0x4a
	.zero		1
	.zero		1


	//----- nvinfo : EIATTR_SYSCALL_OFFSETS
	.align		4
        /*0040*/ 	.byte	0x04, 0x46
        /*0042*/ 	.short	(.L_695 - .L_694)


	//   ....[0]....
.L_694:
        /*0044*/ 	.word	0x000020d0


	//   ....[1]....
        /*0048*/ 	.word	0x00003030


	//   ....[2]....
        /*004c*/ 	.word	0x00005240


	//   ....[3]....
        /*0050*/ 	.word	0x00006000


	//   ....[4]....
        /*0054*/ 	.word	0x00008320


	//   ....[5]....
        /*0058*/ 	.word	0x000090e0


	//   ....[6]....
        /*005c*/ 	.word	0x0000b410


	//   ....[7]....
        /*0060*/ 	.word	0x0000c1a0


	//----- nvinfo : EIATTR_EXIT_INSTR_OFFSETS
	.align		4
.L_695:
        /*0064*/ 	.byte	0x04, 0x1c
        /*0066*/ 	.short	(.L_697 - .L_696)


	//   ....[0]....
.L_696:
        /*0068*/ 	.word	0x00009390


	//   ....[1]....
        /*006c*/ 	.word	0x0000b720


	//   ....[2]....
        /*0070*/ 	.word	0x0000b760


	//   ....[3]....
        /*0074*/ 	.word	0x0000b7f0


	//   ....[4]....
        /*0078*/ 	.word	0x0000b820


	//   ....[5]....
        /*007c*/ 	.word	0x0000b850


	//   ....[6]....
        /*0080*/ 	.word	0x0000b8d0


	//   ....[7]....
        /*0084*/ 	.word	0x0000b900


	//   ....[8]....
        /*0088*/ 	.word	0x0000b990


	//   ....[9]....
        /*008c*/ 	.word	0x0000b9d0


	//   ....[10]....
        /*0090*/ 	.word	0x0000ba10


	//   ....[11]....
        /*0094*/ 	.word	0x0000bae0


	//   ....[12]....
        /*0098*/ 	.word	0x0000bc40


	//   ....[13]....
        /*009c*/ 	.word	0x0000bda0


	//   ....[14]....
        /*00a0*/ 	.word	0x0000bef0


	//   ....[15]....
        /*00a4*/ 	.word	0x0000bf20


	//   ....[16]....
        /*00a8*/ 	.word	0x0000bf50


	//   ....[17]....
        /*00ac*/ 	.word	0x0000bff0


	//   ....[18]....
        /*00b0*/ 	.word	0x0000c040


	//   ....[19]....
        /*00b4*/ 	.word	0x0000c1b0


	//   ....[20]....
        /*00b8*/ 	.word	0x0000c2b0


	//   ....[21]....
        /*00bc*/ 	.word	0x0000c3e0


	//   ....[22]....
        /*00c0*/ 	.word	0x0000c410


	//----- nvinfo : EIATTR_MAX_THREADS
	.align		4
.L_697:
        /*00c4*/ 	.byte	0x04, 0x05
        /*00c6*/ 	.short	(.L_699 - .L_698)
.L_698:
        /*00c8*/ 	.word	0x00000080
        /*00cc*/ 	.word	0x00000001
        /*00d0*/ 	.word	0x00000001


	//----- nvinfo : EIATTR_CRS_STACK_SIZE
	.align		4
.L_699:
        /*00d4*/ 	.byte	0x04, 0x1e
        /*00d6*/ 	.short	(.L_701 - .L_700)
.L_700:
        /*00d8*/ 	.word	0x00000000


	//----- nvinfo : EIATTR_CBANK_PARAM_SIZE
	.align		4
.L_701:
        /*00dc*/ 	.byte	0x03, 0x19
        /*00de*/ 	.short	0x0220


	//----- nvinfo : EIATTR_PARAM_CBANK
	.align		4
        /*00e0*/ 	.byte	0x04, 0x0a
        /*00e2*/ 	.short	(.L_703 - .L_702)
	.align		4
.L_702:
        /*00e4*/ 	.word	index@(.nv.constant0._ZN2at6native18elementwise_kernelILi128ELi4EZNS0_15gpu_kernel_implIZZZNS0_16acos_kernel_cudaERNS_18TensorIteratorBaseEENKUlvE0_clEvENKUlvE0_clEvEUlfE_EEvS4_RKT_EUliE_EEviT1_)
        /*00e8*/ 	.short	0x0380
        /*00ea*/ 	.short	0x0220


	//----- nvinfo : EIATTR_SW_WAR
	.align		4
.L_703:
        /*00ec*/ 	.byte	0x04, 0x36
        /*00ee*/ 	.short	(.L_705 - .L_704)
.L_704:
        /*00f0*/ 	.word	0x00000008
.L_705:


//--------------------- .nv.info._ZN2at6native27unrolled_elementwise_kernelIZZZNS0_16acos_kernel_cudaERNS_18TensorIteratorBaseEENKUlvE0_clEvENKUlvE0_clEvEUlfE_St5arrayIPcLm2EELi4E23TrivialOffsetCalculatorILi1EjESB_NS0_6memory12LoadWithCastILi1EEENSC_13StoreWithCastILi1EEEEEviT_T0_T2_T3_T4_T5_ --------------------------
	.section	.nv.info._ZN2at6native27unrolled_elementwise_kernelIZZZNS0_16acos_kernel_cudaERNS_18TensorIteratorBaseEENKUlvE0_clEvENKUlvE0_clEvEUlfE_St5arrayIPcLm2EELi4E23TrivialOffsetCalculatorILi1EjESB_NS0_6memory12LoadWithCastILi1EEENSC_13StoreWithCastILi1EEEEEviT_T0_T2_T3_T4_T5_,"",@"SHT_CUDA_INFO"
	.sectionflags	@""
	.align	4


	//----- nvinfo : EIATTR_CUDA_API_VERSION
	.align		4
        /*0000*/ 	.byte	0x04, 0x37
        /*0002*/ 	.short	(.L_707 - .L_706)
.L_706:
        /*0004*/ 	.word	0x00000082


	//----- nvinfo : EIATTR_KPARAM_INFO
	.align		4
.L_707:
        /*0008*/ 	.byte	0x04, 0x17
        /*000a*/ 	.short	(.L_709 - .L_708)
.L_708:
        /*000c*/ 	.word	0x00000000
        /*0010*/ 	.short	0x0006
        /*0012*/ 	.short	0x0024
        /*0014*/ 	.byte	0x00, 0xf0, 0x21, 0x00


	//----- nvinfo : EIATTR_KPARAM_INFO
	.align		4
.L_709:
        /*0018*/ 	.byte	0x04, 0x17
        /*001a*/ 	.short	(.L_711 - .L_710)
.L_710:
        /*001c*/ 	.word	0x00000000
        /*0020*/ 	.short	0x0005
        /*0022*/ 	.short	0x001c
        /*0024*/ 	.byte	0x00, 0xf0, 0x21, 0x00


	//----- nvinfo : EIATTR_KPARAM_INFO
	.align		4
.L_711:
        /*0028*/ 	.byte	0x04, 0x17
        /*002a*/ 	.short	(.L_713 - .L_712)
.L_712:
        /*002c*/ 	.word	0x00000000
        /*0030*/ 	.short	0x0004
        /*0032*/ 	.short	0x0019
        /*0034*/ 	.byte	0x00, 0xf0, 0x05, 0x00


	//----- nvinfo : EIATTR_KPARAM_INFO
	.align		4
.L_713:
        /*0038*/ 	.byte	0x04, 0x17
        /*003a*/ 	.short	(.L_715 - .L_714)
.L_714:
        /*003c*/ 	.word	0x00000000
        /*0040*/ 	.short	0x0003
        /*0042*/ 	.short	0x0018
        /*0044*/ 	.byte	0x00, 0xf0, 0x05, 0x00


	//----- nvinfo : EIATTR_KPARAM_INFO
	.align		4
.L_715:
        /*0048*/ 	.byte	0x04, 0x17
        /*004a*/ 	.short	(.L_717 - .L_716)
.L_716:
        /*004c*/ 	.word	0x00000000
        /*0050*/ 	.short	0x0002
        /*0052*/ 	.short	0x0008
        /*0054*/ 	.byte	0x00, 0xf0, 0x41, 0x00


	//----- nvinfo : EIATTR_KPARAM_INFO
	.align		4
.L_717:
        /*0058*/ 	.byte	0x04, 0x17
        /*005a*/ 	.short	(.L_719 - .L_718)
.L_718:
        /*005c*/ 	.word	0x00000000
        /*0060*/ 	.short	0x0001
        /*0062*/ 	.short	0x0004
        /*0064*/ 	.byte	0x00, 0xf0, 0x05, 0x00


	//----- nvinfo : EIATTR_KPARAM_INFO
	.align		4
.L_719:
        /*0068*/ 	.byte	0x04, 0x17
        /*006a*/ 	.short	(.L_721 - .L_720)
.L_720:
        /*006c*/ 	.word	0x00000000
        /*0070*/ 	.short	0x0000
        /*0072*/ 	.short	0x0000
        /*0074*/ 	.byte	0x00, 0xf0, 0x11, 0x00


	//----- nvinfo : EIATTR_SPARSE_MMA_MASK
	.align		4
.L_721:
        /*0078*/ 	.byte	0x03, 0x50
        /*007a*/ 	.short	0x0000


	//----- nvinfo : EIATTR_MAXREG_COUNT
	.align		4
        /*007c*/ 	.byte	0x03, 0x1b
        /*007e*/ 	.short	0x00ff


	//----- nvinfo : EIATTR_EXTERNS
	.align		4
        /*0080*/ 	.byte	0x04, 0x0f
        /*0082*/ 	.short	(.L_723 - .L_722)


	//   ....[0]....
	.align		4
.L_722:
        /*0084*/ 	.word	index@(__assertfail)


	//----- nvinfo : EIATTR_MERCURY_ISA_VERSION
	.align		4
.L_723:
        /*0088*/ 	.byte	0x03, 0x5f
        /*008a*/ 	.short	0x0101


	//----- nvinfo : EIATTR_VRC_CTA_INIT_COUNT
	.align		4
        /*008c*/ 	.byte	0x02, 0x4a
	.zero		1
	.zero		1


	//----- nvinfo : EIATTR_SYSCALL_OFFSETS
	.align		4
        /*0090*/ 	.byte	0x04, 0x46
        /*0092*/ 	.short	(.L_725 - .L_724)


	//   ....[0]....
.L_724:
        /*0094*/ 	.word	0x00000de0


	//   ....[1]....
        /*0098*/ 	.word	0x00001cf0


	//   ....[2]....
        /*009c*/ 	.word	0x00002b80


	//   ....[3]....
        /*00a0*/ 	.word	0x000039d0


	//   ....[4]....
        /*00a4*/ 	.word	0x00005070


	//   ....[5]....
        /*00a8*/ 	.word	0x00005e10


	//   ....[6]....
        /*00ac*/ 	.word	0x00006c70


	//   ....[7]....
        /*00b0*/ 	.word	0x00007ad0


	//----- nvinfo : EIATTR_EXIT_INSTR_OFFSETS
	.align		4
.L_725:
        /*00b4*/ 	.byte	0x04, 0x1c
        /*00b6*/ 	.short	(.L_727 - .L_726)


	//   ....[0]....
.L_726:
        /*00b8*/ 	.word	0x00006f10


	//   ....[1]....
        /*00bc*/ 	.word	0x00007050


	//   ....[2]....
        /*00c0*/ 	.word	0x00007090


	//   ....[3]....
        /*00c4*/ 	.word	0x00007120


	//   ....[4]....
        /*00c8*/ 	.word	0x00007150


	//   ....[5]....
        /*00cc*/ 	.word	0x00007180


	//   ....[6]....
        /*00d0*/ 	.word	0x00007200


	//   ....[7]....
        /*00d4*/ 	.word	0x00007230


	//   ....[8]....
        /*00d8*/ 	.word	0x000072c0


	//   ....[9]....
        /*00dc*/ 	.word	0x00007300


	//   ....[10]....
        /*00e0*/ 	.word	0x00007340


	//   ....[11]....
        /*00e4*/ 	.word	0x00007410


	//   ....[12]....
        /*00e8*/ 	.word	0x00007570


	//   ....[13]....
        /*00ec*/ 	.word	0x000076d0


	//   ....[14]....
        /*00f0*/ 	.word	0x00007820


	//   ....[15]....
        /*00f4*/ 	.word	0x00007850


	//   ....[16]....
        /*00f8*/ 	.word	0x00007880


	//   ....[17]....
        /*00fc*/ 	.word	0x00007920


	//   ....[18]....
        /*0100*/ 	.word	0x00007970


	//   ....[19]....
        /*0104*/ 	.word	0x00007ae0


	//   ....[20]....
        /*0108*/ 	.word	0x00007be0


	//   ....[21]....
        /*010c*/ 	.word	0x00007d10


	//   ....[22]....
        /*0110*/ 	.word	0x00007d40


	//----- nvinfo : EIATTR_MAX_THREADS
	.align		4
.L_727:
        /*0114*/ 	.byte	0x04, 0x05
        /*0116*/ 	.short	(.L_729 - .L_728)
.L_728:
        /*0118*/ 	.word	0x00000080
        /*011c*/ 	.word	0x00000001
        /*0120*/ 	.word	0x00000001


	//----- nvinfo : EIATTR_CRS_STACK_SIZE
	.align		4
.L_729:
        /*0124*/ 	.byte	0x04, 0x1e
        /*0126*/ 	.short	(.L_731 - .L_730)
.L_730:
        /*0128*/ 	.word	0x00000000


	//----- nvinfo : EIATTR_CBANK_PARAM_SIZE
	.align		4
.L_731:
        /*012c*/ 	.byte	0x03, 0x19
        /*012e*/ 	.short	0x002c


	//----- nvinfo : EIATTR_PARAM_CBANK
	.align		4
        /*0130*/ 	.byte	0x04, 0x0a
        /*0132*/ 	.short	(.L_733 - .L_732)
	.align		4
.L_732:
        /*0134*/ 	.word	index@(.nv.constant0._ZN2at6native27unrolled_elementwise_kernelIZZZNS0_16acos_kernel_cudaERNS_18TensorIteratorBaseEENKUlvE0_clEvENKUlvE0_clEvEUlfE_St5arrayIPcLm2EELi4E23TrivialOffsetCalculatorILi1EjESB_NS0_6memory12LoadWithCastILi1EEENSC_13StoreWithCastILi1EEEEEviT_T0_T2_T3_T4_T5_)
        /*0138*/ 	.short	0x0380
        /*013a*/ 	.short	0x002c


	//----- nvinfo : EIATTR_SW_WAR
	.align		4
.L_733:
        /*013c*/ 	.byte	0x04, 0x36
        /*013e*/ 	.short	(.L_735 - .L_734)
.L_734:
        /*0140*/ 	.word	0x00000008
.L_735:


//--------------------- .nv.info._ZN2at6native18elementwise_kernelILi128ELi2EZNS0_22gpu_kernel_impl_nocastIZZZNS0_16acos_kernel_cudaERNS_18TensorIteratorBaseEENKUlvE0_clEvENKUlvE0_clEvEUlfE_EEvS4_RKT_EUliE_EEviT1_ --------------------------
	.section	.nv.info._ZN2at6native18elementwise_kernelILi128ELi2EZNS0_22gpu_kernel_impl_nocastIZZZNS0_16acos_kernel_cudaERNS_18TensorIteratorBaseEENKUlvE0_clEvENKUlvE0_clEvEUlfE_EEvS4_RKT_EUliE_EEviT1_,"",@"SHT_CUDA_INFO"
	.sectionflags	@""
	.align	4


	//----- nvinfo : EIATTR_CUDA_API_VERSION
	.align		4
        /*0000*/ 	.byte	0x04, 0x37
        /*0002*/ 	.short	(.L_737 - .L_736)
.L_736:
        /*0004*/ 	.word	0x00000082


	//----- nvinfo : EIATTR_KPARAM_INFO
	.align		4
.L_737:
        /*0008*/ 	.byte	0x04, 0x17
        /*000a*/ 	.short	(.L_739 - .L_738)
.L_738:
        /*000c*/ 	.word	0x00000000
        /*0010*/ 	.short	0x0001
        /*0012*/ 	.short	0x0008
        /*0014*/ 	.byte	0x00, 0xf0, 0x61, 0x08


	//----- nvinfo : EIATTR_KPARAM_INFO
	.align		4
.L_739:
        /*0018*/ 	.byte	0x04, 0x17
        /*001a*/ 	.short	(.L_741 - .L_740)
.L_740:
        /*001c*/ 	.word	0x00000000
        /*0020*/ 	.short	0x0000
        /*0022*/ 	.short	0x0000
        /*0024*/ 	.byte	0x00, 0xf0, 0x11, 0x00


	//----- nvinfo : EIATTR_SPARSE_MMA_MASK
	.align		4
.L_741:
        /*0028*/ 	.byte	0x03, 0x50
        /*002a*/ 	.short	0x0000


	//----- nvinfo : EIATTR_MAXREG_COUNT
	.align		4
        /*002c*/ 	.byte	0x03, 0x1b
        /*002e*/ 	.short	0x0080


	//----- nvinfo : EIATTR_MERCURY_ISA_VERSION
	.align		4
        /*0030*/ 	.byte	0x03, 0x5f
        /*0032*/ 	.short	0x0101


	//----- nvinfo : EIATTR_VRC_CTA_INIT_COUNT
	.align		4
        /*0034*/ 	.byte	0x02, 0x4a
	.zero		1
	.zero		1


	//----- nvinfo : EIATTR_EXIT_INSTR_OFFSETS
	.align		4
        /*0038*/ 	.byte	0x04, 0x1c
        /*003a*/ 	.short	(.L_743 - .L_742)


	//   ....[0]....
.L_742:
        /*003c*/ 	.word	0x000002f0


	//   ....[1]....
        /*0040*/ 	.word	0x000004f0


	//   ....[2]....
        /*0044*/ 	.word	0x00001a60


	//   ....[3]....
        /*0048*/ 	.word	0x00002f30


	//----- nvinfo : EIATTR_MAX_THREADS
	.align		4
.L_743:
        /*004c*/ 	.byte	0x04, 0x05
        /*004e*/ 	.short	(.L_745 - .L_744)
.L_744:
        /*0050*/ 	.word	0x00000080
        /*0054*/ 	.word	0x00000001
        /*0058*/ 	.word	0x00000001


	//----- nvinfo : EIATTR_CRS_STACK_SIZE
	.align		4
.L_745:
        /*005c*/ 	.byte	0x04, 0x1e
        /*005e*/ 	.short	(.L_747 - .L_746)
.L_746:
        /*0060*/ 	.word	0x00000000


	//----- nvinfo : EIATTR_CBANK_PARAM_SIZE
	.align		4
.L_747:
        /*0064*/ 	.byte	0x03, 0x19
        /*0066*/ 	.short	0x0220


	//----- nvinfo : EIATTR_PARAM_CBANK
	.align		4
        /*0068*/ 	.byte	0x04, 0x0a
        /*006a*/ 	.short	(.L_749 - .L_748)
	.align		4
.L_748:
        /*006c*/ 	.word	index@(.nv.constant0._ZN2at6native18elementwise_kernelILi128ELi2EZNS0_22gpu_kernel_impl_nocastIZZZNS0_16acos_kernel_cudaERNS_18TensorIteratorBaseEENKUlvE0_clEvENKUlvE0_clEvEUlfE_EEvS4_RKT_EUliE_EEviT1_)
        /*0070*/ 	.short	0x0380
        /*0072*/ 	.short	0x0220


	//----- nvinfo : EIATTR_SW_WAR
	.align		4
.L_749:
        /*0074*/ 	.byte	0x04, 0x36
        /*0076*/ 	.short	(.L_751 - .L_750)
.L_750:
        /*0078*/ 	.word	0x00000008
.L_751:


//--------------------- .nv.info._ZN2at6native27unrolled_elementwise_kernelIZZZNS0_16acos_kernel_cudaERNS_18TensorIteratorBaseEENKUlvE0_clEvENKUlvE0_clEvEUlfE_St5arrayIPcLm2EELi4E23TrivialOffsetCalculatorILi1EjESB_NS0_6memory15LoadWithoutCastENSC_16StoreWithoutCastEEEviT_T0_T2_T3_T4_T5_ --------------------------
	.section	.nv.info._ZN2at6native27unrolled_elementwise_kernelIZZZNS0_16acos_kernel_cudaERNS_18TensorIteratorBaseEENKUlvE0_clEvENKUlvE0_clEvEUlfE_St5arrayIPcLm2EELi4E23TrivialOffsetCalculatorILi1EjESB_NS0_6memory15LoadWithoutCastENSC_16StoreWithoutCastEEEviT_T0_T2_T3_T4_T5_,"",@"SHT_CUDA_INFO"
	.sectionflags	@""
	.align	4


	//----- nvinfo : EIATTR_CUDA_API_VERSION
	.align		4
        /*0000*/ 	.byte	0x04, 0x37
        /*0002*/ 	.short	(.L_753 - .L_752)
.L_752:
        /*0004*/ 	.word	0x00000082


	//----- nvinfo : EIATTR_KPARAM_INFO
	.align		4
.L_753:
        /*0008*/ 	.byte	0x04, 0x17
        /*000a*/ 	.short	(.L_755 - .L_754)
.L_754:
        /*000c*/ 	.word	0x00000000
        /*0010*/ 	.short	0x0006
        /*0012*/ 	.short	0x001b
        /*0014*/ 	.byte	0x00, 0xf0, 0x05, 0x00


	//----- nvinfo : EIATTR_KPARAM_INFO
	.align		4
.L_755:
        /*0018*/ 	.byte	0x04, 0x17
        /*001a*/ 	.short	(.L_757 - .L_756)
.L_756:
        /*001c*/ 	.word	0x00000000
        /*0020*/ 	.short	0x0005
        /*0022*/ 	.short	0x001a
        /*0024*/ 	.byte	0x00, 0xf0, 0x05, 0x00


	//----- nvinfo : EIATTR_KPARAM_INFO
	.align		4
.L_757:
        /*0028*/ 	.byte	0x04, 0x17
        /*002a*/ 	.short	(.L_759 - .L_758)
.L_758:
        /*002c*/ 	.word	0x00000000
        /*0030*/ 	.short	0x0004
        /*0032*/ 	.short	0x0019
        /*0034*/ 	.byte	0x00, 0xf0, 0x05, 0x00


	//----- nvinfo : EIATTR_KPARAM_INFO
	.align		4
.L_759:
        /*0038*/ 	.byte	0x04, 0x17
        /*003a*/ 	.short	(.L_761 - .L_760)
.L_760:
        /*003c*/ 	.word	0x00000000
        /*0040*/ 	.short	0x0003
        /*0042*/ 	.short	0x0018
        /*0044*/ 	.byte	0x00, 0xf0, 0x05, 0x00


	//----- nvinfo : EIATTR_KPARAM_INFO
	.align		4
.L_761:
        /*0048*/ 	.byte	0x04, 0x17
        /*004a*/ 	.short	(.L_763 - .L_762)
.L_762:
        /*004c*/ 	.word	0x00000000
        /*0050*/ 	.short	0x0002
        /*0052*/ 	.short	0x0008
        /*0054*/ 	.byte	0x00, 0xf0, 0x41, 0x00


	//----- nvinfo : EIATTR_KPARAM_INFO
	.align		4
.L_763:
        /*0058*/ 	.byte	0x04, 0x17
        /*005a*/ 	.short	(.L_765 - .L_764)
.L_764:
        /*005c*/ 	.word	0x00000000
        /*0060*/ 	.short	0x0001
        /*0062*/ 	.short	0x0004
        /*0064*/ 	.byte	0x00, 0xf0, 0x05, 0x00


	//----- nvinfo : EIATTR_KPARAM_INFO
	.align		4
.L_765:
        /*0068*/ 	.byte	0x04, 0x17
        /*006a*/ 	.short	(.L_767 - .L_766)
.L_766:
        /*006c*/ 	.word	0x00000000
        /*0070*/ 	.short	0x0000
        /*0072*/ 	.short	0x0000
        /*0074*/ 	.byte	0x00, 0xf0, 0x11, 0x00


	//----- nvinfo : EIATTR_SPARSE_MMA_MASK
	.align		4
.L_767:
        /*0078*/ 	.byte	0x03, 0x50
        /*007a*/ 	.short	0x0000


	//----- nvinfo : EIATTR_MAXREG_COUNT
	.align		4
        /*007c*/ 	.byte	0x03, 0x1b
        /*007e*/ 	.short	0x00ff


	//----- nvinfo : EIATTR_MERCURY_ISA_VERSION
	.align		4
        /*0080*/ 	.byte	0x03, 0x5f
        /*0082*/ 	.short	0x0101


	//----- nvinfo : EIATTR_VRC_CTA_INIT_COUNT
	.align		4
        /*0084*/ 	.byte	0x02, 0x4a
	.zero		1
	.zero		1


	//----- nvinfo : EIATTR_EXIT_INSTR_OFFSETS
	.align		4
        /*0088*/ 	.byte	0x04, 0x1c
        /*008a*/ 	.short	(.L_769 - .L_768)


	//   ....[0]....
.L_768:
        /*008c*/ 	.word	0x00000b40


	//   ....[1]....
        /*0090*/ 	.word	0x00000b90


	//----- nvinfo : EIATTR_MAX_THREADS
	.align		4
.L_769:
        /*0094*/ 	.byte	0x04, 0x05
        /*0096*/ 	.short	(.L_771 - .L_770)
.L_770:
        /*0098*/ 	.word	0x00000080
        /*009c*/ 	.word	0x00000001
        /*00a0*/ 	.word	0x00000001


	//----- nvinfo : EIATTR_CRS_STACK_SIZE
	.align		4
.L_771:
        /*00a4*/ 	.byte	0x04, 0x1e
        /*00a6*/ 	.short	(.L_773 - .L_772)
.L_772:
        /*00a8*/ 	.word	0x00000000


	//----- nvinfo : EIATTR_CBANK_PARAM_SIZE
	.align		4
.L_773:
        /*00ac*/ 	.byte	0x03, 0x19
        /*00ae*/ 	.short	0x001c


	//----- nvinfo : EIATTR_PARAM_CBANK
	.align		4
        /*00b0*/ 	.byte	0x04, 0x0a
        /*00b2*/ 	.short	(.L_775 - .L_774)
	.align		4
.L_774:
        /*00b4*/ 	.word	index@(.nv.constant0._ZN2at6native27unrolled_elementwise_kernelIZZZNS0_16acos_kernel_cudaERNS_18TensorIteratorBaseEENKUlvE0_clEvENKUlvE0_clEvEUlfE_St5arrayIPcLm2EELi4E23TrivialOffsetCalculatorILi1EjESB_NS0_6memory15LoadWithoutCastENSC_16StoreWithoutCastEEEviT_T0_T2_T3_T4_T5_)
        /*00b8*/ 	.short	0x0380
        /*00ba*/ 	.short	0x001c


	//----- nvinfo : EIATTR_SW_WAR
	.align		4
.L_775:
        /*00bc*/ 	.byte	0x04, 0x36
        /*00be*/ 	.short	(.L_777 - .L_776)
.L_776:
        /*00c0*/ 	.word	0x00000008
.L_777:


//--------------------- .nv.info._ZN2at6native29vectorized_elementwise_kernelILi2EZZZNS0_16acos_kernel_cudaERNS_18TensorIteratorBaseEENKUlvE0_clEvENKUlvE0_clEvEUlfE_St5arrayIPcLm2EEEEviT0_T1_ --------------------------
	.section	.nv.info._ZN2at6native29vectorized_elementwise_kernelILi2EZZZNS0_16acos_kernel_cudaERNS_18TensorIteratorBaseEENKUlvE0_clEvENKUlvE0_clEvEUlfE_St5arrayIPcLm2EEEEviT0_T1_,"",@"SHT_CUDA_INFO"
	.sectionflags	@""
	.align	4


	//----- nvinfo : EIATTR_CUDA_API_VERSION
	.align		4
        /*0000*/ 	.byte	0x04, 0x37
        /*0002*/ 	.short	(.L_779 - .L_778)
.L_778:
        /*0004*/ 	.word	0x00000082


	//----- nvinfo : EIATTR_KPARAM_INFO
	.align		4
.L_779:
        /*0008*/ 	.byte	0x04, 0x17
        /*000a*/ 	.short	(.L_781 - .L_780)
.L_780:
        /*000c*/ 	.word	0x00000000
        /*0010*/ 	.short	0x0002
        /*0012*/ 	.short	0x0008
        /*0014*/ 	.byte	0x00, 0xf0, 0x41, 0x00


	//----- nvinfo : EIATTR_KPARAM_INFO
	.align		4
.L_781:
        /*0018*/ 	.byte	0x04, 0x17
        /*001a*/ 	.short	(.L_783 - .L_782)
.L_782:
        /*001c*/ 	.word	0x00000000
        /*0020*/ 	.short	0x0001
        /*0022*/ 	.short	0x0004
        /*0024*/ 	.byte	0x00, 0xf0, 0x05, 0x00


	//----- nvinfo : EIATTR_KPARAM_INFO
	.align		4
.L_783:
        /*0028*/ 	.byte	0x04, 0x17
        /*002a*/ 	.short	(.L_785 - .L_784)
.L_784:
        /*002c*/ 	.word	0x00000000
        /*0030*/ 	.short	0x0000
        /*0032*/ 	.short	0x0000
        /*0034*/ 	.byte	0x00, 0xf0, 0x11, 0x00


	//----- nvinfo : EIATTR_SPARSE_MMA_MASK
	.align		4
.L_785:
        /*0038*/ 	.byte	0x03, 0x50
        /*003a*/ 	.short	0x0000


	//----- nvinfo : EIATTR_MAXREG_COUNT
	.align		4
        /*003c*/ 	.byte	0x03, 0x1b
        /*003e*/ 	.short	0x00ff


	//----- nvinfo : EIATTR_MERCURY_ISA_VERSION
	.align		4
        /*0040*/ 	.byte	0x03, 0x5f
        /*0042*/ 	.short	0x0101


	//----- nvinfo : EIATTR_VRC_CTA_INIT_COUNT
	.align		4
        /*0044*/ 	.byte	0x02, 0x4a
	.zero		1
	.zero		1


	//----- nvinfo : EIATTR_EXIT_INSTR_OFFSETS
	.align		4
        /*0048*/ 	.byte	0x04, 0x1c
        /*004a*/ 	.short	(.L_787 - .L_786)


	//   ....[0]....
.L_786:
        /*004c*/ 	.word	0x00001730


	//   ....[1]....
        /*0050*/ 	.word	0x00001780


	//   ....[2]....
        /*0054*/ 	.word	0x000024b0


	//----- nvinfo : EIATTR_MAX_THREADS
	.align		4
.L_787:
        /*0058*/ 	.byte	0x04, 0x05
        /*005a*/ 	.short	(.L_789 - .L_788)
.L_788:
        /*005c*/ 	.word	0x00000080
        /*0060*/ 	.word	0x00000001
        /*0064*/ 	.word	0x00000001


	//----- nvinfo : EIATTR_CRS_STACK_SIZE
	.align		4
.L_789:
        /*0068*/ 	.byte	0x04, 0x1e
        /*006a*/ 	.short	(.L_791 - .L_790)
.L_790:
        /*006c*/ 	.word	0x00000000


	//----- nvinfo : EIATTR_CBANK_PARAM_SIZE
	.align		4
.L_791:
        /*0070*/ 	.byte	0x03, 0x19
        /*0072*/ 	.short	0x0018


	//----- nvinfo : EIATTR_PARAM_CBANK
	.align		4
        /*0074*/ 	.byte	0x04, 0x0a
        /*0076*/ 	.short	(.L_793 - .L_792)
	.align		4
.L_792:
        /*0078*/ 	.word	index@(.nv.constant0._ZN2at6native29vectorized_elementwise_kernelILi2EZZZNS0_16acos_kernel_cudaERNS_18TensorIteratorBaseEENKUlvE0_clEvENKUlvE0_clEvEUlfE_St5arrayIPcLm2EEEEviT0_T1_)
        /*007c*/ 	.short	0x0380
        /*007e*/ 	.short	0x0018


	//----- nvinfo : EIATTR_SW_WAR
	.align		4
.L_793:
        /*0080*/ 	.byte	0x04, 0x36
        /*0082*/ 	.short	(.L_795 - .L_794)
.L_794:
        /*0084*/ 	.word	0x00000008
.L_795:


//--------------------- .nv.info._ZN2at6native29vectorized_elementwise_kernelILi4EZZZNS0_16acos_kernel_cudaERNS_18TensorIteratorBaseEENKUlvE0_clEvENKUlvE0_clEvEUlfE_St5arrayIPcLm2EEEEviT0_T1_ --------------------------
	.section	.nv.info._ZN2at6native29vectorized_elementwise_kernelILi4EZZZNS0_16acos_kernel_cudaERNS_18TensorIteratorBaseEENKUlvE0_clEvENKUlvE0_clEvEUlfE_St5arrayIPcLm2EEEEviT0_T1_,"",@"SHT_CUDA_INFO"
	.sectionflags	@""
	.align	4


	//----- nvinfo : EIATTR_CUDA_API_VERSION
	.align		4
        /*0000*/ 	.byte	0x04, 0x37
        /*0002*/ 	.short	(.L_797 - .L_796)
.L_796:
        /*0004*/ 	.word	0x00000082


	//----- nvinfo : EIATTR_KPARAM_INFO
	.align		4
.L_797:
        /*0008*/ 	.byte	0x04, 0x17
        /*000a*/ 	.short	(.L_799 - .L_798)
.L_798:
        /*000c*/ 	.word	0x00000000
        /*0010*/ 	.short	0x0002
        /*0012*/ 	.short	0x0008
        /*0014*/ 	.byte	0x00, 0xf0, 0x41, 0x00


	//----- nvinfo : EIATTR_KPARAM_INFO
	.align		4
.L_799:
        /*0018*/ 	.byte	0x04, 0x17
        /*001a*/ 	.short	(.L_801 - .L_800)
.L_800:
        /*001c*/ 	.word	0x00000000
        /*0020*/ 	.short	0x0001
        /*0022*/ 	.short	0x0004
        /*0024*/ 	.byte	0x00, 0xf0, 0x05, 0x00


	//----- nvinfo : EIATTR_KPARAM_INFO
	.align		4
.L_801:
        /*0028*/ 	.byte	0x04, 0x17
        /*002a*/ 	.short	(.L_803 - .L_802)
.L_802:
        /*002c*/ 	.word	0x00000000
        /*0030*/ 	.short	0x0000
        /*0032*/ 	.short	0x0000
        /*0034*/ 	.byte	0x00, 0xf0, 0x11, 0x00


	//----- nvinfo : EIATTR_SPARSE_MMA_MASK
	.align		4
.L_803:
        /*0038*/ 	.byte	0x03, 0x50
        /*003a*/ 	.short	0x0000


	//----- nvinfo : EIATTR_MAXREG_COUNT
	.align		4
        /*003c*/ 	.byte	0x03, 0x1b
        /*003e*/ 	.short	0x00ff


	//----- nvinfo : EIATTR_MERCURY_ISA_VERSION
	.align		4
        /*0040*/ 	.byte	0x03, 0x5f
        /*0042*/ 	.short	0x0101


	//----- nvinfo : EIATTR_VRC_CTA_INIT_COUNT
	.align		4
        /*0044*/ 	.byte	0x02, 0x4a
	.zero		1
	.zero		1


	//----- nvinfo : EIATTR_EXIT_INSTR_OFFSETS
	.align		4
        /*0048*/ 	.byte	0x04, 0x1c
        /*004a*/ 	.short	(.L_805 - .L_804)


	//   ....[0]....
.L_804:
        /*004c*/ 	.word	0x00001730


	//   ....[1]....
        /*0050*/ 	.word	0x00001780


	//   ....[2]....
        /*0054*/ 	.word	0x00002470


	//----- nvinfo : EIATTR_MAX_THREADS
	.align		4
.L_805:
        /*0058*/ 	.byte	0x04, 0x05
        /*005a*/ 	.short	(.L_807 - .L_806)
.L_806:
        /*005c*/ 	.word	0x00000080
        /*0060*/ 	.word	0x00000001
        /*0064*/ 	.word	0x00000001


	//----- nvinfo : EIATTR_CRS_STACK_SIZE
	.align		4
.L_807:
        /*0068*/ 	.byte	0x04, 0x1e
        /*006a*/ 	.short	(.L_809 - .L_808)
.L_808:
        /*006c*/ 	.word	0x00000000


	//----- nvinfo : EIATTR_CBANK_PARAM_SIZE
	.align		4
.L_809:
        /*0070*/ 	.byte	0x03, 0x19
        /*0072*/ 	.short	0x0018


	//----- nvinfo : EIATTR_PARAM_CBANK
	.align		4
        /*0074*/ 	.byte	0x04, 0x0a
        /*0076*/ 	.short	(.L_811 - .L_810)
	.align		4
.L_810:
        /*0078*/ 	.word	index@(.nv.constant0._ZN2at6native29vectorized_elementwise_kernelILi4EZZZNS0_16acos_kernel_cudaERNS_18TensorIteratorBaseEENKUlvE0_clEvENKUlvE0_clEvEUlfE_St5arrayIPcLm2EEEEviT0_T1_)
        /*007c*/ 	.short	0x0380
        /*007e*/ 	.short	0x0018


	//----- nvinfo : EIATTR_SW_WAR
	.align		4
.L_811:
        /*0080*/ 	.byte	0x04, 0x36
        /*0082*/ 	.short	(.L_813 - .L_812)
.L_812:
        /*0084*/ 	.word	0x00000008
.L_813:


//--------------------- .nv.info._ZN2at6native29vectorized_elementwise_kernelILi8EZZZNS0_16acos_kernel_cudaERNS_18TensorIteratorBaseEENKUlvE0_clEvENKUlvE0_clEvEUlfE_St5arrayIPcLm2EEEEviT0_T1_ --------------------------
	.section	.nv.info._ZN2at6native29vectorized_elementwise_kernelILi8EZZZNS0_16acos_kernel_cudaERNS_18TensorIteratorBaseEENKUlvE0_clEvENKUlvE0_clEvEUlfE_St5arrayIPcLm2EEEEviT0_T1_,"",@"SHT_CUDA_INFO"
	.sectionflags	@""
	.align	4


	//----- nvinfo : EIATTR_CUDA_API_VERSION
	.align		4
        /*0000*/ 	.byte	0x04, 0x37
        /*0002*/ 	.short	(.L_815 - .L_814)
.L_814:
        /*0004*/ 	.word	0x00000082


	//----- nvinfo : EIATTR_KPARAM_INFO
	.align		4
.L_815:
        /*0008*/ 	.byte	0x04, 0x17
        /*000a*/ 	.short	(.L_817 - .L_816)
.L_816:
        /*000c*/ 	.word	0x00000000
        /*0010*/ 	.short	0x0002
        /*0012*/ 	.short	0x0008
        /*0014*/ 	.byte	0x00, 0xf0, 0x41, 0x00


	//----- nvinfo : EIATTR_KPARAM_INFO
	.align		4
.L_817:
        /*0018*/ 	.byte	0x04, 0x17
        /*001a*/ 	.short	(.L_819 - .L_818)
.L_818:
        /*001c*/ 	.word	0x00000000
        /*0020*/ 	.short	0x0001
        /*0022*/ 	.short	0x0004
        /*0024*/ 	.byte	0x00, 0xf0, 0x05, 0x00


	//----- nvinfo : EIATTR_KPARAM_INFO
	.align		4
.L_819:
        /*0028*/ 	.byte	0x04, 0x17
        /*002a*/ 	.short	(.L_821 - .L_820)
.L_820:
        /*002c*/ 	.word	0x00000000
        /*0030*/ 	.short	0x0000
        /*0032*/ 	.short	0x0000
        /*0034*/ 	.byte	0x00, 0xf0, 0x11, 0x00


	//----- nvinfo : EIATTR_SPARSE_MMA_MASK
	.align		4
.L_821:
        /*0038*/ 	.byte	0x03, 0x50
        /*003a*/ 	.short	0x0000


	//----- nvinfo : EIATTR_MAXREG_COUNT
	.align		4
        /*003c*/ 	.byte	0x03, 0x1b
        /*003e*/ 	.short	0x00ff


	//----- nvinfo : EIATTR_MERCURY_ISA_VERSION
	.align		4
        /*0040*/ 	.byte	0x03, 0x5f
        /*0042*/ 	.short	0x0101


	//----- nvinfo : EIATTR_VRC_CTA_INIT_COUNT
	.align		4
        /*0044*/ 	.byte	0x02, 0x4a
	.zero		1
	.zero		1


	//----- nvinfo : EIATTR_EXIT_INSTR_OFFSETS
	.align		4
        /*0048*/ 	.byte	0x04, 0x1c
        /*004a*/ 	.short	(.L_823 - .L_822)


	//   ....[0]....
.L_822:
        /*004c*/ 	.word	0x00001730


	//   ....[1]....
        /*0050*/ 	.word	0x00001780


	//   ....[2]....
        /*0054*/ 	.word	0x00002450


	//----- nvinfo : EIATTR_MAX_THREADS
	.align		4
.L_823:
        /*0058*/ 	.byte	0x04, 0x05
        /*005a*/ 	.short	(.L_825 - .L_824)
.L_824:
        /*005c*/ 	.word	0x00000080
        /*0060*/ 	.word	0x00000001
        /*0064*/ 	.word	0x00000001


	//----- nvinfo : EIATTR_CRS_STACK_SIZE
	.align		4
.L_825:
        /*0068*/ 	.byte	0x04, 0x1e
        /*006a*/ 	.short	(.L_827 - .L_826)
.L_826:
        /*006c*/ 	.word	0x00000000


	//----- nvinfo : EIATTR_CBANK_PARAM_SIZE
	.align		4
.L_827:
        /*0070*/ 	.byte	0x03, 0x19
        /*0072*/ 	.short	0x0018


	//----- nvinfo : EIATTR_PARAM_CBANK
	.align		4
        /*0074*/ 	.byte	0x04, 0x0a
        /*0076*/ 	.short	(.L_829 - .L_828)
	.align		4
.L_828:
        /*0078*/ 	.word	index@(.nv.constant0._ZN2at6native29vectorized_elementwise_kernelILi8EZZZNS0_16acos_kernel_cudaERNS_18TensorIteratorBaseEENKUlvE0_clEvENKUlvE0_clEvEUlfE_St5arrayIPcLm2EEEEviT0_T1_)
        /*007c*/ 	.short	0x0380
        /*007e*/ 	.short	0x0018


	//----- nvinfo : EIATTR_SW_WAR
	.align		4
.L_829:
        /*0080*/ 	.byte	0x04, 0x36
        /*0082*/ 	.short	(.L_831 - .L_830)
.L_830:
        /*0084*/ 	.word	0x00000008
.L_831:


//--------------------- .nv.info._ZN2at6native18elementwise_kernelILi128ELi4EZNS0_15gpu_kernel_implIZZZNS0_16acos_kernel_cudaERNS_18TensorIteratorBaseEENKUlvE0_clEvENKUlvE_clEvEUldE_EEvS4_RKT_EUliE_EEviT1_ --------------------------
	.section	.nv.info._ZN2at6native18elementwise_kernelILi128ELi4EZNS0_15gpu_kernel_implIZZZNS0_16acos_kernel_cudaERNS_18TensorIteratorBaseEENKUlvE0_clEvENKUlvE_clEvEUldE_EEvS4_RKT_EUliE_EEviT1_,"",@"SHT_CUDA_INFO"
	.sectionflags	@""
	.align	4


	//----- nvinfo : EIATTR_CUDA_API_VERSION
	.align		4
        /*0000*/ 	.byte	0x04, 0x37
        /*0002*/ 	.short	(.L_833 - .L_832)
.L_832:
        /*0004*/ 	.word	0x00000082


	//----- nvinfo : EIATTR_KPARAM_INFO
	.align		4
.L_833:
        /*0008*/ 	.byte	0x04, 0x17
        /*000a*/ 	.short	(.L_835 - .L_834)
.L_834:
        /*000c*/ 	.word	0x00000000
        /*0010*/ 	.short	0x0001
        /*0012*/ 	.short	0x0008
        /*0014*/ 	.byte	0x00, 0xf0, 0x61, 0x08


	//----- nvinfo : EIATTR_KPARAM_INFO
	.align		4
.L_835:
        /*0018*/ 	.byte	0x04, 0x17
        /*001a*/ 	.short	(.L_837 - .L_836)
.L_836:
        /*001c*/ 	.word	0x00000000
        /*0020*/ 	.short	0x0000
        /*0022*/ 	.short	0x0000
        /*0024*/ 	.byte	0x00, 0xf0, 0x11, 0x00


	//----- nvinfo : EIATTR_SPARSE_MMA_MASK
	.align		4
.L_837:
        /*0028*/ 	.byte	0x03, 0x50
        /*002a*/ 	.short	0x0000


	//----- nvinfo : EIATTR_MAXREG_COUNT
	.align		4
        /*002c*/ 	.byte	0x03, 0x1b
        /*002e*/ 	.short	0x0080


	//----- nvinfo : EIATTR_EXTERNS
	.align		4
        /*0030*/ 	.byte	0x04, 0x0f
        /*0032*/ 	.short	(.L_839 - .L_838)


	//   ....[0]....
	.align		4
.L_838:
        /*0034*/ 	.word	index@(__assertfail)


	//----- nvinfo : EIATTR_MERCURY_ISA_VERSION
	.align		4
.L_839:
        /*0038*/ 	.byte	0x03, 0x5f
        /*003a*/ 	.short	0x0101


	//----- nvinfo : EIATTR_VRC_CTA_INIT_COUNT
	.align		4
        /*003c*/ 	.byte	0x02, 0x4a
	.zero		1
	.zero		1


	//----- nvinfo : EIATTR_SYSCALL_OFFSETS
	.align		4
        /*0040*/ 	.byte	0x04, 0x46
        /*0042*/ 	.short	(.L_841 - .L_840)


	//   ....[0]....
.L_840:
        /*0044*/ 	.word	0x00002180


	//   ....[1]....
        /*0048*/ 	.word	0x00003a20


	//   ....[2]....
        /*004c*/ 	.word	0x00005d70


	//   ....[3]....
        /*0050*/ 	.word	0x00007390


	//   ....[4]....
        /*0054*/ 	.word	0x00009890


	//   ....[5]....
        /*0058*/ 	.word	0x0000aeb0


	//   ....[6]....
        /*005c*/ 	.word	0x0000d3c0


	//   ....[7]....
        /*0060*/ 	.word	0x0000e9b0


	//----- nvinfo : EIATTR_EXIT_INSTR_OFFSETS
	.align		4
.L_841:
        /*0064*/ 	.byte	0x04, 0x1c
        /*0066*/ 	.short	(.L_843 - .L_842)


	//   ....[0]....
.L_842:
        /*0068*/ 	.word	0x0000b250


	//   ....[1]....
        /*006c*/ 	.word	0x0000dd40


	//   ....[2]....
        /*0070*/ 	.word	0x0000dd80


	//   ....[3]....
        /*0074*/ 	.word	0x0000de10


	//   ....[4]....
        /*0078*/ 	.word	0x0000de40


	//   ....[5]....
        /*007c*/ 	.word	0x0000de70


	//   ....[6]....
        /*0080*/ 	.word	0x0000df40


	//   ....[7]....
        /*0084*/ 	.word	0x0000dfc0


	//   ....[8]....
        /*0088*/ 	.word	0x0000e0a0


	//   ....[9]....
        /*008c*/ 	.word	0x0000e130


	//   ....[10]....
        /*0090*/ 	.word	0x0000e150


	//   ....[11]....
        /*0094*/ 	.word	0x0000e220


	//   ....[12]....
        /*0098*/ 	.word	0x0000e3d0


	//   ....[13]....
        /*009c*/ 	.word	0x0000e580


	//   ....[14]....
        /*00a0*/ 	.word	0x0000e720


	//   ....[15]....
        /*00a4*/ 	.word	0x0000e750


	//   ....[16]....
        /*00a8*/ 	.word	0x0000e780


	//   ....[17]....
        /*00ac*/ 	.word	0x0000e820


	//   ....[18]....
        /*00b0*/ 	.word	0x0000e850


	//   ....[19]....
        /*00b4*/ 	.word	0x0000e9c0


	//   ....[20]....
        /*00b8*/ 	.word	0x0000eb10


	//   ....[21]....
        /*00bc*/ 	.word	0x0000ec90


	//   ....[22]....
        /*00c0*/ 	.word	0x0000ed10


	//----- nvinfo : EIATTR_MAX_THREADS
	.align		4
.L_843:
        /*00c4*/ 	.byte	0x04, 0x05
        /*00c6*/ 	.short	(.L_845 - .L_844)
.L_844:
        /*00c8*/ 	.word	0x00000080
        /*00cc*/ 	.word	0x00000001
        /*00d0*/ 	.word	0x00000001


	//----- nvinfo : EIATTR_CRS_STACK_SIZE
	.align		4
.L_845:
        /*00d4*/ 	.byte	0x04, 0x1e
        /*00d6*/ 	.short	(.L_847 - .L_846)
.L_846:
        /*00d8*/ 	.word	0x00000000


	//----- nvinfo : EIATTR_CBANK_PARAM_SIZE
	.align		4
.L_847:
        /*00dc*/ 	.byte	0x03, 0x19
        /*00de*/ 	.short	0x0220


	//----- nvinfo : EIATTR_PARAM_CBANK
	.align		4
        /*00e0*/ 	.byte	0x04, 0x0a
        /*00e2*/ 	.short	(.L_849 - .L_848)
	.align		4
.L_848:
        /*00e4*/ 	.word	index@(.nv.constant0._ZN2at6native18elementwise_kernelILi128ELi4EZNS0_15gpu_kernel_implIZZZNS0_16acos_kernel_cudaERNS_18TensorIteratorBaseEENKUlvE0_clEvENKUlvE_clEvEUldE_EEvS4_RKT_EUliE_EEviT1_)
        /*00e8*/ 	.short	0x0380
        /*00ea*/ 	.short	0x0220


	//----- nvinfo : EIATTR_SW_WAR
	.align		4
.L_849:
        /*00ec*/ 	.byte	0x04, 0x36
        /*00ee*/ 	.short	(.L_851 - .L_850)
.L_850:
        /*00f0*/ 	.word	0x00000008
.L_851:


//--------------------- .nv.info._ZN2at6native27unrolled_elementwise_kernelIZZZNS0_16acos_kernel_cudaERNS_18TensorIteratorBaseEENKUlvE0_clEvENKUlvE_clEvEUldE_St5arrayIPcLm2EELi4E23TrivialOffsetCalculatorILi1EjESB_NS0_6memory12LoadWithCastILi1EEENSC_13StoreWithCastILi1EEEEEviT_T0_T2_T3_T4_T5_ --------------------------
	.section	.nv.info._ZN2at6native27unrolled_elementwise_kernelIZZZNS0_16acos_kernel_cudaERNS_18TensorIteratorBaseEENKUlvE0_clEvENKUlvE_clEvEUldE_St5arrayIPcLm2EELi4E23TrivialOffsetCalculatorILi1EjESB_NS0_6memory12LoadWithCastILi1EEENSC_13StoreWithCastILi1EEEEEviT_T0_T2_T3_T4_T5_,"",@"SHT_CUDA_INFO"
	.sectionflags	@""
	.align	4


	//----- nvinfo : EIATTR_CUDA_API_VERSION
	.align		4
        /*0000*/ 	.byte	0x04, 0x37
        /*0002*/ 	.short	(.L_853 - .L_852)
.L_852:
        /*0004*/ 	.word	0x00000082


	//----- nvinfo : EIATTR_KPARAM_INFO
	.align		4
.L_853:
        /*0008*/ 	.byte	0x04, 0x17
        /*000a*/ 	.short	(.L_855 - .L_854)
.L_854:
        /*000c*/ 	.word	0x00000000
        /*0010*/ 	.short	0x0006
        /*0012*/ 	.short	0x0024
        /*0014*/ 	.byte	0x00, 0xf0, 0x21, 0x00


	//----- nvinfo : EIATTR_KPARAM_INFO
	.align		4
.L_855:
        /*0018*/ 	.byte	0x04, 0x17
        /*001a*/ 	.short	(.L_857 - .L_856)
.L_856:
        /*001c*/ 	.word	0x00000000
        /*0020*/ 	.short	0x0005
        /*0022*/ 	.short	0x001c
        /*0024*/ 	.byte	0x00, 0xf0, 0x21, 0x00


	//----- nvinfo : EIATTR_KPARAM_INFO
	.align		4
.L_857:
        /*0028*/ 	.byte	0x04, 0x17
        /*002a*/ 	.short	(.L_859 - .L_858)
.L_858:
        /*002c*/ 	.word	0x00000000
        /*0030*/ 	.short	0x0004
        /*0032*/ 	.short	0x0019
        /*0034*/ 	.byte	0x00, 0xf0, 0x05, 0x00


	//----- nvinfo : EIATTR_KPARAM_INFO
	.align		4
.L_859:
        /*0038*/ 	.byte	0x04, 0x17
        /*003a*/ 	.short	(.L_861 - .L_860)
.L_860:
        /*003c*/ 	.word	0x00000000
        /*0040*/ 	.short	0x0003
        /*0042*/ 	.short	0x0018
        /*0044*/ 	.byte	0x00, 0xf0, 0x05, 0x00


	//----- nvinfo : EIATTR_KPARAM_INFO
	.align		4
.L_861:
        /*0048*/ 	.byte	0x04, 0x17
        /*004a*/ 	.short	(.L_863 - .L_862)
.L_862:
        /*004c*/ 	.word	0x00000000
        /*0050*/ 	.short	0x0002
        /*0052*/ 	.short	0x0008
        /*0054*/ 	.byte	0x00, 0xf0, 0x41, 0x00


	//----- nvinfo : EIATTR_KPARAM_INFO
	.align		4
.L_863:
        /*0058*/ 	.byte	0x04, 0x17
        /*005a*/ 	.short	(.L_865 - .L_864)
.L_864:
        /*005c*/ 	.word	0x00000000
        /*0060*/ 	.short	0x0001
        /*0062*/ 	.short	0x0004
        /*0064*/ 	.byte	0x00, 0xf0, 0x05, 0x00


	//----- nvinfo : EIATTR_KPARAM_INFO
	.align		4
.L_865:
        /*0068*/ 	.byte	0x04, 0x17
        /*006a*/ 	.short	(.L_867 - .L_866)
.L_866:
        /*006c*/ 	.word	0x00000000
        /*0070*/ 	.short	0x0000
        /*0072*/ 	.short	0x0000
        /*0074*/ 	.byte	0x00, 0xf0, 0x11, 0x00


	//----- nvinfo : EIATTR_SPARSE_MMA_MASK
	.align		4
.L_867:
        /*0078*/ 	.byte	0x03, 0x50
        /*007a*/ 	.short	0x0000


	//----- nvinfo : EIATTR_MAXREG_COUNT
	.align		4
        /*007c*/ 	.byte	0x03, 0x1b
        /*007e*/ 	.short	0x00ff


	//----- nvinfo : EIATTR_EXTERNS
	.align		4
        /*0080*/ 	.byte	0x04, 0x0f
        /*0082*/ 	.short	(.L_869 - .L_868)


	//   ....[0]....
	.align		4
.L_868:
        /*0084*/ 	.word	index@(__assertfail)


	//----- nvinfo : EIATTR_MERCURY_ISA_VERSION
	.align		4
.L_869:
        /*0088*/ 	.byte	0x03, 0x5f
        /*008a*/ 	.short	0x0101


	//----- nvinfo : EIATTR_VRC_CTA_INIT_COUNT
	.align		4
        /*008c*/ 	.byte	0x02, 0x4a
	.zero		1
	.zero		1


	//----- nvinfo : EIATTR_SYSCALL_OFFSETS
	.align		4
        /*0090*/ 	.byte	0x04, 0x46
        /*0092*/ 	.short	(.L_871 - .L_870)


	//   ....[0]....
.L_870:
        /*0094*/ 	.word	0x00000e80


	//   ....[1]....
        /*0098*/ 	.word	0x00001ec0


	//   ....[2]....
        /*009c*/ 	.word	0x00002e40


	//   ....[3]....
        /*00a0*/ 	.word	0x00003d80


	//   ....[4]....
        /*00a4*/ 	.word	0x00006fd0


	//   ....[5]....
        /*00a8*/ 	.word	0x00007fb0


	//   ....[6]....
        /*00ac*/ 	.word	0x000090f0


	//   ....[7]....
        /*00b0*/ 	.word	0x0000a230


	//----- nvinfo : EIATTR_EXIT_INSTR_OFFSETS
	.align		4
.L_871:
        /*00b4*/ 	.byte	0x04, 0x1c
        /*00b6*/ 	.short	(.L_873 - .L_872)


	//   ....[0]....
.L_872:
        /*00b8*/ 	.word	0x00009480


	//   ....[1]....
        /*00bc*/ 	.word	0x000095c0


	//   ....[2]....
        /*00c0*/ 	.word	0x00009600


	//   ....[3]....
        /*00c4*/ 	.word	0x00009690


	//   ....[4]....
        /*00c8*/ 	.word	0x000096c0


	//   ....[5]....
        /*00cc*/ 	.word	0x000096f0


	//   ....[6]....
        /*00d0*/ 	.word	0x000097c0


	//   ....[7]....
        /*00d4*/ 	.word	0x00009840


	//   ....[8]....
        /*00d8*/ 	.word	0x00009920


	//   ....[9]....
        /*00dc*/ 	.word	0x000099b0


	//   ....[10]....
        /*00e0*/ 	.word	0x000099d0


	//   ....[11]....
        /*00e4*/ 	.word	0x00009aa0


	//   ....[12]....
        /*00e8*/ 	.word	0x00009c50


	//   ....[13]....
        /*00ec*/ 	.word	0x00009e00


	//   ....[14]....
        /*00f0*/ 	.word	0x00009fa0


	//   ....[15]....
        /*00f4*/ 	.word	0x00009fd0


	//   ....[16]....
        /*00f8*/ 	.word	0x0000a000


	//   ....[17]....
        /*00fc*/ 	.word	0x0000a0a0


	//   ....[18]....
        /*0100*/ 	.word	0x0000a0d0


	//   ....[19]....
        /*0104*/ 	.word	0x0000a240


	//   ....[20]....
        /*0108*/ 	.word	0x0000a390


	//   ....[21]....
        /*010c*/ 	.word	0x0000a510


	//   ....[22]....
        /*0110*/ 	.word	0x0000a590


	//----- nvinfo : EIATTR_MAX_THREADS
	.align		4
.L_873:
        /*0114*/ 	.byte	0x04, 0x05
        /*0116*/ 	.short	(.L_875 - .L_874)
.L_874:
        /*0118*/ 	.word	0x00000080
        /*011c*/ 	.word	0x00000001
        /*0120*/ 	.word	0x00000001


	//----- nvinfo : EIATTR_CRS_STACK_SIZE
	.align		4
.L_875:
        /*0124*/ 	.byte	0x04, 0x1e
        /*0126*/ 	.short	(.L_877 - .L_876)
.L_876:
        /*0128*/ 	.word	0x00000000


	//----- nvinfo : EIATTR_CBANK_PARAM_SIZE
	.align		4
.L_877:
        /*012c*/ 	.byte	0x03, 0x19
        /*012e*/ 	.short	0x002c


	//----- nvinfo : EIATTR_PARAM_CBANK
	.align		4
        /*0130*/ 	.byte	0x04, 0x0a
        /*0132*/ 	.short	(.L_879 - .L_878)
	.align		4
.L_878:
        /*0134*/ 	.word	index@(.nv.constant0._ZN2at6native27unrolled_elementwise_kernelIZZZNS0_16acos_kernel_cudaERNS_18TensorIteratorBaseEENKUlvE0_clEvENKUlvE_clEvEUldE_St5arrayIPcLm2EELi4E23TrivialOffsetCalculatorILi1EjESB_NS0_6memory12LoadWithCastILi1EEENSC_13StoreWithCastILi1EEEEEviT_T0_T2_T3_T4_T5_)
        /*0138*/ 	.short	0x0380
        /*013a*/ 	.short	0x002c


	//----- nvinfo : EIATTR_SW_WAR
	.align		4
.L_879:
        /*013c*/ 	.byte	0x04, 0x36
        /*013e*/ 	.short	(.L_881 - .L_880)
.L_880:
        /*0140*/ 	.word	0x00000008
.L_881:


//--------------------- .nv.info._ZN2at6native18elementwise_kernelILi128ELi2EZNS0_22gpu_kernel_impl_nocastIZZZNS0_16acos_kernel_cudaERNS_18TensorIteratorBaseEENKUlvE0_clEvENKUlvE_clEvEUldE_EEvS4_RKT_EUliE_EEviT1_ --------------------------
	.section	.nv.info._ZN2at6native18elementwise_kernelILi128ELi2EZNS0_22gpu_kernel_impl_nocastIZZZNS0_16acos_kernel_cudaERNS_18TensorIteratorBaseEENKUlvE0_clEvENKUlvE_clEvEUldE_EEvS4_RKT_EUliE_EEviT1_,"",@"SHT_CUDA_INFO"
	.sectionflags	@""
	.align	4


	//----- nvinfo : EIATTR_CUDA_API_VERSION
	.align		4
        /*0000*/ 	.byte	0x04, 0x37
        /*0002*/ 	.short	(.L_883 - .L_882)
.L_882:
        /*0004*/ 	.word	0x00000082


	//----- nvinfo : EIATTR_KPARAM_INFO
	.align		4
.L_883:
        /*0008*/ 	.byte	0x04, 0x17
        /*000a*/ 	.short	(.L_885 - .L_884)
.L_884:
        /*000c*/ 	.word	0x00000000
        /*0010*/ 	.short	0x0001
        /*0012*/ 	.short	0x0008
        /*0014*/ 	.byte	0x00, 0xf0, 0x61, 0x08


	//----- nvinfo : EIATTR_KPARAM_INFO
	.align		4
.L_885:
        /*0018*/ 	.byte	0x04, 0x17
        /*001a*/ 	.short	(.L_887 - .L_886)
.L_886:
        /*001c*/ 	.word	0x00000000
        /*0020*/ 	.short	0x0000
        /*0022*/ 	.short	0x0000
        /*0024*/ 	.byte	0x00, 0xf0, 0x11, 0x00


	//----- nvinfo : EIATTR_SPARSE_MMA_MASK
	.align		4
.L_887:
        /*0028*/ 	.byte	0x03, 0x50
        /*002a*/ 	.short	0x0000


	//----- nvinfo : EIATTR_MAXREG_COUNT
	.align		4
        /*002c*/ 	.byte	0x03, 0x1b
        /*002e*/ 	.short	0x0080


	//----- nvinfo : EIATTR_MERCURY_ISA_VERSION
	.align		4
        /*0030*/ 	.byte	0x03, 0x5f
        /*0032*/ 	.short	0x0101


	//----- nvinfo : EIATTR_VRC_CTA_INIT_COUNT
	.align		4
        /*0034*/ 	.byte	0x02, 0x4a
	.zero		1
	.zero		1


	//----- nvinfo : EIATTR_EXIT_INSTR_OFFSETS
	.align		4
        /*0038*/ 	.byte	0x04, 0x1c
        /*003a*/ 	.short	(.L_889 - .L_888)


	//   ....[0]....
.L_888:
        /*003c*/ 	.word	0x00000940


	//   ....[1]....
        /*0040*/ 	.word	0x00000e40


	//   ....[2]....
        /*0044*/ 	.word	0x00001180


	//   ....[3]....
        /*0048*/ 	.word	0x00001210


	//   ....[4]....
        /*004c*/ 	.word	0x00002e00


	//   ....[5]....
        /*0050*/ 	.word	0x00004940


	//----- nvinfo : EIATTR_MAX_THREADS
	.align		4
.L_889:
        /*0054*/ 	.byte	0x04, 0x05
        /*0056*/ 	.short	(.L_891 - .L_890)
.L_890:
        /*0058*/ 	.word	0x00000080
        /*005c*/ 	.word	0x00000001
        /*0060*/ 	.word	0x00000001


	//----- nvinfo : EIATTR_CRS_STACK_SIZE
	.align		4
.L_891:
        /*0064*/ 	.byte	0x04, 0x1e
        /*0066*/ 	.short	(.L_893 - .L_892)
.L_892:
        /*0068*/ 	.word	0x00000000


	//----- nvinfo : EIATTR_CBANK_PARAM_SIZE
	.align		4
.L_893:
        /*006c*/ 	.byte	0x03, 0x19
        /*006e*/ 	.short	0x0220


	//----- nvinfo : EIATTR_PARAM_CBANK
	.align		4
        /*0070*/ 	.byte	0x04, 0x0a
        /*0072*/ 	.short	(.L_895 - .L_894)
	.align		4
.L_894:
        /*0074*/ 	.word	index@(.nv.constant0._ZN2at6native18elementwise_kernelILi128ELi2EZNS0_22gpu_kernel_impl_nocastIZZZNS0_16acos_kernel_cudaERNS_18TensorIteratorBaseEENKUlvE0_clEvENKUlvE_clEvEUldE_EEvS4_RKT_EUliE_EEviT1_)
        /*0078*/ 	.short	0x0380
        /*007a*/ 	.short	0x0220


	//----- nvinfo : EIATTR_SW_WAR
	.align		4
.L_895:
        /*007c*/ 	.byte	0x04, 0x36
        /*007e*/ 	.short	(.L_897 - .L_896)
.L_896:
        /*0080*/ 	.word	0x00000008
.L_897:


//--------------------- .nv.info._ZN2at6native27unrolled_elementwise_kernelIZZZNS0_16acos_kernel_cudaERNS_18TensorIteratorBaseEENKUlvE0_clEvENKUlvE_clEvEUldE_St5arrayIPcLm2EELi4E23TrivialOffsetCalculatorILi1EjESB_NS0_6memory15LoadWithoutCastENSC_16StoreWithoutCastEEEviT_T0_T2_T3_T4_T5_ --------------------------
	.section	.nv.info._ZN2at6native27unrolled_elementwise_kernelIZZZNS0_16acos_kernel_cudaERNS_18TensorIteratorBaseEENKUlvE0_clEvENKUlvE_clEvEUldE_St5arrayIPcLm2EELi4E23TrivialOffsetCalculatorILi1EjESB_NS0_6memory15LoadWithoutCastENSC_16StoreWithoutCastEEEviT_T0_T2_T3_T4_T5_,"",@"SHT_CUDA_INFO"
	.sectionflags	@""
	.align	4


	//----- nvinfo : EIATTR_CUDA_API_VERSION
	.align		4
        /*0000*/ 	.byte	0x04, 0x37
        /*0002*/ 	.short	(.L_899 - .L_898)
.L_898:
        /*0004*/ 	.word	0x00000082


	//----- nvinfo : EIATTR_KPARAM_INFO
	.align		4
.L_899:
        /*0008*/ 	.byte	0x04, 0x17
        /*000a*/ 	.short	(.L_901 - .L_900)
.L_900:
        /*000c*/ 	.word	0x00000000
        /*0010*/ 	.short	0x0006
        /*0012*/ 	.short	0x001b
        /*0014*/ 	.byte	0x00, 0xf0, 0x05, 0x00


	//----- nvinfo : EIATTR_KPARAM_INFO
	.align		4
.L_901:
        /*0018*/ 	.byte	0x04, 0x17
        /*001a*/ 	.short	(.L_903 - .L_902)
.L_902:
        /*001c*/ 	.word	0x00000000
        /*0020*/ 	.short	0x0005
        /*0022*/ 	.short	0x001a
        /*0024*/ 	.byte	0x00, 0xf0, 0x05, 0x00


	//----- nvinfo : EIATTR_KPARAM_INFO
	.align		4
.L_903:
        /*0028*/ 	.byte	0x04, 0x17
        /*002a*/ 	.short	(.L_905 - .L_904)
.L_904:
        /*002c*/ 	.word	0x00000000
        /*0030*/ 	.short	0x0004
        /*0032*/ 	.short	0x0019
        /*0034*/ 	.byte	0x00, 0xf0, 0x05, 0x00


	//----- nvinfo : EIATTR_KPARAM_INFO
	.align		4
.L_905:
        /*0038*/ 	.byte	0x04, 0x17
        /*003a*/ 	.short	(.L_907 - .L_906)
.L_906:
        /*003c*/ 	.word	0x00000000
        /*0040*/ 	.short	0x0003
        /*0042*/ 	.short	0x0018
        /*0044*/ 	.byte	0x00, 0xf0, 0x05, 0x00


	//----- nvinfo : EIATTR_KPARAM_INFO
	.align		4
.L_907:
        /*0048*/ 	.byte	0x04, 0x17
        /*004a*/ 	.short	(.L_909 - .L_908)
.L_908:
        /*004c*/ 	.word	0x00000000
        /*0050*/ 	.short	0x0002
        /*0052*/ 	.short	0x0008
        /*0054*/ 	.byte	0x00, 0xf0, 0x41, 0x00


	//----- nvinfo : EIATTR_KPARAM_INFO
	.align		4
.L_909:
        /*0058*/ 	.byte	0x04, 0x17
        /*005a*/ 	.short	(.L_911 - .L_910)
.L_910:
        /*005c*/ 	.word	0x00000000
        /*0060*/ 	.short	0x0001
        /*0062*/ 	.short	0x0004
        /*0064*/ 	.byte	0x00, 0xf0, 0x05, 0x00


	//----- nvinfo : EIATTR_KPARAM_INFO
	.align		4
.L_911:
        /*0068*/ 	.byte	0x04, 0x17
        /*006a*/ 	.short	(.L_913 - .L_912)
.L_912:
        /*006c*/ 	.word	0x00000000
        /*0070*/ 	.short	0x0000
        /*0072*/ 	.short	0x0000
        /*0074*/ 	.byte	0x00, 0xf0, 0x11, 0x00


	//----- nvinfo : EIATTR_SPARSE_MMA_MASK
	.align		4
.L_913:
        /*0078*/ 	.byte	0x03, 0x50
        /*007a*/ 	.short	0x0000


	//----- nvinfo : EIATTR_MAXREG_COUNT
	.align		4
        /*007c*/ 	.byte	0x03, 0x1b
        /*007e*/ 	.short	0x00ff


	//----- nvinfo : EIATTR_MERCURY_ISA_VERSION
	.align		4
        /*0080*/ 	.byte	0x03, 0x5f
        /*0082*/ 	.short	0x0101


	//----- nvinfo : EIATTR_VRC_CTA_INIT_COUNT
	.align		4
        /*0084*/ 	.byte	0x02, 0x4a
	.zero		1
	.zero		1


	//----- nvinfo : EIATTR_EXIT_INSTR_OFFSETS
	.align		4
        /*0088*/ 	.byte	0x04, 0x1c
        /*008a*/ 	.short	(.L_915 - .L_914)


	//   ....[0]....
.L_914:
        /*008c*/ 	.word	0x00002490


	//   ....[1]....
        /*0090*/ 	.word	0x000024e0


	//----- nvinfo : EIATTR_MAX_THREADS
	.align		4
.L_915:
        /*0094*/ 	.byte	0x04, 0x05
        /*0096*/ 	.short	(.L_917 - .L_916)
.L_916:
        /*0098*/ 	.word	0x00000080
        /*009c*/ 	.word	0x00000001
        /*00a0*/ 	.word	0x00000001


	//----- nvinfo : EIATTR_CRS_STACK_SIZE
	.align		4
.L_917:
        /*00a4*/ 	.byte	0x04, 0x1e
        /*00a6*/ 	.short	(.L_919 - .L_918)
.L_918:
        /*00a8*/ 	.word	0x00000000


	//----- nvinfo : EIATTR_CBANK_PARAM_SIZE
	.align		4
.L_919:
        /*00ac*/ 	.byte	0x03, 0x19
        /*00ae*/ 	.short	0x001c


	//----- nvinfo : EIATTR_PARAM_CBANK
	.align		4
        /*00b0*/ 	.byte	0x04, 0x0a
        /*00b2*/ 	.short	(.L_921 - .L_920)
	.align		4
.L_920:
        /*00b4*/ 	.word	index@(.nv.constant0._ZN2at6native27unrolled_elementwise_kernelIZZZNS0_16acos_kernel_cudaERNS_18TensorIteratorBaseEENKUlvE0_clEvENKUlvE_clEvEUldE_St5arrayIPcLm2EELi4E23TrivialOffsetCalculatorILi1EjESB_NS0_6memory15LoadWithoutCastENSC_16StoreWithoutCastEEEviT_T0_T2_T3_T4_T5_)
        /*00b8*/ 	.short	0x0380
        /*00ba*/ 	.short	0x001c


	//----- nvinfo : EIATTR_SW_WAR
	.align		4
.L_921:
        /*00bc*/ 	.byte	0x04, 0x36
        /*00be*/ 	.short	(.L_923 - .L_922)
.L_922:
        /*00c0*/ 	.word	0x00000008
.L_923:


//--------------------- .nv.info._ZN2at6native29vectorized_elementwise_kernelILi2EZZZNS0_16acos_kernel_cudaERNS_18TensorIteratorBaseEENKUlvE0_clEvENKUlvE_clEvEUldE_St5arrayIPcLm2EEEEviT0_T1_ --------------------------
	.section	.nv.info._ZN2at6native29vectorized_elementwise_kernelILi2EZZZNS0_16acos_kernel_cudaERNS_18TensorIteratorBaseEENKUlvE0_clEvENKUlvE_clEvEUldE_St5arrayIPcLm2EEEEviT0_T1_,"",@"SHT_CUDA_INFO"
	.sectionflags	@""
	.align	4


	//----- nvinfo : EIATTR_CUDA_API_VERSION
	.align		4
        /*0000*/ 	.byte	0x04, 0x37
        /*0002*/ 	.short	(.L_925 - .L_924)
.L_924:
        /*0004*/ 	.word	0x00000082


	//----- nvinfo : EIATTR_KPARAM_INFO
	.align		4
.L_925:
        /*0008*/ 	.byte	0x04, 0x17
        /*000a*/ 	.short	(.L_927 - .L_926)
.L_926:
        /*000c*/ 	.word	0x00000000
        /*0010*/ 	.short	0x0002
        /*0012*/ 	.short	0x0008
        /*0014*/ 	.byte	0x00, 0xf0, 0x41, 0x00


	//----- nvinfo : EIATTR_KPARAM_INFO
	.align		4
.L_927:
        /*0018*/ 	.byte	0x04, 0x17
        /*001a*/ 	.short	(.L_929 - .L_928)
.L_928:
        /*001c*/ 	.word	0x00000000
        /*0020*/ 	.short	0x0001
        /*0022*/ 	.short	0x0004
        /*0024*/ 	.byte	0x00, 0xf0, 0x05, 0x00


	//----- nvinfo : EIATTR_KPARAM_INFO
	.align		4
.L_929:
        /*0028*/ 	.byte	0x04, 0x17
        /*002a*/ 	.short	(.L_931 - .L_930)
.L_930:
        /*002c*/ 	.word	0x00000000
        /*0030*/ 	.short	0x0000
        /*0032*/ 	.short	0x0000
        /*0034*/ 	.byte	0x00, 0xf0, 0x11, 0x00


	//----- nvinfo : EIATTR_SPARSE_MMA_MASK
	.align		4
.L_931:
        /*0038*/ 	.byte	0x03, 0x50
        /*003a*/ 	.short	0x0000


	//----- nvinfo : EIATTR_MAXREG_COUNT
	.align		4
        /*003c*/ 	.byte	0x03, 0x1b
        /*003e*/ 	.short	0x00ff


	//----- nvinfo : EIATTR_MERCURY_ISA_VERSION
	.align		4
        /*0040*/ 	.byte	0x03, 0x5f
        /*0042*/ 	.short	0x0101


	//----- nvinfo : EIATTR_VRC_CTA_INIT_COUNT
	.align		4
        /*0044*/ 	.byte	0x02, 0x4a
	.zero		1
	.zero		1


	//----- nvinfo : EIATTR_EXIT_INSTR_OFFSETS
	.align		4
        /*0048*/ 	.byte	0x04, 0x1c
        /*004a*/ 	.short	(.L_933 - .L_932)


	//   ....[0]....
.L_932:
        /*004c*/ 	.word	0x000049f0


	//   ....[1]....
        /*0050*/ 	.word	0x00004a40


	//   ....[2]....
        /*0054*/ 	.word	0x00008c60


	//----- nvinfo : EIATTR_MAX_THREADS
	.align		4
.L_933:
        /*0058*/ 	.byte	0x04, 0x05
        /*005a*/ 	.short	(.L_935 - .L_934)
.L_934:
        /*005c*/ 	.word	0x00000080
        /*0060*/ 	.word	0x00000001
        /*0064*/ 	.word	0x00000001


	//----- nvinfo : EIATTR_CRS_STACK_SIZE
	.align		4
.L_935:
        /*0068*/ 	.byte	0x04, 0x1e
        /*006a*/ 	.short	(.L_937 - .L_936)
.L_936:
        /*006c*/ 	.word	0x00000000


	//----- nvinfo : EIATTR_CBANK_PARAM_SIZE
	.align		4
.L_937:
        /*0070*/ 	.byte	0x03, 0x19
        /*0072*/ 	.short	0x0018


	//----- nvinfo : EIATTR_PARAM_CBANK
	.align		4
        /*0074*/ 	.byte	0x04, 0x0a
        /*0076*/ 	.short	(.L_939 - .L_938)
	.align		4
.L_938:
        /*0078*/ 	.word	index@(.nv.constant0._ZN2at6native29vectorized_elementwise_kernelILi2EZZZNS0_16acos_kernel_cudaERNS_18TensorIteratorBaseEENKUlvE0_clEvENKUlvE_clEvEUldE_St5arrayIPcLm2EEEEviT0_T1_)
        /*007c*/ 	.short	0x0380
        /*007e*/ 	.short	0x0018


	//----- nvinfo : EIATTR_SW_WAR
	.align		4
.L_939:
        /*0080*/ 	.byte	0x04, 0x36
        /*0082*/ 	.short	(.L_941 - .L_940)
.L_940:
        /*0084*/ 	.word	0x00000008
.L_941:


//--------------------- .nv.info._ZN2at6native29vectorized_elementwise_kernelILi4EZZZNS0_16acos_kernel_cudaERNS_18TensorIteratorBaseEENKUlvE0_clEvENKUlvE_clEvEUldE_St5arrayIPcLm2EEEEviT0_T1_ --------------------------
	.section	.nv.info._ZN2at6native29vectorized_elementwise_kernelILi4EZZZNS0_16acos_kernel_cudaERNS_18TensorIteratorBaseEENKUlvE0_clEvENKUlvE_clEvEUldE_St5arrayIPcLm2EEEEviT0_T1_,"",@"SHT_CUDA_INFO"
	.sectionflags	@""
	.align	4


	//----- nvinfo : EIATTR_CUDA_API_VERSION
	.align		4
        /*0000*/ 	.byte	0x04, 0x37
        /*0002*/ 	.short	(.L_943 - .L_942)
.L_942:
        /*0004*/ 	.word	0x00000082


	//----- nvinfo : EIATTR_KPARAM_INFO
	.align		4
.L_943:
        /*0008*/ 	.byte	0x04, 0x17
        /*000a*/ 	.short	(.L_945 - .L_944)
.L_944:
        /*000c*/ 	.word	0x00000000
        /*0010*/ 	.short	0x0002
        /*0012*/ 	.short	0x0008
        /*0014*/ 	.byte	0x00, 0xf0, 0x41, 0x00


	//----- nvinfo : EIATTR_KPARAM_INFO
	.align		4
.L_945:
        /*0018*/ 	.byte	0x04, 0x17
        /*001a*/ 	.short	(.L_947 - .L_946)
.L_946:
        /*001c*/ 	.word	0x00000000
        /*0020*/ 	.short	0x0001
        /*0022*/ 	.short	0x0004
        /*0024*/ 	.byte	0x00, 0xf0, 0x05, 0x00


	//----- nvinfo : EIATTR_KPARAM_INFO
	.align		4
.L_947:
        /*0028*/ 	.byte	0x04, 0x17
        /*002a*/ 	.short	(.L_949 - .L_948)
.L_948:
        /*002c*/ 	.word	0x00000000
        /*0030*/ 	.short	0x0000
        /*0032*/ 	.short	0x0000
        /*0034*/ 	.byte	0x00, 0xf0, 0x11, 0x00


	//----- nvinfo : EIATTR_SPARSE_MMA_MASK
	.align		4
.L_949:
        /*0038*/ 	.byte	0x03, 0x50
        /*003a*/ 	.short	0x0000


	//----- nvinfo : EIATTR_MAXREG_COUNT
	.align		4
        /*003c*/ 	.byte	0x03, 0x1b
        /*003e*/ 	.short	0x00ff


	//----- nvinfo : EIATTR_MERCURY_ISA_VERSION
	.align		4
        /*0040*/ 	.byte	0x03, 0x5f
        /*0042*/ 	.short	0x0101


	//----- nvinfo : EIATTR_VRC_CTA_INIT_COUNT
	.align		4
        /*0044*/ 	.byte	0x02, 0x4a
	.zero		1
	.zero		1


	//----- nvinfo : EIATTR_EXIT_INSTR_OFFSETS
	.align		4
        /*0048*/ 	.byte	0x04, 0x1c
        /*004a*/ 	.short	(.L_951 - .L_950)


	//   ....[0]....
.L_950:
        /*004c*/ 	.word	0x000049f0


	//   ....[1]....
        /*0050*/ 	.word	0x00004a40


	//   ....[2]....
        /*0054*/ 	.word	0x00008c20


	//----- nvinfo : EIATTR_MAX_THREADS
	.align		4
.L_951:
        /*0058*/ 	.byte	0x04, 0x05
        /*005a*/ 	.short	(.L_953 - .L_952)
.L_952:
        /*005c*/ 	.word	0x00000080
        /*0060*/ 	.word	0x00000001
        /*0064*/ 	.word	0x00000001


	//----- nvinfo : EIATTR_CRS_STACK_SIZE
	.align		4
.L_953:
        /*0068*/ 	.byte	0x04, 0x1e
        /*006a*/ 	.short	(.L_955 - .L_954)
.L_954:
        /*006c*/ 	.word	0x00000000


	//----- nvinfo : EIATTR_CBANK_PARAM_SIZE
	.align		4
.L_955:
        /*0070*/ 	.byte	0x03, 0x19
        /*0072*/ 	.short	0x0018


	//----- nvinfo : EIATTR_PARAM_CBANK
	.align		4
        /*0074*/ 	.byte	0x04, 0x0a
        /*0076*/ 	.short	(.L_957 - .L_956)
	.align		4
.L_956:
        /*0078*/ 	.word	index@(.nv.constant0._ZN2at6native29vectorized_elementwise_kernelILi4EZZZNS0_16acos_kernel_cudaERNS_18TensorIteratorBaseEENKUlvE0_clEvENKUlvE_clEvEUldE_St5arrayIPcLm2EEEEviT0_T1_)
        /*007c*/ 	.short	0x0380
        /*007e*/ 	.short	0x0018


	//----- nvinfo : EIATTR_SW_WAR
	.align		4
.L_957:
        /*0080*/ 	.byte	0x04, 0x36
        /*0082*/ 	.short	(.L_959 - .L_958)
.L_958:
        /*0084*/ 	.word	0x00000008
.L_959:


//--------------------- .nv.info._ZN2at6native29vectorized_elementwise_kernelILi8EZZZNS0_16acos_kernel_cudaERNS_18TensorIteratorBaseEENKUlvE0_clEvENKUlvE_clEvEUldE_St5arrayIPcLm2EEEEviT0_T1_ --------------------------
	.section	.nv.info._ZN2at6native29vectorized_elementwise_kernelILi8EZZZNS0_16acos_kernel_cudaERNS_18TensorIteratorBaseEENKUlvE0_clEvENKUlvE_clEvEUldE_St5arrayIPcLm2EEEEviT0_T1_,"",@"SHT_CUDA_INFO"
	.sectionflags	@""
	.align	4


	//----- nvinfo : EIATTR_CUDA_API_VERSION
	.align		4
        /*0000*/ 	.byte	0x04, 0x37
        /*0002*/ 	.short	(.L_961 - .L_960)
.L_960:
        /*0004*/ 	.word	0x00000082


	//----- nvinfo : EIATTR_KPARAM_INFO
	.align		4
.L_961:
        /*0008*/ 	.byte	0x04, 0x17
        /*000a*/ 	.short	(.L_963 - .L_962)
.L_962:
        /*000c*/ 	.word	0x00000000
        /*0010*/ 	.short	0x0002
        /*0012*/ 	.short	0x0008
        /*0014*/ 	.byte	0x00, 0xf0, 0x41, 0x00


	//----- nvinfo : EIATTR_KPARAM_INFO
	.align		4
.L_963:
        /*0018*/ 	.byte	0x04, 0x17
        /*001a*/ 	.short	(.L_965 - .L_964)
.L_964:
        /*001c*/ 	.word	0x00000000
        /*0020*/ 	.short	0x0001
        /*0022*/ 	.short	0x0004
        /*0024*/ 	.byte	0x00, 0xf0, 0x05, 0x00


	//----- nvinfo : EIATTR_KPARAM_INFO
	.align		4
.L_965:
        /*0028*/ 	.byte	0x04, 0x17
        /*002a*/ 	.short	(.L_967 - .L_966)
.L_966:
        /*002c*/ 	.word	0x00000000
        /*0030*/ 	.short	0x0000
        /*0032*/ 	.short	0x0000
        /*0034*/ 	.byte	0x00, 0xf0, 0x11, 0x00


	//----- nvinfo : EIATTR_SPARSE_MMA_MASK
	.align		4
.L_967:
        /*0038*/ 	.byte	0x03, 0x50
        /*003a*/ 	.short	0x0000


	//----- nvinfo : EIATTR_MAXREG_COUNT
	.align		4
        /*003c*/ 	.byte	0x03, 0x1b
        /*003e*/ 	.short	0x00ff


	//----- nvinfo : EIATTR_MERCURY_ISA_VERSION
	.align		4
        /*0040*/ 	.byte	0x03, 0x5f
        /*0042*/ 	.short	0x0101


	//----- nvinfo : EIATTR_VRC_CTA_INIT_COUNT
	.align		4
        /*0044*/ 	.byte	0x02, 0x4a
	.zero		1
	.zero		1


	//----- nvinfo : EIATTR_EXIT_INSTR_OFFSETS
	.align		4
        /*0048*/ 	.byte	0x04, 0x1c
        /*004a*/ 	.short	(.L_969 - .L_968)


	//   ....[0]....
.L_968:
        /*004c*/ 	.word	0x000049f0


	//   ....[1]....
        /*0050*/ 	.word	0x00004a40


	//   ....[2]....
        /*0054*/ 	.word	0x00008c20


	//----- nvinfo : EIATTR_MAX_THREADS
	.align		4
.L_969:
        /*0058*/ 	.byte	0x04, 0x05
        /*005a*/ 	.short	(.L_971 - .L_970)
.L_970:
        /*005c*/ 	.word	0x00000080
        /*0060*/ 	.word	0x00000001
        /*0064*/ 	.word	0x00000001


	//----- nvinfo : EIATTR_CRS_STACK_SIZE
	.align		4
.L_971:
        /*0068*/ 	.byte	0x04, 0x1e
        /*006a*/ 	.short	(.L_973 - .L_972)
.L_972:
        /*006c*/ 	.word	0x00000000


	//----- nvinfo : EIATTR_CBANK_PARAM_SIZE
	.align		4
.L_973:
        /*0070*/ 	.byte	0x03, 0x19
        /*0072*/ 	.short	0x0018


	//----- nvinfo : EIATTR_PARAM_CBANK
	.align		4
        /*0074*/ 	.byte	0x04, 0x0a
        /*0076*/ 	.short	(.L_975 - .L_974)
	.align		4
.L_974:
        /*0078*/ 	.word	index@(.nv.constant0._ZN2at6native29vectorized_elementwise_kernelILi8EZZZNS0_16acos_kernel_cudaERNS_18TensorIteratorBaseEENKUlvE0_clEvENKUlvE_clEvEUldE_St5arrayIPcLm2EEEEviT0_T1_)
        /*007c*/ 	.short	0x0380
        /*007e*/ 	.short	0x0018


	//----- nvinfo : EIATTR_SW_WAR
	.align		4
.L_975:
        /*0080*/ 	.byte	0x04, 0x36
        /*0082*/ 	.short	(.L_977 - .L_976)
.L_976:
        /*0084*/ 	.word	0x00000008
.L_977:


//--------------------- .nv.info._ZN2at6native18elementwise_kernelILi128ELi4EZNS0_15gpu_kernel_implIZZZNS0_16acos_kernel_cudaERNS_18TensorIteratorBaseEENKUlvE_clEvENKUlvE1_clEvEUlN3c107complexINS7_4HalfEEEE_EEvS4_RKT_EUliE_EEviT1_ --------------------------
	.section	.nv.info._ZN2at6native18elementwise_kernelILi128ELi4EZNS0_15gpu_kernel_implIZZZNS0_16acos_kernel_cudaERNS_18TensorIteratorBaseEENKUlvE_clEvENKUlvE1_clEvEUlN3c107complexINS7_4HalfEEEE_EEvS4_RKT_EUliE_EEviT1_,"",@"SHT_CUDA_INFO"
	.sectionflags	@""
	.align	4


	//----- nvinfo : EIATTR_CUDA_API_VERSION
	.align		4
        /*0000*/ 	.byte	0x04, 0x37
        /*0002*/ 	.short	(.L_979 - .L_978)
.L_978:
        /*0004*/ 	.word	0x00000082


	//----- nvinfo : EIATTR_KPARAM_INFO
	.align		4
.L_979:
        /*0008*/ 	.byte	0x04, 0x17
        /*000a*/ 	.short	(.L_981 - .L_980)
.L_980:
        /*000c*/ 	.word	0x00000000
        /*0010*/ 	.short	0x0001
        /*0012*/ 	.short	0x0008
        /*0014*/ 	.byte	0x00, 0xf0, 0x61, 0x08


	//----- nvinfo : EIATTR_KPARAM_INFO
	.align		4
.L_981:
        /*0018*/ 	.byte	0x04, 0x17
        /*001a*/ 	.short	(.L_983 - .L_982)
.L_982:
        /*001c*/ 	.word	0x00000000
        /*0020*/ 	.short	0x0000
        /*0022*/ 	.short	0x0000
        /*0024*/ 	.byte	0x00, 0xf0, 0x11, 0x00


	//----- nvinfo : EIATTR_SPARSE_MMA_MASK
	.align		4
.L_983:
        /*0028*/ 	.byte	0x03, 0x50
        /*002a*/ 	.short	0x0000


	//----- nvinfo : EIATTR_MAXREG_COUNT
	.align		4
        /*002c*/ 	.byte	0x03, 0x1b
        /*002e*/ 	.short	0x0080


	//----- nvinfo : EIATTR_EXTERNS
	.align		4
        /*0030*/ 	.byte	0x04, 0x0f
        /*0032*/ 	.short	(.L_985 - .L_984)


	//   ....[0]....
	.align		4
.L_984:
        /*0034*/ 	.word	index@(__assertfail)


	//----- nvinfo : EIATTR_MERCURY_ISA_VERSION
	.align		4
.L_985:
        /*0038*/ 	.byte	0x03, 0x5f
        /*003a*/ 	.short	0x0101


	//----- nvinfo : EIATTR_VRC_CTA_INIT_COUNT
	.align		4
        /*003c*/ 	.byte	0x02, 0x4a
	.zero		1
	.zero		1


	//----- nvinfo : EIATTR_SYSCALL_OFFSETS
	.align		4
        /*0040*/ 	.byte	0x04, 0x46
        /*0042*/ 	.short	(.L_987 - .L_986)


	//   ....[0]....
.L_986:
        /*0044*/ 	.word	0x00002370


	//   ....[1]....
        /*0048*/ 	.word	0x000057d0


	//   ....[2]....
        /*004c*/ 	.word	0x00007cf0


	//   ....[3]....
        /*0050*/ 	.word	0x0000b000


	//   ....[4]....
        /*0054*/ 	.word	0x0000d630


	//   ....[5]....
        /*0058*/ 	.word	0x00010940


	//   ....[6]....
        /*005c*/ 	.word	0x00012f80


	//   ....[7]....
        /*0060*/ 	.word	0x00016260


	//----- nvinfo : EIATTR_EXIT_INSTR_OFFSETS
	.align		4
.L_987:
        /*0064*/ 	.byte	0x04, 0x1c
        /*0066*/ 	.short	(.L_989 - .L_988)


	//   ....[0]....
.L_988:
        /*0068*/ 	.word	0x00010c20


	//   ....[1]....
        /*006c*/ 	.word	0x000156f0


	//   ....[2]....
        /*0070*/ 	.word	0x00015730


	//   ....[3]....
        /*0074*/ 	.word	0x000157d0


	//   ....[4]....
        /*0078*/ 	.word	0x00015810


	//   ....[5]....
        /*007c*/ 	.word	0x00015850


	//   ....[6]....
        /*0080*/ 	.word	0x000158e0


	//   ....[7]....
        /*0084*/ 	.word	0x00015900


	//   ....[8]....
        /*0088*/ 	.word	0x000159a0


	//   ....[9]....
        /*008c*/ 	.word	0x000159c0


	//   ....[10]....
        /*0090*/ 	.word	0x00015a10


	//   ....[11]....
        /*0094*/ 	.word	0x00015af0


	//   ....[12]....
        /*0098*/ 	.word	0x00015c60


	//   ....[13]....
        /*009c*/ 	.word	0x00015dd0


	//   ....[14]....
        /*00a0*/ 	.word	0x00015f30


	//   ....[15]....
        /*00a4*/ 	.word	0x00015f70


	//   ....[16]....
        /*00a8*/ 	.word	0x00015fb0


	//   ....[17]....
        /*00ac*/ 	.word	0x00016080


	//   ....[18]....
        /*00b0*/ 	.word	0x00016100


	//   ....[19]....
        /*00b4*/ 	.word	0x00016270


	//   ....[20]....
        /*00b8*/ 	.word	0x00016380


	//   ....[21]....
        /*00bc*/ 	.word	0x000164c0


	//   ....[22]....
        /*00c0*/ 	.word	0x00016500


	//----- nvinfo : EIATTR_MAX_THREADS
	.align		4
.L_989:
        /*00c4*/ 	.byte	0x04, 0x05
        /*00c6*/ 	.short	(.L_991 - .L_990)
.L_990:
        /*00c8*/ 	.word	0x00000080
        /*00cc*/ 	.word	0x00000001
        /*00d0*/ 	.word	0x00000001


	//----- nvinfo : EIATTR_CRS_STACK_SIZE
	.align		4
.L_991:
        /*00d4*/ 	.byte	0x04, 0x1e
        /*00d6*/ 	.short	(.L_993 - .L_992)
.L_992:
        /*00d8*/ 	.word	0x00000000


	//----- nvinfo : EIATTR_CBANK_PARAM_SIZE
	.align		4
.L_993:
        /*00dc*/ 	.byte	0x03, 0x19
        /*00de*/ 	.short	0x0220


	//----- nvinfo : EIATTR_PARAM_CBANK
	.align		4
        /*00e0*/ 	.byte	0x04, 0x0a
        /*00e2*/ 	.short	(.L_995 - .L_994)
	.align		4
.L_994:
        /*00e4*/ 	.word	index@(.nv.constant0._ZN2at6native18elementwise_kernelILi128ELi4EZNS0_15gpu_kernel_implIZZZNS0_16acos_kernel_cudaERNS_18TensorIteratorBaseEENKUlvE_clEvENKUlvE1_clEvEUlN3c107complexINS7_4HalfEEEE_EEvS4_RKT_EUliE_EEviT1_)
        /*00e8*/ 	.short	0x0380
        /*00ea*/ 	.short	0x0220


	//----- nvinfo : EIATTR_SW_WAR
	.align		4
.L_995:
        /*00ec*/ 	.byte	0x04, 0x36
        /*00ee*/ 	.short	(.L_997 - .L_996)
.L_996:
        /*00f0*/ 	.word	0x00000008
.L_997:


//--------------------- .nv.info._ZN2at6native27unrolled_elementwise_kernelIZZZNS0_16acos_kernel_cudaERNS_18TensorIteratorBaseEENKUlvE_clEvENKUlvE1_clEvEUlN3c107complexINS6_4HalfEEEE_St5arrayIPcLm2EELi4E23TrivialOffsetCalculatorILi1EjESF_NS0_6memory12LoadWithCastILi1EEENSG_13StoreWithCastILi1EEEEEviT_T0_T2_T3_T4_T5_ --------------------------
	.section	.nv.info._ZN2at6native27unrolled_elementwise_kernelIZZZNS0_16acos_kernel_cudaERNS_18TensorIteratorBaseEENKUlvE_clEvENKUlvE1_clEvEUlN3c107complexINS6_4HalfEEEE_St5arrayIPcLm2EELi4E23TrivialOffsetCalculatorILi1EjESF_NS0_6memory12LoadWithCastILi1EEENSG_13StoreWithCastILi1EEEEEviT_T0_T2_T3_T4_T5_,"",@"SHT_CUDA_INFO"
	.sectionflags	@""
	.align	4


	//----- nvinfo : EIATTR_CUDA_API_VERSION
	.align		4
        /*0000*/ 	.byte	0x04, 0x37
        /*0002*/ 	.short	(.L_999 - .L_998)
.L_998:
        /*0004*/ 	.word	0x00000082


	//----- nvinfo : EIATTR_KPARAM_INFO
	.align		4
.L_999:
        /*0008*/ 	.byte	0x04, 0x17
        /*000a*/ 	.short	(.L_1001 - .L_1000)
.L_1000:
        /*000c*/ 	.word	0x00000000
        /*0010*/ 	.short	0x0006
        /*0012*/ 	.short	0x0024
        /*0014*/ 	.byte	0x00, 0xf0, 0x21, 0x00


	//----- nvinfo : EIATTR_KPARAM_INFO
	.align		4
.L_1001:
        /*0018*/ 	.byte	0x04, 0x17
        /*001a*/ 	.short	(.L_1003 - .L_1002)
.L_1002:
        /*001c*/ 	.word	0x00000000
        /*0020*/ 	.short	0x0005
        /*0022*/ 	.short	0x001c
        /*0024*/ 	.byte	0x00, 0xf0, 0x21, 0x00


	//----- nvinfo : EIATTR_KPARAM_INFO
	.align		4
.L_1003:
        /*0028*/ 	.byte	0x04, 0x17
        /*002a*/ 	.short	(.L_1005 - .L_1004)
.L_1004:
        /*002c*/ 	.word	0x00000000
        /*0030*/ 	.short	0x0004
        /*0032*/ 	.short	0x0019
        /*0034*/ 	.byte	0x00, 0xf0, 0x05, 0x00


	//----- nvinfo : EIATTR_KPARAM_INFO
	.align		4
.L_1005:
        /*0038*/ 	.byte	0x04, 0x17
        /*003a*/ 	.short	(.L_1007 - .L_1006)
.L_1006:
        /*003c*/ 	.word	0x00000000
        /*0040*/ 	.short	0x0003
        /*0042*/ 	.short	0x0018
        /*0044*/ 	.byte	0x00, 0xf0, 0x05, 0x00


	//----- nvinfo : EIATTR_KPARAM_INFO
	.align		4
.L_1007:
        /*0048*/ 	.byte	0x04, 0x17
        /*004a*/ 	.short	(.L_1009 - .L_1008)
.L_1008:
        /*004c*/ 	.word	0x00000000
        /*0050*/ 	.short	0x0002
        /*0052*/ 	.short	0x0008
        /*0054*/ 	.byte	0x00, 0xf0, 0x41, 0x00


	//----- nvinfo : EIATTR_KPARAM_INFO
	.align		4
.L_1009:
        /*0058*/ 	.byte	0x04, 0x17
        /*005a*/ 	.short	(.L_1011 - .L_1010)
.L_1010:
        /*005c*/ 	.word	0x00000000
        /*0060*/ 	.short	0x0001
        /*0062*/ 	.short	0x0004
        /*0064*/ 	.byte	0x00, 0xf0, 0x05, 0x00


	//----- nvinfo : EIATTR_KPARAM_INFO
	.align		4
.L_1011:
        /*0068*/ 	.byte	0x04, 0x17
        /*006a*/ 	.short	(.L_1013 - .L_1012)
.L_1012:
        /*006c*/ 	.word	0x00000000
        /*0070*/ 	.short	0x0000
        /*0072*/ 	.short	0x0000
        /*0074*/ 	.byte	0x00, 0xf0, 0x11, 0x00


	//----- nvinfo : EIATTR_SPARSE_MMA_MASK
	.align		4
.L_1013:
        /*0078*/ 	.byte	0x03, 0x50
        /*007a*/ 	.short	0x0000


	//----- nvinfo : EIATTR_MAXREG_COUNT
	.align		4
        /*007c*/ 	.byte	0x03, 0x1b
        /*007e*/ 	.short	0x00ff


	//----- nvinfo : EIATTR_EXTERNS
	.align		4
        /*0080*/ 	.byte	0x04, 0x0f
        /*0082*/ 	.short	(.L_1015 - .L_1014)


	//   ....[0]....
	.align		4
.L_1014:
        /*0084*/ 	.word	index@(__assertfail)


	//----- nvinfo : EIATTR_MERCURY_ISA_VERSION
	.align		4
.L_1015:
        /*0088*/ 	.byte	0x03, 0x5f
        /*008a*/ 	.short	0x0101


	//----- nvinfo : EIATTR_VRC_CTA_INIT_COUNT
	.align		4
        /*008c*/ 	.byte	0x02, 0x4a
	.zero		1
	.zero		1


	//----- nvinfo : EIATTR_SYSCALL_OFFSETS
	.align		4
        /*0090*/ 	.byte	0x04, 0x46
        /*0092*/ 	.short	(.L_1017 - .L_1016)


	//   ....[0]....
.L_1016:
        /*0094*/ 	.word	0x00001090


	//   ....[1]....
        /*0098*/ 	.word	0x00002310


	//   ....[2]....
        /*009c*/ 	.word	0x000034d0


	//   ....[3]....
        /*00a0*/ 	.word	0x00004680


	//   ....[4]....
        /*00a4*/ 	.word	0x0000ef20


	//   ....[5]....
        /*00a8*/ 	.word	0x0000fde0


	//   ....[6]....
        /*00ac*/ 	.word	0x00010d90


	//   ....[7]....
        /*00b0*/ 	.word	0x00011d20


	//----- nvinfo : EIATTR_EXIT_INSTR_OFFSETS
	.align		4
.L_1017:
        /*00b4*/ 	.byte	0x04, 0x1c
        /*00b6*/ 	.short	(.L_1019 - .L_1018)


	//   ....[0]....
.L_1018:
        /*00b8*/ 	.word	0x00011060


	//   ....[1]....
        /*00bc*/ 	.word	0x000111b0


	//   ....[2]....
        /*00c0*/ 	.word	0x000111f0


	//   ....[3]....
        /*00c4*/ 	.word	0x00011290


	//   ....[4]....
        /*00c8*/ 	.word	0x000112d0


	//   ....[5]....
        /*00cc*/ 	.word	0x00011310


	//   ....[6]....
        /*00d0*/ 	.word	0x000113a0


	//   ....[7]....
        /*00d4*/ 	.word	0x000113c0


	//   ....[8]....
        /*00d8*/ 	.word	0x00011460


	//   ....[9]....
        /*00dc*/ 	.word	0x00011480


	//   ....[10]....
        /*00e0*/ 	.word	0x000114d0


	//   ....[11]....
        /*00e4*/ 	.word	0x000115b0


	//   ....[12]....
        /*00e8*/ 	.word	0x00011720


	//   ....[13]....
        /*00ec*/ 	.word	0x00011890


	//   ....[14]....
        /*00f0*/ 	.word	0x000119f0


	//   ....[15]....
        /*00f4*/ 	.word	0x00011a30


	//   ....[16]....
        /*00f8*/ 	.word	0x00011a70


	//   ....[17]....
        /*00fc*/ 	.word	0x00011b40


	//   ....[18]....
        /*0100*/ 	.word	0x00011bc0


	//   ....[19]....
        /*0104*/ 	.word	0x00011d30


	//   ....[20]....
        /*0108*/ 	.word	0x00011e40


	//   ....[21]....
        /*010c*/ 	.word	0x00011f80


	//   ....[22]....
        /*0110*/ 	.word	0x00011fc0


	//----- nvinfo : EIATTR_MAX_THREADS
	.align		4
.L_1019:
        /*0114*/ 	.byte	0x04, 0x05
        /*0116*/ 	.short	(.L_1021 - .L_1020)
.L_1020:
        /*0118*/ 	.word	0x00000080
        /*011c*/ 	.word	0x00000001
        /*0120*/ 	.word	0x00000001


	//----- nvinfo : EIATTR_CRS_STACK_SIZE
	.align		4
.L_1021:
        /*0124*/ 	.byte	0x04, 0x1e
        /*0126*/ 	.short	(.L_1023 - .L_1022)
.L_1022:
        /*0128*/ 	.word	0x00000000


	//----- nvinfo : EIATTR_CBANK_PARAM_SIZE
	.align		4
.L_1023:
        /*012c*/ 	.byte	0x03, 0x19
        /*012e*/ 	.short	0x002c


	//----- nvinfo : EIATTR_PARAM_CBANK
	.align		4
        /*0130*/ 	.byte	0x04, 0x0a
        /*0132*/ 	.short	(.L_1025 - .L_1024)
	.align		4
.L_1024:
        /*0134*/ 	.word	index@(.nv.constant0._ZN2at6native27unrolled_elementwise_kernelIZZZNS0_16acos_kernel_cudaERNS_18TensorIteratorBaseEENKUlvE_clEvENKUlvE1_clEvEUlN3c107complexINS6_4HalfEEEE_St5arrayIPcLm2EELi4E23TrivialOffsetCalculatorILi1EjESF_NS0_6memory12LoadWithCastILi1EEENSG_13StoreWithCastILi1EEEEEviT_T0_T2_T3_T4_T5_)
        /*0138*/ 	.short	0x0380
        /*013a*/ 	.short	0x002c


	//----- nvinfo : EIATTR_SW_WAR
	.align		4
.L_1025:
        /*013c*/ 	.byte	0x04, 0x36
        /*013e*/ 	.short	(.L_1027 - .L_1026)
.L_1026:
        /*0140*/ 	.word	0x00000008
.L_1027:


//--------------------- .nv.info._ZN2at6native18elementwise_kernelILi128ELi2EZNS0_22gpu_kernel_impl_nocastIZZZNS0_16acos_kernel_cudaERNS_18TensorIteratorBaseEENKUlvE_clEvENKUlvE1_clEvEUlN3c107complexINS7_4HalfEEEE_EEvS4_RKT_EUliE_EEviT1_ --------------------------
	.section	.nv.info._ZN2at6native18elementwise_kernelILi128ELi2EZNS0_22gpu_kernel_impl_nocastIZZZNS0_16acos_kernel_cudaERNS_18TensorIteratorBaseEENKUlvE_clEvENKUlvE1_clEvEUlN3c107complexINS7_4HalfEEEE_EEvS4_RKT_EUliE_EEviT1_,"",@"SHT_CUDA_INFO"
	.sectionflags	@""
	.align	4


	//----- nvinfo : EIATTR_CUDA_API_VERSION
	.align		4
        /*0000*/ 	.byte	0x04, 0x37
        /*0002*/ 	.short	(.L_1029 - .L_1028)
.L_1028:
        /*0004*/ 	.word	0x00000082


	//----- nvinfo : EIATTR_KPARAM_INFO
	.align		4
.L_1029:
        /*0008*/ 	.byte	0x04, 0x17
        /*000a*/ 	.short	(.L_1031 - .L_1030)
.L_1030:
        /*000c*/ 	.word	0x00000000
        /*0010*/ 	.short	0x0001
        /*0012*/ 	.short	0x0008
        /*0014*/ 	.byte	0x00, 0xf0, 0x61, 0x08


	//----- nvinfo : EIATTR_KPARAM_INFO
	.align		4
.L_1031:
        /*0018*/ 	.byte	0x04, 0x17
        /*001a*/ 	.short	(.L_1033 - .L_1032)
.L_1032:
        /*001c*/ 	.word	0x00000000
        /*0020*/ 	.short	0x0000
        /*0022*/ 	.short	0x0000
        /*0024*/ 	.byte	0x00, 0xf0, 0x11, 0x00


	//----- nvinfo : EIATTR_SPARSE_MMA_MASK
	.align		4
.L_1033:
        /*0028*/ 	.byte	0x03, 0x50
        /*002a*/ 	.short	0x0000


	//----- nvinfo : EIATTR_MAXREG_COUNT
	.align		4
        /*002c*/ 	.byte	0x03, 0x1b
        /*002e*/ 	.short	0x0080


	//----- nvinfo : EIATTR_MERCURY_ISA_VERSION
	.align		4
        /*0030*/ 	.byte	0x03, 0x5f
        /*0032*/ 	.short	0x0101


	//----- nvinfo : EIATTR_VRC_CTA_INIT_COUNT
	.align		4
        /*0034*/ 	.byte	0x02, 0x4a
	.zero		1
	.zero		1


	//----- nvinfo : EIATTR_EXIT_INSTR_OFFSETS
	.align		4
        /*0038*/ 	.byte	0x04, 0x1c
        /*003a*/ 	.short	(.L_1035 - .L_1034)


	//   ....[0]....
.L_1034:
        /*003c*/ 	.word	0x000039c0


	//   ....[1]....
        /*0040*/ 	.word	0x00007300


	//----- nvinfo : EIATTR_MAX_THREADS
	.align		4
.L_1035:
        /*0044*/ 	.byte	0x04, 0x05
        /*0046*/ 	.short	(.L_1037 - .L_1036)
.L_1036:
        /*0048*/ 	.word	0x00000080
        /*004c*/ 	.word	0x00000001
        /*0050*/ 	.word	0x00000001


	//----- nvinfo : EIATTR_CRS_STACK_SIZE
	.align		4
.L_1037:
        /*0054*/ 	.byte	0x04, 0x1e
        /*0056*/ 	.short	(.L_1039 - .L_1038)
.L_1038:
        /*0058*/ 	.word	0x00000000


	//----- nvinfo : EIATTR_CBANK_PARAM_SIZE
	.align		4
.L_1039:
        /*005c*/ 	.byte	0x03, 0x19
        /*005e*/ 	.short	0x0220


	//----- nvinfo : EIATTR_PARAM_CBANK
	.align		4
        /*0060*/ 	.byte	0x04, 0x0a
        /*0062*/ 	.short	(.L_1041 - .L_1040)
	.align		4
.L_1040:
        /*0064*/ 	.word	index@(.nv.constant0._ZN2at6native18elementwise_kernelILi128ELi2EZNS0_22gpu_kernel_impl_nocastIZZZNS0_16acos_kernel_cudaERNS_18TensorIteratorBaseEENKUlvE_clEvENKUlvE1_clEvEUlN3c107complexINS7_4HalfEEEE_EEvS4_RKT_EUliE_EEviT1_)
        /*0068*/ 	.short	0x0380
        /*006a*/ 	.short	0x0220


	//----- nvinfo : EIATTR_SW_WAR
	.align		4
.L_1041:
        /*006c*/ 	.byte	0x04, 0x36
        /*006e*/ 	.short	(.L_1043 - .L_1042)
.L_1042:
        /*0070*/ 	.word	0x00000008
.L_1043:


//--------------------- .nv.info._ZN2at6native27unrolled_elementwise_kernelIZZZNS0_16acos_kernel_cudaERNS_18TensorIteratorBaseEENKUlvE_clEvENKUlvE1_clEvEUlN3c107complexINS6_4HalfEEEE_St5arrayIPcLm2EELi4E23TrivialOffsetCalculatorILi1EjESF_NS0_6memory15LoadWithoutCastENSG_16StoreWithoutCastEEEviT_T0_T2_T3_T4_T5_ --------------------------
	.section	.nv.info._ZN2at6native27unrolled_elementwise_kernelIZZZNS0_16acos_kernel_cudaERNS_18TensorIteratorBaseEENKUlvE_clEvENKUlvE1_clEvEUlN3c107complexINS6_4HalfEEEE_St5arrayIPcLm2EELi4E23TrivialOffsetCalculatorILi1EjESF_NS0_6memory15LoadWithoutCastENSG_16StoreWithoutCastEEEviT_T0_T2_T3_T4_T5_,"",@"SHT_CUDA_INFO"
	.sectionflags	@""
	.align	4


	//----- nvinfo : EIATTR_CUDA_API_VERSION
	.align		4
        /*0000*/ 	.byte	0x04, 0x37
        /*0002*/ 	.short	(.L_1045 - .L_1044)
.L_1044:
        /*0004*/ 	.word	0x00000082


	//----- nvinfo : EIATTR_KPARAM_INFO
	.align		4
.L_1045:
        /*0008*/ 	.byte	0x04, 0x17
        /*000a*/ 	.short	(.L_1047 - .L_1046)
.L_1046:
        /*000c*/ 	.word	0x00000000
        /*0010*/ 	.short	0x0006
        /*0012*/ 	.short	0x001b
        /*0014*/ 	.byte	0x00, 0xf0, 0x05, 0x00


	//----- nvinfo : EIATTR_KPARAM_INFO
	.align		4
.L_1047:
        /*0018*/ 	.byte	0x04, 0x17
        /*001a*/ 	.short	(.L_1049 - .L_1048)
.L_1048:
        /*001c*/ 	.word	0x00000000
        /*0020*/ 	.short	0x0005
        /*0022*/ 	.short	0x001a
        /*0024*/ 	.byte	0x00, 0xf0, 0x05, 0x00


	//----- nvinfo : EIATTR_KPARAM_INFO
	.align		4
.L_1049:
        /*0028*/ 	.byte	0x04, 0x17
        /*002a*/ 	.short	(.L_1051 - .L_1050)
.L_1050:
        /*002c*/ 	.word	0x00000000
        /*0030*/ 	.short	0x0004
        /*0032*/ 	.short	0x0019
        /*0034*/ 	.byte	0x00, 0xf0, 0x05, 0x00


	//----- nvinfo : EIATTR_KPARAM_INFO
	.align		4
.L_1051:
        /*0038*/ 	.byte	0x04, 0x17
        /*003a*/ 	.short	(.L_1053 - .L_1052)
.L_1052:
        /*003c*/ 	.word	0x00000000
        /*0040*/ 	.short	0x0003
        /*0042*/ 	.short	0x0018
        /*0044*/ 	.byte	0x00, 0xf0, 0x05, 0x00


	//----- nvinfo : EIATTR_KPARAM_INFO
	.align		4
.L_1053:
        /*0048*/ 	.byte	0x04, 0x17
        /*004a*/ 	.short	(.L_1055 - .L_1054)
.L_1054:
        /*004c*/ 	.word	0x00000000
        /*0050*/ 	.short	0x0002
        /*0052*/ 	.short	0x0008
        /*0054*/ 	.byte	0x00, 0xf0, 0x41, 0x00


	//----- nvinfo : EIATTR_KPARAM_INFO
	.align		4
.L_1055:
        /*0058*/ 	.byte	0x04, 0x17
        /*005a*/ 	.short	(.L_1057 - .L_1056)
.L_1056:
        /*005c*/ 	.word	0x00000000
        /*0060*/ 	.short	0x0001
        /*0062*/ 	.short	0x0004
        /*0064*/ 	.byte	0x00, 0xf0, 0x05, 0x00


	//----- nvinfo : EIATTR_KPARAM_INFO
	.align		4
.L_1057:
        /*0068*/ 	.byte	0x04, 0x17
        /*006a*/ 	.short	(.L_1059 - .L_1058)
.L_1058:
        /*006c*/ 	.word	0x00000000
        /*0070*/ 	.short	0x0000
        /*0072*/ 	.short	0x0000
        /*0074*/ 	.byte	0x00, 0xf0, 0x11, 0x00


	//----- nvinfo : EIATTR_SPARSE_MMA_MASK
	.align		4
.L_1059:
        /*0078*/ 	.byte	0x03, 0x50
        /*007a*/ 	.short	0x0000


	//----- nvinfo : EIATTR_MAXREG_COUNT
	.align		4
        /*007c*/ 	.byte	0x03, 0x1b
        /*007e*/ 	.short	0x00ff


	//----- nvinfo : EIATTR_MERCURY_ISA_VERSION
	.align		4
        /*0080*/ 	.byte	0x03, 0x5f
        /*0082*/ 	.short	0x0101


	//----- nvinfo : EIATTR_VRC_CTA_INIT_COUNT
	.align		4
        /*0084*/ 	.byte	0x02, 0x4a
	.zero		1
	.zero		1


	//----- nvinfo : EIATTR_EXIT_INSTR_OFFSETS
	.align		4
        /*0088*/ 	.byte	0x04, 0x1c
        /*008a*/ 	.short	(.L_1061 - .L_1060)


	//   ....[0]....
.L_1060:
        /*008c*/ 	.word	0x00009bf0


	//   ....[1]....
        /*0090*/ 	.word	0x00009c50


	//----- nvinfo : EIATTR_MAX_THREADS
	.align		4
.L_1061:
        /*0094*/ 	.byte	0x04, 0x05
        /*0096*/ 	.short	(.L_1063 - .L_1062)
.L_1062:
        /*0098*/ 	.word	0x00000080
        /*009c*/ 	.word	0x00000001
        /*00a0*/ 	.word	0x00000001


	//----- nvinfo : EIATTR_CRS_STACK_SIZE
	.align		4
.L_1063:
        /*00a4*/ 	.byte	0x04, 0x1e
        /*00a6*/ 	.short	(.L_1065 - .L_1064)
.L_1064:
        /*00a8*/ 	.word	0x00000000


	//----- nvinfo : EIATTR_CBANK_PARAM_SIZE
	.align		4
.L_1065:
        /*00ac*/ 	.byte	0x03, 0x19
        /*00ae*/ 	.short	0x001c


	//----- nvinfo : EIATTR_PARAM_CBANK
	.align		4
        /*00b0*/ 	.byte	0x04, 0x0a
        /*00b2*/ 	.short	(.L_1067 - .L_1066)
	.align		4
.L_1066:
        /*00b4*/ 	.word	index@(.nv.constant0._ZN2at6native27unrolled_elementwise_kernelIZZZNS0_16acos_kernel_cudaERNS_18TensorIteratorBaseEENKUlvE_clEvENKUlvE1_clEvEUlN3c107complexINS6_4HalfEEEE_St5arrayIPcLm2EELi4E23TrivialOffsetCalculatorILi1EjESF_NS0_6memory15LoadWithoutCastENSG_16StoreWithoutCastEEEviT_T0_T2_T3_T4_T5_)
        /*00b8*/ 	.short	0x0380
        /*00ba*/ 	.short	0x001c


	//----- nvinfo : EIATTR_SW_WAR
	.align		4
.L_1067:
        /*00bc*/ 	.byte	0x04, 0x36
        /*00be*/ 	.short	(.L_1069 - .L_1068)
.L_1068:
        /*00c0*/ 	.word	0x00000008
.L_1069:


//--------------------- .nv.info._ZN2at6native29vectorized_elementwise_kernelILi2EZZZNS0_16acos_kernel_cudaERNS_18TensorIteratorBaseEENKUlvE_clEvENKUlvE1_clEvEUlN3c107complexINS6_4HalfEEEE_St5arrayIPcLm2EEEEviT0_T1_ --------------------------
	.section	.nv.info._ZN2at6native29vectorized_elementwise_kernelILi2EZZZNS0_16acos_kernel_cudaERNS_18TensorIteratorBaseEENKUlvE_clEvENKUlvE1_clEvEUlN3c107complexINS6_4HalfEEEE_St5arrayIPcLm2EEEEviT0_T1_,"",@"SHT_CUDA_INFO"
	.sectionflags	@""
	.align	4


	//----- nvinfo : EIATTR_CUDA_API_VERSION
	.align		4
        /*0000*/ 	.byte	0x04, 0x37
        /*0002*/ 	.short	(.L_1071 - .L_1070)
.L_1070:
        /*0004*/ 	.word	0x00000082


	//----- nvinfo : EIATTR_KPARAM_INFO
	.align		4
.L_1071:
        /*0008*/ 	.byte	0x04, 0x17
        /*000a*/ 	.short	(.L_1073 - .L_1072)
.L_1072:
        /*000c*/ 	.word	0x00000000
        /*0010*/ 	.short	0x0002
        /*0012*/ 	.short	0x0008
        /*0014*/ 	.byte	0x00, 0xf0, 0x41, 0x00


	//----- nvinfo : EIATTR_KPARAM_INFO
	.align		4
.L_1073:
        /*0018*/ 	.byte	0x04, 0x17
        /*001a*/ 	.short	(.L_1075 - .L_1074)
.L_1074:
        /*001c*/ 	.word	0x00000000
        /*0020*/ 	.short	0x0001
        /*0022*/ 	.short	0x0004
        /*0024*/ 	.byte	0x00, 0xf0, 0x05, 0x00


	//----- nvinfo : EIATTR_KPARAM_INFO
	.align		4
.L_1075:
        /*0028*/ 	.byte	0x04, 0x17
        /*002a*/ 	.short	(.L_1077 - .L_1076)
.L_1076:
        /*002c*/ 	.word	0x00000000
        /*0030*/ 	.short	0x0000
        /*0032*/ 	.short	0x0000
        /*0034*/ 	.byte	0x00, 0xf0, 0x11, 0x00


	//----- nvinfo : EIATTR_SPARSE_MMA_MASK
	.align		4
.L_1077:
        /*0038*/ 	.byte	0x03, 0x50
        /*003a*/ 	.short	0x0000


	//----- nvinfo : EIATTR_MAXREG_COUNT
	.align		4
        /*003c*/ 	.byte	0x03, 0x1b
        /*003e*/ 	.short	0x00ff


	//----- nvinfo : EIATTR_MERCURY_ISA_VERSION
	.align		4
        /*0040*/ 	.byte	0x03, 0x5f
        /*0042*/ 	.short	0x0101


	//----- nvinfo : EIATTR_VRC_CTA_INIT_COUNT
	.align		4
        /*0044*/ 	.byte	0x02, 0x4a
	.zero		1
	.zero		1


	//----- nvinfo : EIATTR_EXIT_INSTR_OFFSETS
	.align		4
        /*0048*/ 	.byte	0x04, 0x1c
        /*004a*/ 	.short	(.L_1079 - .L_1078)


	//   ....[0]....
.L_1078:
        /*004c*/ 	.word	0x00013570


	//   ....[1]....
        /*0050*/ 	.word	0x000135d0


	//   ....[2]....
        /*0054*/ 	.word	0x00026270


	//----- nvinfo : EIATTR_MAX_THREADS
	.align		4
.L_1079:
        /*0058*/ 	.byte	0x04, 0x05
        /*005a*/ 	.short	(.L_1081 - .L_1080)
.L_1080:
        /*005c*/ 	.word	0x00000080
        /*0060*/ 	.word	0x00000001
        /*0064*/ 	.word	0x00000001


	//----- nvinfo : EIATTR_CRS_STACK_SIZE
	.align		4
.L_1081:
        /*0068*/ 	.byte	0x04, 0x1e
        /*006a*/ 	.short	(.L_1083 - .L_1082)
.L_1082:
        /*006c*/ 	.word	0x00000000


	//----- nvinfo : EIATTR_CBANK_PARAM_SIZE
	.align		4
.L_1083:
        /*0070*/ 	.byte	0x03, 0x19
        /*0072*/ 	.short	0x0018


	//----- nvinfo : EIATTR_PARAM_CBANK
	.align		4
        /*0074*/ 	.byte	0x04, 0x0a
        /*0076*/ 	.short	(.L_1085 - .L_1084)
	.align		4
.L_1084:
        /*0078*/ 	.word	index@(.nv.constant0._ZN2at6native29vectorized_elementwise_kernelILi2EZZZNS0_16acos_kernel_cudaERNS_18TensorIteratorBaseEENKUlvE_clEvENKUlvE1_clEvEUlN3c107complexINS6_4HalfEEEE_St5arrayIPcLm2EEEEviT0_T1_)
        /*007c*/ 	.short	0x0380
        /*007e*/ 	.short	0x0018


	//----- nvinfo : EIATTR_SW_WAR
	.align		4
.L_1085:
        /*0080*/ 	.byte	0x04, 0x36
        /*0082*/ 	.short	(.L_1087 - .L_1086)
.L_1086:
        /*0084*/ 	.word	0x00000008
.L_1087:


//--------------------- .nv.info._ZN2at6native29vectorized_elementwise_kernelILi4EZZZNS0_16acos_kernel_cudaERNS_18TensorIteratorBaseEENKUlvE_clEvENKUlvE1_clEvEUlN3c107complexINS6_4HalfEEEE_St5arrayIPcLm2EEEEviT0_T1_ --------------------------
	.section	.nv.info._ZN2at6native29vectorized_elementwise_kernelILi4EZZZNS0_16acos_kernel_cudaERNS_18TensorIteratorBaseEENKUlvE_clEvENKUlvE1_clEvEUlN3c107complexINS6_4HalfEEEE_St5arrayIPcLm2EEEEviT0_T1_,"",@"SHT_CUDA_INFO"
	.sectionflags	@""
	.align	4


	//----- nvinfo : EIATTR_CUDA_API_VERSION
	.align		4
        /*0000*/ 	.byte	0x04, 0x37
        /*0002*/ 	.short	(.L_1089 - .L_1088)
.L_1088:
        /*0004*/ 	.word	0x00000082


	//----- nvinfo : EIATTR_KPARAM_INFO
	.align		4
.L_1089:
        /*0008*/ 	.byte	0x04, 0x17
        /*000a*/ 	.short	(.L_1091 - .L_1090)
.L_1090:
        /*000c*/ 	.word	0x00000000
        /*0010*/ 	.short	0x0002
        /*0012*/ 	.short	0x0008
        /*0014*/ 	.byte	0x00, 0xf0, 0x41, 0x00


	//----- nvinfo : EIATTR_KPARAM_INFO
	.align		4
.L_1091:
        /*0018*/ 	.byte	0x04, 0x17
        /*001a*/ 	.short	(.L_1093 - .L_1092)
.L_1092:
        /*001c*/ 	.word	0x00000000
        /*0020*/ 	.short	0x0001
        /*0022*/ 	.short	0x0004
        /*0024*/ 	.byte	0x00, 0xf0, 0x05, 0x00


	//----- nvinfo : EIATTR_KPARAM_INFO
	.align		4
.L_1093:
        /*0028*/ 	.byte	0x04, 0x17
        /*002a*/ 	.short	(.L_1095 - .L_1094)
.L_1094:
        /*002c*/ 	.word	0x00000000
        /*0030*/ 	.short	0x0000
        /*0032*/ 	.short	0x0000
        /*0034*/ 	.byte	0x00, 0xf0, 0x11, 0x00


	//----- nvinfo : EIATTR_SPARSE_MMA_MASK
	.align		4
.L_1095:
        /*0038*/ 	.byte	0x03, 0x50
        /*003a*/ 	.short	0x0000


	//----- nvinfo : EIATTR_MAXREG_COUNT
	.align		4
        /*003c*/ 	.byte	0x03, 0x1b
        /*003e*/ 	.short	0x00ff


	//----- nvinfo : EIATTR_MERCURY_ISA_VERSION
	.align		4
        /*0040*/ 	.byte	0x03, 0x5f
        /*0042*/ 	.short	0x0101


	//----- nvinfo : EIATTR_VRC_CTA_INIT_COUNT
	.align		4
        /*0044*/ 	.byte	0x02, 0x4a
	.zero		1
	.zero		1


	//----- nvinfo : EIATTR_EXIT_INSTR_OFFSETS
	.align		4
        /*0048*/ 	.byte	0x04, 0x1c
        /*004a*/ 	.short	(.L_1097 - .L_1096)


	//   ....[0]....
.L_1096:
        /*004c*/ 	.word	0x000135f0


	//   ....[1]....
        /*0050*/ 	.word	0x00013650


	//   ....[2]....
        /*0054*/ 	.word	0x000262c0


	//----- nvinfo : EIATTR_MAX_THREADS
	.align		4
.L_1097:
        /*0058*/ 	.byte	0x04, 0x05
        /*005a*/ 	.short	(.L_1099 - .L_1098)
.L_1098:
        /*005c*/ 	.word	0x00000080
        /*0060*/ 	.word	0x00000001
        /*0064*/ 	.word	0x00000001


	//----- nvinfo : EIATTR_CRS_STACK_SIZE
	.align		4
.L_1099:
        /*0068*/ 	.byte	0x04, 0x1e
        /*006a*/ 	.short	(.L_1101 - .L_1100)
.L_1100:
        /*006c*/ 	.word	0x00000000


	//----- nvinfo : EIATTR_CBANK_PARAM_SIZE
	.align		4
.L_1101:
        /*0070*/ 	.byte	0x03, 0x19
        /*0072*/ 	.short	0x0018


	//----- nvinfo : EIATTR_PARAM_CBANK
	.align		4
        /*0074*/ 	.byte	0x04, 0x0a
        /*0076*/ 	.short	(.L_1103 - .L_1102)
	.align		4
.L_1102:
        /*0078*/ 	.word	index@(.nv.constant0._ZN2at6native29vectorized_elementwise_kernelILi4EZZZNS0_16acos_kernel_cudaERNS_18TensorIteratorBaseEENKUlvE_clEvENKUlvE1_clEvEUlN3c107complexINS6_4HalfEEEE_St5arrayIPcLm2EEEEviT0_T1_)
        /*007c*/ 	.short	0x0380
        /*007e*/ 	.short	0x0018


	//----- nvinfo : EIATTR_SW_WAR
	.align		4
.L_1103:
        /*0080*/ 	.byte	0x04, 0x36
        /*0082*/ 	.short	(.L_1105 - .L_1104)
.L_1104:
        /*0084*/ 	.word	0x00000008
.L_1105:


//--------------------- .nv.info._ZN2at6native29vectorized_elementwise_kernelILi8EZZZNS0_16acos_kernel_cudaERNS_18TensorIteratorBaseEENKUlvE_clEvENKUlvE1_clEvEUlN3c107complexINS6_4HalfEEEE_St5arrayIPcLm2EEEEviT0_T1_ --------------------------
	.section	.nv.info._ZN2at6native29vectorized_elementwise_kernelILi8EZZZNS0_16acos_kernel_cudaERNS_18TensorIteratorBaseEENKUlvE_clEvENKUlvE1_clEvEUlN3c107complexINS6_4HalfEEEE_St5arrayIPcLm2EEEEviT0_T1_,"",@"SHT_CUDA_INFO"
	.sectionflags	@""
	.align	4


	//----- nvinfo : EIATTR_CUDA_API_VERSION
	.align		4
        /*0000*/ 	.byte	0x04, 0x37
        /*0002*/ 	.short	(.L_1107 - .L_1106)
.L_1106:
        /*0004*/ 	.word	0x00000082


	//----- nvinfo : EIATTR_KPARAM_INFO
	.align		4
.L_1107:
        /*0008*/ 	.byte	0x04, 0x17
        /*000a*/ 	.short	(.L_1109 - .L_1108)
.L_1108:
        /*000c*/ 	.word	0x00000000
        /*0010*/ 	.short	0x0002
        /*0012*/ 	.short	0x0008
        /*0014*/ 	.byte	0x00, 0xf0, 0x41, 0x00


	//----- nvinfo : EIATTR_KPARAM_INFO
	.align		4
.L_1109:
        /*0018*/ 	.byte	0x04, 0x17
        /*001a*/ 	.short	(.L_1111 - .L_1110)
.L_1110:
        /*001c*/ 	.word	0x00000000
        /*0020*/ 	.short	0x0001
        /*0022*/ 	.short	0x0004
        /*0024*/ 	.byte	0x00, 0xf0, 0x05, 0x00


	//----- nvinfo : EIATTR_KPARAM_INFO
	.align		4
.L_1111:
        /*0028*/ 	.byte	0x04, 0x17
        /*002a*/ 	.short	(.L_1113 - .L_1112)
.L_1112:
        /*002c*/ 	.word	0x00000000
        /*0030*/ 	.short	0x0000
        /*0032*/ 	.short	0x0000
        /*0034*/ 	.byte	0x00, 0xf0, 0x11, 0x00


	//----- nvinfo : EIATTR_SPARSE_MMA_MASK
	.align		4
.L_1113:
        /*0038*/ 	.byte	0x03, 0x50
        /*003a*/ 	.short	0x0000


	//----- nvinfo : EIATTR_MAXREG_COUNT
	.align		4
        /*003c*/ 	.byte	0x03, 0x1b
        /*003e*/ 	.short	0x00ff


	//----- nvinfo : EIATTR_MERCURY_ISA_VERSION
	.align		4
        /*0040*/ 	.byte	0x03, 0x5f
        /*0042*/ 	.short	0x0101


	//----- nvinfo : EIATTR_VRC_CTA_INIT_COUNT
	.align		4
        /*0044*/ 	.byte	0x02, 0x4a
	.zero		1
	.zero		1


	//----- nvinfo : EIATTR_EXIT_INSTR_OFFSETS
	.align		4
        /*0048*/ 	.byte	0x04, 0x1c
        /*004a*/ 	.short	(.L_1115 - .L_1114)


	//   ....[0]....
.L_1114:
        /*004c*/ 	.word	0x000135f0


	//   ....[1]....
        /*0050*/ 	.word	0x00013650


	//   ....[2]....
        /*0054*/ 	.word	0x000262b0


	//----- nvinfo : EIATTR_MAX_THREADS
	.align		4
.L_1115:
        /*0058*/ 	.byte	0x04, 0x05
        /*005a*/ 	.short	(.L_1117 - .L_1116)
.L_1116:
        /*005c*/ 	.word	0x00000080
        /*0060*/ 	.word	0x00000001
        /*0064*/ 	.word	0x00000001


	//----- nvinfo : EIATTR_CRS_STACK_SIZE
	.align		4
.L_1117:
        /*0068*/ 	.byte	0x04, 0x1e
        /*006a*/ 	.short	(.L_1119 - .L_1118)
.L_1118:
        /*006c*/ 	.word	0x00000000


	//----- nvinfo : EIATTR_CBANK_PARAM_SIZE
	.align		4
.L_1119:
        /*0070*/ 	.byte	0x03, 0x19
        /*0072*/ 	.short	0x0018


	//----- nvinfo : EIATTR_PARAM_CBANK
	.align		4
        /*0074*/ 	.byte	0x04, 0x0a
        /*0076*/ 	.short	(.L_1121 - .L_1120)
	.align		4
.L_1120:
        /*0078*/ 	.word	index@(.nv.constant0._ZN2at6native29vectorized_elementwise_kernelILi8EZZZNS0_16acos_kernel_cudaERNS_18TensorIteratorBaseEENKUlvE_clEvENKUlvE1_clEvEUlN3c107complexINS6_4HalfEEEE_St5arrayIPcLm2EEEEviT0_T1_)
        /*007c*/ 	.short	0x0380
        /*007e*/ 	.short	0x0018


	//----- nvinfo : EIATTR_SW_WAR
	.align		4
.L_1121:
        /*0080*/ 	.byte	0x04, 0x36
        /*0082*/ 	.short	(.L_1123 - .L_1122)
.L_1122:
        /*0084*/ 	.word	0x00000008
.L_1123:


//--------------------- .nv.info._ZN2at6native18elementwise_kernelILi128ELi4EZNS0_15gpu_kernel_implIZZZNS0_16acos_kernel_cudaERNS_18TensorIteratorBaseEENKUlvE_clEvENKUlvE0_clEvEUlN3c107complexIfEEE_EEvS4_RKT_EUliE_EEviT1_ --------------------------
	.section	.nv.info._ZN2at6native18elementwise_kernelILi128ELi4EZNS0_15gpu_kernel_implIZZZNS0_16acos_kernel_cudaERNS_18TensorIteratorBaseEENKUlvE_clEvENKUlvE0_clEvEUlN3c107complexIfEEE_EEvS4_RKT_EUliE_EEviT1_,"",@"SHT_CUDA_INFO"
	.sectionflags	@""
	.align	4


	//----- nvinfo : EIATTR_CUDA_API_VERSION
	.align		4
        /*0000*/ 	.byte	0x04, 0x37
        /*0002*/ 	.short	(.L_1125 - .L_1124)
.L_1124:
        /*0004*/ 	.word	0x00000082


	//----- nvinfo : EIATTR_KPARAM_INFO
	.align		4
.L_1125:
        /*0008*/ 	.byte	0x04, 0x17
        /*000a*/ 	.short	(.L_1127 - .L_1126)
.L_1126:
        /*000c*/ 	.word	0x00000000
        /*0010*/ 	.short	0x0001
        /*0012*/ 	.short	0x0008
        /*0014*/ 	.byte	0x00, 0xf0, 0x61, 0x08


	//----- nvinfo : EIATTR_KPARAM_INFO
	.align		4
.L_1127:
        /*0018*/ 	.byte	0x04, 0x17
        /*001a*/ 	.short	(.L_1129 - .L_1128)
.L_1128:
        /*001c*/ 	.word	0x00000000
        /*0020*/ 	.short	0x0000
        /*0022*/ 	.short	0x0000
        /*0024*/ 	.byte	0x00, 0xf0, 0x11, 0x00


	//----- nvinfo : EIATTR_SPARSE_MMA_MASK
	.align		4
.L_1129:
        /*0028*/ 	.byte	0x03, 0x50
        /*002a*/ 	.short	0x0000


	//----- nvinfo : EIATTR_MAXREG_COUNT
	.align		4
        /*002c*/ 	.byte	0x03, 0x1b
        /*002e*/ 	.short	0x0080


	//----- nvinfo : EIATTR_EXTERNS
	.align		4
        /*0030*/ 	.byte	0x04, 0x0f
        /*0032*/ 	.short	(.L_1131 - .L_1130)


	//   ....[0]....
	.align		4
.L_1130:
        /*0034*/ 	.word	index@(__assertfail)


	//----- nvinfo : EIATTR_MERCURY_ISA_VERSION
	.align		4
.L_1131:
        /*0038*/ 	.byte	0x03, 0x5f
        /*003a*/ 	.short	0x0101


	//----- nvinfo : EIATTR_VRC_CTA_INIT_COUNT
	.align		4
        /*003c*/ 	.byte	0x02, 0x4a
	.zero		1
	.zero		1


	//----- nvinfo : EIATTR_SYSCALL_OFFSETS
	.align		4
        /*0040*/ 	.byte	0x04, 0x46
        /*0042*/ 	.short	(.L_1133 - .L_1132)


	//   ....[0]....
.L_1132:
        /*0044*/ 	.word	0x000021e0


	//   ....[1]....
        /*0048*/ 	.word	0x000054e0


	//   ....[2]....
        /*004c*/ 	.word	0x00007810


	//   ....[3]....
        /*0050*/ 	.word	0x0000a9e0


	//   ....[4]....
        /*0054*/ 	.word	0x0000ce20


	//   ....[5]....
        /*0058*/ 	.word	0x0000fff0


	//   ....[6]....
        /*005c*/ 	.word	0x00012440


	//   ....[7]....
        /*0060*/ 	.word	0x000155e0


	//----- nvinfo : EIATTR_EXIT_INSTR_OFFSETS
	.align		4
.L_1133:
        /*0064*/ 	.byte	0x04, 0x1c
        /*0066*/ 	.short	(.L_1135 - .L_1134)


	//   ....[0]....
.L_1134:
        /*0068*/ 	.word	0x000102a0


	//   ....[1]....
        /*006c*/ 	.word	0x00014b50


	//   ....[2]....
        /*0070*/ 	.word	0x00014b90


	//   ....[3]....
        /*0074*/ 	.word	0x00014c20


	//   ....[4]....
        /*0078*/ 	.word	0x00014c50


	//   ....[5]....
        /*007c*/ 	.word	0x00014c80


	//   ....[6]....
        /*0080*/ 	.word	0x00014d00


	//   ....[7]....
        /*0084*/ 	.word	0x00014d30


	//   ....[8]....
        /*0088*/ 	.word	0x00014db0


	//   ....[9]....
        /*008c*/ 	.word	0x00014de0


	//   ....[10]....
        /*0090*/ 	.word	0x00014e20


	//   ....[11]....
        /*0094*/ 	.word	0x00014ef0


	//   ....[12]....
        /*0098*/ 	.word	0x00015050


	//   ....[13]....
        /*009c*/ 	.word	0x000151b0


	//   ....[14]....
        /*00a0*/ 	.word	0x00015300


	//   ....[15]....
        /*00a4*/ 	.word	0x00015330


	//   ....[16]....
        /*00a8*/ 	.word	0x00015360


	//   ....[17]....
        /*00ac*/ 	.word	0x00015420


	//   ....[18]....
        /*00b0*/ 	.word	0x00015480


	//   ....[19]....
        /*00b4*/ 	.word	0x000155f0


	//   ....[20]....
        /*00b8*/ 	.word	0x000156f0


	//   ....[21]....
        /*00bc*/ 	.word	0x00015820


	//   ....[22]....
        /*00c0*/ 	.word	0x00015850


	//----- nvinfo : EIATTR_MAX_THREADS
	.align		4
.L_1135:
        /*00c4*/ 	.byte	0x04, 0x05
        /*00c6*/ 	.short	(.L_1137 - .L_1136)
.L_1136:
        /*00c8*/ 	.word	0x00000080
        /*00cc*/ 	.word	0x00000001
        /*00d0*/ 	.word	0x00000001


	//----- nvinfo : EIATTR_CRS_STACK_SIZE
	.align		4
.L_1137:
        /*00d4*/ 	.byte	0x04, 0x1e
        /*00d6*/ 	.short	(.L_1139 - .L_1138)
.L_1138:
        /*00d8*/ 	.word	0x00000000


	//----- nvinfo : EIATTR_CBANK_PARAM_SIZE
	.align		4
.L_1139:
        /*00dc*/ 	.byte	0x03, 0x19
        /*00de*/ 	.short	0x0220


	//----- nvinfo : EIATTR_PARAM_CBANK
	.align		4
        /*00e0*/ 	.byte	0x04, 0x0a
        /*00e2*/ 	.short	(.L_1141 - .L_1140)
	.align		4
.L_1140:
        /*00e4*/ 	.word	index@(.nv.constant0._ZN2at6native18elementwise_kernelILi128ELi4EZNS0_15gpu_kernel_implIZZZNS0_16acos_kernel_cudaERNS_18TensorIteratorBaseEENKUlvE_clEvENKUlvE0_clEvEUlN3c107complexIfEEE_EEvS4_RKT_EUliE_EEviT1_)
        /*00e8*/ 	.short	0x0380
        /*00ea*/ 	.short	0x0220


	//----- nvinfo : EIATTR_SW_WAR
	.align		4
.L_1141:
        /*00ec*/ 	.byte	0x04, 0x36
        /*00ee*/ 	.short	(.L_1143 - .L_1142)
.L_1142:
        /*00f0*/ 	.word	0x00000008
.L_1143:


//--------------------- .nv.info._ZN2at6native27unrolled_elementwise_kernelIZZZNS0_16acos_kernel_cudaERNS_18TensorIteratorBaseEENKUlvE_clEvENKUlvE0_clEvEUlN3c107complexIfEEE_St5arrayIPcLm2EELi4E23TrivialOffsetCalculatorILi1EjESE_NS0_6memory12LoadWithCastILi1EEENSF_13StoreWithCastILi1EEEEEviT_T0_T2_T3_T4_T5_ --------------------------
	.section	.nv.info._ZN2at6native27unrolled_elementwise_kernelIZZZNS0_16acos_kernel_cudaERNS_18TensorIteratorBaseEENKUlvE_clEvENKUlvE0_clEvEUlN3c107complexIfEEE_St5arrayIPcLm2EELi4E23TrivialOffsetCalculatorILi1EjESE_NS0_6memory12LoadWithCastILi1EEENSF_13StoreWithCastILi1EEEEEviT_T0_T2_T3_T4_T5_,"",@"SHT_CUDA_INFO"
	.sectionflags	@""
	.align	4


	//----- nvinfo : EIATTR_CUDA_API_VERSION
	.align		4
        /*0000*/ 	.byte	0x04, 0x37
        /*0002*/ 	.short	(.L_1145 - .L_1144)
.L_1144:
        /*0004*/ 	.word	0x00000082


	//----- nvinfo : EIATTR_KPARAM_INFO
	.align		4
.L_1145:
        /*0008*/ 	.byte	0x04, 0x17
        /*000a*/ 	.short	(.L_1147 - .L_1146)
.L_1146:
        /*000c*/ 	.word	0x00000000
        /*0010*/ 	.short	0x0006
        /*0012*/ 	.short	0x0024
        /*0014*/ 	.byte	0x00, 0xf0, 0x21, 0x00


	//----- nvinfo : EIATTR_KPARAM_INFO
	.align		4
.L_1147:
        /*0018*/ 	.byte	0x04, 0x17
        /*001a*/ 	.short	(.L_1149 - .L_1148)
.L_1148:
        /*001c*/ 	.word	0x00000000
        /*0020*/ 	.short	0x0005
        /*0022*/ 	.short	0x001c
        /*0024*/ 	.byte	0x00, 0xf0, 0x21, 0x00


	//----- nvinfo : EIATTR_KPARAM_INFO
	.align		4
.L_1149:
        /*0028*/ 	.byte	0x04, 0x17
        /*002a*/ 	.short	(.L_1151 - .L_1150)
.L_1150:
        /*002c*/ 	.word	0x00000000
        /*0030*/ 	.short	0x0004
        /*0032*/ 	.short	0x0019
        /*0034*/ 	.byte	0x00, 0xf0, 0x05, 0x00


	//----- nvinfo : EIATTR_KPARAM_INFO
	.align		4
.L_1151:
        /*0038*/ 	.byte	0x04, 0x17
        /*003a*/ 	.short	(.L_1153 - .L_1152)
.L_1152:
        /*003c*/ 	.word	0x00000000
        /*0040*/ 	.short	0x0003
        /*0042*/ 	.short	0x0018
        /*0044*/ 	.byte	0x00, 0xf0, 0x05, 0x00


	//----- nvinfo : EIATTR_KPARAM_INFO
	.align		4
.L_1153:
        /*0048*/ 	.byte	0x04, 0x17
        /*004a*/ 	.short	(.L_1155 - .L_1154)
.L_1154:
        /*004c*/ 	.word	0x00000000
        /*0050*/ 	.short	0x0002
        /*0052*/ 	.short	0x0008
        /*0054*/ 	.byte	0x00, 0xf0, 0x41, 0x00


	//----- nvinfo : EIATTR_KPARAM_INFO
	.align		4
.L_1155:
        /*0058*/ 	.byte	0x04, 0x17
        /*005a*/ 	.short	(.L_1157 - .L_1156)
.L_1156:
        /*005c*/ 	.word	0x00000000
        /*0060*/ 	.short	0x0001
        /*0062*/ 	.short	0x0004
        /*0064*/ 	.byte	0x00, 0xf0, 0x05, 0x00


	//----- nvinfo : EIATTR_KPARAM_INFO
	.align		4
.L_1157:
        /*0068*/ 	.byte	0x04, 0x17
        /*006a*/ 	.short	(.L_1159 - .L_1158)
.L_1158:
        /*006c*/ 	.word	0x00000000
        /*0070*/ 	.short	0x0000
        /*0072*/ 	.short	0x0000
        /*0074*/ 	.byte	0x00, 0xf0, 0x11, 0x00


	//----- nvinfo : EIATTR_SPARSE_MMA_MASK
	.align		4
.L_1159:
        /*0078*/ 	.byte	0x03, 0x50
        /*007a*/ 	.short	0x0000


	//----- nvinfo : EIATTR_MAXREG_COUNT
	.align		4
        /*007c*/ 	.byte	0x03, 0x1b
        /*007e*/ 	.short	0x00ff


	//----- nvinfo : EIATTR_EXTERNS
	.align		4
        /*0080*/ 	.byte	0x04, 0x0f
        /*0082*/ 	.short	(.L_1161 - .L_1160)


	//   ....[0]....
	.align		4
.L_1160:
        /*0084*/ 	.word	index@(__assertfail)


	//----- nvinfo : EIATTR_MERCURY_ISA_VERSION
	.align		4
.L_1161:
        /*0088*/ 	.byte	0x03, 0x5f
        /*008a*/ 	.short	0x0101


	//----- nvinfo : EIATTR_VRC_CTA_INIT_COUNT
	.align		4
        /*008c*/ 	.byte	0x02, 0x4a
	.zero		1
	.zero		1


	//----- nvinfo : EIATTR_SYSCALL_OFFSETS
	.align		4
        /*0090*/ 	.byte	0x04, 0x46
        /*0092*/ 	.short	(.L_1163 - .L_1162)


	//   ....[0]....
.L_1162:
        /*0094*/ 	.word	0x00000ee0


	//   ....[1]....
        /*0098*/ 	.word	0x00001f30


	//   ....[2]....
        /*009c*/ 	.word	0x00002ef0


	//   ....[3]....
        /*00a0*/ 	.word	0x00003dc0


	//   ....[4]....
        /*00a4*/ 	.word	0x0000e410


	//   ....[5]....
        /*00a8*/ 	.word	0x0000f1b0


	//   ....[6]....
        /*00ac*/ 	.word	0x00010040


	//   ....[7]....
        /*00b0*/ 	.word	0x00010eb0


	//----- nvinfo : EIATTR_EXIT_INSTR_OFFSETS
	.align		4
.L_1163:
        /*00b4*/ 	.byte	0x04, 0x1c
        /*00b6*/ 	.short	(.L_1165 - .L_1164)


	//   ....[0]....
.L_1164:
        /*00b8*/ 	.word	0x000102e0


	//   ....[1]....
        /*00bc*/ 	.word	0x00010420


	//   ....[2]....
        /*00c0*/ 	.word	0x00010460


	//   ....[3]....
        /*00c4*/ 	.word	0x000104f0


	//   ....[4]....
        /*00c8*/ 	.word	0x00010520


	//   ....[5]....
        /*00cc*/ 	.word	0x00010550


	//   ....[6]....
        /*00d0*/ 	.word	0x000105d0


	//   ....[7]....
        /*00d4*/ 	.word	0x00010600


	//   ....[8]....
        /*00d8*/ 	.word	0x00010680


	//   ....[9]....
        /*00dc*/ 	.word	0x000106b0


	//   ....[10]....
        /*00e0*/ 	.word	0x000106f0


	//   ....[11]....
        /*00e4*/ 	.word	0x000107c0


	//   ....[12]....
        /*00e8*/ 	.word	0x00010920


	//   ....[13]....
        /*00ec*/ 	.word	0x00010a80


	//   ....[14]....
        /*00f0*/ 	.word	0x00010bd0


	//   ....[15]....
        /*00f4*/ 	.word	0x00010c00


	//   ....[16]....
        /*00f8*/ 	.word	0x00010c30


	//   ....[17]....
        /*00fc*/ 	.word	0x00010cf0


	//   ....[18]....
        /*0100*/ 	.word	0x00010d50


	//   ....[19]....
        /*0104*/ 	.word	0x00010ec0


	//   ....[20]....
        /*0108*/ 	.word	0x00010fc0


	//   ....[21]....
        /*010c*/ 	.word	0x000110f0


	//   ....[22]....
        /*0110*/ 	.word	0x00011120


	//----- nvinfo : EIATTR_MAX_THREADS
	.align		4
.L_1165:
        /*0114*/ 	.byte	0x04, 0x05
        /*0116*/ 	.short	(.L_1167 - .L_1166)
.L_1166:
        /*0118*/ 	.word	0x00000080
        /*011c*/ 	.word	0x00000001
        /*0120*/ 	.word	0x00000001


	//----- nvinfo : EIATTR_CRS_STACK_SIZE
	.align		4
.L_1167:
        /*0124*/ 	.byte	0x04, 0x1e
        /*0126*/ 	.short	(.L_1169 - .L_1168)
.L_1168:
        /*0128*/ 	.word	0x00000000


	//----- nvinfo : EIATTR_CBANK_PARAM_SIZE
	.align		4
.L_1169:
        /*012c*/ 	.byte	0x03, 0x19
        /*012e*/ 	.short	0x002c


	//----- nvinfo : EIATTR_PARAM_CBANK
	.align		4
        /*0130*/ 	.byte	0x04, 0x0a
        /*0132*/ 	.short	(.L_1171 - .L_1170)
	.align		4
.L_1170:
        /*0134*/ 	.word	index@(.nv.constant0._ZN2at6native27unrolled_elementwise_kernelIZZZNS0_16acos_kernel_cudaERNS_18TensorIteratorBaseEENKUlvE_clEvENKUlvE0_clEvEUlN3c107complexIfEEE_St5arrayIPcLm2EELi4E23TrivialOffsetCalculatorILi1EjESE_NS0_6memory12LoadWithCastILi1EEENSF_13StoreWithCastILi1EEEEEviT_T0_T2_T3_T4_T5_)
        /*0138*/ 	.short	0x0380
        /*013a*/ 	.short	0x002c


	//----- nvinfo : EIATTR_SW_WAR
	.align		4
.L_1171:
        /*013c*/ 	.byte	0x04, 0x36
        /*013e*/ 	.short	(.L_1173 - .L_1172)
.L_1172:
        /*0140*/ 	.word	0x00000008
.L_1173:


//--------------------- .nv.info._ZN2at6native18elementwise_kernelILi128ELi2EZNS0_22gpu_kernel_impl_nocastIZZZNS0_16acos_kernel_cudaERNS_18TensorIteratorBaseEENKUlvE_clEvENKUlvE0_clEvEUlN3c107complexIfEEE_EEvS4_RKT_EUliE_EEviT1_ --------------------------
	.section	.nv.info._ZN2at6native18elementwise_kernelILi128ELi2EZNS0_22gpu_kernel_impl_nocastIZZZNS0_16acos_kernel_cudaERNS_18TensorIteratorBaseEENKUlvE_clEvENKUlvE0_clEvEUlN3c107complexIfEEE_EEvS4_RKT_EUliE_EEviT1_,"",@"SHT_CUDA_INFO"
	.sectionflags	@""
	.align	4


	//----- nvinfo : EIATTR_CUDA_API_VERSION
	.align		4
        /*0000*/ 	.byte	0x04, 0x37
        /*0002*/ 	.short	(.L_1175 - .L_1174)
.L_1174:
        /*0004*/ 	.word	0x00000082


	//----- nvinfo : EIATTR_KPARAM_INFO
	.align		4
.L_1175:
        /*0008*/ 	.byte	0x04, 0x17
        /*000a*/ 	.short	(.L_1177 - .L_1176)
.L_1176:
        /*000c*/ 	.word	0x00000000
        /*0010*/ 	.short	0x0001
        /*0012*/ 	.short	0x0008
        /*0014*/ 	.byte	0x00, 0xf0, 0x61, 0x08


	//----- nvinfo : EIATTR_KPARAM_INFO
	.align		4
.L_1177:
        /*0018*/ 	.byte	0x04, 0x17
        /*001a*/ 	.short	(.L_1179 - .L_1178)
.L_1178:
        /*001c*/ 	.word	0x00000000
        /*0020*/ 	.short	0x0000
        /*0022*/ 	.short	0x0000
        /*0024*/ 	.byte	0x00, 0xf0, 0x11, 0x00


	//----- nvinfo : EIATTR_SPARSE_MMA_MASK
	.align		4
.L_1179:
        /*0028*/ 	.byte	0x03, 0x50
        /*002a*/ 	.short	0x0000


	//----- nvinfo : EIATTR_MAXREG_COUNT
	.align		4
        /*002c*/ 	.byte	0x03, 0x1b
        /*002e*/ 	.short	0x0080


	//----- nvinfo : EIATTR_MERCURY_ISA_VERSION
	.align		4
        /*0030*/ 	.byte	0x03, 0x5f
        /*0032*/ 	.short	0x0101


	//----- nvinfo : EIATTR_VRC_CTA_INIT_COUNT
	.align		4
        /*0034*/ 	.byte	0x02, 0x4a
	.zero		1
	.zero		1


	//----- nvinfo : EIATTR_EXIT_INSTR_OFFSETS
	.align		4
        /*0038*/ 	.byte	0x04, 0x1c
        /*003a*/ 	.short	(.L_1181 - .L_1180)


	//   ....[0]....
.L_1180:
        /*003c*/ 	.word	0x00003980


	//   ....[1]....
        /*0040*/ 	.word	0x00007250


	//----- nvinfo : EIATTR_MAX_THREADS
	.align		4
.L_1181:
        /*0044*/ 	.byte	0x04, 0x05
        /*0046*/ 	.short	(.L_1183 - .L_1182)
.L_1182:
        /*0048*/ 	.word	0x00000080
        /*004c*/ 	.word	0x00000001
        /*0050*/ 	.word	0x00000001


	//----- nvinfo : EIATTR_CRS_STACK_SIZE
	.align		4
.L_1183:
        /*0054*/ 	.byte	0x04, 0x1e
        /*0056*/ 	.short	(.L_1185 - .L_1184)
.L_1184:
        /*0058*/ 	.word	0x00000000


	//----- nvinfo : EIATTR_CBANK_PARAM_SIZE
	.align		4
.L_1185:
        /*005c*/ 	.byte	0x03, 0x19
        /*005e*/ 	.short	0x0220


	//----- nvinfo : EIATTR_PARAM_CBANK
	.align		4
        /*0060*/ 	.byte	0x04, 0x0a
        /*0062*/ 	.short	(.L_1187 - .L_1186)
	.align		4
.L_1186:
        /*0064*/ 	.word	index@(.nv.constant0._ZN2at6native18elementwise_kernelILi128ELi2EZNS0_22gpu_kernel_impl_nocastIZZZNS0_16acos_kernel_cudaERNS_18TensorIteratorBaseEENKUlvE_clEvENKUlvE0_clEvEUlN3c107complexIfEEE_EEvS4_RKT_EUliE_EEviT1_)
        /*0068*/ 	.short	0x0380
        /*006a*/ 	.short	0x0220


	//----- nvinfo : EIATTR_SW_WAR
	.align		4
.L_1187:
        /*006c*/ 	.byte	0x04, 0x36
        /*006e*/ 	.short	(.L_1189 - .L_1188)
.L_1188:
        /*0070*/ 	.word	0x00000008
.L_1189:


//--------------------- .nv.info._ZN2at6native27unrolled_elementwise_kernelIZZZNS0_16acos_kernel_cudaERNS_18TensorIteratorBaseEENKUlvE_clEvENKUlvE0_clEvEUlN3c107complexIfEEE_St5arrayIPcLm2EELi4E23TrivialOffsetCalculatorILi1EjESE_NS0_6memory15LoadWithoutCastENSF_16StoreWithoutCastEEEviT_T0_T2_T3_T4_T5_ --------------------------
	.section	.nv.info._ZN2at6native27unrolled_elementwise_kernelIZZZNS0_16acos_kernel_cudaERNS_18TensorIteratorBaseEENKUlvE_clEvENKUlvE0_clEvEUlN3c107complexIfEEE_St5arrayIPcLm2EELi4E23TrivialOffsetCalculatorILi1EjESE_NS0_6memory15LoadWithoutCastENSF_16StoreWithoutCastEEEviT_T0_T2_T3_T4_T5_,"",@"SHT_CUDA_INFO"
	.sectionflags	@""
	.align	4


	//----- nvinfo : EIATTR_CUDA_API_VERSION
	.align		4
        /*0000*/ 	.byte	0x04, 0x37
        /*0002*/ 	.short	(.L_1191 - .L_1190)
.L_1190:
        /*0004*/ 	.word	0x00000082


	//----- nvinfo : EIATTR_KPARAM_INFO
	.align		4
.L_1191:
        /*0008*/ 	.byte	0x04, 0x17
        /*000a*/ 	.short	(.L_1193 - .L_1192)
.L_1192:
        /*000c*/ 	.word	0x00000000
        /*0010*/ 	.short	0x0006
        /*0012*/ 	.short	0x001b
        /*0014*/ 	.byte	0x00, 0xf0, 0x05, 0x00


	//----- nvinfo : EIATTR_KPARAM_INFO
	.align		4
.L_1193:
        /*0018*/ 	.byte	0x04, 0x17
        /*001a*/ 	.short	(.L_1195 - .L_1194)
.L_1194:
        /*001c*/ 	.word	0x00000000
        /*0020*/ 	.short	0x0005
        /*0022*/ 	.short	0x001a
        /*0024*/ 	.byte	0x00, 0xf0, 0x05, 0x00


	//----- nvinfo : EIATTR_KPARAM_INFO
	.align		4
.L_1195:
        /*0028*/ 	.byte	0x04, 0x17
        /*002a*/ 	.short	(.L_1197 - .L_1196)
.L_1196:
        /*002c*/ 	.word	0x00000000
        /*0030*/ 	.short	0x0004
        /*0032*/ 	.short	0x0019
        /*0034*/ 	.byte	0x00, 0xf0, 0x05, 0x00


	//----- nvinfo : EIATTR_KPARAM_INFO
	.align		4
.L_1197:
        /*0038*/ 	.byte	0x04, 0x17
        /*003a*/ 	.short	(.L_1199 - .L_1198)
.L_1198:
        /*003c*/ 	.word	0x00000000
        /*0040*/ 	.short	0x0003
        /*0042*/ 	.short	0x0018
        /*0044*/ 	.byte	0x00, 0xf0, 0x05, 0x00


	//----- nvinfo : EIATTR_KPARAM_INFO
	.align		4
.L_1199:
        /*0048*/ 	.byte	0x04, 0x17
        /*004a*/ 	.short	(.L_1201 - .L_1200)
.L_1200:
        /*004c*/ 	.word	0x00000000
        /*0050*/ 	.short	0x0002
        /*0052*/ 	.short	0x0008
        /*0054*/ 	.byte	0x00, 0xf0, 0x41, 0x00


	//----- nvinfo : EIATTR_KPARAM_INFO
	.align		4
.L_1201:
        /*0058*/ 	.byte	0x04, 0x17
        /*005a*/ 	.short	(.L_1203 - .L_1202)
.L_1202:
        /*005c*/ 	.word	0x00000000
        /*0060*/ 	.short	0x0001
        /*0062*/ 	.short	0x0004
        /*0064*/ 	.byte	0x00, 0xf0, 0x05, 0x00


	//----- nvinfo : EIATTR_KPARAM_INFO
	.align		4
.L_1203:
        /*0068*/ 	.byte	0x04, 0x17
        /*006a*/ 	.short	(.L_1205 - .L_1204)
.L_1204:
        /*006c*/ 	.word	0x00000000
        /*0070*/ 	.short	0x0000
        /*0072*/ 	.short	0x0000
        /*0074*/ 	.byte	0x00, 0xf0, 0x11, 0x00


	//----- nvinfo : EIATTR_SPARSE_MMA_MASK
	.align		4
.L_1205:
        /*0078*/ 	.byte	0x03, 0x50
        /*007a*/ 	.short	0x0000


	//----- nvinfo : EIATTR_MAXREG_COUNT
	.align		4
        /*007c*/ 	.byte	0x03, 0x1b
        /*007e*/ 	.short	0x00ff


	//----- nvinfo : EIATTR_MERCURY_ISA_VERSION
	.align		4
        /*0080*/ 	.byte	0x03, 0x5f
        /*0082*/ 	.short	0x0101


	//----- nvinfo : EIATTR_VRC_CTA_INIT_COUNT
	.align		4
        /*0084*/ 	.byte	0x02, 0x4a
	.zero		1
	.zero		1


	//----- nvinfo : EIATTR_EXIT_INSTR_OFFSETS
	.align		4
        /*0088*/ 	.byte	0x04, 0x1c
        /*008a*/ 	.short	(.L_1207 - .L_1206)


	//   ....[0]....
.L_1206:
        /*008c*/ 	.word	0x000099b0


	//   ....[1]....
        /*0090*/ 	.word	0x00009a00


	//----- nvinfo : EIATTR_MAX_THREADS
	.align		4
.L_1207:
        /*0094*/ 	.byte	0x04, 0x05
        /*0096*/ 	.short	(.L_1209 - .L_1208)
.L_1208:
        /*0098*/ 	.word	0x00000080
        /*009c*/ 	.word	0x00000001
        /*00a0*/ 	.word	0x00000001


	//----- nvinfo : EIATTR_CRS_STACK_SIZE
	.align		4
.L_1209:
        /*00a4*/ 	.byte	0x04, 0x1e
        /*00a6*/ 	.short	(.L_1211 - .L_1210)
.L_1210:
        /*00a8*/ 	.word	0x00000000


	//----- nvinfo : EIATTR_CBANK_PARAM_SIZE
	.align		4
.L_1211:
        /*00ac*/ 	.byte	0x03, 0x19
        /*00ae*/ 	.short	0x001c


	//----- nvinfo : EIATTR_PARAM_CBANK
	.align		4
        /*00b0*/ 	.byte	0x04, 0x0a
        /*00b2*/ 	.short	(.L_1213 - .L_1212)
	.align		4
.L_1212:
        /*00b4*/ 	.word	index@(.nv.constant0._ZN2at6native27unrolled_elementwise_kernelIZZZNS0_16acos_kernel_cudaERNS_18TensorIteratorBaseEENKUlvE_clEvENKUlvE0_clEvEUlN3c107complexIfEEE_St5arrayIPcLm2EELi4E23TrivialOffsetCalculatorILi1EjESE_NS0_6memory15LoadWithoutCastENSF_16StoreWithoutCastEEEviT_T0_T2_T3_T4_T5_)
        /*00b8*/ 	.short	0x0380
        /*00ba*/ 	.short	0x001c


	//----- nvinfo : EIATTR_SW_WAR
	.align		4
.L_1213:
        /*00bc*/ 	.byte	0x04, 0x36
        /*00be*/ 	.short	(.L_1215 - .L_1214)
.L_1214:
        /*00c0*/ 	.word	0x00000008
.L_1215:


//--------------------- .nv.info._ZN2at6native29vectorized_elementwise_kernelILi2EZZZNS0_16acos_kernel_cudaERNS_18TensorIteratorBaseEENKUlvE_clEvENKUlvE0_clEvEUlN3c107complexIfEEE_St5arrayIPcLm2EEEEviT0_T1_ --------------------------
	.section	.nv.info._ZN2at6native29vectorized_elementwise_kernelILi2EZZZNS0_16acos_kernel_cudaERNS_18TensorIteratorBaseEENKUlvE_clEvENKUlvE0_clEvEUlN3c107complexIfEEE_St5arrayIPcLm2EEEEviT0_T1_,"",@"SHT_CUDA_INFO"
	.sectionflags	@""
	.align	4


	//----- nvinfo : EIATTR_CUDA_API_VERSION
	.align		4
        /*0000*/ 	.byte	0x04, 0x37
        /*0002*/ 	.short	(.L_1217 - .L_1216)
.L_1216:
        /*0004*/ 	.word	0x00000082


	//----- nvinfo : EIATTR_KPARAM_INFO
	.align		4
.L_1217:
        /*0008*/ 	.byte	0x04, 0x17
        /*000a*/ 	.short	(.L_1219 - .L_1218)
.L_1218:
        /*000c*/ 	.word	0x00000000
        /*0010*/ 	.short	0x0002
        /*0012*/ 	.short	0x0008
        /*0014*/ 	.byte	0x00, 0xf0, 0x41, 0x00


	//----- nvinfo : EIATTR_KPARAM_INFO
	.align		4
.L_1219:
        /*0018*/ 	.byte	0x04, 0x17
        /*001a*/ 	.short	(.L_1221 - .L_1220)
.L_1220:
        /*001c*/ 	.word	0x00000000
        /*0020*/ 	.short	0x0001
        /*0022*/ 	.short	0x0004
        /*0024*/ 	.byte	0x00, 0xf0, 0x05, 0x00


	//----- nvinfo : EIATTR_KPARAM_INFO
	.align		4
.L_1221:
        /*0028*/ 	.byte	0x04, 0x17
        /*002a*/ 	.short	(.L_1223 - .L_1222)
.L_1222:
        /*002c*/ 	.word	0x00000000
        /*0030*/ 	.short	0x0000
        /*0032*/ 	.short	0x0000
        /*0034*/ 	.byte	0x00, 0xf0, 0x11, 0x00


	//----- nvinfo : EIATTR_SPARSE_MMA_MASK
	.align		4
.L_1223:
        /*0038*/ 	.byte	0x03, 0x50
        /*003a*/ 	.short	0x0000


	//----- nvinfo : EIATTR_MAXREG_COUNT
	.align		4
        /*003c*/ 	.byte	0x03, 0x1b
        /*003e*/ 	.short	0x00ff


	//----- nvinfo : EIATTR_MERCURY_ISA_VERSION
	.align		4
        /*0040*/ 	.byte	0x03, 0x5f
        /*0042*/ 	.short	0x0101


	//----- nvinfo : EIATTR_VRC_CTA_INIT_COUNT
	.align		4
        /*0044*/ 	.byte	0x02, 0x4a
	.zero		1
	.zero		1


	//----- nvinfo : EIATTR_EXIT_INSTR_OFFSETS
	.align		4
        /*0048*/ 	.byte	0x04, 0x1c
        /*004a*/ 	.short	(.L_1225 - .L_1224)


	//   ....[0]....
.L_1224:
        /*004c*/ 	.word	0x00013400


	//   ....[1]....
        /*0050*/ 	.word	0x00013450


	//   ....[2]....
        /*0054*/ 	.word	0x00026050


	//----- nvinfo : EIATTR_MAX_THREADS
	.align		4
.L_1225:
        /*0058*/ 	.byte	0x04, 0x05
        /*005a*/ 	.short	(.L_1227 - .L_1226)
.L_1226:
        /*005c*/ 	.word	0x00000080
        /*0060*/ 	.word	0x00000001
        /*0064*/ 	.word	0x00000001


	//----- nvinfo : EIATTR_CRS_STACK_SIZE
	.align		4
.L_1227:
        /*0068*/ 	.byte	0x04, 0x1e
        /*006a*/ 	.short	(.L_1229 - .L_1228)
.L_1228:
        /*006c*/ 	.word	0x00000000


	//----- nvinfo : EIATTR_CBANK_PARAM_SIZE
	.align		4
.L_1229:
        /*0070*/ 	.byte	0x03, 0x19
        /*0072*/ 	.short	0x0018


	//----- nvinfo : EIATTR_PARAM_CBANK
	.align		4
        /*0074*/ 	.byte	0x04, 0x0a
        /*0076*/ 	.short	(.L_1231 - .L_1230)
	.align		4
.L_1230:
        /*0078*/ 	.word	index@(.nv.constant0._ZN2at6native29vectorized_elementwise_kernelILi2EZZZNS0_16acos_kernel_cudaERNS_18TensorIteratorBaseEENKUlvE_clEvENKUlvE0_clEvEUlN3c107complexIfEEE_St5arrayIPcLm2EEEEviT0_T1_)
        /*007c*/ 	.short	0x0380
        /*007e*/ 	.short	0x0018


	//----- nvinfo : EIATTR_SW_WAR
	.align		4
.L_1231:
        /*0080*/ 	.byte	0x04, 0x36
        /*0082*/ 	.short	(.L_1233 - .L_1232)
.L_1232:
        /*0084*/ 	.word	0x00000008
.L_1233:


//--------------------- .nv.info._ZN2at6native29vectorized_elementwise_kernelILi4EZZZNS0_16acos_kernel_cudaERNS_18TensorIteratorBaseEENKUlvE_clEvENKUlvE0_clEvEUlN3c107complexIfEEE_St5arrayIPcLm2EEEEviT0_T1_ --------------------------
	.section	.nv.info._ZN2at6native29vectorized_elementwise_kernelILi4EZZZNS0_16acos_kernel_cudaERNS_18TensorIteratorBaseEENKUlvE_clEvENKUlvE0_clEvEUlN3c107complexIfEEE_St5arrayIPcLm2EEEEviT0_T1_,"",@"SHT_CUDA_INFO"
	.sectionflags	@""
	.align	4


	//----- nvinfo : EIATTR_CUDA_API_VERSION
	.align		4
        /*0000*/ 	.byte	0x04, 0x37
        /*0002*/ 	.short	(.L_1235 - .L_1234)
.L_1234:
        /*0004*/ 	.word	0x00000082


	//----- nvinfo : EIATTR_KPARAM_INFO
	.align		4
.L_1235:
        /*0008*/ 	.byte	0x04, 0x17
        /*000a*/ 	.short	(.L_1237 - .L_1236)
.L_1236:
        /*000c*/ 	.word	0x00000000
        /*0010*/ 	.short	0x0002
        /*0012*/ 	.short	0x0008
        /*0014*/ 	.byte	0x00, 0xf0, 0x41, 0x00


	//----- nvinfo : EIATTR_KPARAM_INFO
	.align		4
.L_1237:
        /*0018*/ 	.byte	0x04, 0x17
        /*001a*/ 	.short	(.L_1239 - .L_1238)
.L_1238:
        /*001c*/ 	.word	0x00000000
        /*0020*/ 	.short	0x0001
        /*0022*/ 	.short	0x0004
        /*0024*/ 	.byte	0x00, 0xf0, 0x05, 0x00


	//----- nvinfo : EIATTR_KPARAM_INFO
	.align		4
.L_1239:
        /*0028*/ 	.byte	0x04, 0x17
        /*002a*/ 	.short	(.L_1241 - .L_1240)
.L_1240:
        /*002c*/ 	.word	0x00000000
        /*0030*/ 	.short	0x0000
        /*0032*/ 	.short	0x0000
        /*0034*/ 	.byte	0x00, 0xf0, 0x11, 0x00


	//----- nvinfo : EIATTR_SPARSE_MMA_MASK
	.align		4
.L_1241:
        /*0038*/ 	.byte	0x03, 0x50
        /*003a*/ 	.short	0x0000


	//----- nvinfo : EIATTR_MAXREG_COUNT
	.align		4
        /*003c*/ 	.byte	0x03, 0x1b
        /*003e*/ 	.short	0x00ff


	//----- nvinfo : EIATTR_MERCURY_ISA_VERSION
	.align		4
        /*0040*/ 	.byte	0x03, 0x5f
        /*0042*/ 	.short	0x0101


	//----- nvinfo : EIATTR_VRC_CTA_INIT_COUNT
	.align		4
        /*0044*/ 	.byte	0x02, 0x4a
	.zero		1
	.zero		1


	//----- nvinfo : EIATTR_EXIT_INSTR_OFFSETS
	.align		4
        /*0048*/ 	.byte	0x04, 0x1c
        /*004a*/ 	.short	(.L_1243 - .L_1242)


	//   ....[0]....
.L_1242:
        /*004c*/ 	.word	0x00013400


	//   ....[1]....
        /*0050*/ 	.word	0x00013450


	//   ....[2]....
        /*0054*/ 	.word	0x00026010


	//----- nvinfo : EIATTR_MAX_THREADS
	.align		4
.L_1243:
        /*0058*/ 	.byte	0x04, 0x05
        /*005a*/ 	.short	(.L_1245 - .L_1244)
.L_1244:
        /*005c*/ 	.word	0x00000080
        /*0060*/ 	.word	0x00000001
        /*0064*/ 	.word	0x00000001


	//----- nvinfo : EIATTR_CRS_STACK_SIZE
	.align		4
.L_1245:
        /*0068*/ 	.byte	0x04, 0x1e
        /*006a*/ 	.short	(.L_1247 - .L_1246)
.L_1246:
        /*006c*/ 	.word	0x00000000


	//----- nvinfo : EIATTR_CBANK_PARAM_SIZE
	.align		4
.L_1247:
        /*0070*/ 	.byte	0x03, 0x19
        /*0072*/ 	.short	0x0018


	//----- nvinfo : EIATTR_PARAM_CBANK
	.align		4
        /*0074*/ 	.byte	0x04, 0x0a
        /*0076*/ 	.short	(.L_1249 - .L_1248)
	.align		4
.L_1248:
        /*0078*/ 	.word	index@(.nv.constant0._ZN2at6native29vectorized_elementwise_kernelILi4EZZZNS0_16acos_kernel_cudaERNS_18TensorIteratorBaseEENKUlvE_clEvENKUlvE0_clEvEUlN3c107complexIfEEE_St5arrayIPcLm2EEEEviT0_T1_)
        /*007c*/ 	.short	0x0380
        /*007e*/ 	.short	0x0018


	//----- nvinfo : EIATTR_SW_WAR
	.align		4
.L_1249:
        /*0080*/ 	.byte	0x04, 0x36
        /*0082*/ 	.short	(.L_1251 - .L_1250)
.L_1250:
        /*0084*/ 	.word	0x00000008
.L_1251:


//--------------------- .nv.info._ZN2at6native29vectorized_elementwise_kernelILi8EZZZNS0_16acos_kernel_cudaERNS_18TensorIteratorBaseEENKUlvE_clEvENKUlvE0_clEvEUlN3c107complexIfEEE_St5arrayIPcLm2EEEEviT0_T1_ --------------------------
	.section	.nv.info._ZN2at6native29vectorized_elementwise_kernelILi8EZZZNS0_16acos_kernel_cudaERNS_18TensorIteratorBaseEENKUlvE_clEvENKUlvE0_clEvEUlN3c107complexIfEEE_St5arrayIPcLm2EEEEviT0_T1_,"",@"SHT_CUDA_INFO"
	.sectionflags	@""
	.align	4


	//----- nvinfo : EIATTR_CUDA_API_VERSION
	.align		4
        /*0000*/ 	.byte	0x04, 0x37
        /*0002*/ 	.short	(.L_1253 - .L_1252)
.L_1252:
        /*0004*/ 	.word	0x00000082


	//----- nvinfo : EIATTR_KPARAM_INFO
	.align		4
.L_1253:
        /*0008*/ 	.byte	0x04, 0x17
        /*000a*/ 	.short	(.L_1255 - .L_1254)
.L_1254:
        /*000c*/ 	.word	0x00000000
        /*0010*/ 	.short	0x0002
        /*0012*/ 	.short	0x0008
        /*0014*/ 	.byte	0x00, 0xf0, 0x41, 0x00


	//----- nvinfo : EIATTR_KPARAM_INFO
	.align		4
.L_1255:
        /*0018*/ 	.byte	0x04, 0x17
        /*001a*/ 	.short	(.L_1257 - .L_1256)
.L_1256:
        /*001c*/ 	.word	0x00000000
        /*0020*/ 	.short	0x0001
        /*0022*/ 	.short	0x0004
        /*0024*/ 	.byte	0x00, 0xf0, 0x05, 0x00


	//----- nvinfo : EIATTR_KPARAM_INFO
	.align		4
.L_1257:
        /*0028*/ 	.byte	0x04, 0x17
        /*002a*/ 	.short	(.L_1259 - .L_1258)
.L_1258:
        /*002c*/ 	.word	0x00000000
        /*0030*/ 	.short	0x0000
        /*0032*/ 	.short	0x0000
        /*0034*/ 	.byte	0x00, 0xf0, 0x11, 0x00


	//----- nvinfo : EIATTR_SPARSE_MMA_MASK
	.align		4
.L_1259:
        /*0038*/ 	.byte	0x03, 0x50
        /*003a*/ 	.short	0x0000


	//----- nvinfo : EIATTR_MAXREG_COUNT
	.align		4
        /*003c*/ 	.byte	0x03, 0x1b
        /*003e*/ 	.short	0x00ff


	//----- nvinfo : EIATTR_MERCURY_ISA_VERSION
	.align		4
        /*0040*/ 	.byte	0x03, 0x5f
        /*0042*/ 	.short	0x0101


	//----- nvinfo : EIATTR_VRC_CTA_INIT_COUNT
	.align		4
        /*0044*/ 	.byte	0x02, 0x4a
	.zero		1
	.zero		1


	//----- nvinfo : EIATTR_EXIT_INSTR_OFFSETS
	.align		4
        /*0048*/ 	.byte	0x04, 0x1c
        /*004a*/ 	.short	(.L_1261 - .L_1260)


	//   ....[0]....
.L_1260:
        /*004c*/ 	.word	0x00013400


	//   ....[1]....
        /*0050*/ 	.word	0x00013450


	//   ....[2]....
        /*0054*/ 	.word	0x00026010


	//----- nvinfo : EIATTR_MAX_THREADS
	.align		4
.L_1261:
        /*0058*/ 	.byte	0x04, 0x05
        /*005a*/ 	.short	(.L_1263 - .L_1262)
.L_1262:
        /*005c*/ 	.word	0x00000080
        /*0060*/ 	.word	0x00000001
        /*0064*/ 	.word	0x00000001


	//----- nvinfo : EIATTR_CRS_STACK_SIZE
	.align		4
.L_1263:
        /*0068*/ 	.byte	0x04, 0x1e
        /*006a*/ 	.short	(.L_1265 - .L_1264)
.L_1264:
        /*006c*/ 	.word	0x00000000


	//----- nvinfo : EIATTR_CBANK_PARAM_SIZE
	.align		4
.L_1265:
        /*0070*/ 	.byte	0x03, 0x19
        /*0072*/ 	.short	0x0018


	//----- nvinfo : EIATTR_PARAM_CBANK
	.align		4
        /*0074*/ 	.byte	0x04, 0x0a
        /*0076*/ 	.short	(.L_1267 - .L_1266)
	.align		4
.L_1266:
        /*0078*/ 	.word	index@(.nv.constant0._ZN2at6native29vectorized_elementwise_kernelILi8EZZZNS0_16acos_kernel_cudaERNS_18TensorIteratorBaseEENKUlvE_clEvENKUlvE0_clEvEUlN3c107complexIfEEE_St5arrayIPcLm2EEEEviT0_T1_)
        /*007c*/ 	.short	0x0380
        /*007e*/ 	.short	0x0018


	//----- nvinfo : EIATTR_SW_WAR
	.align		4
.L_1267:
        /*0080*/ 	.byte	0x04, 0x36
        /*0082*/ 	.short	(.L_1269 - .L_1268)
.L_1268:
        /*0084*/ 	.word	0x00000008
.L_1269:


//--------------------- .nv.info._ZN2at6native18elementwise_kernelILi128ELi4EZNS0_15gpu_kernel_implIZZZNS0_16acos_kernel_cudaERNS_18TensorIteratorBaseEENKUlvE_clEvENKUlvE_clEvEUlN3c107complexIdEEE_EEvS4_RKT_EUliE_EEviT1_ --------------------------
	.section	.nv.info._ZN2at6native18elementwise_kernelILi128ELi4EZNS0_15gpu_kernel_implIZZZNS0_16acos_kernel_cudaERNS_18TensorIteratorBaseEENKUlvE_clEvENKUlvE_clEvEUlN3c107complexIdEEE_EEvS4_RKT_EUliE_EEviT1_,"",@"SHT_CUDA_INFO"
	.sectionflags	@""
	.align	4


	//----- nvinfo : EIATTR_CUDA_API_VERSION
	.align		4
        /*0000*/ 	.byte	0x04, 0x37
        /*0002*/ 	.short	(.L_1271 - .L_1270)
.L_1270:
        /*0004*/ 	.word	0x00000082


	//----- nvinfo : EIATTR_KPARAM_INFO
	.align		4
.L_1271:
        /*0008*/ 	.byte	0x04, 0x17
        /*000a*/ 	.short	(.L_1273 - .L_1272)
.L_1272:
        /*000c*/ 	.word	0x00000000
        /*0010*/ 	.short	0x0001
        /*0012*/ 	.short	0x0008
        /*0014*/ 	.byte	0x00, 0xf0, 0x61, 0x08


	//----- nvinfo : EIATTR_KPARAM_INFO
	.align		4
.L_1273:
        /*0018*/ 	.byte	0x04, 0x17
        /*001a*/ 	.short	(.L_1275 - .L_1274)
.L_1274:
        /*001c*/ 	.word	0x00000000
        /*0020*/ 	.short	0x0000
        /*0022*/ 	.short	0x0000
        /*0024*/ 	.byte	0x00, 0xf0, 0x11, 0x00


	//----- nvinfo : EIATTR_SPARSE_MMA_MASK
	.align		4
.L_1275:
        /*0028*/ 	.byte	0x03, 0x50
        /*002a*/ 	.short	0x0000


	//----- nvinfo : EIATTR_MAXREG_COUNT
	.align		4
        /*002c*/ 	.byte	0x03, 0x1b
        /*002e*/ 	.short	0x0080


	//----- nvinfo : EIATTR_EXTERNS
	.align		4
        /*0030*/ 	.byte	0x04, 0x0f
        /*0032*/ 	.short	(.L_1277 - .L_1276)


	//   ....[0]....
	.align		4
.L_1276:
        /*0034*/ 	.word	index@(__assertfail)


	//----- nvinfo : EIATTR_MERCURY_ISA_VERSION
	.align		4
.L_1277:
        /*0038*/ 	.byte	0x03, 0x5f
        /*003a*/ 	.short	0x0101


	//----- nvinfo : EIATTR_VRC_CTA_INIT_COUNT
	.align		4
        /*003c*/ 	.byte	0x02, 0x4a
	.zero		1
	.zero		1


	//----- nvinfo : EIATTR_SYSCALL_OFFSETS
	.align		4
        /*0040*/ 	.byte	0x04, 0x46
        /*0042*/ 	.short	(.L_1279 - .L_1278)


	//   ....[0]....
.L_1278:
        /*0044*/ 	.word	0x000022e0


	//   ....[1]....
        /*0048*/ 	.word	0x0000c250


	//   ....[2]....
        /*004c*/ 	.word	0x0000e700


	//   ....[3]....
        /*0050*/ 	.word	0x000184f0


	//   ....[4]....
        /*0054*/ 	.word	0x0001ab50


	//   ....[5]....
        /*0058*/ 	.word	0x00024940


	//   ....[6]....
        /*005c*/ 	.word	0x00026fb0


	//   ....[7]....
        /*0060*/ 	.word	0x00030d70


	//----- nvinfo : EIATTR_EXIT_INSTR_OFFSETS
	.align		4
.L_1279:
        /*0064*/ 	.byte	0x04, 0x1c
        /*0066*/ 	.short	(.L_1281 - .L_1280)


	//   ....[0]....
.L_1280:
        /*0068*/ 	.word	0x00024ce0


	//   ....[1]....
        /*006c*/ 	.word	0x000300c0


	//   ....[2]....
        /*0070*/ 	.word	0x00030100


	//   ....[3]....
        /*0074*/ 	.word	0x00030190


	//   ....[4]....
        /*0078*/ 	.word	0x000301c0


	//   ....[5]....
        /*007c*/ 	.word	0x000301f0


	//   ....[6]....
        /*0080*/ 	.word	0x000302c0


	//   ....[7]....
        /*0084*/ 	.word	0x00030340


	//   ....[8]....
        /*0088*/ 	.word	0x00030440


	//   ....[9]....
        /*008c*/ 	.word	0x000304f0


	//   ....[10]....
        /*0090*/ 	.word	0x00030510


	//   ....[11]....
        /*0094*/ 	.word	0x000305e0


	//   ....[12]....
        /*0098*/ 	.word	0x00030790


	//   ....[13]....
        /*009c*/ 	.word	0x00030940


	//   ....[14]....
        /*00a0*/ 	.word	0x00030ae0


	//   ....[15]....
        /*00a4*/ 	.word	0x00030b10


	//   ....[16]....
        /*00a8*/ 	.word	0x00030b40


	//   ....[17]....
        /*00ac*/ 	.word	0x00030bf0


	//   ....[18]....
        /*00b0*/ 	.word	0x00030c10


	//   ....[19]....
        /*00b4*/ 	.word	0x00030d80


	//   ....[20]....
        /*00b8*/ 	.word	0x00030ed0


	//   ....[21]....
        /*00bc*/ 	.word	0x00031050


	//   ....[22]....
        /*00c0*/ 	.word	0x000310d0


	//----- nvinfo : EIATTR_MAX_THREADS
	.align		4
.L_1281:
        /*00c4*/ 	.byte	0x04, 0x05
        /*00c6*/ 	.short	(.L_1283 - .L_1282)
.L_1282:
        /*00c8*/ 	.word	0x00000080
        /*00cc*/ 	.word	0x00000001
        /*00d0*/ 	.word	0x00000001


	//----- nvinfo : EIATTR_CRS_STACK_SIZE
	.align		4
.L_1283:
        /*00d4*/ 	.byte	0x04, 0x1e
        /*00d6*/ 	.short	(.L_1285 - .L_1284)
.L_1284:
        /*00d8*/ 	.word	0x00000000


	//----- nvinfo : EIATTR_CBANK_PARAM_SIZE
	.align		4
.L_1285:
        /*00dc*/ 	.byte	0x03, 0x19
        /*00de*/ 	.short	0x0220


	//----- nvinfo : EIATTR_PARAM_CBANK
	.align		4
        /*00e0*/ 	.byte	0x04, 0x0a
        /*00e2*/ 	.short	(.L_1287 - .L_1286)
	.align		4
.L_1286:
        /*00e4*/ 	.word	index@(.nv.constant0._ZN2at6native18elementwise_kernelILi128ELi4EZNS0_15gpu_kernel_implIZZZNS0_16acos_kernel_cudaERNS_18TensorIteratorBaseEENKUlvE_clEvENKUlvE_clEvEUlN3c107complexIdEEE_EEvS4_RKT_EUliE_EEviT1_)
        /*00e8*/ 	.short	0x0380
        /*00ea*/ 	.short	0x0220


	//----- nvinfo : EIATTR_SW_WAR
	.align		4
.L_1287:
        /*00ec*/ 	.byte	0x04, 0x36
        /*00ee*/ 	.short	(.L_1289 - .L_1288)
.L_1288:
        /*00f0*/ 	.word	0x00000008
.L_1289:


//--------------------- .nv.info._ZN2at6native27unrolled_elementwise_kernelIZZZNS0_16acos_kernel_cudaERNS_18TensorIteratorBaseEENKUlvE_clEvENKUlvE_clEvEUlN3c107complexIdEEE_St5arrayIPcLm2EELi4E23TrivialOffsetCalculatorILi1EjESE_NS0_6memory12LoadWithCastILi1EEENSF_13StoreWithCastILi1EEEEEviT_T0_T2_T3_T4_T5_ --------------------------
	.section	.nv.info._ZN2at6native27unrolled_elementwise_kernelIZZZNS0_16acos_kernel_cudaERNS_18TensorIteratorBaseEENKUlvE_clEvENKUlvE_clEvEUlN3c107complexIdEEE_St5arrayIPcLm2EELi4E23TrivialOffsetCalculatorILi1EjESE_NS0_6memory12LoadWithCastILi1EEENSF_13StoreWithCastILi1EEEEEviT_T0_T2_T3_T4_T5_,"",@"SHT_CUDA_INFO"
	.sectionflags	@""
	.align	4


	//----- nvinfo : EIATTR_CUDA_API_VERSION
	.align		4
        /*0000*/ 	.byte	0x04, 0x37
        /*0002*/ 	.short	(.L_1291 - .L_1290)
.L_1290:
        /*0004*/ 	.word	0x00000082


	//----- nvinfo : EIATTR_KPARAM_INFO
	.align		4
.L_1291:
        /*0008*/ 	.byte	0x04, 0x17
        /*000a*/ 	.short	(.L_1293 - .L_1292)
.L_1292:
        /*000c*/ 	.word	0x00000000
        /*0010*/ 	.short	0x0006
        /*0012*/ 	.short	0x0024
        /*0014*/ 	.byte	0x00, 0xf0, 0x21, 0x00


	//----- nvinfo : EIATTR_KPARAM_INFO
	.align		4
.L_1293:
        /*0018*/ 	.byte	0x04, 0x17
        /*001a*/ 	.short	(.L_1295 - .L_1294)
.L_1294:
        /*001c*/ 	.word	0x00000000
        /*0020*/ 	.short	0x0005
        /*0022*/ 	.short	0x001c
        /*0024*/ 	.byte	0x00, 0xf0, 0x21, 0x00


	//----- nvinfo : EIATTR_KPARAM_INFO
	.align		4
.L_1295:
        /*0028*/ 	.byte	0x04, 0x17
        /*002a*/ 	.short	(.L_1297 - .L_1296)
.L_1296:
        /*002c*/ 	.word	0x00000000
        /*0030*/ 	.short	0x0004
        /*0032*/ 	.short	0x0019
        /*0034*/ 	.byte	0x00, 0xf0, 0x05, 0x00


	//----- nvinfo : EIATTR_KPARAM_INFO
	.align		4
.L_1297:
        /*0038*/ 	.byte	0x04, 0x17
        /*003a*/ 	.short	(.L_1299 - .L_1298)
.L_1298:
        /*003c*/ 	.word	0x00000000
        /*0040*/ 	.short	0x0003
        /*0042*/ 	.short	0x0018
        /*0044*/ 	.byte	0x00, 0xf0, 0x05, 0x00


	//----- nvinfo : EIATTR_KPARAM_INFO
	.align		4
.L_1299:
        /*0048*/ 	.byte	0x04, 0x17
        /*004a*/ 	.short	(.L_1301 - .L_1300)
.L_1300:
        /*004c*/ 	.word	0x00000000
        /*0050*/ 	.short	0x0002
        /*0052*/ 	.short	0x0008
        /*0054*/ 	.byte	0x00, 0xf0, 0x41, 0x00


	//----- nvinfo : EIATTR_KPARAM_INFO
	.align		4
.L_1301:
        /*0058*/ 	.byte	0x04, 0x17
        /*005a*/ 	.short	(.L_1303 - .L_1302)
.L_1302:
        /*005c*/ 	.word	0x00000000
        /*0060*/ 	.short	0x0001
        /*0062*/ 	.short	0x0004
        /*0064*/ 	.byte	0x00, 0xf0, 0x05, 0x00


	//----- nvinfo : EIATTR_KPARAM_INFO
	.align		4
.L_1303:
        /*0068*/ 	.byte	0x04, 0x17
        /*006a*/ 	.short	(.L_1305 - .L_1304)
.L_1304:
        /*006c*/ 	.word	0x00000000
        /*0070*/ 	.short	0x0000
        /*0072*/ 	.short	0x0000
        /*0074*/ 	.byte	0x00, 0xf0, 0x11, 0x00


	//----- nvinfo : EIATTR_SPARSE_MMA_MASK
	.align		4
.L_1305:
        /*0078*/ 	.byte	0x03, 0x50
        /*007a*/ 	.short	0x0000


	//----- nvinfo : EIATTR_MAXREG_COUNT
	.align		4
        /*007c*/ 	.byte	0x03, 0x1b
        /*007e*/ 	.short	0x00ff


	//----- nvinfo : EIATTR_EXTERNS
	.align		4
        /*0080*/ 	.byte	0x04, 0x0f
        /*0082*/ 	.short	(.L_1307 - .L_1306)


	//   ....[0]....
	.align		4
.L_1306:
        /*0084*/ 	.word	index@(__assertfail)


	//----- nvinfo : EIATTR_MERCURY_ISA_VERSION
	.align		4
.L_1307:
        /*0088*/ 	.byte	0x03, 0x5f
        /*008a*/ 	.short	0x0101


	//----- nvinfo : EIATTR_VRC_CTA_INIT_COUNT
	.align		4
        /*008c*/ 	.byte	0x02, 0x4a
	.zero		1
	.zero		1


	//----- nvinfo : EIATTR_SYSCALL_OFFSETS
	.align		4
        /*0090*/ 	.byte	0x04, 0x46
        /*0092*/ 	.short	(.L_1309 - .L_1308)


	//   ....[0]....
.L_1308:
        /*0094*/ 	.word	0x00000fe0


	//   ....[1]....
        /*0098*/ 	.word	0x000021b0


	//   ....[2]....
        /*009c*/ 	.word	0x000032b0


	//   ....[3]....
        /*00a0*/ 	.word	0x000042a0


	//   ....[4]....
        /*00a4*/ 	.word	0x0002a070


	//   ....[5]....
        /*00a8*/ 	.word	0x0002b080


	//   ....[6]....
        /*00ac*/ 	.word	0x0002c220


	//   ....[7]....
        /*00b0*/ 	.word	0x0002d3a0


	//----- nvinfo : EIATTR_EXIT_INSTR_OFFSETS
	.align		4
.L_1309:
        /*00b4*/ 	.byte	0x04, 0x1c
        /*00b6*/ 	.short	(.L_1311 - .L_1310)


	//   ....[0]....
.L_1310:
        /*00b8*/ 	.word	0x0002c5b0


	//   ....[1]....
        /*00bc*/ 	.word	0x0002c6f0


	//   ....[2]....
        /*00c0*/ 	.word	0x0002c730


	//   ....[3]....
        /*00c4*/ 	.word	0x0002c7c0


	//   ....[4]....
        /*00c8*/ 	.word	0x0002c7f0


	//   ....[5]....
        /*00cc*/ 	.word	0x0002c820


	//   ....[6]....
        /*00d0*/ 	.word	0x0002c8f0


	//   ....[7]....
        /*00d4*/ 	.word	0x0002c970


	//   ....[8]....
        /*00d8*/ 	.word	0x0002ca70


	//   ....[9]....
        /*00dc*/ 	.word	0x0002cb20


	//   ....[10]....
        /*00e0*/ 	.word	0x0002cb40


	//   ....[11]....
        /*00e4*/ 	.word	0x0002cc10


	//   ....[12]....
        /*00e8*/ 	.word	0x0002cdc0


	//   ....[13]....
        /*00ec*/ 	.word	0x0002cf70


	//   ....[14]....
        /*00f0*/ 	.word	0x0002d110


	//   ....[15]....
        /*00f4*/ 	.word	0x0002d140


	//   ....[16]....
        /*00f8*/ 	.word	0x0002d170


	//   ....[17]....
        /*00fc*/ 	.word	0x0002d220


	//   ....[18]....
        /*0100*/ 	.word	0x0002d240


	//   ....[19]....
        /*0104*/ 	.word	0x0002d3b0


	//   ....[20]....
        /*0108*/ 	.word	0x0002d500


	//   ....[21]....
        /*010c*/ 	.word	0x0002d680


	//   ....[22]....
        /*0110*/ 	.word	0x0002d700


	//----- nvinfo : EIATTR_MAX_THREADS
	.align		4
.L_1311:
        /*0114*/ 	.byte	0x04, 0x05
        /*0116*/ 	.short	(.L_1313 - .L_1312)
.L_1312:
        /*0118*/ 	.word	0x00000080
        /*011c*/ 	.word	0x00000001
        /*0120*/ 	.word	0x00000001


	//----- nvinfo : EIATTR_CRS_STACK_SIZE
	.align		4
.L_1313:
        /*0124*/ 	.byte	0x04, 0x1e
        /*0126*/ 	.short	(.L_1315 - .L_1314)
.L_1314:
        /*0128*/ 	.word	0x00000000


	//----- nvinfo : EIATTR_CBANK_PARAM_SIZE
	.align		4
.L_1315:
        /*012c*/ 	.byte	0x03, 0x19
        /*012e*/ 	.short	0x002c


	//----- nvinfo : EIATTR_PARAM_CBANK
	.align		4
        /*0130*/ 	.byte	0x04, 0x0a
        /*0132*/ 	.short	(.L_1317 - .L_1316)
	.align		4
.L_1316:
        /*0134*/ 	.word	index@(.nv.constant0._ZN2at6native27unrolled_elementwise_kernelIZZZNS0_16acos_kernel_cudaERNS_18TensorIteratorBaseEENKUlvE_clEvENKUlvE_clEvEUlN3c107complexIdEEE_St5arrayIPcLm2EELi4E23TrivialOffsetCalculatorILi1EjESE_NS0_6memory12LoadWithCastILi1EEENSF_13StoreWithCastILi1EEEEEviT_T0_T2_T3_T4_T5_)
        /*0138*/ 	.short	0x0380
        /*013a*/ 	.short	0x002c


	//----- nvinfo : EIATTR_SW_WAR
	.align		4
.L_1317:
        /*013c*/ 	.byte	0x04, 0x36
        /*013e*/ 	.short	(.L_1319 - .L_1318)
.L_1318:
        /*0140*/ 	.word	0x00000008
.L_1319:


//--------------------- .nv.info._ZN2at6native18elementwise_kernelILi128ELi2EZNS0_22gpu_kernel_impl_nocastIZZZNS0_16acos_kernel_cudaERNS_18TensorIteratorBaseEENKUlvE_clEvENKUlvE_clEvEUlN3c107complexIdEEE_EEvS4_RKT_EUliE_EEviT1_ --------------------------
	.section	.nv.info._ZN2at6native18elementwise_kernelILi128ELi2EZNS0_22gpu_kernel_impl_nocastIZZZNS0_16acos_kernel_cudaERNS_18TensorIteratorBaseEENKUlvE_clEvENKUlvE_clEvEUlN3c107complexIdEEE_EEvS4_RKT_EUliE_EEviT1_,"",@"SHT_CUDA_INFO"
	.sectionflags	@""
	.align	4


	//----- nvinfo : EIATTR_CUDA_API_VERSION
	.align		4
        /*0000*/ 	.byte	0x04, 0x37
        /*0002*/ 	.short	(.L_1321 - .L_1320)
.L_1320:
        /*0004*/ 	.word	0x00000082


	//----- nvinfo : EIATTR_KPARAM_INFO
	.align		4
.L_1321:
        /*0008*/ 	.byte	0x04, 0x17
        /*000a*/ 	.short	(.L_1323 - .L_1322)
.L_1322:
        /*000c*/ 	.word	0x00000000
        /*0010*/ 	.short	0x0001
        /*0012*/ 	.short	0x0008
        /*0014*/ 	.byte	0x00, 0xf0, 0x61, 0x08


	//----- nvinfo : EIATTR_KPARAM_INFO
	.align		4
.L_1323:
        /*0018*/ 	.byte	0x04, 0x17
        /*001a*/ 	.short	(.L_1325 - .L_1324)
.L_1324:
        /*001c*/ 	.word	0x00000000
        /*0020*/ 	.short	0x0000
        /*0022*/ 	.short	0x0000
        /*0024*/ 	.byte	0x00, 0xf0, 0x11, 0x00


	//----- nvinfo : EIATTR_SPARSE_MMA_MASK
	.align		4
.L_1325:
        /*0028*/ 	.byte	0x03, 0x50
        /*002a*/ 	.short	0x0000


	//----- nvinfo : EIATTR_MAXREG_COUNT
	.align		4
        /*002c*/ 	.byte	0x03, 0x1b
        /*002e*/ 	.short	0x0080


	//----- nvinfo : EIATTR_MERCURY_ISA_VERSION
	.align		4
        /*0030*/ 	.byte	0x03, 0x5f
        /*0032*/ 	.short	0x0101


	//----- nvinfo : EIATTR_VRC_CTA_INIT_COUNT
	.align		4
        /*0034*/ 	.byte	0x02, 0x4a
	.zero		1
	.zero		1


	//----- nvinfo : EIATTR_EXIT_INSTR_OFFSETS
	.align		4
        /*0038*/ 	.byte	0x04, 0x1c
        /*003a*/ 	.short	(.L_1327 - .L_1326)


	//   ....[0]....
.L_1326:
        /*003c*/ 	.word	0x0000a340


	//   ....[1]....
        /*0040*/ 	.word	0x00014410


	//----- nvinfo : EIATTR_MAX_THREADS
	.align		4
.L_1327:
        /*0044*/ 	.byte	0x04, 0x05
        /*0046*/ 	.short	(.L_1329 - .L_1328)
.L_1328:
        /*0048*/ 	.word	0x00000080
        /*004c*/ 	.word	0x00000001
        /*0050*/ 	.word	0x00000001


	//----- nvinfo : EIATTR_CRS_STACK_SIZE
	.align		4
.L_1329:
        /*0054*/ 	.byte	0x04, 0x1e
        /*0056*/ 	.short	(.L_1331 - .L_1330)
.L_1330:
        /*0058*/ 	.word	0x00000000


	//----- nvinfo : EIATTR_CBANK_PARAM_SIZE
	.align		4
.L_1331:
        /*005c*/ 	.byte	0x03, 0x19
        /*005e*/ 	.short	0x0220


	//----- nvinfo : EIATTR_PARAM_CBANK
	.align		4
        /*0060*/ 	.byte	0x04, 0x0a
        /*0062*/ 	.short	(.L_1333 - .L_1332)
	.align		4
.L_1332:
        /*0064*/ 	.word	index@(.nv.constant0._ZN2at6native18elementwise_kernelILi128ELi2EZNS0_22gpu_kernel_impl_nocastIZZZNS0_16acos_kernel_cudaERNS_18TensorIteratorBaseEENKUlvE_clEvENKUlvE_clEvEUlN3c107complexIdEEE_EEvS4_RKT_EUliE_EEviT1_)
        /*0068*/ 	.short	0x0380
        /*006a*/ 	.short	0x0220


	//----- nvinfo : EIATTR_SW_WAR
	.align		4
.L_1333:
        /*006c*/ 	.byte	0x04, 0x36
        /*006e*/ 	.short	(.L_1335 - .L_1334)
.L_1334:
        /*0070*/ 	.word	0x00000008
.L_1335:


//--------------------- .nv.info._ZN2at6native27unrolled_elementwise_kernelIZZZNS0_16acos_kernel_cudaERNS_18TensorIteratorBaseEENKUlvE_clEvENKUlvE_clEvEUlN3c107complexIdEEE_St5arrayIPcLm2EELi4E23TrivialOffsetCalculatorILi1EjESE_NS0_6memory15LoadWithoutCastENSF_16StoreWithoutCastEEEviT_T0_T2_T3_T4_T5_ --------------------------
	.section	.nv.info._ZN2at6native27unrolled_elementwise_kernelIZZZNS0_16acos_kernel_cudaERNS_18TensorIteratorBaseEENKUlvE_clEvENKUlvE_clEvEUlN3c107complexIdEEE_St5arrayIPcLm2EELi4E23TrivialOffsetCalculatorILi1EjESE_NS0_6memory15LoadWithoutCastENSF_16StoreWithoutCastEEEviT_T0_T2_T3_T4_T5_,"",@"SHT_CUDA_INFO"
	.sectionflags	@""
	.align	4


	//----- nvinfo : EIATTR_CUDA_API_VERSION
	.align		4
        /*0000*/ 	.byte	0x04, 0x37
        /*0002*/ 	.short	(.L_1337 - .L_1336)
.L_1336:
        /*0004*/ 	.word	0x00000082


	//----- nvinfo : EIATTR_KPARAM_INFO
	.align		4
.L_1337:
        /*0008*/ 	.byte	0x04, 0x17
        /*000a*/ 	.short	(.L_1339 - .L_1338)
.L_1338:
        /*000c*/ 	.word	0x00000000
        /*0010*/ 	.short	0x0006
        /*0012*/ 	.short	0x001b
        /*0014*/ 	.byte	0x00, 0xf0, 0x05, 0x00


	//----- nvinfo : EIATTR_KPARAM_INFO
	.align		4
.L_1339:
        /*0018*/ 	.byte	0x04, 0x17
        /*001a*/ 	.short	(.L_1341 - .L_1340)
.L_1340:
        /*001c*/ 	.word	0x00000000
        /*0020*/ 	.short	0x0005
        /*0022*/ 	.short	0x001a
        /*0024*/ 	.byte	0x00, 0xf0, 0x05, 0x00


	//----- nvinfo : EIATTR_KPARAM_INFO
	.align		4
.L_1341:
        /*0028*/ 	.byte	0x04, 0x17
        /*002a*/ 	.short	(.L_1343 - .L_1342)
.L_1342:
        /*002c*/ 	.word	0x00000000
        /*0030*/ 	.short	0x0004
        /*0032*/ 	.short	0x0019
        /*0034*/ 	.byte	0x00, 0xf0, 0x05, 0x00


	//----- nvinfo : EIATTR_KPARAM_INFO
	.align		4
.L_1343:
        /*0038*/ 	.byte	0x04, 0x17
        /*003a*/ 	.short	(.L_1345 - .L_1344)
.L_1344:
        /*003c*/ 	.word	0x00000000
        /*0040*/ 	.short	0x0003
        /*0042*/ 	.short	0x0018
        /*0044*/ 	.byte	0x00, 0xf0, 0x05, 0x00


	//----- nvinfo : EIATTR_KPARAM_INFO
	.align		4
.L_1345:
        /*0048*/ 	.byte	0x04, 0x17
        /*004a*/ 	.short	(.L_1347 - .L_1346)
.L_1346:
        /*004c*/ 	.word	0x00000000
        /*0050*/ 	.short	0x0002
        /*0052*/ 	.short	0x0008
        /*0054*/ 	.byte	0x00, 0xf0, 0x41, 0x00


	//----- nvinfo : EIATTR_KPARAM_INFO
	.align		4
.L_1347:
        /*0058*/ 	.byte	0x04, 0x17
        /*005a*/ 	.short	(.L_1349 - .L_1348)
.L_1348:
        /*005c*/ 	.word	0x00000000
        /*0060*/ 	.short	0x0001
        /*0062*/ 	.short	0x0004
        /*0064*/ 	.byte	0x00, 0xf0, 0x05, 0x00


	//----- nvinfo : EIATTR_KPARAM_INFO
	.align		4
.L_1349:
        /*0068*/ 	.byte	0x04, 0x17
        /*006a*/ 	.short	(.L_1351 - .L_1350)
.L_1350:
        /*006c*/ 	.word	0x00000000
        /*0070*/ 	.short	0x0000
        /*0072*/ 	.short	0x0000
        /*0074*/ 	.byte	0x00, 0xf0, 0x11, 0x00


	//----- nvinfo : EIATTR_SPARSE_MMA_MASK
	.align		4
.L_1351:
        /*0078*/ 	.byte	0x03, 0x50
        /*007a*/ 	.short	0x0000


	//----- nvinfo : EIATTR_MAXREG_COUNT
	.align		4
        /*007c*/ 	.byte	0x03, 0x1b
        /*007e*/ 	.short	0x00ff


	//----- nvinfo : EIATTR_MERCURY_ISA_VERSION
	.align		4
        /*0080*/ 	.byte	0x03, 0x5f
        /*0082*/ 	.short	0x0101


	//----- nvinfo : EIATTR_VRC_CTA_INIT_COUNT
	.align		4
        /*0084*/ 	.byte	0x02, 0x4a
	.zero		1
	.zero		1


	//----- nvinfo : EIATTR_EXIT_INSTR_OFFSETS
	.align		4
        /*0088*/ 	.byte	0x04, 0x1c
        /*008a*/ 	.short	(.L_1353 - .L_1352)


	//   ....[0]....
.L_1352:
        /*008c*/ 	.word	0x00024450


	//   ....[1]....
        /*0090*/ 	.word	0x000244a0


	//----- nvinfo : EIATTR_MAX_THREADS
	.align		4
.L_1353:
        /*0094*/ 	.byte	0x04, 0x05
        /*0096*/ 	.short	(.L_1355 - .L_1354)
.L_1354:
        /*0098*/ 	.word	0x00000080
        /*009c*/ 	.word	0x00000001
        /*00a0*/ 	.word	0x00000001


	//----- nvinfo : EIATTR_CRS_STACK_SIZE
	.align		4
.L_1355:
        /*00a4*/ 	.byte	0x04, 0x1e
        /*00a6*/ 	.short	(.L_1357 - .L_1356)
.L_1356:
        /*00a8*/ 	.word	0x00000000


	//----- nvinfo : EIATTR_CBANK_PARAM_SIZE
	.align		4
.L_1357:
        /*00ac*/ 	.byte	0x03, 0x19
        /*00ae*/ 	.short	0x001c


	//----- nvinfo : EIATTR_PARAM_CBANK
	.align		4
        /*00b0*/ 	.byte	0x04, 0x0a
        /*00b2*/ 	.short	(.L_1359 - .L_1358)
	.align		4
.L_1358:
        /*00b4*/ 	.word	index@(.nv.constant0._ZN2at6native27unrolled_elementwise_kernelIZZZNS0_16acos_kernel_cudaERNS_18TensorIteratorBaseEENKUlvE_clEvENKUlvE_clEvEUlN3c107complexIdEEE_St5arrayIPcLm2EELi4E23TrivialOffsetCalculatorILi1EjESE_NS0_6memory15LoadWithoutCastENSF_16StoreWithoutCastEEEviT_T0_T2_T3_T4_T5_)
        /*00b8*/ 	.short	0x0380
        /*00ba*/ 	.short	0x001c


	//----- nvinfo : EIATTR_SW_WAR
	.align		4
.L_1359:
        /*00bc*/ 	.byte	0x04, 0x36
        /*00be*/ 	.short	(.L_1361 - .L_1360)
.L_1360:
        /*00c0*/ 	.word	0x00000008
.L_1361:


//--------------------- .nv.info._ZN2at6native29vectorized_elementwise_kernelILi2EZZZNS0_16acos_kernel_cudaERNS_18TensorIteratorBaseEENKUlvE_clEvENKUlvE_clEvEUlN3c107complexIdEEE_St5arrayIPcLm2EEEEviT0_T1_ --------------------------
	.section	.nv.info._ZN2at6native29vectorized_elementwise_kernelILi2EZZZNS0_16acos_kernel_cudaERNS_18TensorIteratorBaseEENKUlvE_clEvENKUlvE_clEvEUlN3c107complexIdEEE_St5arrayIPcLm2EEEEviT0_T1_,"",@"SHT_CUDA_INFO"
	.sectionflags	@""
	.align	4


	//----- nvinfo : EIATTR_CUDA_API_VERSION
	.align		4
        /*0000*/ 	.byte	0x04, 0x37
        /*0002*/ 	.short	(.L_1363 - .L_1362)
.L_1362:
        /*0004*/ 	.word	0x00000082


	//----- nvinfo : EIATTR_KPARAM_INFO
	.align		4
.L_1363:
        /*0008*/ 	.byte	0x04, 0x17
        /*000a*/ 	.short	(.L_1365 - .L_1364)
.L_1364:
        /*000c*/ 	.word	0x00000000
        /*0010*/ 	.short	0x0002
        /*0012*/ 	.short	0x0008
        /*0014*/ 	.byte	0x00, 0xf0, 0x41, 0x00


	//----- nvinfo : EIATTR_KPARAM_INFO
	.align		4
.L_1365:
        /*0018*/ 	.byte	0x04, 0x17
        /*001a*/ 	.short	(.L_1367 - .L_1366)
.L_1366:
        /*001c*/ 	.word	0x00000000
        /*0020*/ 	.short	0x0001
        /*0022*/ 	.short	0x0004
        /*0024*/ 	.byte	0x00, 0xf0, 0x05, 0x00


	//----- nvinfo : EIATTR_KPARAM_INFO
	.align		4
.L_1367:
        /*0028*/ 	.byte	0x04, 0x17
        /*002a*/ 	.short	(.L_1369 - .L_1368)
.L_1368:
        /*002c*/ 	.word	0x00000000
        /*0030*/ 	.short	0x0000
        /*0032*/ 	.short	0x0000
        /*0034*/ 	.byte	0x00, 0xf0, 0x11, 0x00


	//----- nvinfo : EIATTR_SPARSE_MMA_MASK
	.align		4
.L_1369:
        /*0038*/ 	.byte	0x03, 0x50
        /*003a*/ 	.short	0x0000


	//----- nvinfo : EIATTR_MAXREG_COUNT
	.align		4
        /*003c*/ 	.byte	0x03, 0x1b
        /*003e*/ 	.short	0x00ff


	//----- nvinfo : EIATTR_MERCURY_ISA_VERSION
	.align		4
        /*0040*/ 	.byte	0x03, 0x5f
        /*0042*/ 	.short	0x0101


	//----- nvinfo : EIATTR_VRC_CTA_INIT_COUNT
	.align		4
        /*0044*/ 	.byte	0x02, 0x4a
	.zero		1
	.zero		1


	//----- nvinfo : EIATTR_EXIT_INSTR_OFFSETS
	.align		4
        /*0048*/ 	.byte	0x04, 0x1c
        /*004a*/ 	.short	(.L_1371 - .L_1370)


	//   ....[0]....
.L_1370:
        /*004c*/ 	.word	0x00048600


	//   ....[1]....
        /*0050*/ 	.word	0x00048650


	//   ....[2]....
        /*0054*/ 	.word	0x00090210


	//----- nvinfo : EIATTR_MAX_THREADS
	.align		4
.L_1371:
        /*0058*/ 	.byte	0x04, 0x05
        /*005a*/ 	.short	(.L_1373 - .L_1372)
.L_1372:
        /*005c*/ 	.word	0x00000080
        /*0060*/ 	.word	0x00000001
        /*0064*/ 	.word	0x00000001


	//----- nvinfo : EIATTR_CRS_STACK_SIZE
	.align		4
.L_1373:
        /*0068*/ 	.byte	0x04, 0x1e
        /*006a*/ 	.short	(.L_1375 - .L_1374)
.L_1374:
        /*006c*/ 	.word	0x00000000


	//----- nvinfo : EIATTR_CBANK_PARAM_SIZE
	.align		4
.L_1375:
        /*0070*/ 	.byte	0x03, 0x19
        /*0072*/ 	.short	0x0018


	//----- nvinfo : EIATTR_PARAM_CBANK
	.align		4
        /*0074*/ 	.byte	0x04, 0x0a
        /*0076*/ 	.short	(.L_1377 - .L_1376)
	.align		4
.L_1376:
        /*0078*/ 	.word	index@(.nv.constant0._ZN2at6native29vectorized_elementwise_kernelILi2EZZZNS0_16acos_kernel_cudaERNS_18TensorIteratorBaseEENKUlvE_clEvENKUlvE_clEvEUlN3c107complexIdEEE_St5arrayIPcLm2EEEEviT0_T1_)
        /*007c*/ 	.short	0x0380
        /*007e*/ 	.short	0x0018


	//----- nvinfo : EIATTR_SW_WAR
	.align		4
.L_1377:
        /*0080*/ 	.byte	0x04, 0x36
        /*0082*/ 	.short	(.L_1379 - .L_1378)
.L_1378:
        /*0084*/ 	.word	0x00000008
.L_1379:


//--------------------- .nv.info._ZN2at6native29vectorized_elementwise_kernelILi4EZZZNS0_16acos_kernel_cudaERNS_18TensorIteratorBaseEENKUlvE_clEvENKUlvE_clEvEUlN3c107complexIdEEE_St5arrayIPcLm2EEEEviT0_T1_ --------------------------
	.section	.nv.info._ZN2at6native29vectorized_elementwise_kernelILi4EZZZNS0_16acos_kernel_cudaERNS_18TensorIteratorBaseEENKUlvE_clEvENKUlvE_clEvEUlN3c107complexIdEEE_St5arrayIPcLm2EEEEviT0_T1_,"",@"SHT_CUDA_INFO"
	.sectionflags	@""
	.align	4


	//----- nvinfo : EIATTR_CUDA_API_VERSION
	.align		4
        /*0000*/ 	.byte	0x04, 0x37
        /*0002*/ 	.short	(.L_1381 - .L_1380)
.L_1380:
        /*0004*/ 	.word	0x00000082


	//----- nvinfo : EIATTR_KPARAM_INFO
	.align		4
.L_1381:
        /*0008*/ 	.byte	0x04, 0x17
        /*000a*/ 	.short	(.L_1383 - .L_1382)
.L_1382:
        /*000c*/ 	.word	0x00000000
        /*0010*/ 	.short	0x0002
        /*0012*/ 	.short	0x0008
        /*0014*/ 	.byte	0x00, 0xf0, 0x41, 0x00


	//----- nvinfo : EIATTR_KPARAM_INFO
	.align		4
.L_1383:
        /*0018*/ 	.byte	0x04, 0x17
        /*001a*/ 	.short	(.L_1385 - .L_1384)
.L_1384:
        /*001c*/ 	.word	0x00000000
        /*0020*/ 	.short	0x0001
        /*0022*/ 	.short	0x0004
        /*0024*/ 	.byte	0x00, 0xf0, 0x05, 0x00


	//----- nvinfo : EIATTR_KPARAM_INFO
	.align		4
.L_1385:
        /*0028*/ 	.byte	0x04, 0x17
        /*002a*/ 	.short	(.L_1387 - .L_1386)
.L_1386:
        /*002c*/ 	.word	0x00000000
        /*0030*/ 	.short	0x0000
        /*0032*/ 	.short	0x0000
        /*0034*/ 	.byte	0x00, 0xf0, 0x11, 0x00


	//----- nvinfo : EIATTR_SPARSE_MMA_MASK
	.align		4
.L_1387:
        /*0038*/ 	.byte	0x03, 0x50
        /*003a*/ 	.short	0x0000


	//----- nvinfo : EIATTR_MAXREG_COUNT
	.align		4
        /*003c*/ 	.byte	0x03, 0x1b
        /*003e*/ 	.short	0x00ff


	//----- nvinfo : EIATTR_MERCURY_ISA_VERSION
	.align		4
        /*0040*/ 	.byte	0x03, 0x5f
        /*0042*/ 	.short	0x0101


	//----- nvinfo : EIATTR_VRC_CTA_INIT_COUNT
	.align		4
        /*0044*/ 	.byte	0x02, 0x4a
	.zero		1
	.zero		1


	//----- nvinfo : EIATTR_EXIT_INSTR_OFFSETS
	.align		4
        /*0048*/ 	.byte	0x04, 0x1c
        /*004a*/ 	.short	(.L_1389 - .L_1388)


	//   ....[0]....
.L_1388:
        /*004c*/ 	.word	0x00048600


	//   ....[1]....
        /*0050*/ 	.word	0x00048650


	//   ....[2]....
        /*0054*/ 	.word	0x00090210


	//----- nvinfo : EIATTR_MAX_THREADS
	.align		4
.L_1389:
        /*0058*/ 	.byte	0x04, 0x05
        /*005a*/ 	.short	(.L_1391 - .L_1390)
.L_1390:
        /*005c*/ 	.word	0x00000080
        /*0060*/ 	.word	0x00000001
        /*0064*/ 	.word	0x00000001


	//----- nvinfo : EIATTR_CRS_STACK_SIZE
	.align		4
.L_1391:
        /*0068*/ 	.byte	0x04, 0x1e
        /*006a*/ 	.short	(.L_1393 - .L_1392)
.L_1392:
        /*006c*/ 	.word	0x00000000


	//----- nvinfo : EIATTR_CBANK_PARAM_SIZE
	.align		4
.L_1393:
        /*0070*/ 	.byte	0x03, 0x19
        /*0072*/ 	.short	0x0018


	//----- nvinfo : EIATTR_PARAM_CBANK
	.align		4
        /*0074*/ 	.byte	0x04, 0x0a
        /*0076*/ 	.short	(.L_1395 - .L_1394)
	.align		4
.L_1394:
        /*0078*/ 	.word	index@(.nv.constant0._ZN2at6native29vectorized_elementwise_kernelILi4EZZZNS0_16acos_kernel_cudaERNS_18TensorIteratorBaseEENKUlvE_clEvENKUlvE_clEvEUlN3c107complexIdEEE_St5arrayIPcLm2EEEEviT0_T1_)
        /*007c*/ 	.short	0x0380
        /*007e*/ 	.short	0x0018


	//----- nvinfo : EIATTR_SW_WAR
	.align		4
.L_1395:
        /*0080*/ 	.byte	0x04, 0x36
        /*0082*/ 	.short	(.L_1397 - .L_1396)
.L_1396:
        /*0084*/ 	.word	0x00000008
.L_1397:


//--------------------- .nv.info._ZN2at6native29vectorized_elementwise_kernelILi8EZZZNS0_16acos_kernel_cudaERNS_18TensorIteratorBaseEENKUlvE_clEvENKUlvE_clEvEUlN3c107complexIdEEE_St5arrayIPcLm2EEEEviT0_T1_ --------------------------
	.section	.nv.info._ZN2at6native29vectorized_elementwise_kernelILi8EZZZNS0_16acos_kernel_cudaERNS_18TensorIteratorBaseEENKUlvE_clEvENKUlvE_clEvEUlN3c107complexIdEEE_St5arrayIPcLm2EEEEviT0_T1_,"",@"SHT_CUDA_INFO"
	.sectionflags	@""
	.align	4


	//----- nvinfo : EIATTR_CUDA_API_VERSION
	.align		4
        /*0000*/ 	.byte	0x04, 0x37
        /*0002*/ 	.short	(.L_1399 - .L_1398)
.L_1398:
        /*0004*/ 	.word	0x00000082


	//----- nvinfo : EIATTR_KPARAM_INFO
	.align		4
.L_1399:
        /*0008*/ 	.byte	0x04, 0x17
        /*000a*/ 	.short	(.L_1401 - .L_1400)
.L_1400:
        /*000c*/ 	.word	0x00000000
        /*0010*/ 	.short	0x0002
        /*0012*/ 	.short	0x0008
        /*0014*/ 	.byte	0x00, 0xf0, 0x41, 0x00


	//----- nvinfo : EIATTR_KPARAM_INFO
	.align		4
.L_1401:
        /*0018*/ 	.byte	0x04, 0x17
        /*001a*/ 	.short	(.L_1403 - .L_1402)
.L_1402:
        /*001c*/ 	.word	0x00000000
        /*0020*/ 	.short	0x0001
        /*0022*/ 	.short	0x0004
        /*0024*/ 	.byte	0x00, 0xf0, 0x05, 0x00


	//----- nvinfo : EIATTR_KPARAM_INFO
	.align		4
.L_1403:
        /*0028*/ 	.byte	0x04, 0x17
        /*002a*/ 	.short	(.L_1405 - .L_1404)
.L_1404:
        /*002c*/ 	.word	0x00000000
        /*0030*/ 	.short	0x0000
        /*0032*/ 	.short	0x0000
        /*0034*/ 	.byte	0x00, 0xf0, 0x11, 0x00


	//----- nvinfo : EIATTR_SPARSE_MMA_MASK
	.align		4
.L_1405:
        /*0038*/ 	.byte	0x03, 0x50
        /*003a*/ 	.short	0x0000


	//----- nvinfo : EIATTR_MAXREG_COUNT
	.align		4
        /*003c*/ 	.byte	0x03, 0x1b
        /*003e*/ 	.short	0x00ff


	//----- nvinfo : EIATTR_MERCURY_ISA_VERSION
	.align		4
        /*0040*/ 	.byte	0x03, 0x5f
        /*0042*/ 	.short	0x0101


	//----- nvinfo : EIATTR_VRC_CTA_INIT_COUNT
	.align		4
        /*0044*/ 	.byte	0x02, 0x4a
	.zero		1
	.zero		1


	//----- nvinfo : EIATTR_EXIT_INSTR_OFFSETS
	.align		4
        /*0048*/ 	.byte	0x04, 0x1c
        /*004a*/ 	.short	(.L_1407 - .L_1406)


	//   ....[0]....
.L_1406:
        /*004c*/ 	.word	0x00048600


	//   ....[1]....
        /*0050*/ 	.word	0x00048650


	//   ....[2]....
        /*0054*/ 	.word	0x000901f0


	//----- nvinfo : EIATTR_MAX_THREADS
	.align		4
.L_1407:
        /*0058*/ 	.byte	0x04, 0x05
        /*005a*/ 	.short	(.L_1409 - .L_1408)
.L_1408:
        /*005c*/ 	.word	0x00000080
        /*0060*/ 	.word	0x00000001
        /*0064*/ 	.word	0x00000001


	//----- nvinfo : EIATTR_CRS_STACK_SIZE
	.align		4
.L_1409:
        /*0068*/ 	.byte	0x04, 0x1e
        /*006a*/ 	.short	(.L_1411 - .L_1410)
.L_1410:
        /*006c*/ 	.word	0x00000000


	//----- nvinfo : EIATTR_CBANK_PARAM_SIZE
	.align		4
.L_1411:
        /*0070*/ 	.byte	0x03, 0x19
        /*0072*/ 	.short	0x0018


	//----- nvinfo : EIATTR_PARAM_CBANK
	.align		4
        /*0074*/ 	.byte	0x04, 0x0a
        /*0076*/ 	.short	(.L_1413 - .L_1412)
	.align		4
.L_1412:
        /*0078*/ 	.word	index@(.nv.constant0._ZN2at6native29vectorized_elementwise_kernelILi8EZZZNS0_16acos_kernel_cudaERNS_18TensorIteratorBaseEENKUlvE_clEvENKUlvE_clEvEUlN3c107complexIdEEE_St5arrayIPcLm2EEEEviT0_T1_)
        /*007c*/ 	.short	0x0380
        /*007e*/ 	.short	0x0018


	//----- nvinfo : EIATTR_SW_WAR
	.align		4
.L_1413:
        /*0080*/ 	.byte	0x04, 0x36
        /*0082*/ 	.short	(.L_1415 - .L_1414)
.L_1414:
        /*0084*/ 	.word	0x00000008
.L_1415:


//--------------------- .nv.callgraph             --------------------------
	.section	.nv.callgraph,"",@"SHT_CUDA_CALLGRAPH"
	.align	4
	.sectionentsize	8
	.align		4
        /*0000*/ 	.word	0x00000000
	.align		4
        /*0004*/ 	.word	0xffffffff
	.align		4
        /*0008*/ 	.word	index@(_ZN2at6native18elementwise_kernelILi128ELi4EZNS0_15gpu_kernel_implIZZZNS0_16acos_kernel_cudaERNS_18TensorIteratorBaseEENKUlvE0_clEvENKUlvE2_clEvEUlN3c108BFloat16EE_EEvS4_RKT_EUliE_EEviT1_)
	.align		4
        /*000c*/ 	.word	index@(__assertfail)
	.align		4
        /*0010*/ 	.word	index@(_ZN2at6native27unrolled_elementwise_kernelIZZZNS0_16acos_kernel_cudaERNS_18TensorIteratorBaseEENKUlvE0_clEvENKUlvE2_clEvEUlN3c108BFloat16EE_St5arrayIPcLm2EELi4E23TrivialOffsetCalculatorILi1EjESD_NS0_6memory12LoadWithCastILi1EEENSE_13StoreWithCastILi1EEEEEviT_T0_T2_T3_T4_T5_)
	.align		4
        /*0014*/ 	.word	index@(__assertfail)
	.align		4
        /*0018*/ 	.word	index@(_ZN2at6native18elementwise_kernelILi128ELi4EZNS0_15gpu_kernel_implIZZZNS0_16acos_kernel_cudaERNS_18TensorIteratorBaseEENKUlvE0_clEvENKUlvE1_clEvEUlN3c104HalfEE_EEvS4_RKT_EUliE_EEviT1_)
	.align		4
        /*001c*/ 	.word	index@(__assertfail)
	.align		4
        /*0020*/ 	.word	index@(_ZN2at6native27unrolled_elementwise_kernelIZZZNS0_16acos_kernel_cudaERNS_18TensorIteratorBaseEENKUlvE0_clEvENKUlvE1_clEvEUlN3c104HalfEE_St5arrayIPcLm2EELi4E23TrivialOffsetCalculatorILi1EjESD_NS0_6memory12LoadWithCastILi1EEENSE_13StoreWithCastILi1EEEEEviT_T0_T2_T3_T4_T5_)
	.align		4
        /*0024*/ 	.word	index@(__assertfail)
	.align		4
        /*0028*/ 	.word	index@(_ZN2at6native18elementwise_kernelILi128ELi4EZNS0_15gpu_kernel_implIZZZNS0_16acos_kernel_cudaERNS_18TensorIteratorBaseEENKUlvE0_clEvENKUlvE0_clEvEUlfE_EEvS4_RKT_EUliE_EEviT1_)
	.align		4
        /*002c*/ 	.word	index@(__assertfail)
	.align		4
        /*0030*/ 	.word	index@(_ZN2at6native27unrolled_elementwise_kernelIZZZNS0_16acos_kernel_cudaERNS_18TensorIteratorBaseEENKUlvE0_clEvENKUlvE0_clEvEUlfE_St5arrayIPcLm2EELi4E23TrivialOffsetCalculatorILi1EjESB_NS0_6memory12LoadWithCastILi1EEENSC_13StoreWithCastILi1EEEEEviT_T0_T2_T3_T4_T5_)
	.align		4
        /*0034*/ 	.word	index@(__assertfail)
	.align		4
        /*0038*/ 	.word	index@(_ZN2at6native18elementwise_kernelILi128ELi4EZNS0_15gpu_kernel_implIZZZNS0_16acos_kernel_cudaERNS_18TensorIteratorBaseEENKUlvE0_clEvENKUlvE_clEvEUldE_EEvS4_RKT_EUliE_EEviT1_)
	.align		4
        /*003c*/ 	.word	index@(__assertfail)
	.align		4
        /*0040*/ 	.word	index@(_ZN2at6native27unrolled_elementwise_kernelIZZZNS0_16acos_kernel_cudaERNS_18TensorIteratorBaseEENKUlvE0_clEvENKUlvE_clEvEUldE_St5arrayIPcLm2EELi4E23TrivialOffsetCalculatorILi1EjESB_NS0_6memory12LoadWithCastILi1EEENSC_13StoreWithCastILi1EEEEEviT_T0_T2_T3_T4_T5_)
	.align		4
        /*0044*/ 	.word	index@(__assertfail)
	.align		4
        /*0048*/ 	.word	index@(_ZN2at6native18elementwise_kernelILi128ELi4EZNS0_15gpu_kernel_implIZZZNS0_16acos_kernel_cudaERNS_18TensorIteratorBaseEENKUlvE_clEvENKUlvE1_clEvEUlN3c107complexINS7_4HalfEEEE_EEvS4_RKT_EUliE_EEviT1_)
	.align		4
        /*004c*/ 	.word	index@(__assertfail)
	.align		4
        /*0050*/ 	.word	index@(_ZN2at6native27unrolled_elementwise_kernelIZZZNS0_16acos_kernel_cudaERNS_18TensorIteratorBaseEENKUlvE_clEvENKUlvE1_clEvEUlN3c107complexINS6_4HalfEEEE_St5arrayIPcLm2EELi4E23TrivialOffsetCalculatorILi1EjESF_NS0_6memory12LoadWithCastILi1EEENSG_13StoreWithCastILi1EEEEEviT_T0_T2_T3_T4_T5_)
	.align		4
        /*0054*/ 	.word	index@(__assertfail)
	.align		4
        /*0058*/ 	.word	index@(_ZN2at6native18elementwise_kernelILi128ELi4EZNS0_15gpu_kernel_implIZZZNS0_16acos_kernel_cudaERNS_18TensorIteratorBaseEENKUlvE_clEvENKUlvE0_clEvEUlN3c107complexIfEEE_EEvS4_RKT_EUliE_EEviT1_)
	.align		4
        /*005c*/ 	.word	index@(__assertfail)
	.align		4
        /*0060*/ 	.word	index@(_ZN2at6native27unrolled_elementwise_kernelIZZZNS0_16acos_kernel_cudaERNS_18TensorIteratorBaseEENKUlvE_clEvENKUlvE0_clEvEUlN3c107complexIfEEE_St5arrayIPcLm2EELi4E23TrivialOffsetCalculatorILi1EjESE_NS0_6memory12LoadWithCastILi1EEENSF_13StoreWithCastILi1EEEEEviT_T0_T2_T3_T4_T5_)
	.align		4
        /*0064*/ 	.word	index@(__assertfail)
	.align		4
        /*0068*/ 	.word	index@(_ZN2at6native18elementwise_kernelILi128ELi4EZNS0_15gpu_kernel_implIZZZNS0_16acos_kernel_cudaERNS_18TensorIteratorBaseEENKUlvE_clEvENKUlvE_clEvEUlN3c107complexIdEEE_EEvS4_RKT_EUliE_EEviT1_)
	.align		4
        /*006c*/ 	.word	index@(__assertfail)
	.align		4
        /*0070*/ 	.word	index@(_ZN2at6native27unrolled_elementwise_kernelIZZZNS0_16acos_kernel_cudaERNS_18TensorIteratorBaseEENKUlvE_clEvENKUlvE_clEvEUlN3c107complexIdEEE_St5arrayIPcLm2EELi4E23TrivialOffsetCalculatorILi1EjESE_NS0_6memory12LoadWithCastILi1EEENSF_13StoreWithCastILi1EEEEEviT_T0_T2_T3_T4_T5_)
	.align		4
        /*0074*/ 	.word	index@(__assertfail)
	.align		4
        /*0078*/ 	.word	0x00000000
	.align		4
        /*007c*/ 	.word	0xfffffffe
	.align		4
        /*0080*/ 	.word	0x00000000
	.align		4
        /*0084*/ 	.word	0xfffffffd
	.align		4
        /*0088*/ 	.word	0x00000000
	.align		4
        /*008c*/ 	.word	0xfffffffc


//--------------------- .nv.constant4             --------------------------
	.section	.nv.constant4,"a",@progbits
	.align	8
	.align		8
.nv.constant4:
        /*0000*/ 	.dword	__assertfail
	.align		8
        /*0008*/ 	.dword	__unnamed_1
	.align		8
        /*0010*/ 	.dword	__unnamed_2
	.align		8
        /*0018*/ 	.dword	__unnamed_3
	.align		8
        /*0020*/ 	.dword	__unnamed_4
	.align		8
        /*0028*/ 	.dword	__unnamed_5
	.align		8
        /*0030*/ 	.dword	__unnamed_6
	.align		8
        /*0038*/ 	.dword	__unnamed_7
	.align		8
        /*0040*/ 	.dword	__unnamed_8
	.align		8
        /*0048*/ 	.dword	__unnamed_9
	.align		8
        /*0050*/ 	.dword	__unnamed_10
	.align		8
        /*0058*/ 	.dword	__unnamed_11
	.align		8
        /*0060*/ 	.dword	__unnamed_12
	.align		8
        /*0068*/ 	.dword	__unnamed_13
	.align		8
        /*0070*/ 	.dword	__unnamed_14
	.align		8
        /*0078*/ 	.dword	_ZN58_INTERNAL_9e1c0e74_27_UnaryGeometricAcosKernel_cu_5d7afacb4cuda3std3__45__cpo5beginE
	.align		8
        /*0080*/ 	.dword	_ZN58_INTERNAL_9e1c0e74_27_UnaryGeometricAcosKernel_cu_5d7afacb4cuda3std3__45__cpo3endE
	.align		8
        /*0088*/ 	.dword	_ZN58_INTERNAL_9e1c0e74_27_UnaryGeometricAcosKernel_cu_5d7afacb4cuda3std3__45__cpo6cbeginE
	.align		8
        /*0090*/ 	.dword	_ZN58_INTERNAL_9e1c0e74_27_UnaryGeometricAcosKernel_cu_5d7afacb4cuda3std3__45__cpo4cendE
	.align		8
        /*0098*/ 	.dword	_ZN58_INTERNAL_9e1c0e74_27_UnaryGeometricAcosKernel_cu_5d7afacb4cuda3std3__45__cpo6rbeginE
	.align		8
        /*00a0*/ 	.dword	_ZN58_INTERNAL_9e1c0e74_27_UnaryGeometricAcosKernel_cu_5d7afacb4cuda3std3__45__cpo4rendE
	.align		8
        /*00a8*/ 	.dword	_ZN58_INTERNAL_9e1c0e74_27_UnaryGeometricAcosKernel_cu_5d7afacb4cuda3std3__45__cpo7crbeginE
	.align		8
        /*00b0*/ 	.dword	_ZN58_INTERNAL_9e1c0e74_27_UnaryGeometricAcosKernel_cu_5d7afacb4cuda3std3__45__cpo5crendE
	.align		8
        /*00b8*/ 	.dword	_ZN58_INTERNAL_9e1c0e74_27_UnaryGeometricAcosKernel_cu_5d7afacb4cuda3std3__460_GLOBAL__N__9e1c0e74_27_UnaryGeometricAcosKernel_cu_5d7afacb6ignoreE
	.align		8
        /*00c0*/ 	.dword	_ZN58_INTERNAL_9e1c0e74_27_UnaryGeometricAcosKernel_cu_5d7afacb4cuda3std3__419piecewise_constructE
	.align		8
        /*00c8*/ 	.dword	_ZN58_INTERNAL_9e1c0e74_27_UnaryGeometricAcosKernel_cu_5d7afacb4cuda3std3__48in_placeE
	.align		8
        /*00d0*/ 	.dword	_ZN58_INTERNAL_9e1c0e74_27_UnaryGeometricAcosKernel_cu_5d7afacb4cuda3std3__420unreachable_sentinelE
	.align		8
        /*00d8*/ 	.dword	_ZN58_INTERNAL_9e1c0e74_27_UnaryGeometricAcosKernel_cu_5d7afacb4cuda3std6ranges3__45__cpo4swapE
	.align		8
        /*00e0*/ 	.dword	_ZN58_INTERNAL_9e1c0e74_27_UnaryGeometricAcosKernel_cu_5d7afacb4cuda3std6ranges3__45__cpo9iter_moveE
	.align		8
        /*00e8*/ 	.dword	_ZN58_INTERNAL_9e1c0e74_27_UnaryGeometricAcosKernel_cu_5d7afacb4cuda3std6ranges3__45__cpo5beginE
	.align		8
        /*00f0*/ 	.dword	_ZN58_INTERNAL_9e1c0e74_27_UnaryGeometricAcosKernel_cu_5d7afacb4cuda3std6ranges3__45__cpo3endE
	.align		8
        /*00f8*/ 	.dword	_ZN58_INTERNAL_9e1c0e74_27_UnaryGeometricAcosKernel_cu_5d7afacb4cuda3std6ranges3__45__cpo6cbeginE
	.align		8
        /*0100*/ 	.dword	_ZN58_INTERNAL_9e1c0e74_27_UnaryGeometricAcosKernel_cu_5d7afacb4cuda3std6ranges3__45__cpo4cendE
	.align		8
        /*0108*/ 	.dword	_ZN58_INTERNAL_9e1c0e74_27_UnaryGeometricAcosKernel_cu_5d7afacb4cuda3std6ranges3__45__cpo7advanceE
	.align		8
        /*0110*/ 	.dword	_ZN58_INTERNAL_9e1c0e74_27_UnaryGeometricAcosKernel_cu_5d7afacb4cuda3std6ranges3__45__cpo9iter_swapE
	.align		8
        /*0118*/ 	.dword	_ZN58_INTERNAL_9e1c0e74_27_UnaryGeometricAcosKernel_cu_5d7afacb4cuda3std6ranges3__45__cpo4nextE
	.align		8
        /*0120*/ 	.dword	_ZN58_INTERNAL_9e1c0e74_27_UnaryGeometricAcosKernel_cu_5d7afacb4cuda3std6ranges3__45__cpo4prevE
	.align		8
        /*0128*/ 	.dword	_ZN58_INTERNAL_9e1c0e74_27_UnaryGeometricAcosKernel_cu_5d7afacb4cuda3std6ranges3__45__cpo4dataE
	.align		8
        /*0130*/ 	.dword	_ZN58_INTERNAL_9e1c0e74_27_UnaryGeometricAcosKernel_cu_5d7afacb4cuda3std6ranges3__45__cpo5cdataE
	.align		8
        /*0138*/ 	.dword	_ZN58_INTERNAL_9e1c0e74_27_UnaryGeometricAcosKernel_cu_5d7afacb4cuda3std6ranges3__45__cpo4sizeE
	.align		8
        /*0140*/ 	.dword	_ZN58_INTERNAL_9e1c0e74_27_UnaryGeometricAcosKernel_cu_5d7afacb4cuda3std6ranges3__45__cpo5ssizeE
	.align		8
        /*0148*/ 	.dword	_ZN58_INTERNAL_9e1c0e74_27_UnaryGeometricAcosKernel_cu_5d7afacb4cuda3std6ranges3__45__cpo8distanceE
	.align		8
        /*0150*/ 	.dword	_ZN58_INTERNAL_9e1c0e74_27_UnaryGeometricAcosKernel_cu_5d7afacb6thrust24THRUST_300001_SM_1000_NS6system6detail10sequential3seqE
	.align		8
        /*0158*/ 	.dword	$str$6
	.align		8
        /*0160*/ 	.dword	$str$7


//--------------------- .text._ZN2at6native18elementwise_kernelILi128ELi4EZNS0_15gpu_kernel_implIZZZNS0_16acos_kernel_cudaERNS_18TensorIteratorBaseEENKUlvE0_clEvENKUlvE2_clEvEUlN3c108BFloat16EE_EEvS4_RKT_EUliE_EEviT1_ --------------------------
	.section	.text._ZN2at6native18elementwise_kernelILi128ELi4EZNS0_15gpu_kernel_implIZZZNS0_16acos_kernel_cudaERNS_18TensorIteratorBaseEENKUlvE0_clEvENKUlvE2_clEvEUlN3c108BFloat16EE_EEvS4_RKT_EUliE_EEviT1_,"ax",@progbits
	.align	128
        .global         _ZN2at6native18elementwise_kernelILi128ELi4EZNS0_15gpu_kernel_implIZZZNS0_16acos_kernel_cudaERNS_18TensorIteratorBaseEENKUlvE0_clEvENKUlvE2_clEvEUlN3c108BFloat16EE_EEvS4_RKT_EUliE_EEviT1_
        .type           _ZN2at6native18elementwise_kernelILi128ELi4EZNS0_15gpu_kernel_implIZZZNS0_16acos_kernel_cudaERNS_18TensorIteratorBaseEENKUlvE0_clEvENKUlvE2_clEvEUlN3c108BFloat16EE_EEvS4_RKT_EUliE_EEviT1_,@function
        .size           _ZN2at6native18elementwise_kernelILi128ELi4EZNS0_15gpu_kernel_implIZZZNS0_16acos_kernel_cudaERNS_18TensorIteratorBaseEENKUlvE0_clEvENKUlvE2_clEvEUlN3c108BFloat16EE_EEvS4_RKT_EUliE_EEviT1_,(.L_x_17249 - _ZN2at6native18elementwise_kernelILi128ELi4EZNS0_15gpu_kernel_implIZZZNS0_16acos_kernel_cudaERNS_18TensorIteratorBaseEENKUlvE0_clEvENKUlvE2_clEvEUlN3c108BFloat16EE_EEvS4_RKT_EUliE_EEviT1_)
        .other          _ZN2at6native18elementwise_kernelILi128ELi4EZNS0_15gpu_kernel_implIZZZNS0_16acos_kernel_cudaERNS_18TensorIteratorBaseEENKUlvE0_clEvENKUlvE2_clEvEUlN3c108BFloat16EE_EEvS4_RKT_EUliE_EEviT1_,@"STO_CUDA_ENTRY STV_DEFAULT"
_ZN2at6native18elementwise_kernelILi128ELi4EZNS0_15gpu_kernel_implIZZZNS0_16acos_kernel_cudaERNS_18TensorIteratorBaseEENKUlvE0_clEvENKUlvE2_clEvEUlN3c108BFloat16EE_EEvS4_RKT_EUliE_EEviT1_:
.text._ZN2at6native18elementwise_kernelILi128ELi4EZNS0_15gpu_kernel_implIZZZNS0_16acos_kernel_cudaERNS_18TensorIteratorBaseEENKUlvE0_clEvENKUlvE2_clEvEUlN3c108BFloat16EE_EEvS4_RKT_EUliE_EEviT1_:
[----:B------:R-:W0:Y:S01]  /*0000*/  LDC R1, c[0x0][0x37c] ;  /* 0x0000df00ff017b82 */ /* 0x000e220000000800 */
[----:B------:R-:W1:Y:S07]  /*0010*/  S2R R17, SR_TID.X ;  /* 0x0000000000117919 */ /* 0x000e6e0000002100 */
[----:B------:R-:W2:Y:S01]  /*0020*/  S2UR UR4, SR_CTAID.X ;  /* 0x00000000000479c3 */ /* 0x000ea20000002500 */
[----:B------:R-:W3:Y:S01]  /*0030*/  LDCU UR39, c[0x0][0x388] ;  /* 0x00007100ff2777ac */ /* 0x000ee20008000800 */
[----:B------:R-:W-:Y:S01]  /*0040*/  BSSY.RECONVERGENT B6, `(.L_x_0) ;  /* 0x0000342000067945 */ /* 0x000fe20003800200 */
[----:B------:R-:W4:Y:S01]  /*0050*/  LDCU UR5, c[0x0][0x380] ;  /* 0x00007000ff0577ac */ /* 0x000f220008000800 */
[----:B------:R-:W0:Y:S01]  /*0060*/  LDCU.64 UR36, c[0x0][0x358] ;  /* 0x00006b00ff2477ac */ /* 0x000e220008000a00 */
[----:B------:R-:W0:Y:S01]  /*0070*/  LDCU.U8 UR41, c[0x0][0x592] ;  /* 0x0000b240ff2977ac */ /* 0x000e220008000000 */
[----:B------:R-:W0:Y:S01]  /*0080*/  LDCU.U8 UR42, c[0x0][0x591] ;  /* 0x0000b220ff2a77ac */ /* 0x000e220008000000 */
[----:B---3--:R-:W-:-:S02]  /*0090*/  UIADD3 UR40, UPT, UPT, UR39, -0x1, URZ ;  /* 0xffffffff27287890 */ /* 0x008fc4000fffe0ff */
[----:B--2---:R-:W-:Y:S02]  /*00a0*/  USHF.L.U32 UR4, UR4, 0x9, URZ ;  /* 0x0000000904047899 */ /* 0x004fe400080006ff */
[----:B------:R-:W-:-:S04]  /*00b0*/  UISETP.LT.U32.AND UP0, UPT, UR40, 0x18, UPT ;  /* 0x000000182800788c */ /* 0x000fc8000bf01070 */
[----:B------:R-:W-:Y:S01]  /*00c0*/  USEL UR38, UR40, 0x18, UP0 ;  /* 0x0000001828267887 */ /* 0x000fe20008000000 */
[----:B-1----:R-:W-:-:S03]  /*00d0*/  LOP3.LUT R17, R17, UR4, RZ, 0xfc, !PT ;  /* 0x0000000411117c12 */ /* 0x002fc6000f8efcff */
[----:B------:R-:W-:Y:S01]  /*00e0*/  UIADD3 UR38, UPT, UPT, UR38, 0x1, URZ ;  /* 0x0000000126267890 */ /* 0x000fe2000fffe0ff */
[----:B----4-:R-:W-:-:S13]  /*00f0*/  ISETP.GE.AND P0, PT, R17, UR5, PT ;  /* 0x0000000511007c0c */ /* 0x010fda000bf06270 */
[----:B0-----:R-:W-:Y:S05]  /*0100*/  @P0 BRA `(.L_x_1) ;  /* 0x0000003000d40947 */ /* 0x001fea0003800000 */
[----:B------:R-:W-:Y:S01]  /*0110*/  UISETP.NE.AND UP0, UPT, UR39, URZ, UPT ;  /* 0x000000ff2700728c */ /* 0x000fe2000bf05270 */
[----:B------:R-:W-:Y:S02]  /*0120*/  IMAD.MOV.U32 R0, RZ, RZ, RZ ;  /* 0x000000ffff007224 */ /* 0x000fe400078e00ff */
[----:B------:R-:W-:-:S06]  /*0130*/  IMAD.MOV.U32 R16, RZ, RZ, RZ ;  /* 0x000000ffff107224 */ /* 0x000fcc00078e00ff */
[----:B------:R-:W-:Y:S05]  /*0140*/  BRA.U !UP0, `(.L_x_2) ;  /* 0x0000001108a87547 */ /* 0x000fea000b800000 */
[----:B------:R-:W0:Y:S01]  /*0150*/  LDCU.64 UR4, c[0x0][0x390] ;  /* 0x00007200ff0477ac */ /* 0x000e220008000a00 */
[----:B------:R-:W-:Y:S01]  /*0160*/  HFMA2 R16, -RZ, RZ, 0, 0 ;  /* 0x00000000ff107431 */ /* 0x000fe200000001ff */
[----:B------:R-:W1:Y:S01]  /*0170*/  LDCU UR6, c[0x0][0x38c] ;  /* 0x00007180ff0677ac */ /* 0x000e620008000800 */
[----:B------:R-:W2:Y:S01]  /*0180*/  LDCU.64 UR8, c[0x0][0x4b8] ;  /* 0x00009700ff0877ac */ /* 0x000ea20008000a00 */
[----:B------:R-:W-:Y:S02]  /*0190*/  UISETP.NE.AND UP0, UPT, UR40, URZ, UPT ;  /* 0x000000ff2800728c */ /* 0x000fe4000bf05270 */
[----:B0-----:R-:W-:-:S05]  /*01a0*/  IMAD.HI.U32 R2, R17, UR4, R16 ;  /* 0x0000000411027c27 */ /* 0x001fca000f8e0010 */
[----:B------:R-:W-:-:S05]  /*01b0*/  SHF.R.U32.HI R3, RZ, UR5, R2 ;  /* 0x00000005ff037c19 */ /* 0x000fca0008011602 */
[----:B------:R-:W-:-:S04]  /*01c0*/  IMAD.MOV R0, RZ, RZ, -R3 ;  /* 0x000000ffff007224 */ /* 0x000fc800078e0a03 */
[----:B-1----:R-:W-:-:S04]  /*01d0*/  IMAD R0, R0, UR6, R17 ;  /* 0x0000000600007c24 */ /* 0x002fc8000f8e0211 */
[C---:B--2---:R-:W-:Y:S02]  /*01e0*/  IMAD R16, R0.reuse, UR8, RZ ;  /* 0x0000000800107c24 */ /* 0x044fe4000f8e02ff */
[----:B------:R-:W-:Y:S01]  /*01f0*/  IMAD R0, R0, UR9, RZ ;  /* 0x0000000900007c24 */ /* 0x000fe2000f8e02ff */
[----:B------:R-:W-:Y:S06]  /*0200*/  BRA.U !UP0, `(.L_x_2) ;  /* 0x0000001108787547 */ /* 0x000fec000b800000 */
[----:B------:R-:W0:Y:S01]  /*0210*/  LDCU.64 UR6, c[0x0][0x398] ;  /* 0x00007300ff0677ac */ /* 0x000e220008000a00 */
[----:B------:R-:W-:Y:S01]  /*0220*/  IMAD.MOV.U32 R2, RZ, RZ, RZ ;  /* 0x000000ffff027224 */ /* 0x000fe200078e00ff */
[----:B------:R-:W1:Y:S01]  /*0230*/  LDCU UR4, c[0x0][0x3a0] ;  /* 0x00007400ff0477ac */ /* 0x000e620008000800 */
[----:B------:R-:W2:Y:S01]  /*0240*/  LDCU.64 UR8, c[0x0][0x4c0] ;  /* 0x00009800ff0877ac */ /* 0x000ea20008000a00 */
[----:B------:R-:W-:Y:S01]  /*0250*/  UISETP.NE.AND UP0, UPT, UR38, 0x2, UPT ;  /* 0x000000022600788c */ /* 0x000fe2000bf05270 */
[----:B0-----:R-:W-:-:S05]  /*0260*/  IMAD.HI.U32 R4, R3, UR7, R2 ;  /* 0x0000000703047c27 */ /* 0x001fca000f8e0002 */
[----:B-1----:R-:W-:-:S04]  /*0270*/  SHF.R.U32.HI R5, RZ, UR4, R4 ;  /* 0x00000004ff057c19 */ /* 0x002fc80008011604 */
[----:B------:R-:W-:-:S05]  /*0280*/  IADD3 R2, PT, PT, -R5, RZ, RZ ;  /* 0x000000ff05027210 */ /* 0x000fca0007ffe1ff */
[----:B------:R-:W-:-:S04]  /*0290*/  IMAD R3, R2, UR6, R3 ;  /* 0x0000000602037c24 */ /* 0x000fc8000f8e0203 */
[C---:B--2---:R-:W-:Y:S02]  /*02a0*/  IMAD R16, R3.reuse, UR8, R16 ;  /* 0x0000000803107c24 */ /* 0x044fe4000f8e0210 */
[----:B------:R-:W-:Y:S01]  /*02b0*/  IMAD R0, R3, UR9, R0 ;  /* 0x0000000903007c24 */ /* 0x000fe2000f8e0200 */
[----:B------:R-:W-:Y:S06]  /*02c0*/  BRA.U !UP0, `(.L_x_2) ;  /* 0x0000001108487547 */ /* 0x000fec000b800000 */
[----:B------:R-:W0:Y:S01]  /*02d0*/  LDCU.64 UR4, c[0x0][0x3a8] ;  /* 0x00007500ff0477ac */ /* 0x000e220008000a00 */
[----:B------:R-:W-:Y:S01]  /*02e0*/  IMAD.MOV.U32 R4, RZ, RZ, RZ ;  /* 0x000000ffff047224 */ /* 0x000fe200078e00ff */
[----:B------:R-:W1:Y:S01]  /*02f0*/  LDCU UR6, c[0x0][0x3a4] ;  /* 0x00007480ff0677ac */ /* 0x000e620008000800 */
[----:B------:R-:W2:Y:S01]  /*0300*/  LDCU.64 UR8, c[0x0][0x4c8] ;  /* 0x00009900ff0877ac */ /* 0x000ea20008000a00 */
[----:B------:R-:W-:Y:S01]  /*0310*/  UISETP.NE.AND UP0, UPT, UR38, 0x3, UPT ;  /* 0x000000032600788c */ /* 0x000fe2000bf05270 */
[----:B0-----:R-:W-:-:S05]  /*0320*/  IMAD.HI.U32 R2, R5, UR4, R4 ;  /* 0x0000000405027c27 */ /* 0x001fca000f8e0004 */
[----:B------:R-:W-:-:S05]  /*0330*/  SHF.R.U32.HI R3, RZ, UR5, R2 ;  /* 0x00000005ff037c19 */ /* 0x000fca0008011602 */
[----:B------:R-:W-:-:S04]  /*0340*/  IMAD.MOV R4, RZ, RZ, -R3 ;  /* 0x000000ffff047224 */ /* 0x000fc800078e0a03 */
[----:B-1----:R-:W-:-:S04]  /*0350*/  IMAD R5, R4, UR6, R5 ;  /* 0x0000000604057c24 */ /* 0x002fc8000f8e0205 */
[C---:B--2---:R-:W-:Y:S02]  /*0360*/  IMAD R16, R5.reuse, UR8, R16 ;  /* 0x0000000805107c24 */ /* 0x044fe4000f8e0210 */
[----:B------:R-:W-:Y:S01]  /*0370*/  IMAD R0, R5, UR9, R0 ;  /* 0x0000000905007c24 */ /* 0x000fe2000f8e0200 */
[----:B------:R-:W-:Y:S06]  /*0380*/  BRA.U !UP0, `(.L_x_2) ;  /* 0x0000001108187547 */ /* 0x000fec000b800000 */
[----:B------:R-:W0:Y:S01]  /*0390*/  LDCU.64 UR6, c[0x0][0x3b0] ;  /* 0x00007600ff0677ac */ /* 0x000e220008000a00 */
[----:B------:R-:W-:Y:S01]  /*03a0*/  MOV R2, RZ ;  /* 0x000000ff00027202 */ /* 0x000fe20000000f00 */
[----:B------:R-:W1:Y:S01]  /*03b0*/  LDCU UR4, c[0x0][0x3b8] ;  /* 0x00007700ff0477ac */ /* 0x000e620008000800 */
[----:B------:R-:W2:Y:S01]  /*03c0*/  LDCU.64 UR8, c[0x0][0x4d0] ;  /* 0x00009a00ff0877ac */ /* 0x000ea20008000a00 */
[----:B------:R-:W-:Y:S02]  /*03d0*/  UISETP.NE.AND UP0, UPT, UR38, 0x4, UPT ;  /* 0x000000042600788c */ /* 0x000fe4000bf05270 */
[----:B0-----:R-:W-:-:S05]  /*03e0*/  IMAD.HI.U32 R4, R3, UR7, R2 ;  /* 0x0000000703047c27 */ /* 0x001fca000f8e0002 */
[----:B-1----:R-:W-:-:S05]  /*03f0*/  SHF.R.U32.HI R5, RZ, UR4, R4 ;  /* 0x00000004ff057c19 */ /* 0x002fca0008011604 */
[----:B------:R-:W-:-:S04]  /*0400*/  IMAD.MOV R2, RZ, RZ, -R5 ;  /* 0x000000ffff027224 */ /* 0x000fc800078e0a05 */
        /* <DEDUP_REMOVED lines=10> */
[----:B------:R-:W-:-:S04]  /*04b0*/  SHF.R.U32.HI R3, RZ, UR5, R2 ;  /* 0x00000005ff037c19 */ /* 0x000fc80008011602 */
[----:B------:R-:W-:-:S05]  /*04c0*/  IADD3 R4, PT, PT, -R3, RZ, RZ ;  /* 0x000000ff03047210 */ /* 0x000fca0007ffe1ff */
[----:B-1----:R-:W-:-:S04]  /*04d0*/  IMAD R5, R4, UR6, R5 ;  /* 0x0000000604057c24 */ /* 0x002fc8000f8e0205 */
        /* <DEDUP_REMOVED lines=16> */
[----:B------:R-:W-:Y:S01]  /*05e0*/  HFMA2 R4, -RZ, RZ, 0, 0 ;  /* 0x00000000ff047431 */ /* 0x000fe200000001ff */
[----:B------:R-:W1:Y:S01]  /*05f0*/  LDCU UR6, c[0x0][0x3d4] ;  /* 0x00007a80ff0677ac */ /* 0x000e620008000800 */
[----:B------:R-:W2:Y:S01]  /*0600*/  LDCU.64 UR8, c[0x0][0x4e8] ;  /* 0x00009d00ff0877ac */ /* 0x000ea20008000a00 */
[----:B------:R-:W-:Y:S02]  /*0610*/  UISETP.NE.AND UP0, UPT, UR38, 0x7, UPT ;  /* 0x000000072600788c */ /* 0x000fe4000bf05270 */
        /* <DEDUP_REMOVED lines=214> */
[----:B------:R-:W2:Y:S03]  /*1380*/  LDCU.64 UR8, c[0x0][0x578] ;  /* 0x0000af00ff0877ac */ /* 0x000ea60008000a00 */
[----:B0-----:R-:W-:-:S05]  /*1390*/  IMAD.HI.U32 R2, R5, UR4, R4 ;  /* 0x0000000405027c27 */ /* 0x001fca000f8e0004 */
[----:B------:R-:W-:-:S05]  /*13a0*/  SHF.R.U32.HI R2, RZ, UR5, R2 ;  /* 0x00000005ff027c19 */ /* 0x000fca0008011602 */
[----:B------:R-:W-:-:S04]  /*13b0*/  IMAD.MOV R3, RZ, RZ, -R2 ;  /* 0x000000ffff037224 */ /* 0x000fc800078e0a02 */
[----:B-1----:R-:W-:-:S04]  /*13c0*/  IMAD R5, R3, UR6, R5 ;  /* 0x0000000603057c24 */ /* 0x002fc8000f8e0205 */
[C---:B--2---:R-:W-:Y:S02]  /*13d0*/  IMAD R16, R5.reuse, UR8, R16 ;  /* 0x0000000805107c24 */ /* 0x044fe4000f8e0210 */
[----:B------:R-:W-:-:S07]  /*13e0*/  IMAD R0, R5, UR9, R0 ;  /* 0x0000000905007c24 */ /* 0x000fce000f8e0200 */
.L_x_2:
[----:B------:R-:W0:Y:S01]  /*13f0*/  LDCU.64 UR6, c[0x0][0x588] ;  /* 0x0000b100ff0677ac */ /* 0x000e220008000a00 */
[----:B------:R-:W-:-:S04]  /*1400*/  UPRMT UR4, UR41, 0x9910, URZ ;  /* 0x0000991029047896 */ /* 0x000fc800080000ff */
[----:B------:R-:W-:Y:S01]  /*1410*/  UISETP.GT.AND UP0, UPT, UR4, 0x9, UPT ;  /* 0x000000090400788c */ /* 0x000fe2000bf04270 */
[----:B0-----:R-:W-:-:S05]  /*1420*/  IADD3 R2, P0, PT, R0, UR6, RZ ;  /* 0x0000000600027c10 */ /* 0x001fca000ff1e0ff */
[----:B------:R-:W-:-:S03]  /*1430*/  IMAD.X R3, RZ, RZ, UR7, P0 ;  /* 0x00000007ff037e24 */ /* 0x000fc600080e06ff */
[----:B------:R-:W-:Y:S05]  /*1440*/  BRA.U UP0, `(.L_x_3) ;  /* 0x0000000500107547 */ /* 0x000fea000b800000 */
[----:B------:R-:W-:-:S09]  /*1450*/  UISETP.GT.AND UP0, UPT, UR4, 0x4, UPT ;  /* 0x000000040400788c */ /* 0x000fd2000bf04270 */
[----:B------:R-:W-:Y:S05]  /*1460*/  BRA.U UP0, `(.L_x_4) ;  /* 0x0000000100807547 */ /* 0x000fea000b800000 */
[----:B------:R-:W-:-:S09]  /*1470*/  UISETP.GT.AND UP0, UPT, UR4, 0x1, UPT ;  /* 0x000000010400788c */ /* 0x000fd2000bf04270 */
[----:B------:R-:W-:Y:S05]  /*1480*/  BRA.U UP0, `(.L_x_5) ;  /* 0x0000000100307547 */ /* 0x000fea000b800000 */
[----:B------:R-:W-:-:S09]  /*1490*/  UISETP.NE.AND UP0, UPT, UR41, URZ, UPT ;  /* 0x000000ff2900728c */ /* 0x000fd2000bf05270 */
[----:B------:R-:W-:Y:S05]  /*14a0*/  BRA.U !UP0, `(.L_x_6) ;  /* 0x0000000108187547 */ /* 0x000fea000b800000 */
[----:B------:R-:W-:-:S09]  /*14b0*/  UISETP.NE.AND UP0, UPT, UR4, 0x1, UPT ;  /* 0x000000010400788c */ /* 0x000fd2000bf05270 */
[----:B------:R-:W-:Y:S05]  /*14c0*/  BRA.U UP0, `(.L_x_7) ;  /* 0x0000000d00147547 */ /* 0x000fea000b800000 */
[----:B------:R-:W2:Y:S02]  /*14d0*/  LDG.E.S8 R2, desc[UR36][R2.64] ;  /* 0x0000002402027981 */ /* 0x000ea4000c1e1300 */
[----:B--2---:R-:W0:Y:S02]  /*14e0*/  I2F.S16 R0, R2 ;  /* 0x0000000200007306 */ /* 0x004e240000101400 */
[----:B0-----:R-:W-:Y:S01]  /*14f0*/  F2FP.BF16.F32.PACK_AB R0, RZ, R0 ;  /* 0x00000000ff00723e */ /* 0x001fe200000010ff */
[----:B------:R-:W-:Y:S06]  /*1500*/  BRA `(.L_x_8) ;  /* 0x0000000c00947947 */ /* 0x000fec0003800000 */
.L_x_6:
[----:B------:R-:W2:Y:S02]  /*1510*/  LDG.E.U8 R2, desc[UR36][R2.64] ;  /* 0x0000002402027981 */ /* 0x000ea4000c1e1100 */
[----:B--2---:R-:W-:-:S04]  /*1520*/  I2FP.F32.U32 R0, R2 ;  /* 0x0000000200007245 */ /* 0x004fc80000201000 */
[----:B------:R-:W-:Y:S01]  /*1530*/  F2FP.BF16.F32.PACK_AB R0, RZ, R0 ;  /* 0x00000000ff00723e */ /* 0x000fe200000010ff */
[----:B------:R-:W-:Y:S06]  /*1540*/  BRA `(.L_x_8) ;  /* 0x0000000c00847947 */ /* 0x000fec0003800000 */
.L_x_5:
[----:B------:R-:W-:-:S09]  /*1550*/  UISETP.NE.AND UP0, UPT, UR4, 0x2, UPT ;  /* 0x000000020400788c */ /* 0x000fd2000bf05270 */
[----:B------:R-:W-:Y:S05]  /*1560*/  BRA.U !UP0, `(.L_x_9) ;  /* 0x0000000108307547 */ /* 0x000fea000b800000 */
[----:B------:R-:W-:-:S09]  /*1570*/  UISETP.NE.AND UP0, UPT, UR4, 0x3, UPT ;  /* 0x000000030400788c */ /* 0x000fd2000bf05270 */
[----:B------:R-:W-:Y:S05]  /*1580*/  BRA.U !UP0, `(.L_x_10) ;  /* 0x0000000108187547 */ /* 0x000fea000b800000 */
[----:B------:R-:W-:-:S09]  /*1590*/  UISETP.NE.AND UP0, UPT, UR4, 0x4, UPT ;  /* 0x000000040400788c */ /* 0x000fd2000bf05270 */
[----:B------:R-:W-:Y:S05]  /*15a0*/  BRA.U UP0, `(.L_x_7) ;  /* 0x0000000900dc7547 */ /* 0x000fea000b800000 */
[----:B------:R-:W2:Y:S02]  /*15b0*/  LDG.E.64 R2, desc[UR36][R2.64] ;  /* 0x0000002402027981 */ /* 0x000ea4000c1e1b00 */
[----:B--2---:R-:W0:Y:S02]  /*15c0*/  I2F.S64 R0, R2 ;  /* 0x0000000200007312 */ /* 0x004e240000301400 */
[----:B0-----:R-:W-:Y:S01]  /*15d0*/  F2FP.BF16.F32.PACK_AB R0, RZ, R0 ;  /* 0x00000000ff00723e */ /* 0x001fe200000010ff */
[----:B------:R-:W-:Y:S06]  /*15e0*/  BRA `(.L_x_8) ;  /* 0x0000000c005c7947 */ /* 0x000fec0003800000 */
.L_x_10:
[----:B------:R-:W2:Y:S02]  /*15f0*/  LDG.E R2, desc[UR36][R2.64] ;  /* 0x0000002402027981 */ /* 0x000ea4000c1e1900 */
[----:B--2---:R-:W-:-:S04]  /*1600*/  I2FP.F32.S32 R0, R2 ;  /* 0x0000000200007245 */ /* 0x004fc80000201400 */
[----:B------:R-:W-:Y:S01]  /*1610*/  F2FP.BF16.F32.PACK_AB R0, RZ, R0 ;  /* 0x00000000ff00723e */ /* 0x000fe200000010ff */
[----:B------:R-:W-:Y:S06]  /*1620*/  BRA `(.L_x_8) ;  /* 0x0000000c004c7947 */ /* 0x000fec0003800000 */
.L_x_9:
[----:B------:R-:W2:Y:S02]  /*1630*/  LDG.E.U16 R2, desc[UR36][R2.64] ;  /* 0x0000002402027981 */ /* 0x000ea4000c1e1500 */
[----:B--2---:R-:W0:Y:S02]  /*1640*/  I2F.S16 R0, R2 ;  /* 0x0000000200007306 */ /* 0x004e240000101400 */
[----:B0-----:R-:W-:Y:S01]  /*1650*/  F2FP.BF16.F32.PACK_AB R0, RZ, R0 ;  /* 0x00000000ff00723e */ /* 0x001fe200000010ff */
[----:B------:R-:W-:Y:S06]  /*1660*/  BRA `(.L_x_8) ;  /* 0x0000000c003c7947 */ /* 0x000fec0003800000 */
.L_x_4:
[----:B------:R-:W-:-:S09]  /*1670*/  UISETP.GT.AND UP0, UPT, UR4, 0x6, UPT ;  /* 0x000000060400788c */ /* 0x000fd2000bf04270 */
[----:B------:R-:W-:Y:S05]  /*1680*/  BRA.U UP0, `(.L_x_11) ;  /* 0x00000001002c7547 */ /* 0x000fea000b800000 */
[----:B------:R-:W-:-:S09]  /*1690*/  UISETP.NE.AND UP0, UPT, UR4, 0x5, UPT ;  /* 0x000000050400788c */ /* 0x000fd2000bf05270 */
[----:B------:R-:W-:Y:S05]  /*16a0*/  BRA.U !UP0, `(.L_x_12) ;  /* 0x0000000108147547 */ /* 0x000fea000b800000 */
[----:B------:R-:W-:-:S09]  /*16b0*/  UISETP.NE.AND UP0, UPT, UR4, 0x6, UPT ;  /* 0x000000060400788c */ /* 0x000fd2000bf05270 */
[----:B------:R-:W-:Y:S05]  /*16c0*/  BRA.U UP0, `(.L_x_7) ;  /* 0x0000000900947547 */ /* 0x000fea000b800000 */
[----:B------:R-:W2:Y:S02]  /*16d0*/  LDG.E R2, desc[UR36][R2.64] ;  /* 0x0000002402027981 */ /* 0x000ea4000c1e1900 */
[----:B--2---:R-:W-:Y:S01]  /*16e0*/  F2FP.BF16.F32.PACK_AB R0, RZ, R2 ;  /* 0x00000002ff00723e */ /* 0x004fe200000010ff */
[----:B------:R-:W-:Y:S06]  /*16f0*/  BRA `(.L_x_8) ;  /* 0x0000000c00187947 */ /* 0x000fec0003800000 */
.L_x_12:
[----:B------:R-:W2:Y:S02]  /*1700*/  LDG.E.U16 R0, desc[UR36][R2.64] ;  /* 0x0000002402007981 */ /* 0x000ea4000c1e1500 */
[----:B--2---:R-:W-:-:S05]  /*1710*/  HADD2.F32 R0, -RZ, R0.H0_H0 ;  /* 0x20000000ff007230 */ /* 0x004fca0000004100 */
[----:B------:R-:W-:Y:S01]  /*1720*/  F2FP.BF16.F32.PACK_AB R0, RZ, R0 ;  /* 0x00000000ff00723e */ /* 0x000fe200000010ff */
[----:B------:R-:W-:Y:S06]  /*1730*/  BRA `(.L_x_8) ;  /* 0x0000000c00087947 */ /* 0x000fec0003800000 */
.L_x_11:
[----:B------:R-:W-:-:S09]  /*1740*/  UISETP.NE.AND UP0, UPT, UR4, 0x7, UPT ;  /* 0x000000070400788c */ /* 0x000fd2000bf05270 */
[----:B------:R-:W-:Y:S05]  /*1750*/  BRA.U !UP0, `(.L_x_13) ;  /* 0x00000001082c7547 */ /* 0x000fea000b800000 */
[----:B------:R-:W-:-:S09]  /*1760*/  UISETP.NE.AND UP0, UPT, UR4, 0x8, UPT ;  /* 0x000000080400788c */ /* 0x000fd2000bf05270 */
[----:B------:R-:W-:Y:S05]  /*1770*/  BRA.U !UP0, `(.L_x_14) ;  /* 0x0000000108147547 */ /* 0x000fea000b800000 */
[----:B------:R-:W-:-:S09]  /*1780*/  UISETP.NE.AND UP0, UPT, UR4, 0x9, UPT ;  /* 0x000000090400788c */ /* 0x000fd2000bf05270 */
[----:B------:R-:W-:Y:S05]  /*1790*/  BRA.U UP0, `(.L_x_7) ;  /* 0x0000000900607547 */ /* 0x000fea000b800000 */
[----:B------:R-:W2:Y:S02]  /*17a0*/  LDG.E R2, desc[UR36][R2.64] ;  /* 0x0000002402027981 */ /* 0x000ea4000c1e1900 */
[----:B--2---:R-:W-:Y:S01]  /*17b0*/  F2FP.BF16.F32.PACK_AB R0, RZ, R2 ;  /* 0x00000002ff00723e */ /* 0x004fe200000010ff */
[----:B------:R-:W-:Y:S06]  /*17c0*/  BRA `(.L_x_8) ;  /* 0x0000000800e47947 */ /* 0x000fec0003800000 */
.L_x_14:
[----:B------:R-:W2:Y:S02]  /*17d0*/  LDG.E.U16 R2, desc[UR36][R2.64] ;  /* 0x0000002402027981 */ /* 0x000ea4000c1e1500 */
[----:B--2---:R-:W-:-:S05]  /*17e0*/  HADD2.F32 R0, -RZ, R2.H0_H0 ;  /* 0x20000002ff007230 */ /* 0x004fca0000004100 */
[----:B------:R-:W-:Y:S01]  /*17f0*/  F2FP.BF16.F32.PACK_AB R0, RZ, R0 ;  /* 0x00000000ff00723e */ /* 0x000fe200000010ff */
[----:B------:R-:W-:Y:S06]  /*1800*/  BRA `(.L_x_8) ;  /* 0x0000000800d47947 */ /* 0x000fec0003800000 */
.L_x_13:
[----:B------:R-:W2:Y:S01]  /*1810*/  LDG.E.64 R2, desc[UR36][R2.64] ;  /* 0x0000002402027981 */ /* 0x000ea2000c1e1b00 */
[----:B------:R-:W-:Y:S01]  /*1820*/  UMOV UR4, 0xf0000000 ;  /* 0xf000000000047882 */ /* 0x000fe20000000000 */
[----:B------:R-:W-:Y:S01]  /*1830*/  UMOV UR5, 0x380fffff ;  /* 0x380fffff00057882 */ /* 0x000fe20000000000 */
[----:B--2---:R-:W0:Y:S01]  /*1840*/  F2F.F32.F64 R0, R2 ;  /* 0x0000000200007310 */ /* 0x004e220000301000 */
[----:B------:R-:W-:-:S14]  /*1850*/  DSETP.GEU.AND P0, PT, |R2|, UR4, PT ;  /* 0x0000000402007e2a */ /* 0x000fdc000bf0e200 */
[----:B0-----:R-:W-:-:S05]  /*1860*/  @!P0 FMUL R0, R0, 1.175494350822287508e-38 ;  /* 0x0080000000008820 */ /* 0x001fca0000400000 */
[----:B------:R-:W-:Y:S01]  /*1870*/  F2FP.BF16.F32.PACK_AB R0, RZ, R0 ;  /* 0x00000000ff00723e */ /* 0x000fe200000010ff */
[----:B------:R-:W-:Y:S06]  /*1880*/  BRA `(.L_x_8) ;  /* 0x0000000800b47947 */ /* 0x000fec0003800000 */
.L_x_3:
[----:B------:R-:W-:-:S09]  /*1890*/  UISETP.GT.AND UP0, UPT, UR4, 0x18, UPT ;  /* 0x000000180400788c */ /* 0x000fd2000bf04270 */
[----:B------:R-:W-:Y:S05]  /*18a0*/  BRA.U UP0, `(.L_x_15) ;  /* 0x0000000100f47547 */ /* 0x000fea000b800000 */
[----:B------:R-:W-:-:S09]  /*18b0*/  UISETP.GT.AND UP0, UPT, UR4, 0xe, UPT ;  /* 0x0000000e0400788c */ /* 0x000fd2000bf04270 */
[----:B------:R-:W-:Y:S05]  /*18c0*/  BRA.U UP0, `(.L_x_16) ;  /* 0x0000000100447547 */ /* 0x000fea000b800000 */
[----:B------:R-:W-:-:S09]  /*18d0*/  UISETP.NE.AND UP0, UPT, UR4, 0xa, UPT ;  /* 0x0000000a0400788c */ /* 0x000fd2000bf05270 */
[----:B------:R-:W-:Y:S05]  /*18e0*/  BRA.U !UP0, `(.L_x_17) ;  /* 0x00000001081c7547 */ /* 0x000fea000b800000 */
[----:B------:R-:W-:-:S09]  /*18f0*/  UISETP.NE.AND UP0, UPT, UR4, 0xb, UPT ;  /* 0x0000000b0400788c */ /* 0x000fd2000bf05270 */
[----:B------:R-:W-:Y:S05]  /*1900*/  BRA.U UP0, `(.L_x_7) ;  /* 0x0000000900047547 */ /* 0x000fea000b800000 */
[----:B------:R-:W2:Y:S02]  /*1910*/  LDG.E.U8 R2, desc[UR36][R2.64] ;  /* 0x0000002402027981 */ /* 0x000ea4000c1e1100 */
[----:B--2---:R-:W-:-:S04]  /*1920*/  ISETP.NE.AND P0, PT, R2, RZ, PT ;  /* 0x000000ff0200720c */ /* 0x004fc80003f05270 */
[----:B------:R-:W-:-:S04]  /*1930*/  FSEL R0, RZ, 1, !P0 ;  /* 0x3f800000ff007808 */ /* 0x000fc80004000000 */
[----:B------:R-:W-:Y:S01]  /*1940*/  F2FP.BF16.F32.PACK_AB R0, RZ, R0 ;  /* 0x00000000ff00723e */ /* 0x000fe200000010ff */
[----:B------:R-:W-:Y:S06]  /*1950*/  BRA `(.L_x_8) ;  /* 0x0000000800807947 */ /* 0x000fec0003800000 */
.L_x_17:
        /* <DEDUP_REMOVED lines=8> */
.L_x_16:
[----:B------:R-:W-:-:S09]  /*19e0*/  UISETP.NE.AND UP0, UPT, UR4, 0xf, UPT ;  /* 0x0000000f0400788c */ /* 0x000fd2000bf05270 */
[----:B------:R-:W-:Y:S05]  /*19f0*/  BRA.U !UP0, `(.L_x_18) ;  /* 0x0000000108987547 */ /* 0x000fea000b800000 */
[----:B------:R-:W-:-:S09]  /*1a00*/  UISETP.NE.AND UP0, UPT, UR4, 0x17, UPT ;  /* 0x000000170400788c */ /* 0x000fd2000bf05270 */
[----:B------:R-:W-:Y:S05]  /*1a10*/  BRA.U !UP0, `(.L_x_19) ;  /* 0x00000001085c7547 */ /* 0x000fea000b800000 */
[----:B------:R-:W-:-:S09]  /*1a20*/  UISETP.NE.AND UP0, UPT, UR4, 0x18, UPT ;  /* 0x000000180400788c */ /* 0x000fd2000bf05270 */
[----:B------:R-:W-:Y:S05]  /*1a30*/  BRA.U UP0, `(.L_x_7) ;  /* 0x0000000500b87547 */ /* 0x000fea000b800000 */
[----:B------:R-:W2:Y:S01]  /*1a40*/  LDG.E.U8 R0, desc[UR36][R2.64] ;  /* 0x0000002402007981 */ /* 0x000ea2000c1e1100 */
[----:B------:R-:W-:Y:S01]  /*1a50*/  IMAD.MOV.U32 R6, RZ, RZ, 0x1f ;  /* 0x0000001fff067424 */ /* 0x000fe200078e00ff */
[----:B--2---:R-:W-:-:S04]  /*1a60*/  SHF.L.U32 R0, R0, 0x18, RZ ;  /* 0x0000001800007819 */ /* 0x004fc800000006ff */
[C---:B------:R-:W-:Y:S02]  /*1a70*/  LOP3.LUT R4, R0.reuse, 0x7f000000, RZ, 0xc0, !PT ;  /* 0x7f00000000047812 */ /* 0x040fe400078ec0ff */
[----:B------:R-:W-:Y:S02]  /*1a80*/  LOP3.LUT P0, RZ, R0, 0x7f000000, RZ, 0xc0, !PT ;  /* 0x7f00000000ff7812 */ /* 0x000fe4000780c0ff */
[----:B------:R-:W0:Y:S02]  /*1a90*/  FLO.U32 R5, R4 ;  /* 0x0000000400057300 */ /* 0x000e2400000e0000 */
[----:B0-----:R-:W-:-:S05]  /*1aa0*/  IMAD.MOV R5, RZ, RZ, -R5 ;  /* 0x000000ffff057224 */ /* 0x001fca00078e0a05 */
[----:B------:R-:W-:-:S04]  /*1ab0*/  VIADDMNMX.U32 R5, R5, R6, 0x4, !PT ;  /* 0x0000000405057446 */ /* 0x000fc80007800006 */
[----:B------:R-:W-:-:S04]  /*1ac0*/  IADD3 R5, PT, PT, R5, -0x4, RZ ;  /* 0xfffffffc05057810 */ /* 0x000fc80007ffe0ff */
[C---:B------:R-:W-:Y:S01]  /*1ad0*/  SHF.L.U32 R6, R4.reuse, R5, RZ ;  /* 0x0000000504067219 */ /* 0x040fe200000006ff */
[----:B------:R-:W-:Y:S02]  /*1ae0*/  IMAD.SHL.U32 R7, R5, 0x800000, RZ ;  /* 0x0080000005077824 */ /* 0x000fe400078e00ff */
[----:B------:R-:W-:-:S03]  /*1af0*/  VIADD R5, R4, 0x1000000 ;  /* 0x0100000004057836 */ /* 0x000fc60000000000 */
[----:B------:R-:W-:Y:S02]  /*1b00*/  LEA.HI R6, R6, -R7, RZ, 0x1c ;  /* 0x8000000706067211 */ /* 0x000fe400078fe0ff */
[----:B------:R-:W-:Y:S02]  /*1b10*/  SHF.R.S32.HI R5, RZ, 0x8, R5 ;  /* 0x00000008ff057819 */ /* 0x000fe40000011405 */
[----:B------:R-:W-:-:S04]  /*1b20*/  IADD3 R6, PT, PT, R6, 0x3c000000, RZ ;  /* 0x3c00000006067810 */ /* 0x000fc80007ffe0ff */
[----:B------:R-:W-:-:S04]  /*1b30*/  LOP3.LUT R5, R6, 0x7f800000, R5, 0xf8, !PT ;  /* 0x7f80000006057812 */ /* 0x000fc800078ef805 */
[----:B------:R-:W-:-:S04]  /*1b40*/  SEL R5, R5, RZ, P0 ;  /* 0x000000ff05057207 */ /* 0x000fc80000000000 */
[----:B------:R-:W-:-:S04]  /*1b50*/  LOP3.LUT R5, R5, 0x80000000, R0, 0xf8, !PT ;  /* 0x8000000005057812 */ /* 0x000fc800078ef800 */
[----:B------:R-:W-:-:S04]  /*1b60*/  F2FP.BF16.F32.PACK_AB R5, RZ, R5 ;  /* 0x00000005ff05723e */ /* 0x000fc800000010ff */
[----:B------:R-:W-:Y:S01]  /*1b70*/  PRMT R0, R5, 0x7610, R0 ;  /* 0x0000761005007816 */ /* 0x000fe20000000000 */
[----:B------:R-:W-:Y:S06]  /*1b80*/  BRA `(.L_x_8) ;  /* 0x0000000400f47947 */ /* 0x000fec0003800000 */
.L_x_19:
[----:B------:R-:W2:Y:S02]  /*1b90*/  LDG.E.U8 R2, desc[UR36][R2.64] ;  /* 0x0000002402027981 */ /* 0x000ea4000c1e1100 */
[C---:B--2---:R-:W-:Y:S02]  /*1ba0*/  IMAD.SHL.U32 R4, R2.reuse, 0x2000000, RZ ;  /* 0x0200000002047824 */ /* 0x044fe400078e00ff */
[----:B------:R-:W-:-:S03]  /*1bb0*/  IMAD.SHL.U32 R5, R2, 0x100, RZ ;  /* 0x0000010002057824 */ /* 0x000fc600078e00ff */
[----:B------:R-:W-:-:S13]  /*1bc0*/  ISETP.GT.U32.AND P0, PT, R4, 0x7ffffff, PT ;  /* 0x07ffffff0400780c */ /* 0x000fda0003f04070 */
[C---:B------:R-:W-:Y:S02]  /*1bd0*/  @!P0 LOP3.LUT R0, R5.reuse, 0x7f00, RZ, 0xc0, !PT ;  /* 0x00007f0005008812 */ /* 0x040fe400078ec0ff */
[----:B------:R-:W-:Y:S02]  /*1be0*/  @P0 LEA.HI R4, R4, 0x70000000, RZ, 0x1c ;  /* 0x7000000004040811 */ /* 0x000fe400078fe0ff */
[----:B------:R-:W-:Y:S02]  /*1bf0*/  @!P0 LOP3.LUT R0, R0, 0x3f000000, RZ, 0xfc, !PT ;  /* 0x3f00000000008812 */ /* 0x000fe400078efcff */
[----:B------:R-:W-:-:S03]  /*1c00*/  PRMT R5, R5, 0x9910, RZ ;  /* 0x0000991005057816 */ /* 0x000fc600000000ff */
[----:B------:R-:W-:Y:S01]  /*1c10*/  @!P0 FADD.FTZ R0, R0, -0.5 ;  /* 0xbf00000000008421 */ /* 0x000fe20000010000 */
[----:B------:R-:W-:-:S05]  /*1c20*/  @P0 FMUL.FTZ R0, R4, 1.9259299443872358531e-34 ;  /* 0x0780000004000820 */ /* 0x000fca0000410000 */
[----:B------:R-:W-:-:S04]  /*1c30*/  LOP3.LUT R0, R0, 0x80000000, R5, 0xf8, !PT ;  /* 0x8000000000007812 */ /* 0x000fc800078ef805 */
[----:B------:R-:W-:Y:S01]  /*1c40*/  F2FP.BF16.F32.PACK_AB R0, RZ, R0 ;  /* 0x00000000ff00723e */ /* 0x000fe200000010ff */
[----:B------:R-:W-:Y:S06]  /*1c50*/  BRA `(.L_x_8) ;  /* 0x0000000400c07947 */ /* 0x000fec0003800000 */
.L_x_18:
[----:B------:R0:W5:Y:S01]  /*1c60*/  LDG.E.U16 R0, desc[UR36][R2.64] ;  /* 0x0000002402007981 */ /* 0x000162000c1e1500 */
[----:B------:R-:W-:Y:S05]  /*1c70*/  BRA `(.L_x_8) ;  /* 0x0000000400b87947 */ /* 0x000fea0003800000 */
.L_x_15:
[----:B------:R-:W-:-:S09]  /*1c80*/  UISETP.GT.AND UP0, UPT, UR4, 0x1b, UPT ;  /* 0x0000001b0400788c */ /* 0x000fd2000bf04270 */
[----:B------:R-:W-:Y:S05]  /*1c90*/  BRA.U UP0, `(.L_x_20) ;  /* 0x0000000500087547 */ /* 0x000fea000b800000 */
[----:B------:R-:W-:-:S09]  /*1ca0*/  UISETP.NE.AND UP0, UPT, UR4, 0x19, UPT ;  /* 0x000000190400788c */ /* 0x000fd2000bf05270 */
[----:B------:R-:W-:Y:S05]  /*1cb0*/  BRA.U !UP0, `(.L_x_21) ;  /* 0x0000000108907547 */ /* 0x000fea000b800000 */
[----:B------:R-:W-:-:S09]  /*1cc0*/  UISETP.NE.AND UP0, UPT, UR4, 0x1a, UPT ;  /* 0x0000001a0400788c */ /* 0x000fd2000bf05270 */
[----:B------:R-:W-:Y:S05]  /*1cd0*/  BRA.U !UP0, `(.L_x_22) ;  /* 0x0000000108187547 */ /* 0x000fea000b800000 */
[----:B------:R-:W-:-:S09]  /*1ce0*/  UISETP.NE.AND UP0, UPT, UR4, 0x1b, UPT ;  /* 0x0000001b0400788c */ /* 0x000fd2000bf05270 */
[----:B------:R-:W-:Y:S05]  /*1cf0*/  BRA.U UP0, `(.L_x_7) ;  /* 0x0000000500087547 */ /* 0x000fea000b800000 */
[----:B------:R-:W2:Y:S02]  /*1d00*/  LDG.E.U16 R0, desc[UR36][R2.64] ;  /* 0x0000002402007981 */ /* 0x000ea4000c1e1500 */
[----:B--2---:R-:W-:-:S04]  /*1d10*/  I2FP.F32.U32 R0, R0 ;  /* 0x0000000000007245 */ /* 0x004fc80000201000 */
[----:B------:R-:W-:Y:S01]  /*1d20*/  F2FP.BF16.F32.PACK_AB R0, RZ, R0 ;  /* 0x00000000ff00723e */ /* 0x000fe200000010ff */
[----:B------:R-:W-:Y:S06]  /*1d30*/  BRA `(.L_x_8) ;  /* 0x0000000400887947 */ /* 0x000fec0003800000 */
.L_x_22:
[----:B------:R-:W2:Y:S01]  /*1d40*/  LDG.E.U8 R3, desc[UR36][R2.64] ;  /* 0x0000002402037981 */ /* 0x000ea2000c1e1100 */
[----:B------:R-:W-:Y:S01]  /*1d50*/  BSSY.RECONVERGENT B0, `(.L_x_23) ;  /* 0x0000018000007945 */ /* 0x000fe20003800200 */
[----:B------:R-:W-:Y:S02]  /*1d60*/  MOV R0, RZ ;  /* 0x000000ff00007202 */ /* 0x000fe40000000f00 */
[----:B--2---:R-:W-:-:S13]  /*1d70*/  ISETP.NE.AND P0, PT, R3, RZ, PT ;  /* 0x000000ff0300720c */ /* 0x004fda0003f05270 */
[----:B------:R-:W-:Y:S05]  /*1d80*/  @!P0 BRA `(.L_x_24) ;  /* 0x0000000000508947 */ /* 0x000fea0003800000 */
[----:B------:R-:W-:-:S13]  /*1d90*/  ISETP.NE.AND P0, PT, R3, 0x80, PT ;  /* 0x000000800300780c */ /* 0x000fda0003f05270 */
[----:B------:R-:W-:Y:S01]  /*1da0*/  @!P0 IMAD.MOV.U32 R0, RZ, RZ, 0x7f800001 ;  /* 0x7f800001ff008424 */ /* 0x000fe200078e00ff */
[----:B------:R-:W-:Y:S06]  /*1db0*/  @!P0 BRA `(.L_x_24) ;  /* 0x0000000000448947 */ /* 0x000fec0003800000 */
[--C-:B------:R-:W-:Y:S01]  /*1dc0*/  SHF.R.U32.HI R0, RZ, 0x3, R3.reuse ;  /* 0x00000003ff007819 */ /* 0x100fe20000011603 */
[----:B------:R-:W-:Y:S03]  /*1dd0*/  BSSY.RECONVERGENT B1, `(.L_x_25) ;  /* 0x000000c000017945 */ /* 0x000fe60003800200 */
[----:B------:R-:W-:Y:S02]  /*1de0*/  LOP3.LUT P0, R2, R0, 0xf, RZ, 0xc0, !PT ;  /* 0x0000000f00027812 */ /* 0x000fe4000780c0ff */
[----:B------:R-:W-:-:S05]  /*1df0*/  SHF.R.U32.HI R0, RZ, 0x7, R3 ;  /* 0x00000007ff007819 */ /* 0x000fca0000011603 */
[----:B------:R-:W-:Y:S01]  /*1e00*/  IMAD.U32 R7, R0, -0x80000000, RZ ;  /* 0x8000000000077824 */ /* 0x000fe200078e00ff */
[----:B------:R-:W-:-:S05]  /*1e10*/  LOP3.LUT R0, R3, 0x7, RZ, 0xc0, !PT ;  /* 0x0000000703007812 */ /* 0x000fca00078ec0ff */
[----:B------:R-:W-:Y:S05]  /*1e20*/  @P0 BRA `(.L_x_26) ;  /* 0x0000000000180947 */ /* 0x000fea0003800000 */
[----:B------:R-:W0:Y:S02]  /*1e30*/  FLO.U32 R3, R0 ;  /* 0x0000000000037300 */ /* 0x000e2400000e0000 */
[----:B0-----:R-:W-:-:S04]  /*1e40*/  IADD3 R3, PT, PT, -R3, 0x1f, RZ ;  /* 0x0000001f03037810 */ /* 0x001fc80007ffe1ff */
[----:B------:R-:W-:Y:S02]  /*1e50*/  IADD3 R5, PT, PT, R3, -0x1c, RZ ;  /* 0xffffffe403057810 */ /* 0x000fe40007ffe0ff */
[----:B------:R-:W-:Y:S02]  /*1e60*/  IADD3 R2, PT, PT, R2, 0x1d, -R3 ;  /* 0x0000001d02027810 */ /* 0x000fe40007ffe803 */
[----:B------:R-:W-:-:S04]  /*1e70*/  SHF.L.U32 R5, R0, R5, RZ ;  /* 0x0000000500057219 */ /* 0x000fc800000006ff */
[----:B------:R-:W-:-:S07]  /*1e80*/  LOP3.LUT R0, R5, 0x7, RZ, 0xc0, !PT ;  /* 0x0000000705007812 */ /* 0x000fce00078ec0ff */
.L_x_26:
[----:B------:R-:W-:Y:S05]  /*1e90*/  BSYNC.RECONVERGENT B1 ;  /* 0x0000000000017941 */ /* 0x000fea0003800200 */
.L_x_25:
[----:B------:R-:W-:Y:S01]  /*1ea0*/  IMAD.SHL.U32 R0, R0, 0x100000, RZ ;  /* 0x0010000000007824 */ /* 0x000fe200078e00ff */
[----:B------:R-:W-:-:S04]  /*1eb0*/  LEA R2, R2, 0x3b800000, 0x17 ;  /* 0x3b80000002027811 */ /* 0x000fc800078eb8ff */
[----:B------:R-:W-:-:S07]  /*1ec0*/  LOP3.LUT R0, R2, R0, R7, 0xfe, !PT ;  /* 0x0000000002007212 */ /* 0x000fce00078efe07 */
.L_x_24:
[----:B------:R-:W-:Y:S05]  /*1ed0*/  BSYNC.RECONVERGENT B0 ;  /* 0x0000000000007941 */ /* 0x000fea0003800200 */
.L_x_23:
[----:B------:R-:W-:Y:S01]  /*1ee0*/  F2FP.BF16.F32.PACK_AB R0, RZ, R0 ;  /* 0x00000000ff00723e */ /* 0x000fe200000010ff */
[----:B------:R-:W-:Y:S06]  /*1ef0*/  BRA `(.L_x_8) ;  /* 0x0000000400187947 */ /* 0x000fec0003800000 */
.L_x_21:
[----:B------:R-:W2:Y:S01]  /*1f00*/  LDG.E.U8 R3, desc[UR36][R2.64] ;  /* 0x0000002402037981 */ /* 0x000ea2000c1e1100 */
[----:B------:R-:W-:Y:S01]  /*1f10*/  BSSY.RECONVERGENT B0, `(.L_x_27) ;  /* 0x0000018000007945 */ /* 0x000fe20003800200 */
[----:B------:R-:W-:Y:S01]  /*1f20*/  IMAD.MOV.U32 R0, RZ, RZ, RZ ;  /* 0x000000ffff007224 */ /* 0x000fe200078e00ff */
[----:B--2---:R-:W-:-:S13]  /*1f30*/  ISETP.NE.AND P0, PT, R3, RZ, PT ;  /* 0x000000ff0300720c */ /* 0x004fda0003f05270 */
[----:B------:R-:W-:Y:S05]  /*1f40*/  @!P0 BRA `(.L_x_28) ;  /* 0x0000000000508947 */ /* 0x000fea0003800000 */
[----:B------:R-:W-:-:S13]  /*1f50*/  ISETP.NE.AND P0, PT, R3, 0x80, PT ;  /* 0x000000800300780c */ /* 0x000fda0003f05270 */
[----:B------:R-:W-:Y:S01]  /*1f60*/  @!P0 MOV R0, 0x7f800001 ;  /* 0x7f80000100008802 */ /* 0x000fe20000000f00 */
        /* <DEDUP_REMOVED lines=10> */
[----:B------:R-:W-:Y:S01]  /*2010*/  IADD3 R2, PT, PT, R2, 0x1e, -R3 ;  /* 0x0000001e02027810 */ /* 0x000fe20007ffe803 */
[----:B------:R-:W-:-:S05]  /*2020*/  VIADD R5, R3, 0xffffffe3 ;  /* 0xffffffe303057836 */ /* 0x000fca0000000000 */
[----:B------:R-:W-:-:S04]  /*2030*/  SHF.L.U32 R5, R0, R5, RZ ;  /* 0x0000000500057219 */ /* 0x000fc800000006ff */
[----:B------:R-:W-:-:S07]  /*2040*/  LOP3.LUT R0, R5, 0x3, RZ, 0xc0, !PT ;  /* 0x0000000305007812 */ /* 0x000fce00078ec0ff */
.L_x_30:
[----:B------:R-:W-:Y:S05]  /*2050*/  BSYNC.RECONVERGENT B1 ;  /* 0x0000000000017941 */ /* 0x000fea0003800200 */
.L_x_29:
[----:B------:R-:W-:Y:S02]  /*2060*/  SHF.L.U32 R0, R0, 0x15, RZ ;  /* 0x0000001500007819 */ /* 0x000fe400000006ff */
[----:B------:R-:W-:-:S04]  /*2070*/  LEA R2, R2, 0x37800000, 0x17 ;  /* 0x3780000002027811 */ /* 0x000fc800078eb8ff */
[----:B------:R-:W-:-:S07]  /*2080*/  LOP3.LUT R0, R2, R0, R7, 0xfe, !PT ;  /* 0x0000000002007212 */ /* 0x000fce00078efe07 */
.L_x_28:
[----:B------:R-:W-:Y:S05]  /*2090*/  BSYNC.RECONVERGENT B0 ;  /* 0x0000000000007941 */ /* 0x000fea0003800200 */
.L_x_27:
[----:B------:R-:W-:Y:S01]  /*20a0*/  F2FP.BF16.F32.PACK_AB R0, RZ, R0 ;  /* 0x00000000ff00723e */ /* 0x000fe200000010ff */
[----:B------:R-:W-:Y:S06]  /*20b0*/  BRA `(.L_x_8) ;  /* 0x0000000000a87947 */ /* 0x000fec0003800000 */
.L_x_20:
[----:B------:R-:W-:-:S09]  /*20c0*/  UISETP.NE.AND UP0, UPT, UR4, 0x1c, UPT ;  /* 0x0000001c0400788c */ /* 0x000fd2000bf05270 */
[----:B------:R-:W-:Y:S05]  /*20d0*/  BRA.U !UP0, `(.L_x_31) ;  /* 0x0000000108947547 */ /* 0x000fea000b800000 */
[----:B------:R-:W-:-:S09]  /*20e0*/  UISETP.NE.AND UP0, UPT, UR4, 0x1d, UPT ;  /* 0x0000001d0400788c */ /* 0x000fd2000bf05270 */
[----:B------:R-:W-:Y:S05]  /*20f0*/  BRA.U !UP0, `(.L_x_32) ;  /* 0x00000001087c7547 */ /* 0x000fea000b800000 */
[----:B------:R-:W-:-:S09]  /*2100*/  UISETP.NE.AND UP0, UPT, UR4, 0x2c, UPT ;  /* 0x0000002c0400788c */ /* 0x000fd2000bf05270 */
[----:B------:R-:W-:Y:S05]  /*2110*/  BRA.U !UP0, `(.L_x_33) ;  /* 0x0000000108487547 */ /* 0x000fea000b800000 */
.L_x_7:
[----:B------:R-:W-:Y:S01]  /*2120*/  MOV R2, 0x0 ;  /* 0x0000000000027802 */ /* 0x000fe20000000f00 */
[----:B------:R-:W0:Y:S01]  /*2130*/  LDCU.64 UR4, c[0x4][0x158] ;  /* 0x01002b00ff0477ac */ /* 0x000e220008000a00 */
[----:B------:R-:W-:Y:S02]  /*2140*/  HFMA2 R13, -RZ, RZ, 0, 0 ;  /* 0x00000000ff0d7431 */ /* 0x000fe400000001ff */
[----:B------:R-:W-:Y:S01]  /*2150*/  IMAD.MOV.U32 R8, RZ, RZ, 0x4e ;  /* 0x0000004eff087424 */ /* 0x000fe200078e00ff */
[----:B------:R-:W1:Y:S01]  /*2160*/  LDCU.64 UR6, c[0x4][0x160] ;  /* 0x01002c00ff0677ac */ /* 0x000e620008000a00 */
[----:B------:R-:W2:Y:S01]  /*2170*/  LDC.64 R2, c[0x4][R2] ;  /* 0x0100000002027b82 */ /* 0x000ea20000000a00 */
[----:B------:R-:W-:Y:S01]  /*2180*/  IMAD.MOV.U32 R12, RZ, RZ, 0x1 ;  /* 0x00000001ff0c7424 */ /* 0x000fe200078e00ff */
[----:B------:R-:W3:Y:S01]  /*2190*/  LDCU.64 UR8, c[0x4][0x68] ;  /* 0x01000d00ff0877ac */ /* 0x000ee20008000a00 */
[----:B0-----:R-:W-:Y:S02]  /*21a0*/  IMAD.U32 R4, RZ, RZ, UR4 ;  /* 0x00000004ff047e24 */ /* 0x001fe4000f8e00ff */
[----:B------:R-:W-:Y:S01]  /*21b0*/  IMAD.U32 R5, RZ, RZ, UR5 ;  /* 0x00000005ff057e24 */ /* 0x000fe2000f8e00ff */
[----:B-1----:R-:W-:Y:S01]  /*21c0*/  MOV R6, UR6 ;  /* 0x0000000600067c02 */ /* 0x002fe20008000f00 */
[----:B------:R-:W-:-:S02]  /*21d0*/  IMAD.U32 R7, RZ, RZ, UR7 ;  /* 0x00000007ff077e24 */ /* 0x000fc4000f8e00ff */
[----:B---3--:R-:W-:Y:S01]  /*21e0*/  IMAD.U32 R10, RZ, RZ, UR8 ;  /* 0x00000008ff0a7e24 */ /* 0x008fe2000f8e00ff */
[----:B------:R-:W-:-:S07]  /*21f0*/  MOV R11, UR9 ;  /* 0x00000009000b7c02 */ /* 0x000fce0008000f00 */
[----:B------:R-:W-:-:S07]  /*2200*/  LEPC R20, `(.L_x_34) ;  /* 0x000000001014794e */ /* 0x000fce0000000000 */
[----:B--2---:R-:W-:Y:S05]  /*2210*/  CALL.ABS.NOINC R2 ;  /* 0x0000000002007343 */ /* 0x004fea0003c00000 */
.L_x_34:
[----:B------:R-:W-:Y:S01]  /*2220*/  PRMT R0, RZ, 0x7610, R0 ;  /* 0x00007610ff007816 */ /* 0x000fe20000000000 */
[----:B------:R-:W-:Y:S06]  /*2230*/  BRA `(.L_x_8) ;  /* 0x0000000000487947 */ /* 0x000fec0003800000 */
.L_x_33:
[----:B------:R-:W2:Y:S01]  /*2240*/  LDG.E.U8 R2, desc[UR36][R2.64] ;  /* 0x0000002402027981 */ /* 0x000ea2000c1e1100 */
[----:B------:R-:W-:Y:S01]  /*2250*/  BSSY.RECONVERGENT B0, `(.L_x_35) ;  /* 0x0000007000007945 */ /* 0x000fe20003800200 */
[----:B------:R-:W-:Y:S01]  /*2260*/  IMAD.MOV.U32 R0, RZ, RZ, 0x400000 ;  /* 0x00400000ff007424 */ /* 0x000fe200078e00ff */
[----:B--2---:R-:W-:-:S13]  /*2270*/  ISETP.NE.AND P0, PT, R2, RZ, PT ;  /* 0x000000ff0200720c */ /* 0x004fda0003f05270 */
[----:B------:R-:W-:Y:S05]  /*2280*/  @!P0 BRA `(.L_x_36) ;  /* 0x00000000000c8947 */ /* 0x000fea0003800000 */
[----:B------:R-:W-:-:S13]  /*2290*/  ISETP.NE.AND P0, PT, R2, 0xff, PT ;  /* 0x000000ff0200780c */ /* 0x000fda0003f05270 */
[----:B------:R-:W-:Y:S01]  /*22a0*/  @!P0 IMAD.MOV.U32 R0, RZ, RZ, 0x7f800001 ;  /* 0x7f800001ff008424 */ /* 0x000fe200078e00ff */
[----:B------:R-:W-:-:S07]  /*22b0*/  @P0 SHF.L.U32 R0, R2, 0x17, RZ ;  /* 0x0000001702000819 */ /* 0x000fce00000006ff */
.L_x_36:
[----:B------:R-:W-:Y:S05]  /*22c0*/  BSYNC.RECONVERGENT B0 ;  /* 0x0000000000007941 */ /* 0x000fea0003800200 */
.L_x_35:
[----:B------:R-:W-:Y:S01]  /*22d0*/  F2FP.BF16.F32.PACK_AB R0, RZ, R0 ;  /* 0x00000000ff00723e */ /* 0x000fe200000010ff */
[----:B------:R-:W-:Y:S06]  /*22e0*/  BRA `(.L_x_8) ;  /* 0x00000000001c7947 */ /* 0x000fec0003800000 */
.L_x_32:
[----:B------:R-:W2:Y:S02]  /*22f0*/  LDG.E.64 R2, desc[UR36][R2.64] ;  /* 0x0000002402027981 */ /* 0x000ea4000c1e1b00 */
[----:B--2---:R-:W0:Y:S02]  /*2300*/  I2F.U64 R0, R2 ;  /* 0x0000000200007312 */ /* 0x004e240000301000 */
[----:B0-----:R-:W-:Y:S01]  /*2310*/  F2FP.BF16.F32.PACK_AB R0, RZ, R0 ;  /* 0x00000000ff00723e */ /* 0x001fe200000010ff */
[----:B------:R-:W-:Y:S06]  /*2320*/  BRA `(.L_x_8) ;  /* 0x00000000000c7947 */ /* 0x000fec0003800000 */
.L_x_31:
[----:B------:R-:W2:Y:S02]  /*2330*/  LDG.E R2, desc[UR36][R2.64] ;  /* 0x0000002402027981 */ /* 0x000ea4000c1e1900 */
[----:B--2---:R-:W-:-:S04]  /*2340*/  I2FP.F32.U32 R0, R2 ;  /* 0x0000000200007245 */ /* 0x004fc80000201000 */
[----:B------:R-:W-:-:S07]  /*2350*/  F2FP.BF16.F32.PACK_AB R0, RZ, R0 ;  /* 0x00000000ff00723e */ /* 0x000fce00000010ff */
.L_x_8:
[----:B-----5:R-:W-:Y:S01]  /*2360*/  IMAD.U32 R0, R0, 0x10000, RZ ;  /* 0x0001000000007824 */ /* 0x020fe200078e00ff */
[----:B------:R-:W1:Y:S01]  /*2370*/  LDCU.64 UR6, c[0x0][0x580] ;  /* 0x0000b000ff0677ac */ /* 0x000e620008000a00 */
[----:B0-----:R-:W-:Y:S02]  /*2380*/  IMAD.MOV.U32 R3, RZ, RZ, 0x3f000000 ;  /* 0x3f000000ff037424 */ /* 0x001fe400078e00ff */
[C---:B------:R-:W-:Y:S01]  /*2390*/  FADD.FTZ R5, |R0|.reuse, -RZ ;  /* 0x800000ff00057221 */ /* 0x040fe20000010200 */
[C---:B------:R-:W-:Y:S01]  /*23a0*/  FSETP.GT.FTZ.AND P0, PT, |R0|.reuse, 0.56000000238418579102, PT ;  /* 0x3f0f5c290000780b */ /* 0x040fe20003f14200 */
[C---:B------:R-:W-:Y:S01]  /*23b0*/  FFMA.FTZ R2, |R0|.reuse, -R3, 0.5 ;  /* 0x3f00000000027423 */ /* 0x040fe20000010a03 */
[----:B------:R-:W-:Y:S01]  /*23c0*/  FSETP.NEU.FTZ.AND P1, PT, |R0|, 1, PT ;  /* 0x3f8000000000780b */ /* 0x000fe20003f3d200 */
[----:B------:R-:W-:Y:S02]  /*23d0*/  UPRMT UR4, UR42, 0x9910, URZ ;  /* 0x000099102a047896 */ /* 0x000fe400080000ff */
[----:B------:R-:W0:Y:S02]  /*23e0*/  MUFU.RSQ R3, R2 ;  /* 0x0000000200037308 */ /* 0x000e240000001400 */
[----:B------:R-:W-:Y:S01]  /*23f0*/  UISETP.GT.AND UP0, UPT, UR4, 0x9, UPT ;  /* 0x000000090400788c */ /* 0x000fe2000bf04270 */
[----:B0-----:R-:W-:Y:S01]  /*2400*/  FMUL.FTZ R4, R2, R3 ;  /* 0x0000000302047220 */ /* 0x001fe20000410000 */
[----:B------:R-:W-:-:S04]  /*2410*/  FMUL.FTZ R3, R3, -0.5 ;  /* 0xbf00000003037820 */ /* 0x000fc80000410000 */
[----:B------:R-:W-:-:S04]  /*2420*/  FFMA.FTZ R3, R4, R3, 0.5 ;  /* 0x3f00000004037423 */ /* 0x000fc80000010003 */
[----:B------:R-:W-:-:S05]  /*2430*/  FFMA.FTZ R3, R4, R3, R4 ;  /* 0x0000000304037223 */ /* 0x000fca0000010004 */
[----:B------:R-:W-:Y:S02]  /*2440*/  @P0 FSEL R5, R3, RZ, P1 ;  /* 0x000000ff03050208 */ /* 0x000fe40000800000 */
[----:B------:R-:W-:Y:S02]  /*2450*/  MOV R3, 0x3d10ecef ;  /* 0x3d10ecef00037802 */ /* 0x000fe40000000f00 */
[----:B------:R-:W-:Y:S02]  /*2460*/  LOP3.LUT R5, R5, 0x80000000, R0, 0xb8, !PT ;  /* 0x8000000005057812 */ /* 0x000fe400078eb800 */
[----:B------:R-:W-:-:S03]  /*2470*/  FSETP.GT.FTZ.AND P1, PT, R0, 0.56000000238418579102, PT ;  /* 0x3f0f5c290000780b */ /* 0x000fc60003f34000 */
[----:B------:R-:W-:-:S04]  /*2480*/  FMUL.FTZ R2, R5, R5 ;  /* 0x0000000505027220 */ /* 0x000fc80000410000 */
[----:B------:R-:W-:-:S04]  /*2490*/  FFMA.FTZ R3, R2, R3, 0.016980519518256187439 ;  /* 0x3c8b1abb02037423 */ /* 0x000fc80000010003 */
[----:B------:R-:W-:-:S04]  /*24a0*/  FFMA.FTZ R3, R2, R3, 0.030762933194637298584 ;  /* 0x3cfc028c02037423 */ /* 0x000fc80000010003 */
[----:B------:R-:W-:-:S04]  /*24b0*/  FFMA.FTZ R3, R2, R3, 0.044709417968988418579 ;  /* 0x3d37213902037423 */ /* 0x000fc80000010003 */
[----:B------:R-:W-:-:S04]  /*24c0*/  FFMA.FTZ R3, R2, R3, 0.074989043176174163818 ;  /* 0x3d9993db02037423 */ /* 0x000fc80000010003 */
[----:B------:R-:W-:-:S04]  /*24d0*/  FFMA.FTZ R3, R2, R3, 0.16666707396507263184 ;  /* 0x3e2aaac602037423 */ /* 0x000fc80000010003 */
[----:B------:R-:W-:Y:S01]  /*24e0*/  FMUL.FTZ R2, R2, R3 ;  /* 0x0000000302027220 */ /* 0x000fe20000410000 */
[----:B------:R-:W-:-:S03]  /*24f0*/  IMAD.MOV.U32 R3, RZ, RZ, 0x3fd774eb ;  /* 0x3fd774ebff037424 */ /* 0x000fc600078e00ff */
[----:B------:R-:W-:-:S04]  /*2500*/  FFMA.FTZ R5, R5, R2, R5 ;  /* 0x0000000205057223 */ /* 0x000fc80000010005 */
[----:B------:R-:W-:-:S05]  /*2510*/  FADD.FTZ R0, -R5, -RZ ;  /* 0x800000ff05007221 */ /* 0x000fca0000010100 */
[----:B------:R-:W-:-:S05]  /*2520*/  FSEL R0, R5, R0, P0 ;  /* 0x0000000005007208 */ /* 0x000fca0000000000 */
[----:B------:R-:W-:-:S04]  /*2530*/  @!P1 FFMA.FTZ R5, R3, 0.93318945169448852539, R0 ;  /* 0x3f6ee58103059823 */ /* 0x000fc80000010000 */
[----:B------:R-:W-:Y:S01]  /*2540*/  @P0 FADD.FTZ R5, R5, R5 ;  /* 0x0000000505050221 */ /* 0x000fe20000010000 */
[----:B-1----:R-:W-:-:S05]  /*2550*/  IADD3 R2, P0, PT, R16, UR6, RZ ;  /* 0x0000000610027c10 */ /* 0x002fca000ff1e0ff */
[----:B------:R-:W0:Y:S01]  /*2560*/  F2F.BF16.F32 R5, R5 ;  /* 0x0000000500057304 */ /* 0x000e220000202000 */
[----:B------:R-:W-:Y:S01]  /*2570*/  IMAD.X R3, RZ, RZ, UR7, P0 ;  /* 0x00000007ff037e24 */ /* 0x000fe200080e06ff */
[----:B------:R-:W-:Y:S06]  /*2580*/  BRA.U UP0, `(.L_x_37) ;  /* 0x00000005000c7547 */ /* 0x000fec000b800000 */
        /* <DEDUP_REMOVED lines=8> */
[----:B0-----:R-:W-:-:S04]  /*2610*/  SHF.L.U32 R0, R5, 0x10, RZ ;  /* 0x0000001005007819 */ /* 0x001fc800000006ff */
[----:B------:R-:W0:Y:S02]  /*2620*/  F2I.FTZ.TRUNC.NTZ R5, R0 ;  /* 0x0000000000057305 */ /* 0x000e24000021f100 */
[----:B0-----:R4:W-:Y:S01]  /*2630*/  STG.E.U8 desc[UR36][R2.64], R5 ;  /* 0x0000000502007986 */ /* 0x0019e2000c101124 */
[----:B------:R-:W-:Y:S05]  /*2640*/  BRA `(.L_x_42) ;  /* 0x0000000c00807947 */ /* 0x000fea0003800000 */
.L_x_40:
[----:B0-----:R-:W-:-:S06]  /*2650*/  IMAD.U32 R5, R5, 0x10000, RZ ;  /* 0x0001000005057824 */ /* 0x001fcc00078e00ff */
[----:B------:R-:W0:Y:S02]  /*2660*/  F2I.S64.TRUNC R4, R5 ;  /* 0x0000000500047311 */ /* 0x000e24000020d900 */
[----:B0-----:R3:W-:Y:S01]  /*2670*/  STG.E.U8 desc[UR36][R2.64], R4 ;  /* 0x0000000402007986 */ /* 0x0017e2000c101124 */
[----:B------:R-:W-:Y:S05]  /*2680*/  BRA `(.L_x_42) ;  /* 0x0000000c00707947 */ /* 0x000fea0003800000 */
.L_x_39:
[----:B------:R-:W-:-:S09]  /*2690*/  UISETP.NE.AND UP0, UPT, UR4, 0x2, UPT ;  /* 0x000000020400788c */ /* 0x000fd2000bf05270 */
[----:B------:R-:W-:Y:S05]  /*26a0*/  BRA.U !UP0, `(.L_x_43) ;  /* 0x0000000108307547 */ /* 0x000fea000b800000 */
[----:B------:R-:W-:-:S09]  /*26b0*/  UISETP.NE.AND UP0, UPT, UR4, 0x3, UPT ;  /* 0x000000030400788c */ /* 0x000fd2000bf05270 */
[----:B------:R-:W-:Y:S05]  /*26c0*/  BRA.U !UP0, `(.L_x_44) ;  /* 0x0000000108187547 */ /* 0x000fea000b800000 */
[----:B------:R-:W-:-:S09]  /*26d0*/  UISETP.NE.AND UP0, UPT, UR4, 0x4, UPT ;  /* 0x000000040400788c */ /* 0x000fd2000bf05270 */
[----:B------:R-:W-:Y:S05]  /*26e0*/  BRA.U UP0, `(.L_x_41) ;  /* 0x0000000900b87547 */ /* 0x000fea000b800000 */
[----:B0-----:R-:W-:-:S06]  /*26f0*/  IMAD.U32 R5, R5, 0x10000, RZ ;  /* 0x0001000005057824 */ /* 0x001fcc00078e00ff */
[----:B------:R-:W0:Y:S02]  /*2700*/  F2I.S64.TRUNC R4, R5 ;  /* 0x0000000500047311 */ /* 0x000e24000020d900 */
[----:B0-----:R0:W-:Y:S01]  /*2710*/  STG.E.64 desc[UR36][R2.64], R4 ;  /* 0x0000000402007986 */ /* 0x0011e2000c101b24 */
[----:B------:R-:W-:Y:S05]  /*2720*/  BRA `(.L_x_42) ;  /* 0x0000000c00487947 */ /* 0x000fea0003800000 */
.L_x_44:
[----:B0-----:R-:W-:-:S06]  /*2730*/  SHF.L.U32 R5, R5, 0x10, RZ ;  /* 0x0000001005057819 */ /* 0x001fcc00000006ff */
[----:B------:R-:W0:Y:S02]  /*2740*/  F2I.FTZ.TRUNC.NTZ R5, R5 ;  /* 0x0000000500057305 */ /* 0x000e24000021f100 */
[----:B0-----:R1:W-:Y:S01]  /*2750*/  STG.E desc[UR36][R2.64], R5 ;  /* 0x0000000502007986 */ /* 0x0013e2000c101924 */
[----:B------:R-:W-:Y:S05]  /*2760*/  BRA `(.L_x_42) ;  /* 0x0000000c00387947 */ /* 0x000fea0003800000 */
.L_x_43:
[----:B0-----:R-:W-:-:S06]  /*2770*/  IMAD.U32 R5, R5, 0x10000, RZ ;  /* 0x0001000005057824 */ /* 0x001fcc00078e00ff */
[----:B------:R-:W0:Y:S02]  /*2780*/  F2I.FTZ.TRUNC.NTZ R5, R5 ;  /* 0x0000000500057305 */ /* 0x000e24000021f100 */
[----:B0-----:R2:W-:Y:S01]  /*2790*/  STG.E.U16 desc[UR36][R2.64], R5 ;  /* 0x0000000502007986 */ /* 0x0015e2000c101524 */
[----:B------:R-:W-:Y:S05]  /*27a0*/  BRA `(.L_x_42) ;  /* 0x0000000c00287947 */ /* 0x000fea0003800000 */
.L_x_38:
[----:B------:R-:W-:-:S09]  /*27b0*/  UISETP.GT.AND UP0, UPT, UR4, 0x6, UPT ;  /* 0x000000060400788c */ /* 0x000fd2000bf04270 */
[----:B------:R-:W-:Y:S05]  /*27c0*/  BRA.U UP0, `(.L_x_45) ;  /* 0x00000001002c7547 */ /* 0x000fea000b800000 */
[----:B------:R-:W-:-:S09]  /*27d0*/  UISETP.NE.AND UP0, UPT, UR4, 0x5, UPT ;  /* 0x000000050400788c */ /* 0x000fd2000bf05270 */
[----:B------:R-:W-:Y:S05]  /*27e0*/  BRA.U !UP0, `(.L_x_46) ;  /* 0x0000000108147547 */ /* 0x000fea000b800000 */
[----:B------:R-:W-:-:S09]  /*27f0*/  UISETP.NE.AND UP0, UPT, UR4, 0x6, UPT ;  /* 0x000000060400788c */ /* 0x000fd2000bf05270 */
[----:B------:R-:W-:Y:S05]  /*2800*/  BRA.U UP0, `(.L_x_41) ;  /* 0x0000000900707547 */ /* 0x000fea000b800000 */
[----:B0-----:R-:W-:-:S05]  /*2810*/  IMAD.U32 R5, R5, 0x10000, RZ ;  /* 0x0001000005057824 */ /* 0x001fca00078e00ff */
[----:B------:R0:W-:Y:S01]  /*2820*/  STG.E desc[UR36][R2.64], R5 ;  /* 0x0000000502007986 */ /* 0x0001e2000c101924 */
[----:B------:R-:W-:Y:S05]  /*2830*/  BRA `(.L_x_42) ;  /* 0x0000000c00047947 */ /* 0x000fea0003800000 */
.L_x_46:
[----:B0-----:R-:W-:-:S04]  /*2840*/  SHF.L.U32 R0, R5, 0x10, RZ ;  /* 0x0000001005007819 */ /* 0x001fc800000006ff */
[----:B------:R-:W-:-:S05]  /*2850*/  F2FP.F16.F32.PACK_AB R0, RZ, R0 ;  /* 0x00000000ff00723e */ /* 0x000fca00000000ff */
[----:B------:R0:W-:Y:S01]  /*2860*/  STG.E.U16 desc[UR36][R2.64], R0 ;  /* 0x0000000002007986 */ /* 0x0001e2000c101524 */
[----:B------:R-:W-:Y:S05]  /*2870*/  BRA `(.L_x_42) ;  /* 0x0000000800f47947 */ /* 0x000fea0003800000 */
.L_x_45:
[----:B------:R-:W-:-:S09]  /*2880*/  UISETP.NE.AND UP0, UPT, UR4, 0x7, UPT ;  /* 0x000000070400788c */ /* 0x000fd2000bf05270 */
[----:B------:R-:W-:Y:S05]  /*2890*/  BRA.U !UP0, `(.L_x_47) ;  /* 0x0000000108347547 */ /* 0x000fea000b800000 */
[----:B------:R-:W-:-:S09]  /*28a0*/  UISETP.NE.AND UP0, UPT, UR4, 0x8, UPT ;  /* 0x000000080400788c */ /* 0x000fd2000bf05270 */
[----:B------:R-:W-:Y:S05]  /*28b0*/  BRA.U !UP0, `(.L_x_48) ;  /* 0x0000000108187547 */ /* 0x000fea000b800000 */
[----:B------:R-:W-:-:S09]  /*28c0*/  UISETP.NE.AND UP0, UPT, UR4, 0x9, UPT ;  /* 0x000000090400788c */ /* 0x000fd2000bf05270 */
[----:B------:R-:W-:Y:S05]  /*28d0*/  BRA.U UP0, `(.L_x_41) ;  /* 0x00000009003c7547 */ /* 0x000fea000b800000 */
[----:B0-----:R-:W-:Y:S02]  /*28e0*/  IMAD.U32 R4, R5, 0x10000, RZ ;  /* 0x0001000005047824 */ /* 0x001fe400078e00ff */
[----:B------:R-:W-:-:S05]  /*28f0*/  IMAD.MOV.U32 R5, RZ, RZ, RZ ;  /* 0x000000ffff057224 */ /* 0x000fca00078e00ff */
[----:B------:R0:W-:Y:S01]  /*2900*/  STG.E.64 desc[UR36][R2.64], R4 ;  /* 0x0000000402007986 */ /* 0x0001e2000c101b24 */
[----:B------:R-:W-:Y:S05]  /*2910*/  BRA `(.L_x_42) ;  /* 0x0000000800cc7947 */ /* 0x000fea0003800000 */
.L_x_48:
[----:B0-----:R-:W-:-:S04]  /*2920*/  SHF.L.U32 R5, R5, 0x10, RZ ;  /* 0x0000001005057819 */ /* 0x001fc800000006ff */
[----:B------:R-:W-:-:S04]  /*2930*/  F2FP.F16.F32.PACK_AB R5, RZ, R5 ;  /* 0x00000005ff05723e */ /* 0x000fc800000000ff */
[----:B------:R-:W-:-:S05]  /*2940*/  PRMT R5, R5, 0x5410, RZ ;  /* 0x0000541005057816 */ /* 0x000fca00000000ff */
[----:B------:R0:W-:Y:S01]  /*2950*/  STG.E desc[UR36][R2.64], R5 ;  /* 0x0000000502007986 */ /* 0x0001e2000c101924 */
[----:B------:R-:W-:Y:S05]  /*2960*/  BRA `(.L_x_42) ;  /* 0x0000000800b87947 */ /* 0x000fea0003800000 */
.L_x_47:
[----:B0-----:R-:W-:-:S04]  /*2970*/  IMAD.U32 R4, R5, 0x10000, RZ ;  /* 0x0001000005047824 */ /* 0x001fc800078e00ff */
[----:B------:R-:W-:-:S06]  /*2980*/  FMUL.FTZ R4, R4, 1 ;  /* 0x3f80000004047820 */ /* 0x000fcc0000410000 */
[----:B------:R-:W0:Y:S02]  /*2990*/  F2F.F64.F32 R4, R4 ;  /* 0x0000000400047310 */ /* 0x000e240000201800 */
[----:B0-----:R0:W-:Y:S01]  /*29a0*/  STG.E.64 desc[UR36][R2.64], R4 ;  /* 0x0000000402007986 */ /* 0x0011e2000c101b24 */
[----:B------:R-:W-:Y:S05]  /*29b0*/  BRA `(.L_x_42) ;  /* 0x0000000800a47947 */ /* 0x000fea0003800000 */
.L_x_37:
        /* <DEDUP_REMOVED lines=8> */
[----:B0-----:R-:W-:-:S05]  /*2a40*/  IMAD.U32 R5, R5, 0x10000, RZ ;  /* 0x0001000005057824 */ /* 0x001fca00078e00ff */
[----:B------:R-:W-:-:S04]  /*2a50*/  FSETP.NEU.FTZ.AND P0, PT, R5, RZ, PT ;  /* 0x000000ff0500720b */ /* 0x000fc80003f1d000 */
[----:B------:R-:W-:-:S05]  /*2a60*/  SEL R5, RZ, 0x1, !P0 ;  /* 0x00000001ff057807 */ /* 0x000fca0004000000 */
[----:B------:R0:W-:Y:S01]  /*2a70*/  STG.E.U8 desc[UR36][R2.64], R5 ;  /* 0x0000000502007986 */ /* 0x0001e2000c101124 */
[----:B------:R-:W-:Y:S05]  /*2a80*/  BRA `(.L_x_42) ;  /* 0x0000000800707947 */ /* 0x000fea0003800000 */
.L_x_51:
[----:B0-----:R-:W-:Y:S02]  /*2a90*/  SHF.L.U32 R5, R5, 0x10, RZ ;  /* 0x0000001005057819 */ /* 0x001fe400000006ff */
[----:B------:R-:W-:-:S03]  /*2aa0*/  CS2R R6, SRZ ;  /* 0x0000000000067805 */ /* 0x000fc6000001ff00 */
[----:B------:R-:W-:-:S06]  /*2ab0*/  FMUL.FTZ R5, R5, 1 ;  /* 0x3f80000005057820 */ /* 0x000fcc0000410000 */
[----:B------:R-:W0:Y:S02]  /*2ac0*/  F2F.F64.F32 R4, R5 ;  /* 0x0000000500047310 */ /* 0x000e240000201800 */
[----:B0-----:R0:W-:Y:S01]  /*2ad0*/  STG.E.128 desc[UR36][R2.64], R4 ;  /* 0x0000000402007986 */ /* 0x0011e2000c101d24 */
[----:B------:R-:W-:Y:S05]  /*2ae0*/  BRA `(.L_x_42) ;  /* 0x0000000800587947 */ /* 0x000fea0003800000 */
.L_x_50:
[----:B------:R-:W-:-:S09]  /*2af0*/  UISETP.NE.AND UP0, UPT, UR4, 0xf, UPT ;  /* 0x0000000f0400788c */ /* 0x000fd2000bf05270 */
[----:B------:R-:W-:Y:S05]  /*2b00*/  BRA.U !UP0, `(.L_x_52) ;  /* 0x0000000108a07547 */ /* 0x000fea000b800000 */
[----:B------:R-:W-:-:S09]  /*2b10*/  UISETP.NE.AND UP0, UPT, UR4, 0x17, UPT ;  /* 0x000000170400788c */ /* 0x000fd2000bf05270 */
[----:B------:R-:W-:Y:S05]  /*2b20*/  BRA.U !UP0, `(.L_x_53) ;  /* 0x00000001084c7547 */ /* 0x000fea000b800000 */
[----:B------:R-:W-:-:S09]  /*2b30*/  UISETP.NE.AND UP0, UPT, UR4, 0x18, UPT ;  /* 0x000000180400788c */ /* 0x000fd2000bf05270 */
[----:B------:R-:W-:Y:S05]  /*2b40*/  BRA.U UP0, `(.L_x_41) ;  /* 0x0000000500a07547 */ /* 0x000fea000b800000 */
[----:B0-----:R-:W-:Y:S01]  /*2b50*/  IMAD.U32 R7, R5, 0x10000, RZ ;  /* 0x0001000005077824 */ /* 0x001fe200078e00ff */
[----:B------:R-:W-:Y:S01]  /*2b60*/  BSSY.RECONVERGENT B0, `(.L_x_54) ;  /* 0x000000c000007945 */ /* 0x000fe20003800200 */
[----:B------:R-:W-:-:S03]  /*2b70*/  IMAD.MOV.U32 R0, RZ, RZ, 0x7f ;  /* 0x0000007fff007424 */ /* 0x000fc600078e00ff */
[----:B------:R-:W-:Y:S02]  /*2b80*/  LOP3.LUT R6, R7, 0x7fffffff, RZ, 0xc0, !PT ;  /* 0x7fffffff07067812 */ /* 0x000fe400078ec0ff */
[----:B------:R-:W-:Y:S02]  /*2b90*/  SHF.R.U32.HI R5, RZ, 0x18, R7 ;  /* 0x00000018ff057819 */ /* 0x000fe40000011607 */
[----:B------:R-:W-:-:S13]  /*2ba0*/  ISETP.GT.U32.AND P0, PT, R6, 0x43efffff, PT ;  /* 0x43efffff0600780c */ /* 0x000fda0003f04070 */
[----:B------:R-:W-:Y:S05]  /*2bb0*/  @P0 BRA `(.L_x_55) ;  /* 0x0000000000180947 */ /* 0x000fea0003800000 */
[----:B------:R-:W-:-:S13]  /*2bc0*/  ISETP.GT.U32.AND P0, PT, R6, 0x3c7fffff, PT ;  /* 0x3c7fffff0600780c */ /* 0x000fda0003f04070 */
[----:B------:R-:W-:-:S04]  /*2bd0*/  @P0 SHF.R.U32.HI R0, RZ, 0x14, R7 ;  /* 0x00000014ff000819 */ /* 0x000fc80000011607 */
[----:B------:R-:W-:Y:S01]  /*2be0*/  @P0 LOP3.LUT R4, R0, 0x1, RZ, 0xc0, !PT ;  /* 0x0000000100040812 */ /* 0x000fe200078ec0ff */
[----:B------:R-:W-:-:S03]  /*2bf0*/  @!P0 FADD.FTZ R0, R6, 16384 ;  /* 0x4680000006008421 */ /* 0x000fc60000010000 */
[----:B------:R-:W-:-:S04]  /*2c00*/  @P0 IADD3 R4, PT, PT, R7, 0x407ffff, R4 ;  /* 0x0407ffff07040810 */ /* 0x000fc80007ffe004 */
[----:B------:R-:W-:-:S07]  /*2c10*/  @P0 SHF.R.U32.HI R0, RZ, 0x14, R4 ;  /* 0x00000014ff000819 */ /* 0x000fce0000011604 */
.L_x_55:
[----:B------:R-:W-:Y:S05]  /*2c20*/  BSYNC.RECONVERGENT B0 ;  /* 0x0000000000007941 */ /* 0x000fea0003800200 */
.L_x_54:
[----:B------:R-:W-:-:S05]  /*2c30*/  LOP3.LUT R5, R0, 0x80, R5, 0xf8, !PT ;  /* 0x0000008000057812 */ /* 0x000fca00078ef805 */
[----:B------:R0:W-:Y:S01]  /*2c40*/  STG.E.U8 desc[UR36][R2.64], R5 ;  /* 0x0000000502007986 */ /* 0x0001e2000c101124 */
[----:B------:R-:W-:Y:S05]  /*2c50*/  BRA `(.L_x_42) ;  /* 0x0000000400fc7947 */ /* 0x000fea0003800000 */
.L_x_53:
[----:B0-----:R-:W-:Y:S01]  /*2c60*/  SHF.L.U32 R7, R5, 0x10, RZ ;  /* 0x0000001005077819 */ /* 0x001fe200000006ff */
[----:B------:R-:W-:Y:S03]  /*2c70*/  BSSY.RECONVERGENT B0, `(.L_x_56) ;  /* 0x000000e000007945 */ /* 0x000fe60003800200 */
[----:B------:R-:W-:Y:S02]  /*2c80*/  LOP3.LUT R6, R7, 0x7fffffff, RZ, 0xc0, !PT ;  /* 0x7fffffff07067812 */ /* 0x000fe400078ec0ff */
[----:B------:R-:W-:Y:S02]  /*2c90*/  SHF.R.U32.HI R5, RZ, 0x18, R7 ;  /* 0x00000018ff057819 */ /* 0x000fe40000011607 */
[----:B------:R-:W-:-:S13]  /*2ca0*/  ISETP.GE.U32.AND P1, PT, R6, 0x47800000, PT ;  /* 0x478000000600780c */ /* 0x000fda0003f26070 */
[----:B------:R-:W-:Y:S01]  /*2cb0*/  @P1 IMAD.MOV.U32 R0, RZ, RZ, 0x7f ;  /* 0x0000007fff001424 */ /* 0x000fe200078e00ff */
[----:B------:R-:W-:-:S04]  /*2cc0*/  @P1 ISETP.GT.U32.AND P0, PT, R6, 0x7f800000, PT ;  /* 0x7f8000000600180c */ /* 0x000fc80003f04070 */
[----:B------:R-:W-:Y:S01]  /*2cd0*/  @P1 SEL R0, R0, 0x7c, P0 ;  /* 0x0000007c00001807 */ /* 0x000fe20000000000 */
[----:B------:R-:W-:Y:S08]  /*2ce0*/  @P1 BRA `(.L_x_57) ;  /* 0x0000000000181947 */ /* 0x000ff00003800000 */
[----:B------:R-:W-:-:S13]  /*2cf0*/  ISETP.GT.U32.AND P0, PT, R6, 0x387fffff, PT ;  /* 0x387fffff0600780c */ /* 0x000fda0003f04070 */
[----:B------:R-:W-:-:S04]  /*2d00*/  @P0 SHF.R.U32.HI R0, RZ, 0x15, R7 ;  /* 0x00000015ff000819 */ /* 0x000fc80000011607 */
[----:B------:R-:W-:Y:S01]  /*2d10*/  @P0 LOP3.LUT R4, R0, 0x1, RZ, 0xc0, !PT ;  /* 0x0000000100040812 */ /* 0x000fe200078ec0ff */
[----:B------:R-:W-:-:S03]  /*2d20*/  @!P0 FADD.FTZ R0, R6, 128 ;  /* 0x4300000006008421 */ /* 0x000fc60000010000 */
[----:B------:R-:W-:-:S04]  /*2d30*/  @P0 IADD3 R4, PT, PT, R7, 0x80fffff, R4 ;  /* 0x080fffff07040810 */ /* 0x000fc80007ffe004 */
[----:B------:R-:W-:-:S07]  /*2d40*/  @P0 SHF.R.U32.HI R0, RZ, 0x15, R4 ;  /* 0x00000015ff000819 */ /* 0x000fce0000011604 */
.L_x_57:
[----:B------:R-:W-:Y:S05]  /*2d50*/  BSYNC.RECONVERGENT B0 ;  /* 0x0000000000007941 */ /* 0x000fea0003800200 */
.L_x_56:
[----:B------:R-:W-:-:S05]  /*2d60*/  LOP3.LUT R5, R0, 0x80, R5, 0xf8, !PT ;  /* 0x0000008000057812 */ /* 0x000fca00078ef805 */
[----:B------:R0:W-:Y:S01]  /*2d70*/  STG.E.U8 desc[UR36][R2.64], R5 ;  /* 0x0000000502007986 */ /* 0x0001e2000c101124 */
[----:B------:R-:W-:Y:S05]  /*2d80*/  BRA `(.L_x_42) ;  /* 0x0000000400b07947 */ /* 0x000fea0003800000 */
.L_x_52:
[----:B0-----:R0:W-:Y:S01]  /*2d90*/  STG.E.U16 desc[UR36][R2.64], R5 ;  /* 0x0000000502007986 */ /* 0x0011e2000c101524 */
[----:B------:R-:W-:Y:S05]  /*2da0*/  BRA `(.L_x_42) ;  /* 0x0000000400a87947 */ /* 0x000fea0003800000 */
.L_x_49:
        /* <DEDUP_REMOVED lines=8> */
[----:B0-----:R-:W-:-:S06]  /*2e30*/  IMAD.U32 R5, R5, 0x10000, RZ ;  /* 0x0001000005057824 */ /* 0x001fcc00078e00ff */
[----:B------:R-:W0:Y:S02]  /*2e40*/  F2I.FTZ.U32.TRUNC.NTZ R5, R5 ;  /* 0x0000000500057305 */ /* 0x000e24000021f000 */
[----:B0-----:R0:W-:Y:S01]  /*2e50*/  STG.E.U16 desc[UR36][R2.64], R5 ;  /* 0x0000000502007986 */ /* 0x0011e2000c101524 */
[----:B------:R-:W-:Y:S05]  /*2e60*/  BRA `(.L_x_42) ;  /* 0x0000000400787947 */ /* 0x000fea0003800000 */
.L_x_60:
[----:B0-----:R-:W-:Y:S01]  /*2e70*/  SHF.L.U32 R5, R5, 0x10, RZ ;  /* 0x0000001005057819 */ /* 0x001fe200000006ff */
[----:B------:R-:W-:Y:S01]  /*2e80*/  BSSY.RECONVERGENT B0, `(.L_x_61) ;  /* 0x0000014000007945 */ /* 0x000fe20003800200 */
[----:B------:R-:W-:Y:S02]  /*2e90*/  IMAD.MOV.U32 R0, RZ, RZ, 0x80 ;  /* 0x00000080ff007424 */ /* 0x000fe400078e00ff */
[----:B------:R-:W-:-:S04]  /*2ea0*/  LOP3.LUT R4, R5, 0x7fffffff, RZ, 0xc0, !PT ;  /* 0x7fffffff05047812 */ /* 0x000fc800078ec0ff */
[----:B------:R-:W-:-:S13]  /*2eb0*/  ISETP.GT.U32.AND P0, PT, R4, 0x437fffff, PT ;  /* 0x437fffff0400780c */ /* 0x000fda0003f04070 */
[----:B------:R-:W-:Y:S05]  /*2ec0*/  @P0 BRA `(.L_x_62) ;  /* 0x00000000003c0947 */ /* 0x000fea0003800000 */
[----:B------:R-:W-:-:S13]  /*2ed0*/  ISETP.GT.U32.AND P0, PT, R4, 0x3bffffff, PT ;  /* 0x3bffffff0400780c */ /* 0x000fda0003f04070 */
[----:B------:R-:W-:Y:S05]  /*2ee0*/  @P0 BRA `(.L_x_63) ;  /* 0x0000000000140947 */ /* 0x000fea0003800000 */
[----:B------:R-:W-:-:S05]  /*2ef0*/  FADD.FTZ R0, R4, 8192 ;  /* 0x4600000004007421 */ /* 0x000fca0000010000 */
[----:B------:R-:W-:Y:S02]  /*2f00*/  LOP3.LUT P0, R4, R0, 0xff, RZ, 0xc0, !PT ;  /* 0x000000ff00047812 */ /* 0x000fe4000780c0ff */
[----:B------:R-:W-:-:S11]  /*2f10*/  PRMT R0, RZ, 0x7610, R0 ;  /* 0x00007610ff007816 */ /* 0x000fd60000000000 */
[----:B------:R-:W-:Y:S05]  /*2f20*/  @!P0 BRA `(.L_x_62) ;  /* 0x0000000000248947 */ /* 0x000fea0003800000 */
[----:B------:R-:W-:Y:S05]  /*2f30*/  BRA `(.L_x_64) ;  /* 0x0000000000147947 */ /* 0x000fea0003800000 */
.L_x_63:
[----:B------:R-:W-:-:S04]  /*2f40*/  SHF.R.U32.HI R0, RZ, 0x14, R5 ;  /* 0x00000014ff007819 */ /* 0x000fc80000011605 */
[----:B------:R-:W-:-:S04]  /*2f50*/  LOP3.LUT R0, R0, 0x1, RZ, 0xc0, !PT ;  /* 0x0000000100007812 */ /* 0x000fc800078ec0ff */
[----:B------:R-:W-:-:S04]  /*2f60*/  IADD3 R0, PT, PT, R5, 0x487ffff, R0 ;  /* 0x0487ffff05007810 */ /* 0x000fc80007ffe000 */
[----:B------:R-:W-:-:S04]  /*2f70*/  SHF.R.U32.HI R0, RZ, 0x14, R0 ;  /* 0x00000014ff007819 */ /* 0x000fc80000011600 */
[----:B------:R-:W-:-:S07]  /*2f80*/  LOP3.LUT R4, R0, 0xff, RZ, 0xc0, !PT ;  /* 0x000000ff00047812 */ /* 0x000fce00078ec0ff */
.L_x_64:
[----:B------:R-:W-:-:S04]  /*2f90*/  SHF.R.U32.HI R5, RZ, 0x18, R5 ;  /* 0x00000018ff057819 */ /* 0x000fc80000011605 */
[----:B------:R-:W-:-:S04]  /*2fa0*/  LOP3.LUT R4, R4, 0x80, R5, 0xf8, !PT ;  /* 0x0000008004047812 */ /* 0x000fc800078ef805 */
[----:B------:R-:W-:-:S07]  /*2fb0*/  PRMT R0, R4, 0x7610, R0 ;  /* 0x0000761004007816 */ /* 0x000fce0000000000 */
.L_x_62:
[----:B------:R-:W-:Y:S05]  /*2fc0*/  BSYNC.RECONVERGENT B0 ;  /* 0x0000000000007941 */ /* 0x000fea0003800200 */
.L_x_61:
[----:B------:R0:W-:Y:S01]  /*2fd0*/  STG.E.U8 desc[UR36][R2.64], R0 ;  /* 0x0000000002007986 */ /* 0x0001e2000c101124 */
[----:B------:R-:W-:Y:S05]  /*2fe0*/  BRA `(.L_x_42) ;  /* 0x0000000400187947 */ /* 0x000fea0003800000 */
.L_x_59:
[----:B0-----:R-:W-:Y:S01]  /*2ff0*/  IMAD.U32 R5, R5, 0x10000, RZ ;  /* 0x0001000005057824 */ /* 0x001fe200078e00ff */
[----:B------:R-:W-:Y:S01]  /*3000*/  BSSY.RECONVERGENT B0, `(.L_x_65) ;  /* 0x0000014000007945 */ /* 0x000fe20003800200 */
[----:B------:R-:W-:-:S03]  /*3010*/  MOV R0, 0x80 ;  /* 0x0000008000007802 */ /* 0x000fc60000000f00 */
        /* <DEDUP_REMOVED lines=10> */
.L_x_67:
[----:B------:R-:W-:-:S04]  /*30c0*/  SHF.R.U32.HI R0, RZ, 0x15, R5 ;  /* 0x00000015ff007819 */ /* 0x000fc80000011605 */
[----:B------:R-:W-:-:S04]  /*30d0*/  LOP3.LUT R0, R0, 0x1, RZ, 0xc0, !PT ;  /* 0x0000000100007812 */ /* 0x000fc800078ec0ff */
[----:B------:R-:W-:-:S04]  /*30e0*/  IADD3 R0, PT, PT, R5, 0x88fffff, R0 ;  /* 0x088fffff05007810 */ /* 0x000fc80007ffe000 */
[----:B------:R-:W-:-:S04]  /*30f0*/  SHF.R.U32.HI R0, RZ, 0x15, R0 ;  /* 0x00000015ff007819 */ /* 0x000fc80000011600 */
[----:B------:R-:W-:-:S07]  /*3100*/  LOP3.LUT R4, R0, 0xff, RZ, 0xc0, !PT ;  /* 0x000000ff00047812 */ /* 0x000fce00078ec0ff */
.L_x_68:
[----:B------:R-:W-:-:S04]  /*3110*/  SHF.R.U32.HI R5, RZ, 0x18, R5 ;  /* 0x00000018ff057819 */ /* 0x000fc80000011605 */
[----:B------:R-:W-:-:S04]  /*3120*/  LOP3.LUT R4, R4, 0x80, R5, 0xf8, !PT ;  /* 0x0000008004047812 */ /* 0x000fc800078ef805 */
[----:B------:R-:W-:-:S07]  /*3130*/  PRMT R0, R4, 0x7610, R0 ;  /* 0x0000761004007816 */ /* 0x000fce0000000000 */
.L_x_66:
[----:B------:R-:W-:Y:S05]  /*3140*/  BSYNC.RECONVERGENT B0 ;  /* 0x0000000000007941 */ /* 0x000fea0003800200 */
.L_x_65:
[----:B------:R0:W-:Y:S01]  /*3150*/  STG.E.U8 desc[UR36][R2.64], R0 ;  /* 0x0000000002007986 */ /* 0x0001e2000c101124 */
[----:B------:R-:W-:Y:S05]  /*3160*/  BRA `(.L_x_42) ;  /* 0x0000000000b87947 */ /* 0x000fea0003800000 */
.L_x_58:
[----:B------:R-:W-:-:S09]  /*3170*/  UISETP.NE.AND UP0, UPT, UR4, 0x1c, UPT ;  /* 0x0000001c0400788c */ /* 0x000fd2000bf05270 */
[----:B------:R-:W-:Y:S05]  /*3180*/  BRA.U !UP0, `(.L_x_69) ;  /* 0x0000000108a47547 */ /* 0x000fea000b800000 */
[----:B------:R-:W-:-:S09]  /*3190*/  UISETP.NE.AND UP0, UPT, UR4, 0x1d, UPT ;  /* 0x0000001d0400788c */ /* 0x000fd2000bf05270 */
[----:B------:R-:W-:Y:S05]  /*31a0*/  BRA.U !UP0, `(.L_x_70) ;  /* 0x00000001088c7547 */ /* 0x000fea000b800000 */
[----:B------:R-:W-:-:S09]  /*31b0*/  UISETP.NE.AND UP0, UPT, UR4, 0x2c, UPT ;  /* 0x0000002c0400788c */ /* 0x000fd2000bf05270 */
[----:B------:R-:W-:Y:S05]  /*31c0*/  BRA.U !UP0, `(.L_x_71) ;  /* 0x0000000108447547 */ /* 0x000fea000b800000 */
.L_x_41:
[----:B------:R-:W-:Y:S01]  /*31d0*/  MOV R0, 0x0 ;  /* 0x0000000000007802 */ /* 0x000fe20000000f00 */
[----:B------:R-:W1:Y:S01]  /*31e0*/  LDCU.64 UR6, c[0x4][0x158] ;  /* 0x01002b00ff0677ac */ /* 0x000e620008000a00 */
[----:B------:R-:W-:Y:S02]  /*31f0*/  HFMA2 R13, -RZ, RZ, 0, 0 ;  /* 0x00000000ff0d7431 */ /* 0x000fe400000001ff */
[----:B------:R-:W-:Y:S01]  /*3200*/  IMAD.MOV.U32 R8, RZ, RZ, 0x65 ;  /* 0x00000065ff087424 */ /* 0x000fe200078e00ff */
[----:B------:R2:W3:Y:S01]  /*3210*/  LDC.64 R2, c[0x4][R0] ;  /* 0x0100000000027b82 */ /* 0x0004e20000000a00 */
[----:B------:R-:W4:Y:S01]  /*3220*/  LDCU.64 UR8, c[0x4][0x160] ;  /* 0x01002c00ff0877ac */ /* 0x000f220008000a00 */
[----:B------:R-:W-:Y:S01]  /*3230*/  IMAD.MOV.U32 R12, RZ, RZ, 0x1 ;  /* 0x00000001ff0c7424 */ /* 0x000fe200078e00ff */
[----:B------:R-:W5:Y:S01]  /*3240*/  LDCU.64 UR4, c[0x4][0x70] ;  /* 0x01000e00ff0477ac */ /* 0x000f620008000a00 */
[----:B-1----:R-:W-:Y:S02]  /*3250*/  IMAD.U32 R4, RZ, RZ, UR6 ;  /* 0x00000006ff047e24 */ /* 0x002fe4000f8e00ff */
[----:B0-----:R-:W-:Y:S01]  /*3260*/  IMAD.U32 R5, RZ, RZ, UR7 ;  /* 0x00000007ff057e24 */ /* 0x001fe2000f8e00ff */
[----:B----4-:R-:W-:Y:S01]  /*3270*/  MOV R6, UR8 ;  /* 0x0000000800067c02 */ /* 0x010fe20008000f00 */
[----:B------:R-:W-:-:S02]  /*3280*/  IMAD.U32 R7, RZ, RZ, UR9 ;  /* 0x00000009ff077e24 */ /* 0x000fc4000f8e00ff */
[----:B-----5:R-:W-:Y:S01]  /*3290*/  IMAD.U32 R10, RZ, RZ, UR4 ;  /* 0x00000004ff0a7e24 */ /* 0x020fe2000f8e00ff */
[----:B--2---:R-:W-:-:S07]  /*32a0*/  MOV R11, UR5 ;  /* 0x00000005000b7c02 */ /* 0x004fce0008000f00 */
[----:B------:R-:W-:-:S07]  /*32b0*/  LEPC R20, `(.L_x_72) ;  /* 0x000000001014794e */ /* 0x000fce0000000000 */
[----:B---3--:R-:W-:Y:S05]  /*32c0*/  CALL.ABS.NOINC R2 ;  /* 0x0000000002007343 */ /* 0x008fea0003c00000 */
.L_x_72:
[----:B------:R-:W-:Y:S05]  /*32d0*/  BRA `(.L_x_42) ;  /* 0x00000000005c7947 */ /* 0x000fea0003800000 */
.L_x_71:
[----:B0-----:R-:W-:-:S05]  /*32e0*/  IMAD.U32 R5, R5, 0x10000, RZ ;  /* 0x0001000005057824 */ /* 0x001fca00078e00ff */
[----:B------:R-:W-:-:S04]  /*32f0*/  SHF.R.U32.HI R6, RZ, 0x17, R5 ;  /* 0x00000017ff067819 */ /* 0x000fc80000011605 */
[----:B------:R-:W-:-:S04]  /*3300*/  LOP3.LUT R4, R6, 0xff, RZ, 0xc0, !PT ;  /* 0x000000ff06047812 */ /* 0x000fc800078ec0ff */
[----:B------:R-:W-:-:S13]  /*3310*/  ISETP.NE.AND P1, PT, R4, 0xff, PT ;  /* 0x000000ff0400780c */ /* 0x000fda0003f25270 */
[--C-:B------:R-:W-:Y:S02]  /*3320*/  @P1 SHF.R.U32.HI R0, RZ, 0x16, R5.reuse ;  /* 0x00000016ff001819 */ /* 0x100fe40000011605 */
[----:B------:R-:W-:Y:S01]  /*3330*/  @P1 LOP3.LUT P0, RZ, R4, 0x3fffff, R5, 0xf8, !PT ;  /* 0x003fffff04ff1812 */ /* 0x000fe2000780f805 */
[----:B------:R-:W-:Y:S01]  /*3340*/  IMAD.MOV.U32 R5, RZ, RZ, 0xff ;  /* 0x000000ffff057424 */ /* 0x000fe200078e00ff */
[----:B------:R-:W-:-:S04]  /*3350*/  @P1 LOP3.LUT R0, R0, 0x1, RZ, 0xc0, !PT ;  /* 0x0000000100001812 */ /* 0x000fc800078ec0ff */
[----:B------:R-:W-:Y:S02]  /*3360*/  @P1 ISETP.EQ.U32.AND P2, PT, R0, 0x1, P0 ;  /* 0x000000010000180c */ /* 0x000fe40000742070 */
[----:B------:R-:W-:Y:S02]  /*3370*/  PLOP3.LUT P0, PT, PT, PT, PT, 0x80, 0x8 ;  /* 0x000000000008781c */ /* 0x000fe40003f0f070 */
[----:B------:R-:W-:Y:S02]  /*3380*/  @P1 PLOP3.LUT P0, PT, P2, PT, PT, 0x80, 0x8 ;  /* 0x000000000008181c */ /* 0x000fe4000170f070 */
[----:B------:R-:W-:-:S11]  /*3390*/  @P1 IADD3 R0, PT, PT, R6, 0x1, RZ ;  /* 0x0000000106001810 */ /* 0x000fd60007ffe0ff */
[----:B------:R-:W-:-:S04]  /*33a0*/  @!P0 IMAD.MOV R0, RZ, RZ, R6 ;  /* 0x000000ffff008224 */ /* 0x000fc800078e0206 */
[----:B------:R-:W-:-:S05]  /*33b0*/  @P1 IMAD.MOV.U32 R5, RZ, RZ, R0 ;  /* 0x000000ffff051224 */ /* 0x000fca00078e0000 */
[----:B------:R0:W-:Y:S01]  /*33c0*/  STG.E.U8 desc[UR36][R2.64], R5 ;  /* 0x0000000502007986 */ /* 0x0001e2000c101124 */
[----:B------:R-:W-:Y:S05]  /*33d0*/  BRA `(.L_x_42) ;  /* 0x00000000001c7947 */ /* 0x000fea0003800000 */
.L_x_70:
[----:B0-----:R-:W-:-:S06]  /*33e0*/  SHF.L.U32 R5, R5, 0x10, RZ ;  /* 0x0000001005057819 */ /* 0x001fcc00000006ff */
[----:B------:R-:W0:Y:S02]  /*33f0*/  F2I.U64.TRUNC R4, R5 ;  /* 0x0000000500047311 */ /* 0x000e24000020d800 */
[----:B0-----:R0:W-:Y:S01]  /*3400*/  STG.E.64 desc[UR36][R2.64], R4 ;  /* 0x0000000402007986 */ /* 0x0011e2000c101b24 */
[----:B------:R-:W-:Y:S05]  /*3410*/  BRA `(.L_x_42) ;  /* 0x00000000000c7947 */ /* 0x000fea0003800000 */
.L_x_69:
[----:B0-----:R-:W-:-:S06]  /*3420*/  IMAD.U32 R5, R5, 0x10000, RZ ;  /* 0x0001000005057824 */ /* 0x001fcc00078e00ff */
[----:B------:R-:W0:Y:S02]  /*3430*/  F2I.FTZ.U32.TRUNC.NTZ R5, R5 ;  /* 0x0000000500057305 */ /* 0x000e24000021f000 */
[----:B0-----:R0:W-:Y:S02]  /*3440*/  STG.E desc[UR36][R2.64], R5 ;  /* 0x0000000502007986 */ /* 0x0011e4000c101924 */
.L_x_42:
[----:B------:R-:W-:-:S07]  /*3450*/  VIADD R17, R17, 0x80 ;  /* 0x0000008011117836 */ /* 0x000fce0000000000 */
.L_x_1:
[----:B------:R-:W-:Y:S05]  /*3460*/  BSYNC.RECONVERGENT B6 ;  /* 0x0000000000067941 */ /* 0x000fea0003800200 */
.L_x_0:
[----:B------:R-:W5:Y:S01]  /*3470*/  LDCU UR4, c[0x0][0x380] ;  /* 0x00007000ff0477ac */ /* 0x000f620008000800 */
[----:B------:R-:W-:Y:S01]  /*3480*/  BSSY.RECONVERGENT B6, `(.L_x_73) ;  /* 0x0000338000067945 */ /* 0x000fe20003800200 */
[----:B-----5:R-:W-:-:S13]  /*3490*/  ISETP.GE.AND P0, PT, R17, UR4, PT ;  /* 0x0000000411007c0c */ /* 0x020fda000bf06270 */
[----:B------:R-:W-:Y:S05]  /*34a0*/  @P0 BRA `(.L_x_74) ;  /* 0x0000003000d40947 */ /* 0x000fea0003800000 */
[----:B------:R-:W5:Y:S01]  /*34b0*/  LDCU UR4, c[0x0][0x388] ;  /* 0x00007100ff0477ac */ /* 0x000f620008000800 */
[----:B0-----:R-:W-:Y:S02]  /*34c0*/  HFMA2 R0, -RZ, RZ, 0, 0 ;  /* 0x00000000ff007431 */ /* 0x001fe400000001ff */
[----:B------:R-:W-:Y:S01]  /*34d0*/  IMAD.MOV.U32 R16, RZ, RZ, RZ ;  /* 0x000000ffff107224 */ /* 0x000fe200078e00ff */
[----:B-----5:R-:W-:-:S09]  /*34e0*/  UISETP.NE.AND UP0, UPT, UR4, URZ, UPT ;  /* 0x000000ff0400728c */ /* 0x020fd2000bf05270 */
[----:B------:R-:W-:Y:S05]  /*34f0*/  BRA.U !UP0, `(.L_x_75) ;  /* 0x0000001108a87547 */ /* 0x000fea000b800000 */
[----:B------:R-:W1:Y:S01]  /*3500*/  LDCU.64 UR4, c[0x0][0x390] ;  /* 0x00007200ff0477ac */ /* 0x000e620008000a00 */
[----:B------:R-:W-:Y:S01]  /*3510*/  IMAD.MOV.U32 R16, RZ, RZ, RZ ;  /* 0x000000ffff107224 */ /* 0x000fe200078e00ff */
[----:B------:R-:W0:Y:S01]  /*3520*/  LDCU UR6, c[0x0][0x38c] ;  /* 0x00007180ff0677ac */ /* 0x000e220008000800 */
[----:B------:R-:W5:Y:S01]  /*3530*/  LDCU.64 UR8, c[0x0][0x4b8] ;  /* 0x00009700ff0877ac */ /* 0x000f620008000a00 */
[----:B------:R-:W-:Y:S01]  /*3540*/  UISETP.NE.AND UP0, UPT, UR40, URZ, UPT ;  /* 0x000000ff2800728c */ /* 0x000fe2000bf05270 */
[----:B-1234-:R-:W-:-:S05]  /*3550*/  IMAD.HI.U32 R2, R17, UR4, R16 ;  /* 0x0000000411027c27 */ /* 0x01efca000f8e0010 */
[----:B------:R-:W-:-:S04]  /*3560*/  SHF.R.U32.HI R3, RZ, UR5, R2 ;  /* 0x00000005ff037c19 */ /* 0x000fc80008011602 */
[----:B------:R-:W-:-:S05]  /*3570*/  IADD3 R0, PT, PT, -R3, RZ, RZ ;  /* 0x000000ff03007210 */ /* 0x000fca0007ffe1ff */
[----:B0-----:R-:W-:-:S04]  /*3580*/  IMAD R0, R0, UR6, R17 ;  /* 0x0000000600007c24 */ /* 0x001fc8000f8e0211 */
[C---:B-----5:R-:W-:Y:S02]  /*3590*/  IMAD R16, R0.reuse, UR8, RZ ;  /* 0x0000000800107c24 */ /* 0x060fe4000f8e02ff */
        /* <DEDUP_REMOVED lines=281> */
[----:B------:R-:W2:Y:S02]  /*4730*/  LDCU.64 UR8, c[0x0][0x578] ;  /* 0x0000af00ff0877ac */ /* 0x000ea40008000a00 */
[----:B0-----:R-:W-:-:S05]  /*4740*/  IMAD.HI.U32 R2, R5, UR4, R4 ;  /* 0x0000000405027c27 */ /* 0x001fca000f8e0004 */
[----:B------:R-:W-:-:S04]  /*4750*/  SHF.R.U32.HI R2, RZ, UR5, R2 ;  /* 0x00000005ff027c19 */ /* 0x000fc80008011602 */
[----:B------:R-:W-:-:S05]  /*4760*/  IADD3 R3, PT, PT, -R2, RZ, RZ ;  /* 0x000000ff02037210 */ /* 0x000fca0007ffe1ff */
[----:B-1----:R-:W-:-:S04]  /*4770*/  IMAD R5, R3, UR6, R5 ;  /* 0x0000000603057c24 */ /* 0x002fc8000f8e0205 */
[C---:B--2---:R-:W-:Y:S02]  /*4780*/  IMAD R16, R5.reuse, UR8, R16 ;  /* 0x0000000805107c24 */ /* 0x044fe4000f8e0210 */
[----:B------:R-:W-:-:S07]  /*4790*/  IMAD R0, R5, UR9, R0 ;  /* 0x0000000905007c24 */ /* 0x000fce000f8e0200 */
.L_x_75:
[----:B------:R-:W1:Y:S01]  /*47a0*/  LDCU.64 UR6, c[0x0][0x588] ;  /* 0x0000b100ff0677ac */ /* 0x000e620008000a00 */
[----:B------:R-:W-:-:S04]  /*47b0*/  UPRMT UR4, UR41, 0x9910, URZ ;  /* 0x0000991029047896 */ /* 0x000fc800080000ff */
[----:B------:R-:W-:Y:S01]  /*47c0*/  UISETP.GT.AND UP0, UPT, UR4, 0x9, UPT ;  /* 0x000000090400788c */ /* 0x000fe2000bf04270 */
[----:B-1234-:R-:W-:-:S05]  /*47d0*/  IADD3 R2, P0, PT, R0, UR6, RZ ;  /* 0x0000000600027c10 */ /* 0x01efca000ff1e0ff */
        /* <DEDUP_REMOVED lines=14> */
.L_x_79:
[----:B------:R-:W2:Y:S02]  /*48c0*/  LDG.E.U8 R2, desc[UR36][R2.64] ;  /* 0x0000002402027981 */ /* 0x000ea4000c1e1100 */
[----:B--2---:R-:W-:-:S04]  /*48d0*/  I2FP.F32.U32 R0, R2 ;  /* 0x0000000200007245 */ /* 0x004fc80000201000 */
[----:B------:R-:W-:Y:S01]  /*48e0*/  F2FP.BF16.F32.PACK_AB R0, RZ, R0 ;  /* 0x00000000ff00723e */ /* 0x000fe200000010ff */
[----:B------:R-:W-:Y:S06]  /*48f0*/  BRA `(.L_x_81) ;  /* 0x0000000c00847947 */ /* 0x000fec0003800000 */
.L_x_78:
        /* <DEDUP_REMOVED lines=10> */
.L_x_83:
[----:B------:R-:W2:Y:S02]  /*49a0*/  LDG.E R2, desc[UR36][R2.64] ;  /* 0x0000002402027981 */ /* 0x000ea4000c1e1900 */
[----:B--2---:R-:W-:-:S04]  /*49b0*/  I2FP.F32.S32 R0, R2 ;  /* 0x0000000200007245 */ /* 0x004fc80000201400 */
[----:B------:R-:W-:Y:S01]  /*49c0*/  F2FP.BF16.F32.PACK_AB R0, RZ, R0 ;  /* 0x00000000ff00723e */ /* 0x000fe200000010ff */
[----:B------:R-:W-:Y:S06]  /*49d0*/  BRA `(.L_x_81) ;  /* 0x0000000c004c7947 */ /* 0x000fec0003800000 */
.L_x_82:
[----:B------:R-:W2:Y:S02]  /*49e0*/  LDG.E.U16 R2, desc[UR36][R2.64] ;  /* 0x0000002402027981 */ /* 0x000ea4000c1e1500 */
[----:B--2---:R-:W0:Y:S02]  /*49f0*/  I2F.S16 R0, R2 ;  /* 0x0000000200007306 */ /* 0x004e240000101400 */
[----:B0-----:R-:W-:Y:S01]  /*4a00*/  F2FP.BF16.F32.PACK_AB R0, RZ, R0 ;  /* 0x00000000ff00723e */ /* 0x001fe200000010ff */
[----:B------:R-:W-:Y:S06]  /*4a10*/  BRA `(.L_x_81) ;  /* 0x0000000c003c7947 */ /* 0x000fec0003800000 */
.L_x_77:
        /* <DEDUP_REMOVED lines=9> */
.L_x_85:
[----:B------:R-:W2:Y:S02]  /*4ab0*/  LDG.E.U16 R0, desc[UR36][R2.64] ;  /* 0x0000002402007981 */ /* 0x000ea4000c1e1500 */
[----:B--2---:R-:W-:-:S05]  /*4ac0*/  HADD2.F32 R0, -RZ, R0.H0_H0 ;  /* 0x20000000ff007230 */ /* 0x004fca0000004100 */
[----:B------:R-:W-:Y:S01]  /*4ad0*/  F2FP.BF16.F32.PACK_AB R0, RZ, R0 ;  /* 0x00000000ff00723e */ /* 0x000fe200000010ff */
[----:B------:R-:W-:Y:S06]  /*4ae0*/  BRA `(.L_x_81) ;  /* 0x0000000c00087947 */ /* 0x000fec0003800000 */
.L_x_84:
        /* <DEDUP_REMOVED lines=9> */
.L_x_87:
[----:B------:R-:W2:Y:S02]  /*4b80*/  LDG.E.U16 R2, desc[UR36][R2.64] ;  /* 0x0000002402027981 */ /* 0x000ea4000c1e1500 */
[----:B--2---:R-:W-:-:S05]  /*4b90*/  HADD2.F32 R0, -RZ, R2.H0_H0 ;  /* 0x20000002ff007230 */ /* 0x004fca0000004100 */
[----:B------:R-:W-:Y:S01]  /*4ba0*/  F2FP.BF16.F32.PACK_AB R0, RZ, R0 ;  /* 0x00000000ff00723e */ /* 0x000fe200000010ff */
[----:B------:R-:W-:Y:S06]  /*4bb0*/  BRA `(.L_x_81) ;  /* 0x0000000800d47947 */ /* 0x000fec0003800000 */
.L_x_86:
        /* <DEDUP_REMOVED lines=8> */
.L_x_76:
        /* <DEDUP_REMOVED lines=13> */
.L_x_90:
        /* <DEDUP_REMOVED lines=8> */
.L_x_89:
[----:B------:R-:W-:-:S09]  /*4d90*/  UISETP.NE.AND UP0, UPT, UR4, 0xf, UPT ;  /* 0x0000000f0400788c */ /* 0x000fd2000bf05270 */
[----:B------:R-:W-:Y:S05]  /*4da0*/  BRA.U !UP0, `(.L_x_91) ;  /* 0x0000000108987547 */ /* 0x000fea000b800000 */
[----:B------:R-:W-:-:S09]  /*4db0*/  UISETP.NE.AND UP0, UPT, UR4, 0x17, UPT ;  /* 0x000000170400788c */ /* 0x000fd2000bf05270 */
[----:B------:R-:W-:Y:S05]  /*4dc0*/  BRA.U !UP0, `(.L_x_92) ;  /* 0x00000001085c7547 */ /* 0x000fea000b800000 */
[----:B------:R-:W-:-:S09]  /*4dd0*/  UISETP.NE.AND UP0, UPT, UR4, 0x18, UPT ;  /* 0x000000180400788c */ /* 0x000fd2000bf05270 */
[----:B------:R-:W-:Y:S05]  /*4de0*/  BRA.U UP0, `(.L_x_80) ;  /* 0x0000000500e47547 */ /* 0x000fea000b800000 */
[----:B------:R-:W2:Y:S01]  /*4df0*/  LDG.E.U8 R0, desc[UR36][R2.64] ;  /* 0x0000002402007981 */ /* 0x000ea2000c1e1100 */
[----:B------:R-:W-:Y:S01]  /*4e00*/  MOV R6, 0x1f ;  /* 0x0000001f00067802 */ /* 0x000fe20000000f00 */
[----:B--2---:R-:W-:-:S05]  /*4e10*/  IMAD.SHL.U32 R0, R0, 0x1000000, RZ ;  /* 0x0100000000007824 */ /* 0x004fca00078e00ff */
[C---:B------:R-:W-:Y:S02]  /*4e20*/  LOP3.LUT R4, R0.reuse, 0x7f000000, RZ, 0xc0, !PT ;  /* 0x7f00000000047812 */ /* 0x040fe400078ec0ff */
[----:B------:R-:W-:Y:S02]  /*4e30*/  LOP3.LUT P0, RZ, R0, 0x7f000000, RZ, 0xc0, !PT ;  /* 0x7f00000000ff7812 */ /* 0x000fe4000780c0ff */
[----:B------:R-:W0:Y:S02]  /*4e40*/  FLO.U32 R5, R4 ;  /* 0x0000000400057300 */ /* 0x000e2400000e0000 */
[----:B0-----:R-:W-:-:S05]  /*4e50*/  IMAD.MOV R5, RZ, RZ, -R5 ;  /* 0x000000ffff057224 */ /* 0x001fca00078e0a05 */
[----:B------:R-:W-:-:S05]  /*4e60*/  VIADDMNMX.U32 R5, R5, R6, 0x4, !PT ;  /* 0x0000000405057446 */ /* 0x000fca0007800006 */
[----:B------:R-:W-:-:S05]  /*4e70*/  VIADD R5, R5, 0xfffffffc ;  /* 0xfffffffc05057836 */ /* 0x000fca0000000000 */
[C---:B------:R-:W-:Y:S02]  /*4e80*/  SHF.L.U32 R6, R4.reuse, R5, RZ ;  /* 0x0000000504067219 */ /* 0x040fe400000006ff */
[----:B------:R-:W-:Y:S01]  /*4e90*/  SHF.L.U32 R7, R5, 0x17, RZ ;  /* 0x0000001705077819 */ /* 0x000fe200000006ff */
[----:B------:R-:W-:-:S03]  /*4ea0*/  VIADD R5, R4, 0x1000000 ;  /* 0x0100000004057836 */ /* 0x000fc60000000000 */
[----:B------:R-:W-:Y:S02]  /*4eb0*/  LEA.HI R6, R6, -R7, RZ, 0x1c ;  /* 0x8000000706067211 */ /* 0x000fe400078fe0ff */
[----:B------:R-:W-:-:S03]  /*4ec0*/  SHF.R.S32.HI R5, RZ, 0x8, R5 ;  /* 0x00000008ff057819 */ /* 0x000fc60000011405 */
[----:B------:R-:W-:-:S05]  /*4ed0*/  VIADD R6, R6, 0x3c000000 ;  /* 0x3c00000006067836 */ /* 0x000fca0000000000 */
[----:B------:R-:W-:-:S04]  /*4ee0*/  LOP3.LUT R5, R6, 0x7f800000, R5, 0xf8, !PT ;  /* 0x7f80000006057812 */ /* 0x000fc800078ef805 */
[----:B------:R-:W-:-:S04]  /*4ef0*/  SEL R5, R5, RZ, P0 ;  /* 0x000000ff05057207 */ /* 0x000fc80000000000 */
[----:B------:R-:W-:-:S04]  /*4f00*/  LOP3.LUT R5, R5, 0x80000000, R0, 0xf8, !PT ;  /* 0x8000000005057812 */ /* 0x000fc800078ef800 */
[----:B------:R-:W-:-:S04]  /*4f10*/  F2FP.BF16.F32.PACK_AB R5, RZ, R5 ;  /* 0x00000005ff05723e */ /* 0x000fc800000010ff */
[----:B------:R-:W-:Y:S01]  /*4f20*/  PRMT R0, R5, 0x7610, R0 ;  /* 0x0000761005007816 */ /* 0x000fe20000000000 */
[----:B------:R-:W-:Y:S06]  /*4f30*/  BRA `(.L_x_81) ;  /* 0x0000000400f47947 */ /* 0x000fec0003800000 */
.L_x_92:
[----:B------:R-:W2:Y:S02]  /*4f40*/  LDG.E.U8 R2, desc[UR36][R2.64] ;  /* 0x0000002402027981 */ /* 0x000ea4000c1e1100 */
[C---:B--2---:R-:W-:Y:S01]  /*4f50*/  SHF.L.U32 R0, R2.reuse, 0x19, RZ ;  /* 0x0000001902007819 */ /* 0x044fe200000006ff */
[----:B------:R-:W-:-:S03]  /*4f60*/  IMAD.SHL.U32 R5, R2, 0x100, RZ ;  /* 0x0000010002057824 */ /* 0x000fc600078e00ff */
[----:B------:R-:W-:-:S13]  /*4f70*/  ISETP.GE.U32.AND P0, PT, R0, 0x8000000, PT ;  /* 0x080000000000780c */ /* 0x000fda0003f06070 */
[C---:B------:R-:W-:Y:S02]  /*4f80*/  @!P0 LOP3.LUT R4, R5.reuse, 0x7f00, RZ, 0xc0, !PT ;  /* 0x00007f0005048812 */ /* 0x040fe400078ec0ff */
[----:B------:R-:W-:Y:S02]  /*4f90*/  @P0 LEA.HI R0, R0, 0x70000000, RZ, 0x1c ;  /* 0x7000000000000811 */ /* 0x000fe400078fe0ff */
[----:B------:R-:W-:Y:S02]  /*4fa0*/  @!P0 LOP3.LUT R4, R4, 0x3f000000, RZ, 0xfc, !PT ;  /* 0x3f00000004048812 */ /* 0x000fe400078efcff */
[----:B------:R-:W-:Y:S01]  /*4fb0*/  PRMT R5, R5, 0x9910, RZ ;  /* 0x0000991005057816 */ /* 0x000fe200000000ff */
[----:B------:R-:W-:Y:S02]  /*4fc0*/  @P0 FMUL.FTZ R0, R0, 1.9259299443872358531e-34 ;  /* 0x0780000000000820 */ /* 0x000fe40000410000 */
[----:B------:R-:W-:-:S05]  /*4fd0*/  @!P0 FADD.FTZ R0, R4, -0.5 ;  /* 0xbf00000004008421 */ /* 0x000fca0000010000 */
[----:B------:R-:W-:-:S04]  /*4fe0*/  LOP3.LUT R0, R0, 0x80000000, R5, 0xf8, !PT ;  /* 0x8000000000007812 */ /* 0x000fc800078ef805 */
[----:B------:R-:W-:Y:S01]  /*4ff0*/  F2FP.BF16.F32.PACK_AB R0, RZ, R0 ;  /* 0x00000000ff00723e */ /* 0x000fe200000010ff */
[----:B------:R-:W-:Y:S06]  /*5000*/  BRA `(.L_x_81) ;  /* 0x0000000400c07947 */ /* 0x000fec0003800000 */
.L_x_91:
[----:B------:R0:W5:Y:S01]  /*5010*/  LDG.E.U16 R0, desc[UR36][R2.64] ;  /* 0x0000002402007981 */ /* 0x000162000c1e1500 */
[----:B------:R-:W-:Y:S05]  /*5020*/  BRA `(.L_x_81) ;  /* 0x0000000400b87947 */ /* 0x000fea0003800000 */
.L_x_88:
        /* <DEDUP_REMOVED lines=12> */
.L_x_95:
        /* <DEDUP_REMOVED lines=21> */
.L_x_99:
[----:B------:R-:W-:Y:S05]  /*5240*/  BSYNC.RECONVERGENT B1 ;  /* 0x0000000000017941 */ /* 0x000fea0003800200 */
.L_x_98:
[----:B------:R-:W-:Y:S02]  /*5250*/  SHF.L.U32 R0, R0, 0x14, RZ ;  /* 0x0000001400007819 */ /* 0x000fe400000006ff */
[----:B------:R-:W-:-:S04]  /*5260*/  LEA R2, R2, 0x3b800000, 0x17 ;  /* 0x3b80000002027811 */ /* 0x000fc800078eb8ff */
[----:B------:R-:W-:-:S07]  /*5270*/  LOP3.LUT R0, R2, R0, R7, 0xfe, !PT ;  /* 0x0000000002007212 */ /* 0x000fce00078efe07 */
.L_x_97:
[----:B------:R-:W-:Y:S05]  /*5280*/  BSYNC.RECONVERGENT B0 ;  /* 0x0000000000007941 */ /* 0x000fea0003800200 */
.L_x_96:
[----:B------:R-:W-:Y:S01]  /*5290*/  F2FP.BF16.F32.PACK_AB R0, RZ, R0 ;  /* 0x00000000ff00723e */ /* 0x000fe200000010ff */
[----:B------:R-:W-:Y:S06]  /*52a0*/  BRA `(.L_x_81) ;  /* 0x0000000400187947 */ /* 0x000fec0003800000 */
.L_x_94:
[----:B------:R-:W2:Y:S01]  /*52b0*/  LDG.E.U8 R3, desc[UR36][R2.64] ;  /* 0x0000002402037981 */ /* 0x000ea2000c1e1100 */
[----:B------:R-:W-:Y:S01]  /*52c0*/  BSSY.RECONVERGENT B0, `(.L_x_100) ;  /* 0x0000018000007945 */ /* 0x000fe20003800200 */
[----:B------:R-:W-:Y:S01]  /*52d0*/  IMAD.MOV.U32 R0, RZ, RZ, RZ ;  /* 0x000000ffff007224 */ /* 0x000fe200078e00ff */
        /* <DEDUP_REMOVED lines=8> */
[----:B------:R-:W-:-:S04]  /*5360*/  SHF.R.U32.HI R0, RZ, 0x7, R3 ;  /* 0x00000007ff007819 */ /* 0x000fc80000011603 */
[----:B------:R-:W-:Y:S02]  /*5370*/  SHF.L.U32 R7, R0, 0x1f, RZ ;  /* 0x0000001f00077819 */ /* 0x000fe400000006ff */
        /* <DEDUP_REMOVED lines=8> */
.L_x_103:
[----:B------:R-:W-:Y:S05]  /*5400*/  BSYNC.RECONVERGENT B1 ;  /* 0x0000000000017941 */ /* 0x000fea0003800200 */
.L_x_102:
[----:B------:R-:W-:Y:S01]  /*5410*/  IMAD.SHL.U32 R0, R0, 0x200000, RZ ;  /* 0x0020000000007824 */ /* 0x000fe200078e00ff */
[----:B------:R-:W-:-:S04]  /*5420*/  LEA R2, R2, 0x37800000, 0x17 ;  /* 0x3780000002027811 */ /* 0x000fc800078eb8ff */
[----:B------:R-:W-:-:S07]  /*5430*/  LOP3.LUT R0, R2, R0, R7, 0xfe, !PT ;  /* 0x0000000002007212 */ /* 0x000fce00078efe07 */
.L_x_101:
[----:B------:R-:W-:Y:S05]  /*5440*/  BSYNC.RECONVERGENT B0 ;  /* 0x0000000000007941 */ /* 0x000fea0003800200 */
.L_x_100:
[----:B------:R-:W-:Y:S01]  /*5450*/  F2FP.BF16.F32.PACK_AB R0, RZ, R0 ;  /* 0x00000000ff00723e */ /* 0x000fe200000010ff */
[----:B------:R-:W-:Y:S06]  /*5460*/  BRA `(.L_x_81) ;  /* 0x0000000000a87947 */ /* 0x000fec0003800000 */
.L_x_93:
[----:B------:R-:W-:-:S09]  /*5470*/  UISETP.NE.AND UP0, UPT, UR4, 0x1c, UPT ;  /* 0x0000001c0400788c */ /* 0x000fd2000bf05270 */
[----:B------:R-:W-:Y:S05]  /*5480*/  BRA.U !UP0, `(.L_x_104) ;  /* 0x0000000108947547 */ /* 0x000fea000b800000 */
[----:B------:R-:W-:-:S09]  /*5490*/  UISETP.NE.AND UP0, UPT, UR4, 0x1d, UPT ;  /* 0x0000001d0400788c */ /* 0x000fd2000bf05270 */
[----:B------:R-:W-:Y:S05]  /*54a0*/  BRA.U !UP0, `(.L_x_105) ;  /* 0x00000001087c7547 */ /* 0x000fea000b800000 */
[----:B------:R-:W-:-:S09]  /*54b0*/  UISETP.NE.AND UP0, UPT, UR4, 0x2c, UPT ;  /* 0x0000002c0400788c */ /* 0x000fd2000bf05270 */
[----:B------:R-:W-:Y:S05]  /*54c0*/  BRA.U UP0, `(.L_x_80) ;  /* 0x00000001002c7547 */ /* 0x000fea000b800000 */
[----:B------:R-:W2:Y:S01]  /*54d0*/  LDG.E.U8 R2, desc[UR36][R2.64] ;  /* 0x0000002402027981 */ /* 0x000ea2000c1e1100 */
[----:B------:R-:W-:Y:S01]  /*54e0*/  BSSY.RECONVERGENT B0, `(.L_x_106) ;  /* 0x0000007000007945 */ /* 0x000fe20003800200 */
[----:B------:R-:W-:Y:S01]  /*54f0*/  HFMA2 R0, -RZ, RZ, 3.814697265625e-06, 0 ;  /* 0x00400000ff007431 */ /* 0x000fe200000001ff */
[----:B--2---:R-:W-:-:S13]  /*5500*/  ISETP.NE.AND P0, PT, R2, RZ, PT ;  /* 0x000000ff0200720c */ /* 0x004fda0003f05270 */
[----:B------:R-:W-:Y:S05]  /*5510*/  @!P0 BRA `(.L_x_107) ;  /* 0x00000000000c8947 */ /* 0x000fea0003800000 */
[----:B------:R-:W-:-:S13]  /*5520*/  ISETP.NE.AND P0, PT, R2, 0xff, PT ;  /* 0x000000ff0200780c */ /* 0x000fda0003f05270 */
[----:B------:R-:W-:Y:S02]  /*5530*/  @!P0 IMAD.MOV.U32 R0, RZ, RZ, 0x7f800001 ;  /* 0x7f800001ff008424 */ /* 0x000fe400078e00ff */
[----:B------:R-:W-:-:S07]  /*5540*/  @P0 IMAD.SHL.U32 R0, R2, 0x800000, RZ ;  /* 0x0080000002000824 */ /* 0x000fce00078e00ff */
.L_x_107:
[----:B------:R-:W-:Y:S05]  /*5550*/  BSYNC.RECONVERGENT B0 ;  /* 0x0000000000007941 */ /* 0x000fea0003800200 */
.L_x_106:
[----:B------:R-:W-:Y:S01]  /*5560*/  F2FP.BF16.F32.PACK_AB R0, RZ, R0 ;  /* 0x00000000ff00723e */ /* 0x000fe200000010ff */
[----:B------:R-:W-:Y:S06]  /*5570*/  BRA `(.L_x_81) ;  /* 0x0000000000647947 */ /* 0x000fec0003800000 */
.L_x_80:
[----:B------:R-:W-:Y:S01]  /*5580*/  MOV R2, 0x0 ;  /* 0x0000000000027802 */ /* 0x000fe20000000f00 */
[----:B------:R-:W0:Y:S01]  /*5590*/  LDCU.64 UR4, c[0x4][0x158] ;  /* 0x01002b00ff0477ac */ /* 0x000e220008000a00 */
[----:B------:R-:W-:Y:S02]  /*55a0*/  HFMA2 R8, -RZ, RZ, 0, 4.64916229248046875e-06 ;  /* 0x0000004eff087431 */ /* 0x000fe400000001ff */
[----:B------:R-:W-:Y:S01]  /*55b0*/  IMAD.MOV.U32 R12, RZ, RZ, 0x1 ;  /* 0x00000001ff0c7424 */ /* 0x000fe200078e00ff */
[----:B------:R-:W1:Y:S01]  /*55c0*/  LDCU.64 UR6, c[0x4][0x160] ;  /* 0x01002c00ff0677ac */ /* 0x000e620008000a00 */
[----:B------:R-:W2:Y:S01]  /*55d0*/  LDC.64 R2, c[0x4][R2] ;  /* 0x0100000002027b82 */ /* 0x000ea20000000a00 */
[----:B------:R-:W-:Y:S01]  /*55e0*/  IMAD.MOV.U32 R13, RZ, RZ, RZ ;  /* 0x000000ffff0d7224 */ /* 0x000fe200078e00ff */
[----:B------:R-:W3:Y:S01]  /*55f0*/  LDCU.64 UR8, c[0x4][0x68] ;  /* 0x01000d00ff0877ac */ /* 0x000ee20008000a00 */
[----:B0-----:R-:W-:Y:S01]  /*5600*/  MOV R4, UR4 ;  /* 0x0000000400047c02 */ /* 0x001fe20008000f00 */
[----:B------:R-:W-:-:S02]  /*5610*/  IMAD.U32 R5, RZ, RZ, UR5 ;  /* 0x00000005ff057e24 */ /* 0x000fc4000f8e00ff */
[----:B-1----:R-:W-:Y:S01]  /*5620*/  IMAD.U32 R6, RZ, RZ, UR6 ;  /* 0x00000006ff067e24 */ /* 0x002fe2000f8e00ff */
[----:B------:R-:W-:Y:S01]  /*5630*/  MOV R7, UR7 ;  /* 0x0000000700077c02 */ /* 0x000fe20008000f00 */
[----:B---3--:R-:W-:Y:S02]  /*5640*/  IMAD.U32 R10, RZ, RZ, UR8 ;  /* 0x00000008ff0a7e24 */ /* 0x008fe4000f8e00ff */
[----:B------:R-:W-:-:S07]  /*5650*/  IMAD.U32 R11, RZ, RZ, UR9 ;  /* 0x00000009ff0b7e24 */ /* 0x000fce000f8e00ff */
[----:B------:R-:W-:-:S07]  /*5660*/  LEPC R20, `(.L_x_108) ;  /* 0x000000001014794e */ /* 0x000fce0000000000 */
[----:B--2---:R-:W-:Y:S05]  /*5670*/  CALL.ABS.NOINC R2 ;  /* 0x0000000002007343 */ /* 0x004fea0003c00000 */
.L_x_108:
[----:B------:R-:W-:Y:S01]  /*5680*/  PRMT R0, RZ, 0x7610, R0 ;  /* 0x00007610ff007816 */ /* 0x000fe20000000000 */
[----:B------:R-:W-:Y:S06]  /*5690*/  BRA `(.L_x_81) ;  /* 0x00000000001c7947 */ /* 0x000fec0003800000 */
.L_x_105:
[----:B------:R-:W2:Y:S02]  /*56a0*/  LDG.E.64 R2, desc[UR36][R2.64] ;  /* 0x0000002402027981 */ /* 0x000ea4000c1e1b00 */
[----:B--2---:R-:W0:Y:S02]  /*56b0*/  I2F.U64 R0, R2 ;  /* 0x0000000200007312 */ /* 0x004e240000301000 */
[----:B0-----:R-:W-:Y:S01]  /*56c0*/  F2FP.BF16.F32.PACK_AB R0, RZ, R0 ;  /* 0x00000000ff00723e */ /* 0x001fe200000010ff */
[----:B------:R-:W-:Y:S06]  /*56d0*/  BRA `(.L_x_81) ;  /* 0x00000000000c7947 */ /* 0x000fec0003800000 */
.L_x_104:
[----:B------:R-:W2:Y:S02]  /*56e0*/  LDG.E R2, desc[UR36][R2.64] ;  /* 0x0000002402027981 */ /* 0x000ea4000c1e1900 */
[----:B--2---:R-:W-:-:S04]  /*56f0*/  I2FP.F32.U32 R0, R2 ;  /* 0x0000000200007245 */ /* 0x004fc80000201000 */
[----:B------:R-:W-:-:S07]  /*5700*/  F2FP.BF16.F32.PACK_AB R0, RZ, R0 ;  /* 0x00000000ff00723e */ /* 0x000fce00000010ff */
.L_x_81:
[----:B-----5:R-:W-:Y:S01]  /*5710*/  SHF.L.U32 R0, R0, 0x10, RZ ;  /* 0x0000001000007819 */ /* 0x020fe200000006ff */
[----:B0-----:R-:W-:Y:S01]  /*5720*/  IMAD.MOV.U32 R3, RZ, RZ, 0x3f000000 ;  /* 0x3f000000ff037424 */ /* 0x001fe200078e00ff */
[----:B------:R-:W0:Y:S02]  /*5730*/  LDCU.64 UR6, c[0x0][0x580] ;  /* 0x0000b000ff0677ac */ /* 0x000e240008000a00 */
[C---:B------:R-:W-:Y:S01]  /*5740*/  FSETP.GT.FTZ.AND P0, PT, |R0|.reuse, 0.56000000238418579102, PT ;  /* 0x3f0f5c290000780b */ /* 0x040fe20003f14200 */
[C---:B------:R-:W-:Y:S01]  /*5750*/  FFMA.FTZ R2, |R0|.reuse, -R3, 0.5 ;  /* 0x3f00000000027423 */ /* 0x040fe20000010a03 */
[C---:B------:R-:W-:Y:S01]  /*5760*/  FSETP.NEU.FTZ.AND P1, PT, |R0|.reuse, 1, PT ;  /* 0x3f8000000000780b */ /* 0x040fe20003f3d200 */
[----:B------:R-:W-:Y:S01]  /*5770*/  FADD.FTZ R5, |R0|, -RZ ;  /* 0x800000ff00057221 */ /* 0x000fe20000010200 */
[----:B------:R-:W-:Y:S01]  /*5780*/  UPRMT UR4, UR42, 0x9910, URZ ;  /* 0x000099102a047896 */ /* 0x000fe200080000ff */
[----:B------:R-:W1:Y:S03]  /*5790*/  MUFU.RSQ R3, R2 ;  /* 0x0000000200037308 */ /* 0x000e660000001400 */
[----:B------:R-:W-:Y:S01]  /*57a0*/  UISETP.GT.AND UP0, UPT, UR4, 0x9, UPT ;  /* 0x000000090400788c */ /* 0x000fe2000bf04270 */
[----:B-1----:R-:W-:Y:S01]  /*57b0*/  FMUL.FTZ R4, R2, R3 ;  /* 0x0000000302047220 */ /* 0x002fe20000410000 */
[----:B------:R-:W-:-:S04]  /*57c0*/  FMUL.FTZ R3, R3, -0.5 ;  /* 0xbf00000003037820 */ /* 0x000fc80000410000 */
[----:B------:R-:W-:-:S04]  /*57d0*/  FFMA.FTZ R3, R4, R3, 0.5 ;  /* 0x3f00000004037423 */ /* 0x000fc80000010003 */
[----:B------:R-:W-:-:S05]  /*57e0*/  FFMA.FTZ R3, R4, R3, R4 ;  /* 0x0000000304037223 */ /* 0x000fca0000010004 */
[----:B------:R-:W-:Y:S01]  /*57f0*/  @P0 FSEL R5, R3, RZ, P1 ;  /* 0x000000ff03050208 */ /* 0x000fe20000800000 */
[----:B------:R-:W-:Y:S01]  /*5800*/  IMAD.MOV.U32 R3, RZ, RZ, 0x3d10ecef ;  /* 0x3d10ecefff037424 */ /* 0x000fe200078e00ff */
[----:B------:R-:W-:Y:S02]  /*5810*/  FSETP.GT.FTZ.AND P1, PT, R0, 0.56000000238418579102, PT ;  /* 0x3f0f5c290000780b */ /* 0x000fe40003f34000 */
[----:B------:R-:W-:-:S05]  /*5820*/  LOP3.LUT R5, R5, 0x80000000, R0, 0xb8, !PT ;  /* 0x8000000005057812 */ /* 0x000fca00078eb800 */
[----:B------:R-:W-:-:S04]  /*5830*/  FMUL.FTZ R2, R5, R5 ;  /* 0x0000000505027220 */ /* 0x000fc80000410000 */
[----:B------:R-:W-:-:S04]  /*5840*/  FFMA.FTZ R3, R2, R3, 0.016980519518256187439 ;  /* 0x3c8b1abb02037423 */ /* 0x000fc80000010003 */
[----:B------:R-:W-:-:S04]  /*5850*/  FFMA.FTZ R3, R2, R3, 0.030762933194637298584 ;  /* 0x3cfc028c02037423 */ /* 0x000fc80000010003 */
[----:B------:R-:W-:-:S04]  /*5860*/  FFMA.FTZ R3, R2, R3, 0.044709417968988418579 ;  /* 0x3d37213902037423 */ /* 0x000fc80000010003 */
[----:B------:R-:W-:-:S04]  /*5870*/  FFMA.FTZ R3, R2, R3, 0.074989043176174163818 ;  /* 0x3d9993db02037423 */ /* 0x000fc80000010003 */
[----:B------:R-:W-:-:S04]  /*5880*/  FFMA.FTZ R3, R2, R3, 0.16666707396507263184 ;  /* 0x3e2aaac602037423 */ /* 0x000fc80000010003 */
[----:B------:R-:W-:Y:S01]  /*5890*/  FMUL.FTZ R2, R2, R3 ;  /* 0x0000000302027220 */ /* 0x000fe20000410000 */
[----:B------:R-:W-:-:S03]  /*58a0*/  MOV R3, 0x3fd774eb ;  /* 0x3fd774eb00037802 */ /* 0x000fc60000000f00 */
[----:B------:R-:W-:-:S04]  /*58b0*/  FFMA.FTZ R5, R5, R2, R5 ;  /* 0x0000000205057223 */ /* 0x000fc80000010005 */
[----:B------:R-:W-:-:S05]  /*58c0*/  FADD.FTZ R0, -R5, -RZ ;  /* 0x800000ff05007221 */ /* 0x000fca0000010100 */
[----:B------:R-:W-:-:S05]  /*58d0*/  FSEL R0, R5, R0, P0 ;  /* 0x0000000005007208 */ /* 0x000fca0000000000 */
[----:B------:R-:W-:-:S04]  /*58e0*/  @!P1 FFMA.FTZ R5, R3, 0.93318945169448852539, R0 ;  /* 0x3f6ee58103059823 */ /* 0x000fc80000010000 */
[----:B------:R-:W-:Y:S01]  /*58f0*/  @P0 FADD.FTZ R5, R5, R5 ;  /* 0x0000000505050221 */ /* 0x000fe20000010000 */
[----:B0-----:R-:W-:-:S05]  /*5900*/  IADD3 R2, P0, PT, R16, UR6, RZ ;  /* 0x0000000610027c10 */ /* 0x001fca000ff1e0ff */
        /* <DEDUP_REMOVED lines=11> */
[----:B0-----:R-:W-:-:S04]  /*59c0*/  IMAD.U32 R0, R5, 0x10000, RZ ;  /* 0x0001000005007824 */ /* 0x001fc800078e00ff */
[----:B------:R-:W0:Y:S02]  /*59d0*/  F2I.FTZ.TRUNC.NTZ R5, R0 ;  /* 0x0000000000057305 */ /* 0x000e24000021f100 */
[----:B0-----:R0:W-:Y:S01]  /*59e0*/  STG.E.U8 desc[UR36][R2.64], R5 ;  /* 0x0000000502007986 */ /* 0x0011e2000c101124 */
[----:B------:R-:W-:Y:S05]  /*59f0*/  BRA `(.L_x_114) ;  /* 0x0000000c007c7947 */ /* 0x000fea0003800000 */
.L_x_112:
[----:B0-----:R-:W-:-:S06]  /*5a00*/  SHF.L.U32 R5, R5, 0x10, RZ ;  /* 0x0000001005057819 */ /* 0x001fcc00000006ff */
[----:B------:R-:W0:Y:S02]  /*5a10*/  F2I.S64.TRUNC R4, R5 ;  /* 0x0000000500047311 */ /* 0x000e24000020d900 */
[----:B0-----:R0:W-:Y:S01]  /*5a20*/  STG.E.U8 desc[UR36][R2.64], R4 ;  /* 0x0000000402007986 */ /* 0x0011e2000c101124 */
[----:B------:R-:W-:Y:S05]  /*5a30*/  BRA `(.L_x_114) ;  /* 0x0000000c006c7947 */ /* 0x000fea0003800000 */
.L_x_111:
        /* <DEDUP_REMOVED lines=10> */
.L_x_116:
[----:B0-----:R-:W-:-:S06]  /*5ae0*/  IMAD.U32 R5, R5, 0x10000, RZ ;  /* 0x0001000005057824 */ /* 0x001fcc00078e00ff */
[----:B------:R-:W0:Y:S02]  /*5af0*/  F2I.FTZ.TRUNC.NTZ R5, R5 ;  /* 0x0000000500057305 */ /* 0x000e24000021f100 */
[----:B0-----:R0:W-:Y:S01]  /*5b00*/  STG.E desc[UR36][R2.64], R5 ;  /* 0x0000000502007986 */ /* 0x0011e2000c101924 */
[----:B------:R-:W-:Y:S05]  /*5b10*/  BRA `(.L_x_114) ;  /* 0x0000000c00347947 */ /* 0x000fea0003800000 */
.L_x_115:
[----:B0-----:R-:W-:-:S06]  /*5b20*/  SHF.L.U32 R5, R5, 0x10, RZ ;  /* 0x0000001005057819 */ /* 0x001fcc00000006ff */
[----:B------:R-:W0:Y:S02]  /*5b30*/  F2I.FTZ.TRUNC.NTZ R5, R5 ;  /* 0x0000000500057305 */ /* 0x000e24000021f100 */
[----:B0-----:R0:W-:Y:S01]  /*5b40*/  STG.E.U16 desc[UR36][R2.64], R5 ;  /* 0x0000000502007986 */ /* 0x0011e2000c101524 */
[----:B------:R-:W-:Y:S05]  /*5b50*/  BRA `(.L_x_114) ;  /* 0x0000000c00247947 */ /* 0x000fea0003800000 */
.L_x_110:
        /* <DEDUP_REMOVED lines=9> */
.L_x_118:
[----:B0-----:R-:W-:-:S05]  /*5bf0*/  IMAD.U32 R0, R5, 0x10000, RZ ;  /* 0x0001000005007824 */ /* 0x001fca00078e00ff */
[----:B------:R-:W-:-:S05]  /*5c00*/  F2FP.F16.F32.PACK_AB R0, RZ, R0 ;  /* 0x00000000ff00723e */ /* 0x000fca00000000ff */
[----:B------:R0:W-:Y:S01]  /*5c10*/  STG.E.U16 desc[UR36][R2.64], R0 ;  /* 0x0000000002007986 */ /* 0x0001e2000c101524 */
[----:B------:R-:W-:Y:S05]  /*5c20*/  BRA `(.L_x_114) ;  /* 0x0000000800f07947 */ /* 0x000fea0003800000 */
.L_x_117:
[----:B------:R-:W-:-:S09]  /*5c30*/  UISETP.NE.AND UP0, UPT, UR4, 0x7, UPT ;  /* 0x000000070400788c */ /* 0x000fd2000bf05270 */
[----:B------:R-:W-:Y:S05]  /*5c40*/  BRA.U !UP0, `(.L_x_119) ;  /* 0x0000000108347547 */ /* 0x000fea000b800000 */
[----:B------:R-:W-:-:S09]  /*5c50*/  UISETP.NE.AND UP0, UPT, UR4, 0x8, UPT ;  /* 0x000000080400788c */ /* 0x000fd2000bf05270 */
[----:B------:R-:W-:Y:S05]  /*5c60*/  BRA.U !UP0, `(.L_x_120) ;  /* 0x0000000108187547 */ /* 0x000fea000b800000 */
[----:B------:R-:W-:-:S09]  /*5c70*/  UISETP.NE.AND UP0, UPT, UR4, 0x9, UPT ;  /* 0x000000090400788c */ /* 0x000fd2000bf05270 */
[----:B------:R-:W-:Y:S05]  /*5c80*/  BRA.U UP0, `(.L_x_113) ;  /* 0x0000000500fc7547 */ /* 0x000fea000b800000 */
[----:B0-----:R-:W-:Y:S01]  /*5c90*/  SHF.L.U32 R4, R5, 0x10, RZ ;  /* 0x0000001005047819 */ /* 0x001fe200000006ff */
[----:B------:R-:W-:-:S05]  /*5ca0*/  IMAD.MOV.U32 R5, RZ, RZ, RZ ;  /* 0x000000ffff057224 */ /* 0x000fca00078e00ff */
[----:B------:R0:W-:Y:S01]  /*5cb0*/  STG.E.64 desc[UR36][R2.64], R4 ;  /* 0x0000000402007986 */ /* 0x0001e2000c101b24 */
[----:B------:R-:W-:Y:S05]  /*5cc0*/  BRA `(.L_x_114) ;  /* 0x0000000800c87947 */ /* 0x000fea0003800000 */
.L_x_120:
[----:B0-----:R-:W-:-:S05]  /*5cd0*/  IMAD.U32 R5, R5, 0x10000, RZ ;  /* 0x0001000005057824 */ /* 0x001fca00078e00ff */
[----:B------:R-:W-:-:S04]  /*5ce0*/  F2FP.F16.F32.PACK_AB R5, RZ, R5 ;  /* 0x00000005ff05723e */ /* 0x000fc800000000ff */
[----:B------:R-:W-:-:S05]  /*5cf0*/  PRMT R5, R5, 0x5410, RZ ;  /* 0x0000541005057816 */ /* 0x000fca00000000ff */
[----:B------:R0:W-:Y:S01]  /*5d00*/  STG.E desc[UR36][R2.64], R5 ;  /* 0x0000000502007986 */ /* 0x0001e2000c101924 */
[----:B------:R-:W-:Y:S05]  /*5d10*/  BRA `(.L_x_114) ;  /* 0x0000000800b47947 */ /* 0x000fea0003800000 */
.L_x_119:
[----:B0-----:R-:W-:-:S05]  /*5d20*/  SHF.L.U32 R4, R5, 0x10, RZ ;  /* 0x0000001005047819 */ /* 0x001fca00000006ff */
[----:B------:R-:W-:-:S06]  /*5d30*/  FMUL.FTZ R4, R4, 1 ;  /* 0x3f80000004047820 */ /* 0x000fcc0000410000 */
[----:B------:R-:W0:Y:S02]  /*5d40*/  F2F.F64.F32 R4, R4 ;  /* 0x0000000400047310 */ /* 0x000e240000201800 */
[----:B0-----:R0:W-:Y:S01]  /*5d50*/  STG.E.64 desc[UR36][R2.64], R4 ;  /* 0x0000000402007986 */ /* 0x0011e2000c101b24 */
[----:B------:R-:W-:Y:S05]  /*5d60*/  BRA `(.L_x_114) ;  /* 0x0000000800a07947 */ /* 0x000fea0003800000 */
.L_x_109:
[----:B------:R-:W-:-:S09]  /*5d70*/  UISETP.GT.AND UP0, UPT, UR4, 0x18, UPT ;  /* 0x000000180400788c */ /* 0x000fd2000bf04270 */
[----:B------:R-:W-:Y:S05]  /*5d80*/  BRA.U !UP0, `(.L_x_121) ;  /* 0x0000000508607547 */ /* 0x000fea000b800000 */
        /* <DEDUP_REMOVED lines=12> */
.L_x_124:
[----:B0-----:R-:W-:Y:S01]  /*5e50*/  IMAD.U32 R5, R5, 0x10000, RZ ;  /* 0x0001000005057824 */ /* 0x001fe200078e00ff */
[----:B------:R-:W-:Y:S01]  /*5e60*/  BSSY.RECONVERGENT B0, `(.L_x_125) ;  /* 0x0000013000007945 */ /* 0x000fe20003800200 */
[----:B------:R-:W-:-:S03]  /*5e70*/  MOV R0, 0x80 ;  /* 0x0000008000007802 */ /* 0x000fc60000000f00 */
[----:B------:R-:W-:-:S04]  /*5e80*/  LOP3.LUT R4, R5, 0x7fffffff, RZ, 0xc0, !PT ;  /* 0x7fffffff05047812 */ /* 0x000fc800078ec0ff */
[----:B------:R-:W-:-:S13]  /*5e90*/  ISETP.GT.U32.AND P0, PT, R4, 0x437fffff, PT ;  /* 0x437fffff0400780c */ /* 0x000fda0003f04070 */
[----:B------:R-:W-:Y:S05]  /*5ea0*/  @P0 BRA `(.L_x_126) ;  /* 0x0000000000380947 */ /* 0x000fea0003800000 */
[----:B------:R-:W-:-:S13]  /*5eb0*/  ISETP.GE.U32.AND P0, PT, R4, 0x3c000000, PT ;  /* 0x3c0000000400780c */ /* 0x000fda0003f06070 */
[----:B------:R-:W-:-:S04]  /*5ec0*/  @P0 SHF.R.U32.HI R0, RZ, 0x14, R5 ;  /* 0x00000014ff000819 */ /* 0x000fc80000011605 */
[----:B------:R-:W-:-:S04]  /*5ed0*/  @P0 LOP3.LUT R0, R0, 0x1, RZ, 0xc0, !PT ;  /* 0x0000000100000812 */ /* 0x000fc800078ec0ff */
[----:B------:R-:W-:-:S04]  /*5ee0*/  @P0 IADD3 R0, PT, PT, R5, 0x487ffff, R0 ;  /* 0x0487ffff05000810 */ /* 0x000fc80007ffe000 */
[----:B------:R-:W-:-:S04]  /*5ef0*/  @P0 SHF.R.U32.HI R0, RZ, 0x14, R0 ;  /* 0x00000014ff000819 */ /* 0x000fc80000011600 */
[----:B------:R-:W-:Y:S01]  /*5f00*/  @P0 LOP3.LUT R0, R0, 0xff, RZ, 0xc0, !PT ;  /* 0x000000ff00000812 */ /* 0x000fe200078ec0ff */
[----:B------:R-:W-:Y:S06]  /*5f10*/  @P0 BRA `(.L_x_127) ;  /* 0x0000000000140947 */ /* 0x000fec0003800000 */
[----:B------:R-:W-:-:S05]  /*5f20*/  FADD.FTZ R0, R4, 8192 ;  /* 0x4600000004007421 */ /* 0x000fca0000010000 */
[----:B------:R-:W-:Y:S02]  /*5f30*/  LOP3.LUT P0, R4, R0, 0xff, RZ, 0xc0, !PT ;  /* 0x000000ff00047812 */ /* 0x000fe4000780c0ff */
[----:B------:R-:W-:-:S11]  /*5f40*/  PRMT R0, RZ, 0x7610, R0 ;  /* 0x00007610ff007816 */ /* 0x000fd60000000000 */
[----:B------:R-:W-:Y:S05]  /*5f50*/  @!P0 BRA `(.L_x_126) ;  /* 0x00000000000c8947 */ /* 0x000fea0003800000 */
[----:B------:R-:W-:-:S07]  /*5f60*/  IMAD.MOV.U32 R0, RZ, RZ, R4 ;  /* 0x000000ffff007224 */ /* 0x000fce00078e0004 */
.L_x_127:
[----:B------:R-:W-:-:S04]  /*5f70*/  SHF.R.U32.HI R5, RZ, 0x18, R5 ;  /* 0x00000018ff057819 */ /* 0x000fc80000011605 */
[----:B------:R-:W-:-:S07]  /*5f80*/  LOP3.LUT R0, R0, 0x80, R5, 0xf8, !PT ;  /* 0x0000008000007812 */ /* 0x000fce00078ef805 */
.L_x_126:
[----:B------:R-:W-:Y:S05]  /*5f90*/  BSYNC.RECONVERGENT B0 ;  /* 0x0000000000007941 */ /* 0x000fea0003800200 */
.L_x_125:
[----:B------:R0:W-:Y:S01]  /*5fa0*/  STG.E.U8 desc[UR36][R2.64], R0 ;  /* 0x0000000002007986 */ /* 0x0001e2000c101124 */
[----:B------:R-:W-:Y:S05]  /*5fb0*/  BRA `(.L_x_114) ;  /* 0x00000008000c7947 */ /* 0x000fea0003800000 */
.L_x_123:
[----:B0-----:R-:W-:Y:S01]  /*5fc0*/  IMAD.U32 R5, R5, 0x10000, RZ ;  /* 0x0001000005057824 */ /* 0x001fe200078e00ff */
[----:B------:R-:W-:Y:S01]  /*5fd0*/  BSSY.RECONVERGENT B0, `(.L_x_128) ;  /* 0x0000013000007945 */ /* 0x000fe20003800200 */
[----:B------:R-:W-:-:S03]  /*5fe0*/  HFMA2 R0, -RZ, RZ, 0, 7.62939453125e-06 ;  /* 0x00000080ff007431 */ /* 0x000fc600000001ff */
        /* <DEDUP_REMOVED lines=15> */
.L_x_130:
[----:B------:R-:W-:-:S04]  /*60e0*/  SHF.R.U32.HI R5, RZ, 0x18, R5 ;  /* 0x00000018ff057819 */ /* 0x000fc80000011605 */
[----:B------:R-:W-:-:S07]  /*60f0*/  LOP3.LUT R0, R0, 0x80, R5, 0xf8, !PT ;  /* 0x0000008000007812 */ /* 0x000fce00078ef805 */
.L_x_129:
[----:B------:R-:W-:Y:S05]  /*6100*/  BSYNC.RECONVERGENT B0 ;  /* 0x0000000000007941 */ /* 0x000fea0003800200 */
.L_x_128:
[----:B------:R0:W-:Y:S01]  /*6110*/  STG.E.U8 desc[UR36][R2.64], R0 ;  /* 0x0000000002007986 */ /* 0x0001e2000c101124 */
[----:B------:R-:W-:Y:S05]  /*6120*/  BRA `(.L_x_114) ;  /* 0x0000000400b07947 */ /* 0x000fea0003800000 */
.L_x_122:
[----:B------:R-:W-:-:S09]  /*6130*/  UISETP.NE.AND UP0, UPT, UR4, 0x1c, UPT ;  /* 0x0000001c0400788c */ /* 0x000fd2000bf05270 */
[----:B------:R-:W-:Y:S05]  /*6140*/  BRA.U !UP0, `(.L_x_131) ;  /* 0x0000000108607547 */ /* 0x000fea000b800000 */
[----:B------:R-:W-:-:S09]  /*6150*/  UISETP.NE.AND UP0, UPT, UR4, 0x1d, UPT ;  /* 0x0000001d0400788c */ /* 0x000fd2000bf05270 */
[----:B------:R-:W-:Y:S05]  /*6160*/  BRA.U !UP0, `(.L_x_132) ;  /* 0x0000000108487547 */ /* 0x000fea000b800000 */
[----:B------:R-:W-:-:S09]  /*6170*/  UISETP.NE.AND UP0, UPT, UR4, 0x2c, UPT ;  /* 0x0000002c0400788c */ /* 0x000fd2000bf05270 */
[----:B------:R-:W-:Y:S05]  /*6180*/  BRA.U UP0, `(.L_x_113) ;  /* 0x0000000100bc7547 */ /* 0x000fea000b800000 */
[----:B0-----:R-:W-:-:S05]  /*6190*/  IMAD.U32 R5, R5, 0x10000, RZ ;  /* 0x0001000005057824 */ /* 0x001fca00078e00ff */
[----:B------:R-:W-:-:S04]  /*61a0*/  SHF.R.U32.HI R6, RZ, 0x17, R5 ;  /* 0x00000017ff067819 */ /* 0x000fc80000011605 */
[----:B------:R-:W-:-:S04]  /*61b0*/  LOP3.LUT R4, R6, 0xff, RZ, 0xc0, !PT ;  /* 0x000000ff06047812 */ /* 0x000fc800078ec0ff */
[----:B------:R-:W-:-:S13]  /*61c0*/  ISETP.NE.AND P1, PT, R4, 0xff, PT ;  /* 0x000000ff0400780c */ /* 0x000fda0003f25270 */
[--C-:B------:R-:W-:Y:S02]  /*61d0*/  @P1 SHF.R.U32.HI R0, RZ, 0x16, R5.reuse ;  /* 0x00000016ff001819 */ /* 0x100fe40000011605 */
[----:B------:R-:W-:Y:S01]  /*61e0*/  @P1 LOP3.LUT P0, RZ, R4, 0x3fffff, R5, 0xf8, !PT ;  /* 0x003fffff04ff1812 */ /* 0x000fe2000780f805 */
[----:B------:R-:W-:Y:S01]  /*61f0*/  HFMA2 R5, -RZ, RZ, 0, 1.5199184417724609375e-05 ;  /* 0x000000ffff057431 */ /* 0x000fe200000001ff */
[----:B------:R-:W-:-:S04]  /*6200*/  @P1 LOP3.LUT R0, R0, 0x1, RZ, 0xc0, !PT ;  /* 0x0000000100001812 */ /* 0x000fc800078ec0ff */
[----:B------:R-:W-:Y:S01]  /*6210*/  @P1 ISETP.EQ.U32.AND P2, PT, R0, 0x1, P0 ;  /* 0x000000010000180c */ /* 0x000fe20000742070 */
[----:B------:R-:W-:Y:S01]  /*6220*/  @P1 VIADD R0, R6, 0x1 ;  /* 0x0000000106001836 */ /* 0x000fe20000000000 */
[----:B------:R-:W-:Y:S02]  /*6230*/  PLOP3.LUT P0, PT, PT, PT, PT, 0x80, 0x8 ;  /* 0x000000000008781c */ /* 0x000fe40003f0f070 */
[----:B------:R-:W-:-:S13]  /*6240*/  @P1 PLOP3.LUT P0, PT, P2, PT, PT, 0x80, 0x8 ;  /* 0x000000000008181c */ /* 0x000fda000170f070 */
[----:B------:R-:W-:-:S05]  /*6250*/  @!P0 IMAD.MOV R0, RZ, RZ, R6 ;  /* 0x000000ffff008224 */ /* 0x000fca00078e0206 */
[----:B------:R-:W-:-:S05]  /*6260*/  @P1 MOV R5, R0 ;  /* 0x0000000000051202 */ /* 0x000fca0000000f00 */
[----:B------:R0:W-:Y:S01]  /*6270*/  STG.E.U8 desc[UR36][R2.64], R5 ;  /* 0x0000000502007986 */ /* 0x0001e2000c101124 */
[----:B------:R-:W-:Y:S05]  /*6280*/  BRA `(.L_x_114) ;  /* 0x0000000400587947 */ /* 0x000fea0003800000 */
.L_x_132:
[----:B0-----:R-:W-:-:S06]  /*6290*/  IMAD.U32 R5, R5, 0x10000, RZ ;  /* 0x0001000005057824 */ /* 0x001fcc00078e00ff */
[----:B------:R-:W0:Y:S02]  /*62a0*/  F2I.U64.TRUNC R4, R5 ;  /* 0x0000000500047311 */ /* 0x000e24000020d800 */
[----:B0-----:R0:W-:Y:S01]  /*62b0*/  STG.E.64 desc[UR36][R2.64], R4 ;  /* 0x0000000402007986 */ /* 0x0011e2000c101b24 */
[----:B------:R-:W-:Y:S05]  /*62c0*/  BRA `(.L_x_114) ;  /* 0x0000000400487947 */ /* 0x000fea0003800000 */
.L_x_131:
[----:B0-----:R-:W-:-:S06]  /*62d0*/  IMAD.U32 R5, R5, 0x10000, RZ ;  /* 0x0001000005057824 */ /* 0x001fcc00078e00ff */
[----:B------:R-:W0:Y:S02]  /*62e0*/  F2I.FTZ.U32.TRUNC.NTZ R5, R5 ;  /* 0x0000000500057305 */ /* 0x000e24000021f000 */
[----:B0-----:R0:W-:Y:S01]  /*62f0*/  STG.E desc[UR36][R2.64], R5 ;  /* 0x0000000502007986 */ /* 0x0011e2000c101924 */
[----:B------:R-:W-:Y:S05]  /*6300*/  BRA `(.L_x_114) ;  /* 0x0000000400387947 */ /* 0x000fea0003800000 */
.L_x_121:
[----:B------:R-:W-:-:S09]  /*6310*/  UISETP.GT.AND UP0, UPT, UR4, 0xe, UPT ;  /* 0x0000000e0400788c */ /* 0x000fd2000bf04270 */
[----:B------:R-:W-:Y:S05]  /*6320*/  BRA.U UP0, `(.L_x_133) ;  /* 0x00000001003c7547 */ /* 0x000fea000b800000 */
[----:B------:R-:W-:-:S09]  /*6330*/  UISETP.NE.AND UP0, UPT, UR4, 0xa, UPT ;  /* 0x0000000a0400788c */ /* 0x000fd2000bf05270 */
[----:B------:R-:W-:Y:S05]  /*6340*/  BRA.U !UP0, `(.L_x_134) ;  /* 0x00000001081c7547 */ /* 0x000fea000b800000 */
[----:B------:R-:W-:-:S09]  /*6350*/  UISETP.NE.AND UP0, UPT, UR4, 0xb, UPT ;  /* 0x0000000b0400788c */ /* 0x000fd2000bf05270 */
[----:B------:R-:W-:Y:S05]  /*6360*/  BRA.U UP0, `(.L_x_113) ;  /* 0x0000000100447547 */ /* 0x000fea000b800000 */
[----:B0-----:R-:W-:-:S04]  /*6370*/  SHF.L.U32 R5, R5, 0x10, RZ ;  /* 0x0000001005057819 */ /* 0x001fc800000006ff */
[----:B------:R-:W-:-:S04]  /*6380*/  FSETP.NEU.FTZ.AND P0, PT, R5, RZ, PT ;  /* 0x000000ff0500720b */ /* 0x000fc80003f1d000 */
[----:B------:R-:W-:-:S05]  /*6390*/  SEL R5, RZ, 0x1, !P0 ;  /* 0x00000001ff057807 */ /* 0x000fca0004000000 */
[----:B------:R3:W-:Y:S01]  /*63a0*/  STG.E.U8 desc[UR36][R2.64], R5 ;  /* 0x0000000502007986 */ /* 0x0007e2000c101124 */
[----:B------:R-:W-:Y:S05]  /*63b0*/  BRA `(.L_x_114) ;  /* 0x00000004000c7947 */ /* 0x000fea0003800000 */
.L_x_134:
[----:B0-----:R-:W-:Y:S01]  /*63c0*/  IMAD.U32 R5, R5, 0x10000, RZ ;  /* 0x0001000005057824 */ /* 0x001fe200078e00ff */
[----:B------:R-:W-:-:S03]  /*63d0*/  CS2R R6, SRZ ;  /* 0x0000000000067805 */ /* 0x000fc6000001ff00 */
[----:B------:R-:W-:-:S06]  /*63e0*/  FMUL.FTZ R5, R5, 1 ;  /* 0x3f80000005057820 */ /* 0x000fcc0000410000 */
[----:B------:R-:W0:Y:S02]  /*63f0*/  F2F.F64.F32 R4, R5 ;  /* 0x0000000500047310 */ /* 0x000e240000201800 */
[----:B0-----:R4:W-:Y:S01]  /*6400*/  STG.E.128 desc[UR36][R2.64], R4 ;  /* 0x0000000402007986 */ /* 0x0019e2000c101d24 */
[----:B------:R-:W-:Y:S05]  /*6410*/  BRA `(.L_x_114) ;  /* 0x0000000000f47947 */ /* 0x000fea0003800000 */
.L_x_133:
[----:B------:R-:W-:-:S09]  /*6420*/  UISETP.NE.AND UP0, UPT, UR4, 0xf, UPT ;  /* 0x0000000f0400788c */ /* 0x000fd2000bf05270 */
[----:B------:R-:W-:Y:S05]  /*6430*/  BRA.U !UP0, `(.L_x_135) ;  /* 0x0000000108e87547 */ /* 0x000fea000b800000 */
[----:B------:R-:W-:-:S09]  /*6440*/  UISETP.NE.AND UP0, UPT, UR4, 0x17, UPT ;  /* 0x000000170400788c */ /* 0x000fd2000bf05270 */
[----:B------:R-:W-:Y:S05]  /*6450*/  BRA.U !UP0, `(.L_x_136) ;  /* 0x0000000108907547 */ /* 0x000fea000b800000 */
[----:B------:R-:W-:-:S09]  /*6460*/  UISETP.NE.AND UP0, UPT, UR4, 0x18, UPT ;  /* 0x000000180400788c */ /* 0x000fd2000bf05270 */
[----:B------:R-:W-:Y:S05]  /*6470*/  BRA.U !UP0, `(.L_x_137) ;  /* 0x0000000108447547 */ /* 0x000fea000b800000 */
.L_x_113:
[----:B------:R-:W-:Y:S01]  /*6480*/  MOV R0, 0x0 ;  /* 0x0000000000007802 */ /* 0x000fe20000000f00 */
[----:B------:R-:W1:Y:S01]  /*6490*/  LDCU.64 UR4, c[0x4][0x158] ;  /* 0x01002b00ff0477ac */ /* 0x000e620008000a00 */
[----:B------:R-:W-:Y:S02]  /*64a0*/  HFMA2 R12, -RZ, RZ, 0, 5.9604644775390625e-08 ;  /* 0x00000001ff0c7431 */ /* 0x000fe400000001ff */
[----:B------:R-:W-:Y:S01]  /*64b0*/  IMAD.MOV.U32 R8, RZ, RZ, 0x65 ;  /* 0x00000065ff087424 */ /* 0x000fe200078e00ff */
[----:B------:R2:W3:Y:S01]  /*64c0*/  LDC.64 R2, c[0x4][R0] ;  /* 0x0100000000027b82 */ /* 0x0004e20000000a00 */
[----:B------:R-:W4:Y:S01]  /*64d0*/  LDCU.64 UR6, c[0x4][0x160] ;  /* 0x01002c00ff0677ac */ /* 0x000f220008000a00 */
[----:B------:R-:W-:Y:S01]  /*64e0*/  IMAD.MOV.U32 R13, RZ, RZ, RZ ;  /* 0x000000ffff0d7224 */ /* 0x000fe200078e00ff */
[----:B------:R-:W5:Y:S01]  /*64f0*/  LDCU.64 UR8, c[0x4][0x70] ;  /* 0x01000e00ff0877ac */ /* 0x000f620008000a00 */
[----:B-1----:R-:W-:Y:S01]  /*6500*/  IMAD.U32 R4, RZ, RZ, UR4 ;  /* 0x00000004ff047e24 */ /* 0x002fe2000f8e00ff */
[----:B0-----:R-:W-:Y:S01]  /*6510*/  MOV R5, UR5 ;  /* 0x0000000500057c02 */ /* 0x001fe20008000f00 */
[----:B----4-:R-:W-:-:S02]  /*6520*/  IMAD.U32 R6, RZ, RZ, UR6 ;  /* 0x00000006ff067e24 */ /* 0x010fc4000f8e00ff */
[----:B------:R-:W-:Y:S01]  /*6530*/  IMAD.U32 R7, RZ, RZ, UR7 ;  /* 0x00000007ff077e24 */ /* 0x000fe2000f8e00ff */
[----:B-----5:R-:W-:Y:S01]  /*6540*/  MOV R10, UR8 ;  /* 0x00000008000a7c02 */ /* 0x020fe20008000f00 */
[----:B--2---:R-:W-:-:S07]  /*6550*/  IMAD.U32 R11, RZ, RZ, UR9 ;  /* 0x00000009ff0b7e24 */ /* 0x004fce000f8e00ff */
[----:B------:R-:W-:-:S07]  /*6560*/  LEPC R20, `(.L_x_138) ;  /* 0x000000001014794e */ /* 0x000fce0000000000 */
[----:B---3--:R-:W-:Y:S05]  /*6570*/  CALL.ABS.NOINC R2 ;  /* 0x0000000002007343 */ /* 0x008fea0003c00000 */
.L_x_138:
[----:B------:R-:W-:Y:S05]  /*6580*/  BRA `(.L_x_114) ;  /* 0x0000000000987947 */ /* 0x000fea0003800000 */
.L_x_137:
[----:B0-----:R-:W-:Y:S01]  /*6590*/  IMAD.U32 R7, R5, 0x10000, RZ ;  /* 0x0001000005077824 */ /* 0x001fe200078e00ff */
[----:B------:R-:W-:Y:S01]  /*65a0*/  BSSY.RECONVERGENT B0, `(.L_x_139) ;  /* 0x000000c000007945 */ /* 0x000fe20003800200 */
[----:B------:R-:W-:-:S03]  /*65b0*/  MOV R0, 0x7f ;  /* 0x0000007f00007802 */ /* 0x000fc60000000f00 */
[----:B------:R-:W-:Y:S02]  /*65c0*/  LOP3.LUT R4, R7, 0x7fffffff, RZ, 0xc0, !PT ;  /* 0x7fffffff07047812 */ /* 0x000fe400078ec0ff */
[----:B------:R-:W-:Y:S02]  /*65d0*/  SHF.R.U32.HI R5, RZ, 0x18, R7 ;  /* 0x00000018ff057819 */ /* 0x000fe40000011607 */
[----:B------:R-:W-:-:S13]  /*65e0*/  ISETP.GT.U32.AND P0, PT, R4, 0x43efffff, PT ;  /* 0x43efffff0400780c */ /* 0x000fda0003f04070 */
[----:B------:R-:W-:Y:S05]  /*65f0*/  @P0 BRA `(.L_x_140) ;  /* 0x0000000000180947 */ /* 0x000fea0003800000 */
[----:B------:R-:W-:-:S13]  /*6600*/  ISETP.GE.U32.AND P0, PT, R4, 0x3c800000, PT ;  /* 0x3c8000000400780c */ /* 0x000fda0003f06070 */
[----:B------:R-:W-:-:S04]  /*6610*/  @P0 SHF.R.U32.HI R0, RZ, 0x14, R7 ;  /* 0x00000014ff000819 */ /* 0x000fc80000011607 */
[----:B------:R-:W-:-:S04]  /*6620*/  @P0 LOP3.LUT R0, R0, 0x1, RZ, 0xc0, !PT ;  /* 0x0000000100000812 */ /* 0x000fc800078ec0ff */
[----:B------:R-:W-:-:S04]  /*6630*/  @P0 IADD3 R0, PT, PT, R7, 0x407ffff, R0 ;  /* 0x0407ffff07000810 */ /* 0x000fc80007ffe000 */
[----:B------:R-:W-:Y:S01]  /*6640*/  @P0 SHF.R.U32.HI R0, RZ, 0x14, R0 ;  /* 0x00000014ff000819 */ /* 0x000fe20000011600 */
[----:B------:R-:W-:-:S07]  /*6650*/  @!P0 FADD.FTZ R0, R4, 16384 ;  /* 0x4680000004008421 */ /* 0x000fce0000010000 */
.L_x_140:
[----:B------:R-:W-:Y:S05]  /*6660*/  BSYNC.RECONVERGENT B0 ;  /* 0x0000000000007941 */ /* 0x000fea0003800200 */
.L_x_139:
[----:B------:R-:W-:-:S05]  /*6670*/  LOP3.LUT R5, R0, 0x80, R5, 0xf8, !PT ;  /* 0x0000008000057812 */ /* 0x000fca00078ef805 */
[----:B------:R2:W-:Y:S01]  /*6680*/  STG.E.U8 desc[UR36][R2.64], R5 ;  /* 0x0000000502007986 */ /* 0x0005e2000c101124 */
[----:B------:R-:W-:Y:S05]  /*6690*/  BRA `(.L_x_114) ;  /* 0x0000000000547947 */ /* 0x000fea0003800000 */
.L_x_136:
[----:B0-----:R-:W-:Y:S01]  /*66a0*/  IMAD.U32 R5, R5, 0x10000, RZ ;  /* 0x0001000005057824 */ /* 0x001fe200078e00ff */
[----:B------:R-:W-:Y:S04]  /*66b0*/  BSSY.RECONVERGENT B0, `(.L_x_141) ;  /* 0x000000e000007945 */ /* 0x000fe80003800200 */
[----:B------:R-:W-:-:S04]  /*66c0*/  LOP3.LUT R4, R5, 0x7fffffff, RZ, 0xc0, !PT ;  /* 0x7fffffff05047812 */ /* 0x000fc800078ec0ff */
[----:B------:R-:W-:-:S13]  /*66d0*/  ISETP.GT.U32.AND P0, PT, R4, 0x477fffff, PT ;  /* 0x477fffff0400780c */ /* 0x000fda0003f04070 */
[----:B------:R-:W-:Y:S05]  /*66e0*/  @P0 BRA `(.L_x_142) ;  /* 0x00000000001c0947 */ /* 0x000fea0003800000 */
[----:B------:R-:W-:-:S13]  /*66f0*/  ISETP.GE.U32.AND P0, PT, R4, 0x38800000, PT ;  /* 0x388000000400780c */ /* 0x000fda0003f06070 */
[----:B------:R-:W-:-:S04]  /*6700*/  @P0 SHF.R.U32.HI R0, RZ, 0x15, R5 ;  /* 0x00000015ff000819 */ /* 0x000fc80000011605 */
[----:B------:R-:W-:-:S04]  /*6710*/  @P0 LOP3.LUT R0, R0, 0x1, RZ, 0xc0, !PT ;  /* 0x0000000100000812 */ /* 0x000fc800078ec0ff */
[----:B------:R-:W-:-:S04]  /*6720*/  @P0 IADD3 R0, PT, PT, R5, 0x80fffff, R0 ;  /* 0x080fffff05000810 */ /* 0x000fc80007ffe000 */
[----:B------:R-:W-:Y:S01]  /*6730*/  @P0 SHF.R.U32.HI R0, RZ, 0x15, R0 ;  /* 0x00000015ff000819 */ /* 0x000fe20000011600 */
[----:B------:R-:W-:Y:S01]  /*6740*/  @!P0 FADD.FTZ R0, R4, 128 ;  /* 0x4300000004008421 */ /* 0x000fe20000010000 */
[----:B------:R-:W-:Y:S06]  /*6750*/  BRA `(.L_x_143) ;  /* 0x00000000000c7947 */ /* 0x000fec0003800000 */
.L_x_142:
[----:B------:R-:W-:Y:S01]  /*6760*/  IMAD.MOV.U32 R0, RZ, RZ, 0x7f ;  /* 0x0000007fff007424 */ /* 0x000fe200078e00ff */
[----:B------:R-:W-:-:S04]  /*6770*/  ISETP.GT.U32.AND P0, PT, R4, 0x7f800000, PT ;  /* 0x7f8000000400780c */ /* 0x000fc80003f04070 */
[----:B------:R-:W-:-:S09]  /*6780*/  SEL R0, R0, 0x7c, P0 ;  /* 0x0000007c00007807 */ /* 0x000fd20000000000 */
.L_x_143:
[----:B------:R-:W-:Y:S05]  /*6790*/  BSYNC.RECONVERGENT B0 ;  /* 0x0000000000007941 */ /* 0x000fea0003800200 */
.L_x_141:
[----:B------:R-:W-:-:S04]  /*67a0*/  SHF.R.U32.HI R5, RZ, 0x18, R5 ;  /* 0x00000018ff057819 */ /* 0x000fc80000011605 */
[----:B------:R-:W-:-:S05]  /*67b0*/  LOP3.LUT R5, R0, 0x80, R5, 0xf8, !PT ;  /* 0x0000008000057812 */ /* 0x000fca00078ef805 */
[----:B------:R1:W-:Y:S01]  /*67c0*/  STG.E.U8 desc[UR36][R2.64], R5 ;  /* 0x0000000502007986 */ /* 0x0003e2000c101124 */
[----:B------:R-:W-:Y:S05]  /*67d0*/  BRA `(.L_x_114) ;  /* 0x0000000000047947 */ /* 0x000fea0003800000 */
.L_x_135:
[----:B0-----:R0:W-:Y:S02]  /*67e0*/  STG.E.U16 desc[UR36][R2.64], R5 ;  /* 0x0000000502007986 */ /* 0x0011e4000c101524 */
.L_x_114:
[----:B------:R-:W-:-:S07]  /*67f0*/  IADD3 R17, PT, PT, R17, 0x80, RZ ;  /* 0x0000008011117810 */ /* 0x000fce0007ffe0ff */
.L_x_74:
[----:B------:R-:W-:Y:S05]  /*6800*/  BSYNC.RECONVERGENT B6 ;  /* 0x0000000000067941 */ /* 0x000fea0003800200 */
.L_x_73:
[----:B------:R-:W5:Y:S01]  /*6810*/  LDCU UR4, c[0x0][0x380] ;  /* 0x00007000ff0477ac */ /* 0x000f620008000800 */
[----:B------:R-:W-:Y:S01]  /*6820*/  BSSY.RECONVERGENT B6, `(.L_x_144) ;  /* 0x0000338000067945 */ /* 0x000fe20003800200 */
[----:B-----5:R-:W-:-:S13]  /*6830*/  ISETP.GE.AND P0, PT, R17, UR4, PT ;  /* 0x0000000411007c0c */ /* 0x020fda000bf06270 */
[----:B------:R-:W-:Y:S05]  /*6840*/  @P0 BRA `(.L_x_145) ;  /* 0x0000003000d40947 */ /* 0x000fea0003800000 */
[----:B------:R-:W5:Y:S01]  /*6850*/  LDCU UR4, c[0x0][0x388] ;  /* 0x00007100ff0477ac */ /* 0x000f620008000800 */
[----:B0-----:R-:W-:Y:S02]  /*6860*/  IMAD.MOV.U32 R0, RZ, RZ, RZ ;  /* 0x000000ffff007224 */ /* 0x001fe400078e00ff */
[----:B------:R-:W-:Y:S01]  /*6870*/  IMAD.MOV.U32 R16, RZ, RZ, RZ ;  /* 0x000000ffff107224 */ /* 0x000fe200078e00ff */
[----:B-----5:R-:W-:-:S09]  /*6880*/  UISETP.NE.AND UP0, UPT, UR4, URZ, UPT ;  /* 0x000000ff0400728c */ /* 0x020fd2000bf05270 */
[----:B------:R-:W-:Y:S05]  /*6890*/  BRA.U !UP0, `(.L_x_146) ;  /* 0x0000001108a87547 */ /* 0x000fea000b800000 */
[----:B------:R-:W1:Y:S01]  /*68a0*/  LDCU.64 UR4, c[0x0][0x390] ;  /* 0x00007200ff0477ac */ /* 0x000e620008000a00 */
[----:B------:R-:W-:Y:S01]  /*68b0*/  HFMA2 R16, -RZ, RZ, 0, 0 ;  /* 0x00000000ff107431 */ /* 0x000fe200000001ff */
[----:B------:R-:W0:Y:S01]  /*68c0*/  LDCU UR6, c[0x0][0x38c] ;  /* 0x00007180ff0677ac */ /* 0x000e220008000800 */
[----:B------:R-:W5:Y:S01]  /*68d0*/  LDCU.64 UR8, c[0x0][0x4b8] ;  /* 0x00009700ff0877ac */ /* 0x000f620008000a00 */
[----:B------:R-:W-:Y:S02]  /*68e0*/  UISETP.NE.AND UP0, UPT, UR40, URZ, UPT ;  /* 0x000000ff2800728c */ /* 0x000fe4000bf05270 */
[----:B-1234-:R-:W-:-:S05]  /*68f0*/  IMAD.HI.U32 R2, R17, UR4, R16 ;  /* 0x0000000411027c27 */ /* 0x01efca000f8e0010 */
[----:B------:R-:W-:-:S05]  /*6900*/  SHF.R.U32.HI R3, RZ, UR5, R2 ;  /* 0x00000005ff037c19 */ /* 0x000fca0008011602 */
[----:B------:R-:W-:-:S04]  /*6910*/  IMAD.MOV R0, RZ, RZ, -R3 ;  /* 0x000000ffff007224 */ /* 0x000fc800078e0a03 */
        /* <DEDUP_REMOVED lines=290> */
.L_x_146:
        /* <DEDUP_REMOVED lines=18> */
.L_x_150:
[----:B------:R-:W2:Y:S02]  /*7c60*/  LDG.E.U8 R2, desc[UR36][R2.64] ;  /* 0x0000002402027981 */ /* 0x000ea4000c1e1100 */
[----:B--2---:R-:W-:-:S04]  /*7c70*/  I2FP.F32.U32 R0, R2 ;  /* 0x0000000200007245 */ /* 0x004fc80000201000 */
[----:B------:R-:W-:Y:S01]  /*7c80*/  F2FP.BF16.F32.PACK_AB R0, RZ, R0 ;  /* 0x00000000ff00723e */ /* 0x000fe200000010ff */
[----:B------:R-:W-:Y:S06]  /*7c90*/  BRA `(.L_x_152) ;  /* 0x0000000c00847947 */ /* 0x000fec0003800000 */
.L_x_149:
        /* <DEDUP_REMOVED lines=10> */
.L_x_154:
[----:B------:R-:W2:Y:S02]  /*7d40*/  LDG.E R2, desc[UR36][R2.64] ;  /* 0x0000002402027981 */ /* 0x000ea4000c1e1900 */
[----:B--2---:R-:W-:-:S04]  /*7d50*/  I2FP.F32.S32 R0, R2 ;  /* 0x0000000200007245 */ /* 0x004fc80000201400 */
[----:B------:R-:W-:Y:S01]  /*7d60*/  F2FP.BF16.F32.PACK_AB R0, RZ, R0 ;  /* 0x00000000ff00723e */ /* 0x000fe200000010ff */
[----:B------:R-:W-:Y:S06]  /*7d70*/  BRA `(.L_x_152) ;  /* 0x0000000c004c7947 */ /* 0x000fec0003800000 */
.L_x_153:
[----:B------:R-:W2:Y:S02]  /*7d80*/  LDG.E.U16 R2, desc[UR36][R2.64] ;  /* 0x0000002402027981 */ /* 0x000ea4000c1e1500 */
[----:B--2---:R-:W0:Y:S02]  /*7d90*/  I2F.S16 R0, R2 ;  /* 0x0000000200007306 */ /* 0x004e240000101400 */
[----:B0-----:R-:W-:Y:S01]  /*7da0*/  F2FP.BF16.F32.PACK_AB R0, RZ, R0 ;  /* 0x00000000ff00723e */ /* 0x001fe200000010ff */
[----:B------:R-:W-:Y:S06]  /*7db0*/  BRA `(.L_x_152) ;  /* 0x0000000c003c7947 */ /* 0x000fec0003800000 */
.L_x_148:
        /* <DEDUP_REMOVED lines=9> */
.L_x_156:
[----:B------:R-:W2:Y:S02]  /*7e50*/  LDG.E.U16 R0, desc[UR36][R2.64] ;  /* 0x0000002402007981 */ /* 0x000ea4000c1e1500 */
[----:B--2---:R-:W-:-:S05]  /*7e60*/  HADD2.F32 R0, -RZ, R0.H0_H0 ;  /* 0x20000000ff007230 */ /* 0x004fca0000004100 */
[----:B------:R-:W-:Y:S01]  /*7e70*/  F2FP.BF16.F32.PACK_AB R0, RZ, R0 ;  /* 0x00000000ff00723e */ /* 0x000fe200000010ff */
[----:B------:R-:W-:Y:S06]  /*7e80*/  BRA `(.L_x_152) ;  /* 0x0000000c00087947 */ /* 0x000fec0003800000 */
.L_x_155:
        /* <DEDUP_REMOVED lines=9> */
.L_x_158:
[----:B------:R-:W2:Y:S02]  /*7f20*/  LDG.E.U16 R2, desc[UR36][R2.64] ;  /* 0x0000002402027981 */ /* 0x000ea4000c1e1500 */
[----:B--2---:R-:W-:-:S05]  /*7f30*/  HADD2.F32 R0, -RZ, R2.H0_H0 ;  /* 0x20000002ff007230 */ /* 0x004fca0000004100 */
[----:B------:R-:W-:Y:S01]  /*7f40*/  F2FP.BF16.F32.PACK_AB R0, RZ, R0 ;  /* 0x00000000ff00723e */ /* 0x000fe200000010ff */
[----:B------:R-:W-:Y:S06]  /*7f50*/  BRA `(.L_x_152) ;  /* 0x0000000800d47947 */ /* 0x000fec0003800000 */
.L_x_157:
        /* <DEDUP_REMOVED lines=8> */
.L_x_147:
        /* <DEDUP_REMOVED lines=13> */
.L_x_161:
        /* <DEDUP_REMOVED lines=8> */
.L_x_160:
        /* <DEDUP_REMOVED lines=27> */
.L_x_163:
[----:B------:R-:W2:Y:S02]  /*82e0*/  LDG.E.U8 R2, desc[UR36][R2.64] ;  /* 0x0000002402027981 */ /* 0x000ea4000c1e1100 */
[C---:B--2---:R-:W-:Y:S02]  /*82f0*/  IMAD.SHL.U32 R0, R2.reuse, 0x2000000, RZ ;  /* 0x0200000002007824 */ /* 0x044fe400078e00ff */
        /* <DEDUP_REMOVED lines=11> */
.L_x_162:
[----:B------:R0:W5:Y:S01]  /*83b0*/  LDG.E.U16 R0, desc[UR36][R2.64] ;  /* 0x0000002402007981 */ /* 0x000162000c1e1500 */
[----:B------:R-:W-:Y:S05]  /*83c0*/  BRA `(.L_x_152) ;  /* 0x0000000400b87947 */ /* 0x000fea0003800000 */
.L_x_159:
        /* <DEDUP_REMOVED lines=12> */
.L_x_166:
        /* <DEDUP_REMOVED lines=21> */
.L_x_170:
[----:B------:R-:W-:Y:S05]  /*85e0*/  BSYNC.RECONVERGENT B1 ;  /* 0x0000000000017941 */ /* 0x000fea0003800200 */
.L_x_169:
[----:B------:R-:W-:Y:S01]  /*85f0*/  IMAD.SHL.U32 R0, R0, 0x100000, RZ ;  /* 0x0010000000007824 */ /* 0x000fe200078e00ff */
[----:B------:R-:W-:-:S04]  /*8600*/  LEA R2, R2, 0x3b800000, 0x17 ;  /* 0x3b80000002027811 */ /* 0x000fc800078eb8ff */
[----:B------:R-:W-:-:S07]  /*8610*/  LOP3.LUT R0, R2, R0, R7, 0xfe, !PT ;  /* 0x0000000002007212 */ /* 0x000fce00078efe07 */
.L_x_168:
[----:B------:R-:W-:Y:S05]  /*8620*/  BSYNC.RECONVERGENT B0 ;  /* 0x0000000000007941 */ /* 0x000fea0003800200 */
.L_x_167:
[----:B------:R-:W-:Y:S01]  /*8630*/  F2FP.BF16.F32.PACK_AB R0, RZ, R0 ;  /* 0x00000000ff00723e */ /* 0x000fe200000010ff */
[----:B------:R-:W-:Y:S06]  /*8640*/  BRA `(.L_x_152) ;  /* 0x0000000400187947 */ /* 0x000fec0003800000 */
.L_x_165:
        /* <DEDUP_REMOVED lines=21> */
.L_x_174:
[----:B------:R-:W-:Y:S05]  /*87a0*/  BSYNC.RECONVERGENT B1 ;  /* 0x0000000000017941 */ /* 0x000fea0003800200 */
.L_x_173:
[----:B------:R-:W-:Y:S02]  /*87b0*/  SHF.L.U32 R0, R0, 0x15, RZ ;  /* 0x0000001500007819 */ /* 0x000fe400000006ff */
[----:B------:R-:W-:-:S04]  /*87c0*/  LEA R2, R2, 0x37800000, 0x17 ;  /* 0x3780000002027811 */ /* 0x000fc800078eb8ff */
[----:B------:R-:W-:-:S07]  /*87d0*/  LOP3.LUT R0, R2, R0, R7, 0xfe, !PT ;  /* 0x0000000002007212 */ /* 0x000fce00078efe07 */
.L_x_172:
[----:B------:R-:W-:Y:S05]  /*87e0*/  BSYNC.RECONVERGENT B0 ;  /* 0x0000000000007941 */ /* 0x000fea0003800200 */
.L_x_171:
[----:B------:R-:W-:Y:S01]  /*87f0*/  F2FP.BF16.F32.PACK_AB R0, RZ, R0 ;  /* 0x00000000ff00723e */ /* 0x000fe200000010ff */
[----:B------:R-:W-:Y:S06]  /*8800*/  BRA `(.L_x_152) ;  /* 0x0000000000a87947 */ /* 0x000fec0003800000 */
.L_x_164:
        /* <DEDUP_REMOVED lines=14> */
.L_x_178:
[----:B------:R-:W-:Y:S05]  /*88f0*/  BSYNC.RECONVERGENT B0 ;  /* 0x0000000000007941 */ /* 0x000fea0003800200 */
.L_x_177:
[----:B------:R-:W-:Y:S01]  /*8900*/  F2FP.BF16.F32.PACK_AB R0, RZ, R0 ;  /* 0x00000000ff00723e */ /* 0x000fe200000010ff */
[----:B------:R-:W-:Y:S06]  /*8910*/  BRA `(.L_x_152) ;  /* 0x0000000000647947 */ /* 0x000fec0003800000 */
.L_x_151:
        /* <DEDUP_REMOVED lines=16> */
.L_x_179:
[----:B------:R-:W-:Y:S01]  /*8a20*/  PRMT R0, RZ, 0x7610, R0 ;  /* 0x00007610ff007816 */ /* 0x000fe20000000000 */
[----:B------:R-:W-:Y:S06]  /*8a30*/  BRA `(.L_x_152) ;  /* 0x00000000001c7947 */ /* 0x000fec0003800000 */
.L_x_176:
[----:B------:R-:W2:Y:S02]  /*8a40*/  LDG.E.64 R2, desc[UR36][R2.64] ;  /* 0x0000002402027981 */ /* 0x000ea4000c1e1b00 */
[----:B--2---:R-:W0:Y:S02]  /*8a50*/  I2F.U64 R0, R2 ;  /* 0x0000000200007312 */ /* 0x004e240000301000 */
[----:B0-----:R-:W-:Y:S01]  /*8a60*/  F2FP.BF16.F32.PACK_AB R0, RZ, R0 ;  /* 0x00000000ff00723e */ /* 0x001fe200000010ff */
[----:B------:R-:W-:Y:S06]  /*8a70*/  BRA `(.L_x_152) ;  /* 0x00000000000c7947 */ /* 0x000fec0003800000 */
.L_x_175:
[----:B------:R-:W2:Y:S02]  /*8a80*/  LDG.E R2, desc[UR36][R2.64] ;  /* 0x0000002402027981 */ /* 0x000ea4000c1e1900 */
[----:B--2---:R-:W-:-:S04]  /*8a90*/  I2FP.F32.U32 R0, R2 ;  /* 0x0000000200007245 */ /* 0x004fc80000201000 */
[----:B------:R-:W-:-:S07]  /*8aa0*/  F2FP.BF16.F32.PACK_AB R0, RZ, R0 ;  /* 0x00000000ff00723e */ /* 0x000fce00000010ff */
.L_x_152:
        /* <DEDUP_REMOVED lines=47> */
.L_x_183:
[----:B0-----:R-:W-:-:S06]  /*8da0*/  IMAD.U32 R5, R5, 0x10000, RZ ;  /* 0x0001000005057824 */ /* 0x001fcc00078e00ff */
[----:B------:R-:W0:Y:S02]  /*8db0*/  F2I.S64.TRUNC R4, R5 ;  /* 0x0000000500047311 */ /* 0x000e24000020d900 */
[----:B0-----:R4:W-:Y:S01]  /*8dc0*/  STG.E.U8 desc[UR36][R2.64], R4 ;  /* 0x0000000402007986 */ /* 0x0019e2000c101124 */
[----:B------:R-:W-:Y:S05]  /*8dd0*/  BRA `(.L_x_185) ;  /* 0x0000000c006c7947 */ /* 0x000fea0003800000 */
.L_x_182:
        /* <DEDUP_REMOVED lines=10> */
.L_x_187:
[----:B0-----:R-:W-:-:S06]  /*8e80*/  SHF.L.U32 R5, R5, 0x10, RZ ;  /* 0x0000001005057819 */ /* 0x001fcc00000006ff */
[----:B------:R-:W0:Y:S02]  /*8e90*/  F2I.FTZ.TRUNC.NTZ R5, R5 ;  /* 0x0000000500057305 */ /* 0x000e24000021f100 */
[----:B0-----:R2:W-:Y:S01]  /*8ea0*/  STG.E desc[UR36][R2.64], R5 ;  /* 0x0000000502007986 */ /* 0x0015e2000c101924 */
[----:B------:R-:W-:Y:S05]  /*8eb0*/  BRA `(.L_x_185) ;  /* 0x0000000c00347947 */ /* 0x000fea0003800000 */
.L_x_186:
[----:B0-----:R-:W-:-:S06]  /*8ec0*/  IMAD.U32 R5, R5, 0x10000, RZ ;  /* 0x0001000005057824 */ /* 0x001fcc00078e00ff */
[----:B------:R-:W0:Y:S02]  /*8ed0*/  F2I.FTZ.TRUNC.NTZ R5, R5 ;  /* 0x0000000500057305 */ /* 0x000e24000021f100 */
[----:B0-----:R0:W-:Y:S01]  /*8ee0*/  STG.E.U16 desc[UR36][R2.64], R5 ;  /* 0x0000000502007986 */ /* 0x0011e2000c101524 */
[----:B------:R-:W-:Y:S05]  /*8ef0*/  BRA `(.L_x_185) ;  /* 0x0000000c00247947 */ /* 0x000fea0003800000 */
.L_x_181:
        /* <DEDUP_REMOVED lines=9> */
.L_x_189:
[----:B0-----:R-:W-:-:S04]  /*8f90*/  SHF.L.U32 R0, R5, 0x10, RZ ;  /* 0x0000001005007819 */ /* 0x001fc800000006ff */
[----:B------:R-:W-:-:S05]  /*8fa0*/  F2FP.F16.F32.PACK_AB R0, RZ, R0 ;  /* 0x00000000ff00723e */ /* 0x000fca00000000ff */
[----:B------:R0:W-:Y:S01]  /*8fb0*/  STG.E.U16 desc[UR36][R2.64], R0 ;  /* 0x0000000002007986 */ /* 0x0001e2000c101524 */
[----:B------:R-:W-:Y:S05]  /*8fc0*/  BRA `(.L_x_185) ;  /* 0x0000000800f07947 */ /* 0x000fea0003800000 */
.L_x_188:
        /* <DEDUP_REMOVED lines=10> */
.L_x_191:
[----:B0-----:R-:W-:-:S04]  /*9070*/  SHF.L.U32 R5, R5, 0x10, RZ ;  /* 0x0000001005057819 */ /* 0x001fc800000006ff */
[----:B------:R-:W-:-:S04]  /*9080*/  F2FP.F16.F32.PACK_AB R5, RZ, R5 ;  /* 0x00000005ff05723e */ /* 0x000fc800000000ff */
[----:B------:R-:W-:-:S05]  /*9090*/  PRMT R5, R5, 0x5410, RZ ;  /* 0x0000541005057816 */ /* 0x000fca00000000ff */
[----:B------:R0:W-:Y:S01]  /*90a0*/  STG.E desc[UR36][R2.64], R5 ;  /* 0x0000000502007986 */ /* 0x0001e2000c101924 */
[----:B------:R-:W-:Y:S05]  /*90b0*/  BRA `(.L_x_185) ;  /* 0x0000000800b47947 */ /* 0x000fea0003800000 */
.L_x_190:
[----:B0-----:R-:W-:-:S04]  /*90c0*/  IMAD.U32 R4, R5, 0x10000, RZ ;  /* 0x0001000005047824 */ /* 0x001fc800078e00ff */
[----:B------:R-:W-:-:S06]  /*90d0*/  FMUL.FTZ R4, R4, 1 ;  /* 0x3f80000004047820 */ /* 0x000fcc0000410000 */
[----:B------:R-:W0:Y:S02]  /*90e0*/  F2F.F64.F32 R4, R4 ;  /* 0x0000000400047310 */ /* 0x000e240000201800 */
[----:B0-----:R0:W-:Y:S01]  /*90f0*/  STG.E.64 desc[UR36][R2.64], R4 ;  /* 0x0000000402007986 */ /* 0x0011e2000c101b24 */
[----:B------:R-:W-:Y:S05]  /*9100*/  BRA `(.L_x_185) ;  /* 0x0000000800a07947 */ /* 0x000fea0003800000 */
.L_x_180:
        /* <DEDUP_REMOVED lines=14> */
.L_x_195:
[----:B0-----:R-:W-:Y:S01]  /*91f0*/  SHF.L.U32 R5, R5, 0x10, RZ ;  /* 0x0000001005057819 */ /* 0x001fe200000006ff */
[----:B------:R-:W-:Y:S01]  /*9200*/  BSSY.RECONVERGENT B0, `(.L_x_196) ;  /* 0x0000013000007945 */ /* 0x000fe20003800200 */
[----:B------:R-:W-:Y:S02]  /*9210*/  IMAD.MOV.U32 R0, RZ, RZ, 0x80 ;  /* 0x00000080ff007424 */ /* 0x000fe400078e00ff */
        /* <DEDUP_REMOVED lines=15> */
.L_x_198:
[----:B------:R-:W-:-:S04]  /*9310*/  SHF.R.U32.HI R5, RZ, 0x18, R5 ;  /* 0x00000018ff057819 */ /* 0x000fc80000011605 */
[----:B------:R-:W-:-:S07]  /*9320*/  LOP3.LUT R0, R0, 0x80, R5, 0xf8, !PT ;  /* 0x0000008000007812 */ /* 0x000fce00078ef805 */
.L_x_197:
[----:B------:R-:W-:Y:S05]  /*9330*/  BSYNC.RECONVERGENT B0 ;  /* 0x0000000000007941 */ /* 0x000fea0003800200 */
.L_x_196:
[----:B------:R0:W-:Y:S01]  /*9340*/  STG.E.U8 desc[UR36][R2.64], R0 ;  /* 0x0000000002007986 */ /* 0x0001e2000c101124 */
[----:B------:R-:W-:Y:S05]  /*9350*/  BRA `(.L_x_185) ;  /* 0x00000008000c7947 */ /* 0x000fea0003800000 */
.L_x_194:
        /* <DEDUP_REMOVED lines=18> */
.L_x_201:
[----:B------:R-:W-:-:S04]  /*9480*/  SHF.R.U32.HI R5, RZ, 0x18, R5 ;  /* 0x00000018ff057819 */ /* 0x000fc80000011605 */
[----:B------:R-:W-:-:S07]  /*9490*/  LOP3.LUT R0, R0, 0x80, R5, 0xf8, !PT ;  /* 0x0000008000007812 */ /* 0x000fce00078ef805 */
.L_x_200:
[----:B------:R-:W-:Y:S05]  /*94a0*/  BSYNC.RECONVERGENT B0 ;  /* 0x0000000000007941 */ /* 0x000fea0003800200 */
.L_x_199:
[----:B------:R0:W-:Y:S01]  /*94b0*/  STG.E.U8 desc[UR36][R2.64], R0 ;  /* 0x0000000002007986 */ /* 0x0001e2000c101124 */
[----:B------:R-:W-:Y:S05]  /*94c0*/  BRA `(.L_x_185) ;  /* 0x0000000400b07947 */ /* 0x000fea0003800000 */
.L_x_193:
[----:B------:R-:W-:-:S09]  /*94d0*/  UISETP.NE.AND UP0, UPT, UR4, 0x1c, UPT ;  /* 0x0000001c0400788c */ /* 0x000fd2000bf05270 */
[----:B------:R-:W-:Y:S05]  /*94e0*/  BRA.U !UP0, `(.L_x_202) ;  /* 0x0000000108607547 */ /* 0x000fea000b800000 */
[----:B------:R-:W-:-:S09]  /*94f0*/  UISETP.NE.AND UP0, UPT, UR4, 0x1d, UPT ;  /* 0x0000001d0400788c */ /* 0x000fd2000bf05270 */
[----:B------:R-:W-:Y:S05]  /*9500*/  BRA.U !UP0, `(.L_x_203) ;  /* 0x0000000108487547 */ /* 0x000fea000b800000 */
[----:B------:R-:W-:-:S09]  /*9510*/  UISETP.NE.AND UP0, UPT, UR4, 0x2c, UPT ;  /* 0x0000002c0400788c */ /* 0x000fd2000bf05270 */
[----:B------:R-:W-:Y:S05]  /*9520*/  BRA.U UP0, `(.L_x_184) ;  /* 0x0000000100bc7547 */ /* 0x000fea000b800000 */
[----:B0-----:R-:W-:-:S04]  /*9530*/  SHF.L.U32 R5, R5, 0x10, RZ ;  /* 0x0000001005057819 */ /* 0x001fc800000006ff */
[----:B------:R-:W-:-:S04]  /*9540*/  SHF.R.U32.HI R6, RZ, 0x17, R5 ;  /* 0x00000017ff067819 */ /* 0x000fc80000011605 */
[----:B------:R-:W-:-:S04]  /*9550*/  LOP3.LUT R4, R6, 0xff, RZ, 0xc0, !PT ;  /* 0x000000ff06047812 */ /* 0x000fc800078ec0ff */
[----:B------:R-:W-:-:S13]  /*9560*/  ISETP.NE.AND P1, PT, R4, 0xff, PT ;  /* 0x000000ff0400780c */ /* 0x000fda0003f25270 */
[--C-:B------:R-:W-:Y:S02]  /*9570*/  @P1 SHF.R.U32.HI R0, RZ, 0x16, R5.reuse ;  /* 0x00000016ff001819 */ /* 0x100fe40000011605 */
[----:B------:R-:W-:Y:S01]  /*9580*/  @P1 LOP3.LUT P0, RZ, R4, 0x3fffff, R5, 0xf8, !PT ;  /* 0x003fffff04ff1812 */ /* 0x000fe2000780f805 */
[----:B------:R-:W-:Y:S01]  /*9590*/  IMAD.MOV.U32 R5, RZ, RZ, 0xff ;  /* 0x000000ffff057424 */ /* 0x000fe200078e00ff */
[----:B------:R-:W-:-:S04]  /*95a0*/  @P1 LOP3.LUT R0, R0, 0x1, RZ, 0xc0, !PT ;  /* 0x0000000100001812 */ /* 0x000fc800078ec0ff */
[----:B------:R-:W-:Y:S01]  /*95b0*/  @P1 ISETP.EQ.U32.AND P2, PT, R0, 0x1, P0 ;  /* 0x000000010000180c */ /* 0x000fe20000742070 */
[----:B------:R-:W-:Y:S01]  /*95c0*/  @P1 VIADD R0, R6, 0x1 ;  /* 0x0000000106001836 */ /* 0x000fe20000000000 */
[----:B------:R-:W-:Y:S02]  /*95d0*/  PLOP3.LUT P0, PT, PT, PT, PT, 0x80, 0x8 ;  /* 0x000000000008781c */ /* 0x000fe40003f0f070 */
[----:B------:R-:W-:-:S13]  /*95e0*/  @P1 PLOP3.LUT P0, PT, P2, PT, PT, 0x80, 0x8 ;  /* 0x000000000008181c */ /* 0x000fda000170f070 */
[----:B------:R-:W-:-:S05]  /*95f0*/  @!P0 IADD3 R0, PT, PT, R6, RZ, RZ ;  /* 0x000000ff06008210 */ /* 0x000fca0007ffe0ff */
[----:B------:R-:W-:-:S05]  /*9600*/  @P1 IMAD.MOV.U32 R5, RZ, RZ, R0 ;  /* 0x000000ffff051224 */ /* 0x000fca00078e0000 */
[----:B------:R0:W-:Y:S01]  /*9610*/  STG.E.U8 desc[UR36][R2.64], R5 ;  /* 0x0000000502007986 */ /* 0x0001e2000c101124 */
[----:B------:R-:W-:Y:S05]  /*9620*/  BRA `(.L_x_185) ;  /* 0x0000000400587947 */ /* 0x000fea0003800000 */
.L_x_203:
[----:B0-----:R-:W-:-:S06]  /*9630*/  IMAD.U32 R5, R5, 0x10000, RZ ;  /* 0x0001000005057824 */ /* 0x001fcc00078e00ff */
[----:B------:R-:W0:Y:S02]  /*9640*/  F2I.U64.TRUNC R4, R5 ;  /* 0x0000000500047311 */ /* 0x000e24000020d800 */
[----:B0-----:R0:W-:Y:S01]  /*9650*/  STG.E.64 desc[UR36][R2.64], R4 ;  /* 0x0000000402007986 */ /* 0x0011e2000c101b24 */
[----:B------:R-:W-:Y:S05]  /*9660*/  BRA `(.L_x_185) ;  /* 0x0000000400487947 */ /* 0x000fea0003800000 */
.L_x_202:
[----:B0-----:R-:W-:-:S06]  /*9670*/  SHF.L.U32 R5, R5, 0x10, RZ ;  /* 0x0000001005057819 */ /* 0x001fcc00000006ff */
[----:B------:R-:W0:Y:S02]  /*9680*/  F2I.FTZ.U32.TRUNC.NTZ R5, R5 ;  /* 0x0000000500057305 */ /* 0x000e24000021f000 */
[----:B0-----:R0:W-:Y:S01]  /*9690*/  STG.E desc[UR36][R2.64], R5 ;  /* 0x0000000502007986 */ /* 0x0011e2000c101924 */
[----:B------:R-:W-:Y:S05]  /*96a0*/  BRA `(.L_x_185) ;  /* 0x0000000400387947 */ /* 0x000fea0003800000 */
.L_x_192:
        /* <DEDUP_REMOVED lines=11> */
.L_x_205:
[----:B0-----:R-:W-:Y:S01]  /*9760*/  IMAD.U32 R5, R5, 0x10000, RZ ;  /* 0x0001000005057824 */ /* 0x001fe200078e00ff */
[----:B------:R-:W-:-:S03]  /*9770*/  CS2R R6, SRZ ;  /* 0x0000000000067805 */ /* 0x000fc6000001ff00 */
[----:B------:R-:W-:-:S06]  /*9780*/  FMUL.FTZ R5, R5, 1 ;  /* 0x3f80000005057820 */ /* 0x000fcc0000410000 */
[----:B------:R-:W0:Y:S02]  /*9790*/  F2F.F64.F32 R4, R5 ;  /* 0x0000000500047310 */ /* 0x000e240000201800 */
[----:B0-----:R0:W-:Y:S01]  /*97a0*/  STG.E.128 desc[UR36][R2.64], R4 ;  /* 0x0000000402007986 */ /* 0x0011e2000c101d24 */
[----:B------:R-:W-:Y:S05]  /*97b0*/  BRA `(.L_x_185) ;  /* 0x0000000000f47947 */ /* 0x000fea0003800000 */
.L_x_204:
[----:B------:R-:W-:-:S09]  /*97c0*/  UISETP.NE.AND UP0, UPT, UR4, 0xf, UPT ;  /* 0x0000000f0400788c */ /* 0x000fd2000bf05270 */
[----:B------:R-:W-:Y:S05]  /*97d0*/  BRA.U !UP0, `(.L_x_206) ;  /* 0x0000000108e87547 */ /* 0x000fea000b800000 */
[----:B------:R-:W-:-:S09]  /*97e0*/  UISETP.NE.AND UP0, UPT, UR4, 0x17, UPT ;  /* 0x000000170400788c */ /* 0x000fd2000bf05270 */
[----:B------:R-:W-:Y:S05]  /*97f0*/  BRA.U !UP0, `(.L_x_207) ;  /* 0x0000000108907547 */ /* 0x000fea000b800000 */
[----:B------:R-:W-:-:S09]  /*9800*/  UISETP.NE.AND UP0, UPT, UR4, 0x18, UPT ;  /* 0x000000180400788c */ /* 0x000fd2000bf05270 */
[----:B------:R-:W-:Y:S05]  /*9810*/  BRA.U !UP0, `(.L_x_208) ;  /* 0x0000000108447547 */ /* 0x000fea000b800000 */
.L_x_184:
[----:B------:R-:W-:Y:S01]  /*9820*/  MOV R0, 0x0 ;  /* 0x0000000000007802 */ /* 0x000fe20000000f00 */
[----:B------:R-:W1:Y:S01]  /*9830*/  LDCU.64 UR4, c[0x4][0x158] ;  /* 0x01002b00ff0477ac */ /* 0x000e620008000a00 */
[----:B------:R-:W-:Y:S02]  /*9840*/  HFMA2 R8, -RZ, RZ, 0, 6.020069122314453125e-06 ;  /* 0x00000065ff087431 */ /* 0x000fe400000001ff */
[----:B------:R-:W-:Y:S01]  /*9850*/  IMAD.MOV.U32 R12, RZ, RZ, 0x1 ;  /* 0x00000001ff0c7424 */ /* 0x000fe200078e00ff */
[----:B------:R2:W3:Y:S01]  /*9860*/  LDC.64 R2, c[0x4][R0] ;  /* 0x0100000000027b82 */ /* 0x0004e20000000a00 */
[----:B------:R-:W4:Y:S01]  /*9870*/  LDCU.64 UR6, c[0x4][0x160] ;  /* 0x01002c00ff0677ac */ /* 0x000f220008000a00 */
[----:B------:R-:W-:Y:S01]  /*9880*/  IMAD.MOV.U32 R13, RZ, RZ, RZ ;  /* 0x000000ffff0d7224 */ /* 0x000fe200078e00ff */
[----:B------:R-:W5:Y:S01]  /*9890*/  LDCU.64 UR8, c[0x4][0x70] ;  /* 0x01000e00ff0877ac */ /* 0x000f620008000a00 */
[----:B-1----:R-:W-:Y:S01]  /*98a0*/  MOV R4, UR4 ;  /* 0x0000000400047c02 */ /* 0x002fe20008000f00 */
[----:B0-----:R-:W-:-:S02]  /*98b0*/  IMAD.U32 R5, RZ, RZ, UR5 ;  /* 0x00000005ff057e24 */ /* 0x001fc4000f8e00ff */
[----:B----4-:R-:W-:Y:S01]  /*98c0*/  IMAD.U32 R6, RZ, RZ, UR6 ;  /* 0x00000006ff067e24 */ /* 0x010fe2000f8e00ff */
[----:B------:R-:W-:Y:S01]  /*98d0*/  MOV R7, UR7 ;  /* 0x0000000700077c02 */ /* 0x000fe20008000f00 */
[----:B-----5:R-:W-:Y:S02]  /*98e0*/  IMAD.U32 R10, RZ, RZ, UR8 ;  /* 0x00000008ff0a7e24 */ /* 0x020fe4000f8e00ff */
[----:B--2---:R-:W-:-:S07]  /*98f0*/  IMAD.U32 R11, RZ, RZ, UR9 ;  /* 0x00000009ff0b7e24 */ /* 0x004fce000f8e00ff */
[----:B------:R-:W-:-:S07]  /*9900*/  LEPC R20, `(.L_x_209) ;  /* 0x000000001014794e */ /* 0x000fce0000000000 */
[----:B---3--:R-:W-:Y:S05]  /*9910*/  CALL.ABS.NOINC R2 ;  /* 0x0000000002007343 */ /* 0x008fea0003c00000 */
.L_x_209:
[----:B------:R-:W-:Y:S05]  /*9920*/  BRA `(.L_x_185) ;  /* 0x0000000000987947 */ /* 0x000fea0003800000 */
.L_x_208:
[----:B0-----:R-:W-:Y:S01]  /*9930*/  SHF.L.U32 R7, R5, 0x10, RZ ;  /* 0x0000001005077819 */ /* 0x001fe200000006ff */
[----:B------:R-:W-:Y:S01]  /*9940*/  BSSY.RECONVERGENT B0, `(.L_x_210) ;  /* 0x000000c000007945 */ /* 0x000fe20003800200 */
[----:B------:R-:W-:Y:S02]  /*9950*/  IMAD.MOV.U32 R0, RZ, RZ, 0x7f ;  /* 0x0000007fff007424 */ /* 0x000fe400078e00ff */
        /* <DEDUP_REMOVED lines=10> */
.L_x_211:
[----:B------:R-:W-:Y:S05]  /*9a00*/  BSYNC.RECONVERGENT B0 ;  /* 0x0000000000007941 */ /* 0x000fea0003800200 */
.L_x_210:
[----:B------:R-:W-:-:S05]  /*9a10*/  LOP3.LUT R5, R0, 0x80, R5, 0xf8, !PT ;  /* 0x0000008000057812 */ /* 0x000fca00078ef805 */
[----:B------:R0:W-:Y:S01]  /*9a20*/  STG.E.U8 desc[UR36][R2.64], R5 ;  /* 0x0000000502007986 */ /* 0x0001e2000c101124 */
[----:B------:R-:W-:Y:S05]  /*9a30*/  BRA `(.L_x_185) ;  /* 0x0000000000547947 */ /* 0x000fea0003800000 */
.L_x_207:
        /* <DEDUP_REMOVED lines=12> */
.L_x_213:
[----:B------:R-:W-:Y:S02]  /*9b00*/  ISETP.GT.U32.AND P0, PT, R4, 0x7f800000, PT ;  /* 0x7f8000000400780c */ /* 0x000fe40003f04070 */
[----:B------:R-:W-:-:S04]  /*9b10*/  MOV R0, 0x7f ;  /* 0x0000007f00007802 */ /* 0x000fc80000000f00 */
[----:B------:R-:W-:-:S07]  /*9b20*/  SEL R0, R0, 0x7c, P0 ;  /* 0x0000007c00007807 */ /* 0x000fce0000000000 */
.L_x_214:
[----:B------:R-:W-:Y:S05]  /*9b30*/  BSYNC.RECONVERGENT B0 ;  /* 0x0000000000007941 */ /* 0x000fea0003800200 */
.L_x_212:
[----:B------:R-:W-:-:S04]  /*9b40*/  SHF.R.U32.HI R5, RZ, 0x18, R5 ;  /* 0x00000018ff057819 */ /* 0x000fc80000011605 */
[----:B------:R-:W-:-:S05]  /*9b50*/  LOP3.LUT R5, R0, 0x80, R5, 0xf8, !PT ;  /* 0x0000008000057812 */ /* 0x000fca00078ef805 */
[----:B------:R0:W-:Y:S01]  /*9b60*/  STG.E.U8 desc[UR36][R2.64], R5 ;  /* 0x0000000502007986 */ /* 0x0001e2000c101124 */
[----:B------:R-:W-:Y:S05]  /*9b70*/  BRA `(.L_x_185) ;  /* 0x0000000000047947 */ /* 0x000fea0003800000 */
.L_x_206:
[----:B0-----:R0:W-:Y:S02]  /*9b80*/  STG.E.U16 desc[UR36][R2.64], R5 ;  /* 0x0000000502007986 */ /* 0x0011e4000c101524 */
.L_x_185:
[----:B------:R-:W-:-:S07]  /*9b90*/  VIADD R17, R17, 0x80 ;  /* 0x0000008011117836 */ /* 0x000fce0000000000 */
.L_x_145:
[----:B------:R-:W-:Y:S05]  /*9ba0*/  BSYNC.RECONVERGENT B6 ;  /* 0x0000000000067941 */ /* 0x000fea0003800200 */
.L_x_144:
[----:B------:R-:W5:Y:S02]  /*9bb0*/  LDCU UR4, c[0x0][0x380] ;  /* 0x00007000ff0477ac */ /* 0x000f640008000800 */
[----:B-----5:R-:W-:-:S13]  /*9bc0*/  ISETP.GE.AND P0, PT, R17, UR4, PT ;  /* 0x0000000411007c0c */ /* 0x020fda000bf06270 */
[----:B------:R-:W-:Y:S05]  /*9bd0*/  @P0 EXIT ;  /* 0x000000000000094d */ /* 0x000fea0003800000 */
[----:B------:R-:W5:Y:S01]  /*9be0*/  LDCU UR4, c[0x0][0x388] ;  /* 0x00007100ff0477ac */ /* 0x000f620008000800 */
[----:B------:R-:W-:Y:S02]  /*9bf0*/  HFMA2 R16, -RZ, RZ, 0, 0 ;  /* 0x00000000ff107431 */ /* 0x000fe400000001ff */
[----:B0-----:R-:W-:Y:S01]  /*9c00*/  IMAD.MOV.U32 R0, RZ, RZ, RZ ;  /* 0x000000ffff007224 */ /* 0x001fe200078e00ff */
        /* <DEDUP_REMOVED lines=295> */
[----:B------:R-:W-:-:S05]  /*ae80*/  SHF.R.U32.HI R2, RZ, UR5, R2 ;  /* 0x00000005ff027c19 */ /* 0x000fca0008011602 */
[----:B------:R-:W-:-:S04]  /*ae90*/  IMAD.MOV R3, RZ, RZ, -R2 ;  /* 0x000000ffff037224 */ /* 0x000fc800078e0a02 */
[----:B-1----:R-:W-:-:S04]  /*aea0*/  IMAD R5, R3, UR6, R5 ;  /* 0x0000000603057c24 */ /* 0x002fc8000f8e0205 */
[C---:B--2---:R-:W-:Y:S02]  /*aeb0*/  IMAD R16, R5.reuse, UR8, R16 ;  /* 0x0000000805107c24 */ /* 0x044fe4000f8e0210 */
[----:B------:R-:W-:-:S07]  /*aec0*/  IMAD R0, R5, UR9, R0 ;  /* 0x0000000905007c24 */ /* 0x000fce000f8e0200 */
.L_x_215:
[----:B------:R-:W1:Y:S01]  /*aed0*/  LDCU.128 UR8, c[0x0][0x580] ;  /* 0x0000b000ff0877ac */ /* 0x000e620008000c00 */
[----:B------:R-:W-:-:S04]  /*aee0*/  UPRMT UR4, UR41, 0x9910, URZ ;  /* 0x0000991029047896 */ /* 0x000fc800080000ff */
[----:B------:R-:W-:Y:S01]  /*aef0*/  UISETP.GT.AND UP0, UPT, UR4, 0x9, UPT ;  /* 0x000000090400788c */ /* 0x000fe2000bf04270 */
[----:B-1234-:R-:W-:Y:S02]  /*af00*/  IADD3 R2, P1, PT, R0, UR10, RZ ;  /* 0x0000000a00027c10 */ /* 0x01efe4000ff3e0ff */
[----:B------:R-:W-:-:S03]  /*af10*/  IADD3 R16, P0, PT, R16, UR8, RZ ;  /* 0x0000000810107c10 */ /* 0x000fc6000ff1e0ff */
[----:B------:R-:W-:Y:S01]  /*af20*/  IMAD.X R3, RZ, RZ, UR11, P1 ;  /* 0x0000000bff037e24 */ /* 0x000fe200088e06ff */
[----:B------:R-:W-:Y:S02]  /*af30*/  IADD3.X R17, PT, PT, RZ, UR9, RZ, P0, !PT ;  /* 0x00000009ff117c10 */ /* 0x000fe400087fe4ff */
[----:B------:R-:W-:Y:S07]  /*af40*/  BRA.U UP0, `(.L_x_216) ;  /* 0x0000000500107547 */ /* 0x000fee000b800000 */
        /* <DEDUP_REMOVED lines=12> */
.L_x_219:
[----:B------:R-:W2:Y:S02]  /*b010*/  LDG.E.U8 R2, desc[UR36][R2.64] ;  /* 0x0000002402027981 */ /* 0x000ea4000c1e1100 */
[----:B--2---:R-:W-:-:S04]  /*b020*/  I2FP.F32.U32 R0, R2 ;  /* 0x0000000200007245 */ /* 0x004fc80000201000 */
[----:B------:R-:W-:Y:S01]  /*b030*/  F2FP.BF16.F32.PACK_AB R0, RZ, R0 ;  /* 0x00000000ff00723e */ /* 0x000fe200000010ff */
[----:B------:R-:W-:Y:S06]  /*b040*/  BRA `(.L_x_221) ;  /* 0x0000000c00847947 */ /* 0x000fec0003800000 */
.L_x_218:
        /* <DEDUP_REMOVED lines=10> */
.L_x_223:
[----:B------:R-:W2:Y:S02]  /*b0f0*/  LDG.E R2, desc[UR36][R2.64] ;  /* 0x0000002402027981 */ /* 0x000ea4000c1e1900 */
[----:B--2---:R-:W-:-:S04]  /*b100*/  I2FP.F32.S32 R0, R2 ;  /* 0x0000000200007245 */ /* 0x004fc80000201400 */
[----:B------:R-:W-:Y:S01]  /*b110*/  F2FP.BF16.F32.PACK_AB R0, RZ, R0 ;  /* 0x00000000ff00723e */ /* 0x000fe200000010ff */
[----:B------:R-:W-:Y:S06]  /*b120*/  BRA `(.L_x_221) ;  /* 0x0000000c004c7947 */ /* 0x000fec0003800000 */
.L_x_222:
[----:B------:R-:W2:Y:S02]  /*b130*/  LDG.E.U16 R2, desc[UR36][R2.64] ;  /* 0x0000002402027981 */ /* 0x000ea4000c1e1500 */
[----:B--2---:R-:W0:Y:S02]  /*b140*/  I2F.S16 R0, R2 ;  /* 0x0000000200007306 */ /* 0x004e240000101400 */
[----:B0-----:R-:W-:Y:S01]  /*b150*/  F2FP.BF16.F32.PACK_AB R0, RZ, R0 ;  /* 0x00000000ff00723e */ /* 0x001fe200000010ff */
[----:B------:R-:W-:Y:S06]  /*b160*/  BRA `(.L_x_221) ;  /* 0x0000000c003c7947 */ /* 0x000fec0003800000 */
.L_x_217:
        /* <DEDUP_REMOVED lines=9> */
.L_x_225:
[----:B------:R-:W2:Y:S02]  /*b200*/  LDG.E.U16 R0, desc[UR36][R2.64] ;  /* 0x0000002402007981 */ /* 0x000ea4000c1e1500 */
[----:B--2---:R-:W-:-:S05]  /*b210*/  HADD2.F32 R0, -RZ, R0.H0_H0 ;  /* 0x20000000ff007230 */ /* 0x004fca0000004100 */
[----:B------:R-:W-:Y:S01]  /*b220*/  F2FP.BF16.F32.PACK_AB R0, RZ, R0 ;  /* 0x00000000ff00723e */ /* 0x000fe200000010ff */
[----:B------:R-:W-:Y:S06]  /*b230*/  BRA `(.L_x_221) ;  /* 0x0000000c00087947 */ /* 0x000fec0003800000 */
.L_x_224:
        /* <DEDUP_REMOVED lines=9> */
.L_x_227:
[----:B------:R-:W2:Y:S02]  /*b2d0*/  LDG.E.U16 R2, desc[UR36][R2.64] ;  /* 0x0000002402027981 */ /* 0x000ea4000c1e1500 */
[----:B--2---:R-:W-:-:S05]  /*b2e0*/  HADD2.F32 R0, -RZ, R2.H0_H0 ;  /* 0x20000002ff007230 */ /* 0x004fca0000004100 */
[----:B------:R-:W-:Y:S01]  /*b2f0*/  F2FP.BF16.F32.PACK_AB R0, RZ, R0 ;  /* 0x00000000ff00723e */ /* 0x000fe200000010ff */
[----:B------:R-:W-:Y:S06]  /*b300*/  BRA `(.L_x_221) ;  /* 0x0000000800d47947 */ /* 0x000fec0003800000 */
.L_x_226:
        /* <DEDUP_REMOVED lines=8> */
.L_x_216:
        /* <DEDUP_REMOVED lines=13> */
.L_x_230:
        /* <DEDUP_REMOVED lines=8> */
.L_x_229:
        /* <DEDUP_REMOVED lines=27> */
.L_x_232:
        /* <DEDUP_REMOVED lines=13> */
.L_x_231:
[----:B------:R0:W5:Y:S01]  /*b760*/  LDG.E.U16 R0, desc[UR36][R2.64] ;  /* 0x0000002402007981 */ /* 0x000162000c1e1500 */
[----:B------:R-:W-:Y:S05]  /*b770*/  BRA `(.L_x_221) ;  /* 0x0000000400b87947 */ /* 0x000fea0003800000 */
.L_x_228:
        /* <DEDUP_REMOVED lines=12> */
.L_x_235:
        /* <DEDUP_REMOVED lines=21> */
.L_x_239:
[----:B------:R-:W-:Y:S05]  /*b990*/  BSYNC.RECONVERGENT B1 ;  /* 0x0000000000017941 */ /* 0x000fea0003800200 */
.L_x_238:
[----:B------:R-:W-:Y:S01]  /*b9a0*/  IMAD.SHL.U32 R0, R0, 0x100000, RZ ;  /* 0x0010000000007824 */ /* 0x000fe200078e00ff */
[----:B------:R-:W-:-:S04]  /*b9b0*/  LEA R2, R2, 0x3b800000, 0x17 ;  /* 0x3b80000002027811 */ /* 0x000fc800078eb8ff */
[----:B------:R-:W-:-:S07]  /*b9c0*/  LOP3.LUT R0, R2, R0, R7, 0xfe, !PT ;  /* 0x0000000002007212 */ /* 0x000fce00078efe07 */
.L_x_237:
[----:B------:R-:W-:Y:S05]  /*b9d0*/  BSYNC.RECONVERGENT B0 ;  /* 0x0000000000007941 */ /* 0x000fea0003800200 */
.L_x_236:
[----:B------:R-:W-:Y:S01]  /*b9e0*/  F2FP.BF16.F32.PACK_AB R0, RZ, R0 ;  /* 0x00000000ff00723e */ /* 0x000fe200000010ff */
[----:B------:R-:W-:Y:S06]  /*b9f0*/  BRA `(.L_x_221) ;  /* 0x0000000400187947 */ /* 0x000fec0003800000 */
.L_x_234:
[----:B------:R-:W2:Y:S01]  /*ba00*/  LDG.E.U8 R3, desc[UR36][R2.64] ;  /* 0x0000002402037981 */ /* 0x000ea2000c1e1100 */
[----:B------:R-:W-:Y:S01]  /*ba10*/  BSSY.RECONVERGENT B0, `(.L_x_240) ;  /* 0x0000018000007945 */ /* 0x000fe20003800200 */
[----:B------:R-:W-:Y:S01]  /*ba20*/  HFMA2 R0, -RZ, RZ, 0, 0 ;  /* 0x00000000ff007431 */ /* 0x000fe200000001ff */
        /* <DEDUP_REMOVED lines=18> */
.L_x_243:
[----:B------:R-:W-:Y:S05]  /*bb50*/  BSYNC.RECONVERGENT B1 ;  /* 0x0000000000017941 */ /* 0x000fea0003800200 */
.L_x_242:
[----:B------:R-:W-:Y:S02]  /*bb60*/  SHF.L.U32 R0, R0, 0x15, RZ ;  /* 0x0000001500007819 */ /* 0x000fe400000006ff */
[----:B------:R-:W-:-:S04]  /*bb70*/  LEA R2, R2, 0x37800000, 0x17 ;  /* 0x3780000002027811 */ /* 0x000fc800078eb8ff */
[----:B------:R-:W-:-:S07]  /*bb80*/  LOP3.LUT R0, R2, R0, R7, 0xfe, !PT ;  /* 0x0000000002007212 */ /* 0x000fce00078efe07 */
.L_x_241:
[----:B------:R-:W-:Y:S05]  /*bb90*/  BSYNC.RECONVERGENT B0 ;  /* 0x0000000000007941 */ /* 0x000fea0003800200 */
.L_x_240:
[----:B------:R-:W-:Y:S01]  /*bba0*/  F2FP.BF16.F32.PACK_AB R0, RZ, R0 ;  /* 0x00000000ff00723e */ /* 0x000fe200000010ff */
[----:B------:R-:W-:Y:S06]  /*bbb0*/  BRA `(.L_x_221) ;  /* 0x0000000000a87947 */ /* 0x000fec0003800000 */
.L_x_233:
        /* <DEDUP_REMOVED lines=12> */
[----:B------:R-:W-:Y:S01]  /*bc80*/  @!P0 MOV R0, 0x7f800001 ;  /* 0x7f80000100008802 */ /* 0x000fe20000000f00 */
[----:B------:R-:W-:-:S07]  /*bc90*/  @P0 IMAD.SHL.U32 R0, R2, 0x800000, RZ ;  /* 0x0080000002000824 */ /* 0x000fce00078e00ff */
.L_x_247:
[----:B------:R-:W-:Y:S05]  /*bca0*/  BSYNC.RECONVERGENT B0 ;  /* 0x0000000000007941 */ /* 0x000fea0003800200 */
.L_x_246:
[----:B------:R-:W-:Y:S01]  /*bcb0*/  F2FP.BF16.F32.PACK_AB R0, RZ, R0 ;  /* 0x00000000ff00723e */ /* 0x000fe200000010ff */
[----:B------:R-:W-:Y:S06]  /*bcc0*/  BRA `(.L_x_221) ;  /* 0x0000000000647947 */ /* 0x000fec0003800000 */
.L_x_220:
[----:B------:R-:W-:Y:S01]  /*bcd0*/  MOV R0, 0x0 ;  /* 0x0000000000007802 */ /* 0x000fe20000000f00 */
[----:B------:R-:W0:Y:S01]  /*bce0*/  LDCU.64 UR4, c[0x4][0x158] ;  /* 0x01002b00ff0477ac */ /* 0x000e220008000a00 */
[----:B------:R-:W-:Y:S02]  /*bcf0*/  HFMA2 R8, -RZ, RZ, 0, 4.64916229248046875e-06 ;  /* 0x0000004eff087431 */ /* 0x000fe400000001ff */
[----:B------:R-:W-:Y:S01]  /*bd00*/  IMAD.MOV.U32 R12, RZ, RZ, 0x1 ;  /* 0x00000001ff0c7424 */ /* 0x000fe200078e00ff */
[----:B------:R1:W2:Y:S01]  /*bd10*/  LDC.64 R2, c[0x4][R0] ;  /* 0x0100000000027b82 */ /* 0x0002a20000000a00 */
[----:B------:R-:W3:Y:S01]  /*bd20*/  LDCU.64 UR6, c[0x4][0x160] ;  /* 0x01002c00ff0677ac */ /* 0x000ee20008000a00 */
[----:B------:R-:W-:Y:S01]  /*bd30*/  MOV R13, RZ ;  /* 0x000000ff000d7202 */ /* 0x000fe20000000f00 */
[----:B------:R-:W4:Y:S01]  /*bd40*/  LDCU.64 UR8, c[0x4][0x68] ;  /* 0x01000d00ff0877ac */ /* 0x000f220008000a00 */
[----:B0-----:R-:W-:Y:S01]  /*bd50*/  MOV R4, UR4 ;  /* 0x0000000400047c02 */ /* 0x001fe20008000f00 */
[----:B------:R-:W-:Y:S01]  /*bd60*/  IMAD.U32 R5, RZ, RZ, UR5 ;  /* 0x00000005ff057e24 */ /* 0x000fe2000f8e00ff */
[----:B---3--:R-:W-:Y:S01]  /*bd70*/  MOV R6, UR6 ;  /* 0x0000000600067c02 */ /* 0x008fe20008000f00 */
[----:B------:R-:W-:Y:S01]  /*bd80*/  IMAD.U32 R7, RZ, RZ, UR7 ;  /* 0x00000007ff077e24 */ /* 0x000fe2000f8e00ff */
[----:B----4-:R-:W-:Y:S01]  /*bd90*/  MOV R10, UR8 ;  /* 0x00000008000a7c02 */ /* 0x010fe20008000f00 */
[----:B-1----:R-:W-:-:S07]  /*bda0*/  IMAD.U32 R11, RZ, RZ, UR9 ;  /* 0x00000009ff0b7e24 */ /* 0x002fce000f8e00ff */
[----:B------:R-:W-:-:S07]  /*bdb0*/  LEPC R20, `(.L_x_248) ;  /* 0x000000001014794e */ /* 0x000fce0000000000 */
[----:B--2---:R-:W-:Y:S05]  /*bdc0*/  CALL.ABS.NOINC R2 ;  /* 0x0000000002007343 */ /* 0x004fea0003c00000 */
.L_x_248:
[----:B------:R-:W-:Y:S01]  /*bdd0*/  PRMT R0, RZ, 0x7610, R0 ;  /* 0x00007610ff007816 */ /* 0x000fe20000000000 */
[----:B------:R-:W-:Y:S06]  /*bde0*/  BRA `(.L_x_221) ;  /* 0x00000000001c7947 */ /* 0x000fec0003800000 */
.L_x_245:
[----:B------:R-:W2:Y:S02]  /*bdf0*/  LDG.E.64 R2, desc[UR36][R2.64] ;  /* 0x0000002402027981 */ /* 0x000ea4000c1e1b00 */
[----:B--2---:R-:W0:Y:S02]  /*be00*/  I2F.U64 R0, R2 ;  /* 0x0000000200007312 */ /* 0x004e240000301000 */
[----:B0-----:R-:W-:Y:S01]  /*be10*/  F2FP.BF16.F32.PACK_AB R0, RZ, R0 ;  /* 0x00000000ff00723e */ /* 0x001fe200000010ff */
[----:B------:R-:W-:Y:S06]  /*be20*/  BRA `(.L_x_221) ;  /* 0x00000000000c7947 */ /* 0x000fec0003800000 */
.L_x_244:
[----:B------:R-:W2:Y:S02]  /*be30*/  LDG.E R2, desc[UR36][R2.64] ;  /* 0x0000002402027981 */ /* 0x000ea4000c1e1900 */
[----:B--2---:R-:W-:-:S04]  /*be40*/  I2FP.F32.U32 R0, R2 ;  /* 0x0000000200007245 */ /* 0x004fc80000201000 */
[----:B------:R-:W-:-:S07]  /*be50*/  F2FP.BF16.F32.PACK_AB R0, RZ, R0 ;  /* 0x00000000ff00723e */ /* 0x000fce00000010ff */
.L_x_221:
[----:B0-----:R-:W-:Y:S01]  /*be60*/  MOV R3, 0x3f000000 ;  /* 0x3f00000000037802 */ /* 0x001fe20000000f00 */
[----:B-----5:R-:W-:Y:S01]  /*be70*/  IMAD.U32 R0, R0, 0x10000, RZ ;  /* 0x0001000000007824 */ /* 0x020fe200078e00ff */
[----:B------:R-:W-:-:S03]  /*be80*/  UPRMT UR4, UR42, 0x9910, URZ ;  /* 0x000099102a047896 */ /* 0x000fc600080000ff */
[C---:B------:R-:W-:Y:S01]  /*be90*/  FFMA.FTZ R2, |R0|.reuse, -R3, 0.5 ;  /* 0x3f00000000027423 */ /* 0x040fe20000010a03 */
[C---:B------:R-:W-:Y:S01]  /*bea0*/  FSETP.GT.FTZ.AND P0, PT, |R0|.reuse, 0.56000000238418579102, PT ;  /* 0x3f0f5c290000780b */ /* 0x040fe20003f14200 */
[C---:B------:R-:W-:Y:S01]  /*beb0*/  FADD.FTZ R5, |R0|.reuse, -RZ ;  /* 0x800000ff00057221 */ /* 0x040fe20000010200 */
[----:B------:R-:W-:Y:S01]  /*bec0*/  FSETP.NEU.FTZ.AND P1, PT, |R0|, 1, PT ;  /* 0x3f8000000000780b */ /* 0x000fe20003f3d200 */
[----:B------:R-:W0:Y:S01]  /*bed0*/  MUFU.RSQ R3, R2 ;  /* 0x0000000200037308 */ /* 0x000e220000001400 */
[----:B------:R-:W-:Y:S01]  /*bee0*/  UISETP.GT.AND UP0, UPT, UR4, 0x9, UPT ;  /* 0x000000090400788c */ /* 0x000fe2000bf04270 */
[----:B0-----:R-:W-:Y:S01]  /*bef0*/  FMUL.FTZ R4, R2, R3 ;  /* 0x0000000302047220 */ /* 0x001fe20000410000 */
[----:B------:R-:W-:-:S04]  /*bf00*/  FMUL.FTZ R3, R3, -0.5 ;  /* 0xbf00000003037820 */ /* 0x000fc80000410000 */
[----:B------:R-:W-:-:S04]  /*bf10*/  FFMA.FTZ R3, R4, R3, 0.5 ;  /* 0x3f00000004037423 */ /* 0x000fc80000010003 */
[----:B------:R-:W-:-:S05]  /*bf20*/  FFMA.FTZ R3, R4, R3, R4 ;  /* 0x0000000304037223 */ /* 0x000fca0000010004 */
[----:B------:R-:W-:Y:S01]  /*bf30*/  @P0 FSEL R5, R3, RZ, P1 ;  /* 0x000000ff03050208 */ /* 0x000fe20000800000 */
[----:B------:R-:W-:Y:S01]  /*bf40*/  IMAD.MOV.U32 R3, RZ, RZ, 0x3d10ecef ;  /* 0x3d10ecefff037424 */ /* 0x000fe200078e00ff */
[----:B------:R-:W-:Y:S02]  /*bf50*/  FSETP.GT.FTZ.AND P1, PT, R0, 0.56000000238418579102, PT ;  /* 0x3f0f5c290000780b */ /* 0x000fe40003f34000 */
[----:B------:R-:W-:Y:S02]  /*bf60*/  LOP3.LUT R5, R5, 0x80000000, R0, 0xb8, !PT ;  /* 0x8000000005057812 */ /* 0x000fe400078eb800 */
[----:B------:R-:W-:-:S03]  /*bf70*/  MOV R0, 0x3fd774eb ;  /* 0x3fd774eb00007802 */ /* 0x000fc60000000f00 */
[----:B------:R-:W-:-:S04]  /*bf80*/  FMUL.FTZ R2, R5, R5 ;  /* 0x0000000505027220 */ /* 0x000fc80000410000 */
[----:B------:R-:W-:-:S04]  /*bf90*/  FFMA.FTZ R3, R2, R3, 0.016980519518256187439 ;  /* 0x3c8b1abb02037423 */ /* 0x000fc80000010003 */
[----:B------:R-:W-:-:S04]  /*bfa0*/  FFMA.FTZ R3, R2, R3, 0.030762933194637298584 ;  /* 0x3cfc028c02037423 */ /* 0x000fc80000010003 */
[----:B------:R-:W-:-:S04]  /*bfb0*/  FFMA.FTZ R3, R2, R3, 0.044709417968988418579 ;  /* 0x3d37213902037423 */ /* 0x000fc80000010003 */
[----:B------:R-:W-:-:S04]  /*bfc0*/  FFMA.FTZ R3, R2, R3, 0.074989043176174163818 ;  /* 0x3d9993db02037423 */ /* 0x000fc80000010003 */
[----:B------:R-:W-:-:S04]  /*bfd0*/  FFMA.FTZ R3, R2, R3, 0.16666707396507263184 ;  /* 0x3e2aaac602037423 */ /* 0x000fc80000010003 */
[----:B------:R-:W-:-:S04]  /*bfe0*/  FMUL.FTZ R2, R2, R3 ;  /* 0x0000000302027220 */ /* 0x000fc80000410000 */
[----:B------:R-:W-:-:S04]  /*bff0*/  FFMA.FTZ R2, R5, R2, R5 ;  /* 0x0000000205027223 */ /* 0x000fc80000010005 */
[----:B------:R-:W-:-:S05]  /*c000*/  FADD.FTZ R3, -R2, -RZ ;  /* 0x800000ff02037221 */ /* 0x000fca0000010100 */
[----:B------:R-:W-:-:S05]  /*c010*/  FSEL R3, R2, R3, P0 ;  /* 0x0000000302037208 */ /* 0x000fca0000000000 */
[----:B------:R-:W-:-:S04]  /*c020*/  @!P1 FFMA.FTZ R2, R0, 0.93318945169448852539, R3 ;  /* 0x3f6ee58100029823 */ /* 0x000fc80000010003 */
[----:B------:R-:W-:-:S04]  /*c030*/  @P0 FADD.FTZ R2, R2, R2 ;  /* 0x0000000202020221 */ /* 0x000fc80000010000 */
[----:B------:R0:W1:Y:S01]  /*c040*/  F2F.BF16.F32 R3, R2 ;  /* 0x0000000200037304 */ /* 0x0000620000202000 */
        /* <DEDUP_REMOVED lines=9> */
[----:B-1----:R-:W-:-:S04]  /*c0e0*/  IMAD.U32 R0, R3, 0x10000, RZ ;  /* 0x0001000003007824 */ /* 0x002fc800078e00ff */
[----:B------:R-:W1:Y:S02]  /*c0f0*/  F2I.FTZ.TRUNC.NTZ R3, R0 ;  /* 0x0000000000037305 */ /* 0x000e64000021f100 */
[----:B-1----:R-:W-:Y:S01]  /*c100*/  STG.E.U8 desc[UR36][R16.64], R3 ;  /* 0x0000000310007986 */ /* 0x002fe2000c101124 */
[----:B------:R-:W-:Y:S05]  /*c110*/  EXIT ;  /* 0x000000000000794d */ /* 0x000fea0003800000 */
.L_x_252:
[----:B-1----:R-:W-:-:S06]  /*c120*/  SHF.L.U32 R3, R3, 0x10, RZ ;  /* 0x0000001003037819 */ /* 0x002fcc00000006ff */
[----:B0-----:R-:W0:Y:S02]  /*c130*/  F2I.S64.TRUNC R2, R3 ;  /* 0x0000000300027311 */ /* 0x001e24000020d900 */
[----:B0-----:R-:W-:Y:S01]  /*c140*/  STG.E.U8 desc[UR36][R16.64], R2 ;  /* 0x0000000210007986 */ /* 0x001fe2000c101124 */
[----:B------:R-:W-:Y:S05]  /*c150*/  EXIT ;  /* 0x000000000000794d */ /* 0x000fea0003800000 */
.L_x_251:
[----:B------:R-:W-:-:S09]  /*c160*/  UISETP.NE.AND UP0, UPT, UR4, 0x2, UPT ;  /* 0x000000020400788c */ /* 0x000fd2000bf05270 */
[----:B------:R-:W-:Y:S05]  /*c170*/  BRA.U !UP0, `(.L_x_254) ;  /* 0x0000000108307547 */ /* 0x000fea000b800000 */
[----:B------:R-:W-:-:S09]  /*c180*/  UISETP.NE.AND UP0, UPT, UR4, 0x3, UPT ;  /* 0x000000030400788c */ /* 0x000fd2000bf05270 */
[----:B------:R-:W-:Y:S05]  /*c190*/  BRA.U !UP0, `(.L_x_255) ;  /* 0x0000000108187547 */ /* 0x000fea000b800000 */
[----:B------:R-:W-:-:S09]  /*c1a0*/  UISETP.NE.AND UP0, UPT, UR4, 0x4, UPT ;  /* 0x000000040400788c */ /* 0x000fd2000bf05270 */
[----:B------:R-:W-:Y:S05]  /*c1b0*/  BRA.U UP0, `(.L_x_253) ;  /* 0x0000000900787547 */ /* 0x000fea000b800000 */
[----:B-1----:R-:W-:-:S06]  /*c1c0*/  IMAD.U32 R3, R3, 0x10000, RZ ;  /* 0x0001000003037824 */ /* 0x002fcc00078e00ff */
[----:B0-----:R-:W0:Y:S02]  /*c1d0*/  F2I.S64.TRUNC R2, R3 ;  /* 0x0000000300027311 */ /* 0x001e24000020d900 */
[----:B0-----:R-:W-:Y:S01]  /*c1e0*/  STG.E.64 desc[UR36][R16.64], R2 ;  /* 0x0000000210007986 */ /* 0x001fe2000c101b24 */
[----:B------:R-:W-:Y:S05]  /*c1f0*/  EXIT ;  /* 0x000000000000794d */ /* 0x000fea0003800000 */
.L_x_255:
[----:B-1----:R-:W-:-:S06]  /*c200*/  SHF.L.U32 R3, R3, 0x10, RZ ;  /* 0x0000001003037819 */ /* 0x002fcc00000006ff */
[----:B------:R-:W1:Y:S02]  /*c210*/  F2I.FTZ.TRUNC.NTZ R3, R3 ;  /* 0x0000000300037305 */ /* 0x000e64000021f100 */
[----:B-1----:R-:W-:Y:S01]  /*c220*/  STG.E desc[UR36][R16.64], R3 ;  /* 0x0000000310007986 */ /* 0x002fe2000c101924 */
[----:B------:R-:W-:Y:S05]  /*c230*/  EXIT ;  /* 0x000000000000794d */ /* 0x000fea0003800000 */
.L_x_254:
[----:B-1----:R-:W-:-:S06]  /*c240*/  IMAD.U32 R3, R3, 0x10000, RZ ;  /* 0x0001000003037824 */ /* 0x002fcc00078e00ff */
[----:B------:R-:W1:Y:S02]  /*c250*/  F2I.FTZ.TRUNC.NTZ R3, R3 ;  /* 0x0000000300037305 */ /* 0x000e64000021f100 */
[----:B-1----:R-:W-:Y:S01]  /*c260*/  STG.E.U16 desc[UR36][R16.64], R3 ;  /* 0x0000000310007986 */ /* 0x002fe2000c101524 */
[----:B------:R-:W-:Y:S05]  /*c270*/  EXIT ;  /* 0x000000000000794d */ /* 0x000fea0003800000 */
.L_x_250:
[----:B------:R-:W-:-:S09]  /*c280*/  UISETP.GT.AND UP0, UPT, UR4, 0x6, UPT ;  /* 0x000000060400788c */ /* 0x000fd2000bf04270 */
[----:B------:R-:W-:Y:S05]  /*c290*/  BRA.U UP0, `(.L_x_256) ;  /* 0x00000001002c7547 */ /* 0x000fea000b800000 */
[----:B------:R-:W-:-:S09]  /*c2a0*/  UISETP.NE.AND UP0, UPT, UR4, 0x5, UPT ;  /* 0x000000050400788c */ /* 0x000fd2000bf05270 */
[----:B------:R-:W-:Y:S05]  /*c2b0*/  BRA.U !UP0, `(.L_x_257) ;  /* 0x0000000108147547 */ /* 0x000fea000b800000 */
[----:B------:R-:W-:-:S09]  /*c2c0*/  UISETP.NE.AND UP0, UPT, UR4, 0x6, UPT ;  /* 0x000000060400788c */ /* 0x000fd2000bf05270 */
[----:B------:R-:W-:Y:S05]  /*c2d0*/  BRA.U UP0, `(.L_x_253) ;  /* 0x0000000900307547 */ /* 0x000fea000b800000 */
[----:B-1----:R-:W-:-:S05]  /*c2e0*/  SHF.L.U32 R3, R3, 0x10, RZ ;  /* 0x0000001003037819 */ /* 0x002fca00000006ff */
[----:B------:R-:W-:Y:S01]  /*c2f0*/  STG.E desc[UR36][R16.64], R3 ;  /* 0x0000000310007986 */ /* 0x000fe2000c101924 */
[----:B------:R-:W-:Y:S05]  /*c300*/  EXIT ;  /* 0x000000000000794d */ /* 0x000fea0003800000 */
.L_x_257:
[----:B-1----:R-:W-:-:S05]  /*c310*/  IMAD.U32 R0, R3, 0x10000, RZ ;  /* 0x0001000003007824 */ /* 0x002fca00078e00ff */
[----:B------:R-:W-:-:S05]  /*c320*/  F2FP.F16.F32.PACK_AB R0, RZ, R0 ;  /* 0x00000000ff00723e */ /* 0x000fca00000000ff */
[----:B------:R-:W-:Y:S01]  /*c330*/  STG.E.U16 desc[UR36][R16.64], R0 ;  /* 0x0000000010007986 */ /* 0x000fe2000c101524 */
[----:B------:R-:W-:Y:S05]  /*c340*/  EXIT ;  /* 0x000000000000794d */ /* 0x000fea0003800000 */
.L_x_256:
[----:B------:R-:W-:-:S09]  /*c350*/  UISETP.NE.AND UP0, UPT, UR4, 0x7, UPT ;  /* 0x000000070400788c */ /* 0x000fd2000bf05270 */
[----:B------:R-:W-:Y:S05]  /*c360*/  BRA.U !UP0, `(.L_x_258) ;  /* 0x0000000108347547 */ /* 0x000fea000b800000 */
[----:B------:R-:W-:-:S09]  /*c370*/  UISETP.NE.AND UP0, UPT, UR4, 0x8, UPT ;  /* 0x000000080400788c */ /* 0x000fd2000bf05270 */
[----:B------:R-:W-:Y:S05]  /*c380*/  BRA.U !UP0, `(.L_x_259) ;  /* 0x0000000108187547 */ /* 0x000fea000b800000 */
[----:B------:R-:W-:-:S09]  /*c390*/  UISETP.NE.AND UP0, UPT, UR4, 0x9, UPT ;  /* 0x000000090400788c */ /* 0x000fd2000bf05270 */
[----:B------:R-:W-:Y:S05]  /*c3a0*/  BRA.U UP0, `(.L_x_253) ;  /* 0x0000000500fc7547 */ /* 0x000fea000b800000 */
[----:B01----:R-:W-:Y:S01]  /*c3b0*/  SHF.L.U32 R2, R3, 0x10, RZ ;  /* 0x0000001003027819 */ /* 0x003fe200000006ff */
[----:B------:R-:W-:-:S05]  /*c3c0*/  IMAD.MOV.U32 R3, RZ, RZ, RZ ;  /* 0x000000ffff037224 */ /* 0x000fca00078e00ff */
[----:B------:R-:W-:Y:S01]  /*c3d0*/  STG.E.64 desc[UR36][R16.64], R2 ;  /* 0x0000000210007986 */ /* 0x000fe2000c101b24 */
[----:B------:R-:W-:Y:S05]  /*c3e0*/  EXIT ;  /* 0x000000000000794d */ /* 0x000fea0003800000 */
.L_x_259:
[----:B-1----:R-:W-:-:S04]  /*c3f0*/  SHF.L.U32 R3, R3, 0x10, RZ ;  /* 0x0000001003037819 */ /* 0x002fc800000006ff */
[----:B------:R-:W-:-:S04]  /*c400*/  F2FP.F16.F32.PACK_AB R3, RZ, R3 ;  /* 0x00000003ff03723e */ /* 0x000fc800000000ff */
[----:B------:R-:W-:-:S05]  /*c410*/  PRMT R3, R3, 0x5410, RZ ;  /* 0x0000541003037816 */ /* 0x000fca00000000ff */
[----:B------:R-:W-:Y:S01]  /*c420*/  STG.E desc[UR36][R16.64], R3 ;  /* 0x0000000310007986 */ /* 0x000fe2000c101924 */
[----:B------:R-:W-:Y:S05]  /*c430*/  EXIT ;  /* 0x000000000000794d */ /* 0x000fea0003800000 */
.L_x_258:
[----:B01----:R-:W-:-:S04]  /*c440*/  IMAD.U32 R2, R3, 0x10000, RZ ;  /* 0x0001000003027824 */ /* 0x003fc800078e00ff */
[----:B------:R-:W-:-:S06]  /*c450*/  FMUL.FTZ R2, R2, 1 ;  /* 0x3f80000002027820 */ /* 0x000fcc0000410000 */
[----:B------:R-:W0:Y:S02]  /*c460*/  F2F.F64.F32 R2, R2 ;  /* 0x0000000200027310 */ /* 0x000e240000201800 */
[----:B0-----:R-:W-:Y:S01]  /*c470*/  STG.E.64 desc[UR36][R16.64], R2 ;  /* 0x0000000210007986 */ /* 0x001fe2000c101b24 */
[----:B------:R-:W-:Y:S05]  /*c480*/  EXIT ;  /* 0x000000000000794d */ /* 0x000fea0003800000 */
.L_x_249:
        /* <DEDUP_REMOVED lines=10> */
[----:B-1----:R-:W-:-:S06]  /*c530*/  SHF.L.U32 R3, R3, 0x10, RZ ;  /* 0x0000001003037819 */ /* 0x002fcc00000006ff */
[----:B------:R-:W1:Y:S02]  /*c540*/  F2I.FTZ.U32.TRUNC.NTZ R3, R3 ;  /* 0x0000000300037305 */ /* 0x000e64000021f000 */
[----:B-1----:R-:W-:Y:S01]  /*c550*/  STG.E.U16 desc[UR36][R16.64], R3 ;  /* 0x0000000310007986 */ /* 0x002fe2000c101524 */
[----:B------:R-:W-:Y:S05]  /*c560*/  EXIT ;  /* 0x000000000000794d */ /* 0x000fea0003800000 */
.L_x_263:
[----:B-1----:R-:W-:Y:S01]  /*c570*/  IMAD.U32 R3, R3, 0x10000, RZ ;  /* 0x0001000003037824 */ /* 0x002fe200078e00ff */
[----:B------:R-:W-:Y:S01]  /*c580*/  BSSY.RECONVERGENT B0, `(.L_x_264) ;  /* 0x0000013000007945 */ /* 0x000fe20003800200 */
[----:B------:R-:W-:-:S03]  /*c590*/  HFMA2 R8, -RZ, RZ, 0, 7.62939453125e-06 ;  /* 0x00000080ff087431 */ /* 0x000fc600000001ff */
[----:B0-----:R-:W-:-:S04]  /*c5a0*/  LOP3.LUT R2, R3, 0x7fffffff, RZ, 0xc0, !PT ;  /* 0x7fffffff03027812 */ /* 0x001fc800078ec0ff */
        /* <DEDUP_REMOVED lines=9> */
[----:B------:R-:W-:Y:S01]  /*c640*/  FADD.FTZ R0, R2, 8192 ;  /* 0x4600000002007421 */ /* 0x000fe20000010000 */
[----:B------:R-:W-:-:S04]  /*c650*/  PRMT R8, RZ, 0x7610, R8 ;  /* 0x00007610ff087816 */ /* 0x000fc80000000008 */
[----:B------:R-:W-:-:S13]  /*c660*/  LOP3.LUT P0, R0, R0, 0xff, RZ, 0xc0, !PT ;  /* 0x000000ff00007812 */ /* 0x000fda000780c0ff */
[----:B------:R-:W-:Y:S05]  /*c670*/  @!P0 BRA `(.L_x_265) ;  /* 0x00000000000c8947 */ /* 0x000fea0003800000 */
.L_x_266:
[----:B------:R-:W-:-:S04]  /*c680*/  SHF.R.U32.HI R3, RZ, 0x18, R3 ;  /* 0x00000018ff037819 */ /* 0x000fc80000011603 */
[----:B------:R-:W-:-:S04]  /*c690*/  LOP3.LUT R0, R0, 0x80, R3, 0xf8, !PT ;  /* 0x0000008000007812 */ /* 0x000fc800078ef803 */
[----:B------:R-:W-:-:S07]  /*c6a0*/  PRMT R8, R0, 0x7610, R8 ;  /* 0x0000761000087816 */ /* 0x000fce0000000008 */
.L_x_265:
[----:B------:R-:W-:Y:S05]  /*c6b0*/  BSYNC.RECONVERGENT B0 ;  /* 0x0000000000007941 */ /* 0x000fea0003800200 */
.L_x_264:
[----:B------:R-:W-:Y:S01]  /*c6c0*/  STG.E.U8 desc[UR36][R16.64], R8 ;  /* 0x0000000810007986 */ /* 0x000fe2000c101124 */
[----:B------:R-:W-:Y:S05]  /*c6d0*/  EXIT ;  /* 0x000000000000794d */ /* 0x000fea0003800000 */
.L_x_262:
[----:B-1----:R-:W-:Y:S01]  /*c6e0*/  IMAD.U32 R3, R3, 0x10000, RZ ;  /* 0x0001000003037824 */ /* 0x002fe200078e00ff */
[----:B------:R-:W-:Y:S01]  /*c6f0*/  BSSY.RECONVERGENT B0, `(.L_x_267) ;  /* 0x0000013000007945 */ /* 0x000fe20003800200 */
[----:B------:R-:W-:-:S03]  /*c700*/  MOV R8, 0x80 ;  /* 0x0000008000087802 */ /* 0x000fc60000000f00 */
        /* <DEDUP_REMOVED lines=14> */
.L_x_269:
[----:B------:R-:W-:-:S04]  /*c7f0*/  SHF.R.U32.HI R3, RZ, 0x18, R3 ;  /* 0x00000018ff037819 */ /* 0x000fc80000011603 */
[----:B------:R-:W-:-:S04]  /*c800*/  LOP3.LUT R0, R0, 0x80, R3, 0xf8, !PT ;  /* 0x0000008000007812 */ /* 0x000fc800078ef803 */
[----:B------:R-:W-:-:S07]  /*c810*/  PRMT R8, R0, 0x7610, R8 ;  /* 0x0000761000087816 */ /* 0x000fce0000000008 */
.L_x_268:
[----:B------:R-:W-:Y:S05]  /*c820*/  BSYNC.RECONVERGENT B0 ;  /* 0x0000000000007941 */ /* 0x000fea0003800200 */
.L_x_267:
[----:B------:R-:W-:Y:S01]  /*c830*/  STG.E.U8 desc[UR36][R16.64], R8 ;  /* 0x0000000810007986 */ /* 0x000fe2000c101124 */
[----:B------:R-:W-:Y:S05]  /*c840*/  EXIT ;  /* 0x000000000000794d */ /* 0x000fea0003800000 */
.L_x_261:
[----:B------:R-:W-:-:S09]  /*c850*/  UISETP.NE.AND UP0, UPT, UR4, 0x1c, UPT ;  /* 0x0000001c0400788c */ /* 0x000fd2000bf05270 */
[----:B------:R-:W-:Y:S05]  /*c860*/  BRA.U !UP0, `(.L_x_270) ;  /* 0x0000000108607547 */ /* 0x000fea000b800000 */
[----:B------:R-:W-:-:S09]  /*c870*/  UISETP.NE.AND UP0, UPT, UR4, 0x1d, UPT ;  /* 0x0000001d0400788c */ /* 0x000fd2000bf05270 */
[----:B------:R-:W-:Y:S05]  /*c880*/  BRA.U !UP0, `(.L_x_271) ;  /* 0x0000000108487547 */ /* 0x000fea000b800000 */
[----:B------:R-:W-:-:S09]  /*c890*/  UISETP.NE.AND UP0, UPT, UR4, 0x2c, UPT ;  /* 0x0000002c0400788c */ /* 0x000fd2000bf05270 */
[----:B------:R-:W-:Y:S05]  /*c8a0*/  BRA.U UP0, `(.L_x_253) ;  /* 0x0000000100bc7547 */ /* 0x000fea000b800000 */
[----:B-1----:R-:W-:-:S05]  /*c8b0*/  IMAD.U32 R3, R3, 0x10000, RZ ;  /* 0x0001000003037824 */ /* 0x002fca00078e00ff */
[----:B------:R-:W-:-:S04]  /*c8c0*/  SHF.R.U32.HI R4, RZ, 0x17, R3 ;  /* 0x00000017ff047819 */ /* 0x000fc80000011603 */
[----:B0-----:R-:W-:-:S04]  /*c8d0*/  LOP3.LUT R2, R4, 0xff, RZ, 0xc0, !PT ;  /* 0x000000ff04027812 */ /* 0x001fc800078ec0ff */
        /* <DEDUP_REMOVED lines=9> */
[----:B------:R-:W-:-:S05]  /*c970*/  @!P0 IADD3 R0, PT, PT, R4, RZ, RZ ;  /* 0x000000ff04008210 */ /* 0x000fca0007ffe0ff */
[----:B------:R-:W-:-:S05]  /*c980*/  @P1 IMAD.MOV.U32 R3, RZ, RZ, R0 ;  /* 0x000000ffff031224 */ /* 0x000fca00078e0000 */
[----:B------:R-:W-:Y:S01]  /*c990*/  STG.E.U8 desc[UR36][R16.64], R3 ;  /* 0x0000000310007986 */ /* 0x000fe2000c101124 */
[----:B------:R-:W-:Y:S05]  /*c9a0*/  EXIT ;  /* 0x000000000000794d */ /* 0x000fea0003800000 */
.L_x_271:
[----:B-1----:R-:W-:-:S06]  /*c9b0*/  SHF.L.U32 R3, R3, 0x10, RZ ;  /* 0x0000001003037819 */ /* 0x002fcc00000006ff */
[----:B0-----:R-:W0:Y:S02]  /*c9c0*/  F2I.U64.TRUNC R2, R3 ;  /* 0x0000000300027311 */ /* 0x001e24000020d800 */
[----:B0-----:R-:W-:Y:S01]  /*c9d0*/  STG.E.64 desc[UR36][R16.64], R2 ;  /* 0x0000000210007986 */ /* 0x001fe2000c101b24 */
[----:B------:R-:W-:Y:S05]  /*c9e0*/  EXIT ;  /* 0x000000000000794d */ /* 0x000fea0003800000 */
.L_x_270:
[----:B-1----:R-:W-:-:S06]  /*c9f0*/  IMAD.U32 R3, R3, 0x10000, RZ ;  /* 0x0001000003037824 */ /* 0x002fcc00078e00ff */
[----:B------:R-:W1:Y:S02]  /*ca00*/  F2I.FTZ.U32.TRUNC.NTZ R3, R3 ;  /* 0x0000000300037305 */ /* 0x000e64000021f000 */
[----:B-1----:R-:W-:Y:S01]  /*ca10*/  STG.E desc[UR36][R16.64], R3 ;  /* 0x0000000310007986 */ /* 0x002fe2000c101924 */
[----:B------:R-:W-:Y:S05]  /*ca20*/  EXIT ;  /* 0x000000000000794d */ /* 0x000fea0003800000 */
.L_x_260:
[----:B------:R-:W-:-:S09]  /*ca30*/  UISETP.GT.AND UP0, UPT, UR4, 0xe, UPT ;  /* 0x0000000e0400788c */ /* 0x000fd2000bf04270 */
[----:B------:R-:W-:Y:S05]  /*ca40*/  BRA.U UP0, `(.L_x_272) ;  /* 0x00000001003c7547 */ /* 0x000fea000b800000 */
[----:B------:R-:W-:-:S09]  /*ca50*/  UISETP.NE.AND UP0, UPT, UR4, 0xa, UPT ;  /* 0x0000000a0400788c */ /* 0x000fd2000bf05270 */
[----:B------:R-:W-:Y:S05]  /*ca60*/  BRA.U !UP0, `(.L_x_273) ;  /* 0x00000001081c7547 */ /* 0x000fea000b800000 */
[----:B------:R-:W-:-:S09]  /*ca70*/  UISETP.NE.AND UP0, UPT, UR4, 0xb, UPT ;  /* 0x0000000b0400788c */ /* 0x000fd2000bf05270 */
[----:B------:R-:W-:Y:S05]  /*ca80*/  BRA.U UP0, `(.L_x_253) ;  /* 0x0000000100447547 */ /* 0x000fea000b800000 */
[----:B-1----:R-:W-:-:S04]  /*ca90*/  SHF.L.U32 R3, R3, 0x10, RZ ;  /* 0x0000001003037819 */ /* 0x002fc800000006ff */
[----:B------:R-:W-:-:S04]  /*caa0*/  FSETP.NEU.FTZ.AND P0, PT, R3, RZ, PT ;  /* 0x000000ff0300720b */ /* 0x000fc80003f1d000 */
[----:B------:R-:W-:-:S05]  /*cab0*/  SEL R3, RZ, 0x1, !P0 ;  /* 0x00000001ff037807 */ /* 0x000fca0004000000 */
[----:B------:R-:W-:Y:S01]  /*cac0*/  STG.E.U8 desc[UR36][R16.64], R3 ;  /* 0x0000000310007986 */ /* 0x000fe2000c101124 */
[----:B------:R-:W-:Y:S05]  /*cad0*/  EXIT ;  /* 0x000000000000794d */ /* 0x000fea0003800000 */
.L_x_273:
[----:B-1----:R-:W-:Y:S01]  /*cae0*/  IMAD.U32 R3, R3, 0x10000, RZ ;  /* 0x0001000003037824 */ /* 0x002fe200078e00ff */
[----:B------:R-:W-:-:S03]  /*caf0*/  CS2R R6, SRZ ;  /* 0x0000000000067805 */ /* 0x000fc6000001ff00 */
[----:B------:R-:W-:-:S04]  /*cb00*/  FMUL.FTZ R3, R3, 1 ;  /* 0x3f80000003037820 */ /* 0x000fc80000410000 */
[----:B------:R-:W1:Y:S02]  /*cb10*/  F2F.F64.F32 R4, R3 ;  /* 0x0000000300047310 */ /* 0x000e640000201800 */
[----:B-1----:R-:W-:Y:S01]  /*cb20*/  STG.E.128 desc[UR36][R16.64], R4 ;  /* 0x0000000410007986 */ /* 0x002fe2000c101d24 */
[----:B------:R-:W-:Y:S05]  /*cb30*/  EXIT ;  /* 0x000000000000794d */ /* 0x000fea0003800000 */
.L_x_272:
[----:B------:R-:W-:-:S09]  /*cb40*/  UISETP.NE.AND UP0, UPT, UR4, 0xf, UPT ;  /* 0x0000000f0400788c */ /* 0x000fd2000bf05270 */
[----:B------:R-:W-:Y:S05]  /*cb50*/  BRA.U !UP0, `(.L_x_274) ;  /* 0x0000000108e87547 */ /* 0x000fea000b800000 */
[----:B------:R-:W-:-:S09]  /*cb60*/  UISETP.NE.AND UP0, UPT, UR4, 0x17, UPT ;  /* 0x000000170400788c */ /* 0x000fd2000bf05270 */
[----:B------:R-:W-:Y:S05]  /*cb70*/  BRA.U !UP0, `(.L_x_275) ;  /* 0x0000000108907547 */ /* 0x000fea000b800000 */
[----:B------:R-:W-:-:S09]  /*cb80*/  UISETP.NE.AND UP0, UPT, UR4, 0x18, UPT ;  /* 0x000000180400788c */ /* 0x000fd2000bf05270 */
[----:B------:R-:W-:Y:S05]  /*cb90*/  BRA.U !UP0, `(.L_x_276) ;  /* 0x0000000108447547 */ /* 0x000fea000b800000 */
.L_x_253:
[----:B------:R-:W-:Y:S01]  /*cba0*/  MOV R0, 0x0 ;  /* 0x0000000000007802 */ /* 0x000fe20000000f00 */
[----:B------:R-:W2:Y:S01]  /*cbb0*/  LDCU.64 UR4, c[0x4][0x158] ;  /* 0x01002b00ff0477ac */ /* 0x000ea20008000a00 */
[----:B------:R-:W-:Y:S02]  /*cbc0*/  HFMA2 R8, -RZ, RZ, 0, 6.020069122314453125e-06 ;  /* 0x00000065ff087431 */ /* 0x000fe400000001ff */
[----:B------:R-:W-:Y:S01]  /*cbd0*/  IMAD.MOV.U32 R12, RZ, RZ, 0x1 ;  /* 0x00000001ff0c7424 */ /* 0x000fe200078e00ff */
[----:B01----:R0:W1:Y:S01]  /*cbe0*/  LDC.64 R2, c[0x4][R0] ;  /* 0x0100000000027b82 */ /* 0x0030620000000a00 */
[----:B------:R-:W3:Y:S01]  /*cbf0*/  LDCU.64 UR6, c[0x4][0x160] ;  /* 0x01002c00ff0677ac */ /* 0x000ee20008000a00 */
[----:B------:R-:W-:Y:S01]  /*cc00*/  MOV R13, RZ ;  /* 0x000000ff000d7202 */ /* 0x000fe20000000f00 */
[----:B------:R-:W4:Y:S01]  /*cc10*/  LDCU.64 UR8, c[0x4][0x70] ;  /* 0x01000e00ff0877ac */ /* 0x000f220008000a00 */
[----:B--2---:R-:W-:Y:S01]  /*cc20*/  MOV R4, UR4 ;  /* 0x0000000400047c02 */ /* 0x004fe20008000f00 */
[----:B------:R-:W-:Y:S01]  /*cc30*/  IMAD.U32 R5, RZ, RZ, UR5 ;  /* 0x00000005ff057e24 */ /* 0x000fe2000f8e00ff */
[----:B---3--:R-:W-:Y:S01]  /*cc40*/  MOV R6, UR6 ;  /* 0x0000000600067c02 */ /* 0x008fe20008000f00 */
[----:B------:R-:W-:Y:S01]  /*cc50*/  IMAD.U32 R7, RZ, RZ, UR7 ;  /* 0x00000007ff077e24 */ /* 0x000fe2000f8e00ff */
[----:B----4-:R-:W-:Y:S01]  /*cc60*/  MOV R10, UR8 ;  /* 0x00000008000a7c02 */ /* 0x010fe20008000f00 */
[----:B0-----:R-:W-:-:S07]  /*cc70*/  IMAD.U32 R11, RZ, RZ, UR9 ;  /* 0x00000009ff0b7e24 */ /* 0x001fce000f8e00ff */
[----:B------:R-:W-:-:S07]  /*cc80*/  LEPC R20, `(.L_x_277) ;  /* 0x000000001014794e */ /* 0x000fce0000000000 */
[----:B-1----:R-:W-:Y:S05]  /*cc90*/  CALL.ABS.NOINC R2 ;  /* 0x0000000002007343 */ /* 0x002fea0003c00000 */
.L_x_277:
[----:B------:R-:W-:Y:S05]  /*cca0*/  EXIT ;  /* 0x000000000000794d */ /* 0x000fea0003800000 */
.L_x_276:
[----:B-1----:R-:W-:Y:S01]  /*ccb0*/  IMAD.U32 R5, R3, 0x10000, RZ ;  /* 0x0001000003057824 */ /* 0x002fe200078e00ff */
[----:B------:R-:W-:Y:S01]  /*ccc0*/  BSSY.RECONVERGENT B0, `(.L_x_278) ;  /* 0x000000c000007945 */ /* 0x000fe20003800200 */
[----:B------:R-:W-:-:S03]  /*ccd0*/  HFMA2 R0, -RZ, RZ, 0, 7.569789886474609375e-06 ;  /* 0x0000007fff007431 */ /* 0x000fc600000001ff */
[----:B0-----:R-:W-:Y:S02]  /*cce0*/  LOP3.LUT R2, R5, 0x7fffffff, RZ, 0xc0, !PT ;  /* 0x7fffffff05027812 */ /* 0x001fe400078ec0ff */
        /* <DEDUP_REMOVED lines=9> */
.L_x_279:
[----:B------:R-:W-:Y:S05]  /*cd80*/  BSYNC.RECONVERGENT B0 ;  /* 0x0000000000007941 */ /* 0x000fea0003800200 */
.L_x_278:
[----:B------:R-:W-:-:S05]  /*cd90*/  LOP3.LUT R3, R0, 0x80, R3, 0xf8, !PT ;  /* 0x0000008000037812 */ /* 0x000fca00078ef803 */
[----:B------:R-:W-:Y:S01]  /*cda0*/  STG.E.U8 desc[UR36][R16.64], R3 ;  /* 0x0000000310007986 */ /* 0x000fe2000c101124 */
[----:B------:R-:W-:Y:S05]  /*cdb0*/  EXIT ;  /* 0x000000000000794d */ /* 0x000fea0003800000 */
.L_x_275:
[----:B-1----:R-:W-:Y:S01]  /*cdc0*/  IMAD.U32 R3, R3, 0x10000, RZ ;  /* 0x0001000003037824 */ /* 0x002fe200078e00ff */
[----:B------:R-:W-:Y:S04]  /*cdd0*/  BSSY.RECONVERGENT B0, `(.L_x_280) ;  /* 0x000000e000007945 */ /* 0x000fe80003800200 */
[----:B0-----:R-:W-:-:S04]  /*cde0*/  LOP3.LUT R2, R3, 0x7fffffff, RZ, 0xc0, !PT ;  /* 0x7fffffff03027812 */ /* 0x001fc800078ec0ff */
        /* <DEDUP_REMOVED lines=9> */
.L_x_281:
[----:B------:R-:W-:Y:S02]  /*ce80*/  ISETP.GT.U32.AND P0, PT, R2, 0x7f800000, PT ;  /* 0x7f8000000200780c */ /* 0x000fe40003f04070 */
[----:B------:R-:W-:-:S04]  /*ce90*/  MOV R0, 0x7f ;  /* 0x0000007f00007802 */ /* 0x000fc80000000f00 */
[----:B------:R-:W-:-:S07]  /*cea0*/  SEL R0, R0, 0x7c, P0 ;  /* 0x0000007c00007807 */ /* 0x000fce0000000000 */
.L_x_282:
[----:B------:R-:W-:Y:S05]  /*ceb0*/  BSYNC.RECONVERGENT B0 ;  /* 0x0000000000007941 */ /* 0x000fea0003800200 */
.L_x_280:
[----:B------:R-:W-:-:S04]  /*cec0*/  SHF.R.U32.HI R3, RZ, 0x18, R3 ;  /* 0x00000018ff037819 */ /* 0x000fc80000011603 */
[----:B------:R-:W-:-:S05]  /*ced0*/  LOP3.LUT R3, R0, 0x80, R3, 0xf8, !PT ;  /* 0x0000008000037812 */ /* 0x000fca00078ef803 */
[----:B------:R-:W-:Y:S01]  /*cee0*/  STG.E.U8 desc[UR36][R16.64], R3 ;  /* 0x0000000310007986 */ /* 0x000fe2000c101124 */
[----:B------:R-:W-:Y:S05]  /*cef0*/  EXIT ;  /* 0x000000000000794d */ /* 0x000fea0003800000 */
.L_x_274:
[----:B-1----:R-:W-:Y:S01]  /*cf00*/  STG.E.U16 desc[UR36][R16.64], R3 ;  /* 0x0000000310007986 */ /* 0x002fe2000c101524 */
[----:B------:R-:W-:Y:S05]  /*cf10*/  EXIT ;  /* 0x000000000000794d */ /* 0x000fea0003800000 */
.L_x_283:
[----:B------:R-:W-:-:S00]  /*cf20*/  BRA `(.L_x_283) ;  /* 0xfffffffc00fc7947 */ /* 0x000fc0000383ffff */
[----:B------:R-:W-:-:S00]  /*cf30*/  NOP ;  /* 0x0000000000007918 */ /* 0x000fc00000000000 */
        /* <DEDUP_REMOVED lines=12> */
.L_x_17249:


//--------------------- .text._ZN2at6native27unrolled_elementwise_kernelIZZZNS0_16acos_kernel_cudaERNS_18TensorIteratorBaseEENKUlvE0_clEvENKUlvE2_clEvEUlN3c108BFloat16EE_St5arrayIPcLm2EELi4E23TrivialOffsetCalculatorILi1EjESD_NS0_6memory12LoadWithCastILi1EEENSE_13StoreWithCastILi1EEEEEviT_T0_T2_T3_T4_T5_ --------------------------
	.section	.text._ZN2at6native27unrolled_elementwise_kernelIZZZNS0_16acos_kernel_cudaERNS_18TensorIteratorBaseEENKUlvE0_clEvENKUlvE2_clEvEUlN3c108BFloat16EE_St5arrayIPcLm2EELi4E23TrivialOffsetCalculatorILi1EjESD_NS0_6memory12LoadWithCastILi1EEENSE_13StoreWithCastILi1EEEEEviT_T0_T2_T3_T4_T5_,"ax",@progbits
	.align	128
        .global         _ZN2at6native27unrolled_elementwise_kernelIZZZNS0_16acos_kernel_cudaERNS_18TensorIteratorBaseEENKUlvE0_clEvENKUlvE2_clEvEUlN3c108BFloat16EE_St5arrayIPcLm2EELi4E23TrivialOffsetCalculatorILi1EjESD_NS0_6memory12LoadWithCastILi1EEENSE_13StoreWithCastILi1EEEEEviT_T0_T2_T3_T4_T5_
        .type           _ZN2at6native27unrolled_elementwise_kernelIZZZNS0_16acos_kernel_cudaERNS_18TensorIteratorBaseEENKUlvE0_clEvENKUlvE2_clEvEUlN3c108BFloat16EE_St5arrayIPcLm2EELi4E23TrivialOffsetCalculatorILi1EjESD_NS0_6memory12LoadWithCastILi1EEENSE_13StoreWithCastILi1EEEEEviT_T0_T2_T3_T4_T5_,@function
        .size           _ZN2at6native27unrolled_elementwise_kernelIZZZNS0_16acos_kernel_cudaERNS_18TensorIteratorBaseEENKUlvE0_clEvENKUlvE2_clEvEUlN3c108BFloat16EE_St5arrayIPcLm2EELi4E23TrivialOffsetCalculatorILi1EjESD_NS0_6memory12LoadWithCastILi1EEENSE_13StoreWithCastILi1EEEEEviT_T0_T2_T3_T4_T5_,(.L_x_17250 - _ZN2at6native27unrolled_elementwise_kernelIZZZNS0_16acos_kernel_cudaERNS_18TensorIteratorBaseEENKUlvE0_clEvENKUlvE2_clEvEUlN3c108BFloat16EE_St5arrayIPcLm2EELi4E23TrivialOffsetCalculatorILi1EjESD_NS0_6memory12LoadWithCastILi1EEENSE_13StoreWithCastILi1EEEEEviT_T0_T2_T3_T4_T5_)
        .other          _ZN2at6native27unrolled_elementwise_kernelIZZZNS0_16acos_kernel_cudaERNS_18TensorIteratorBaseEENKUlvE0_clEvENKUlvE2_clEvEUlN3c108BFloat16EE_St5arrayIPcLm2EELi4E23TrivialOffsetCalculatorILi1EjESD_NS0_6memory12LoadWithCastILi1EEENSE_13StoreWithCastILi1EEEEEviT_T0_T2_T3_T4_T5_,@"STO_CUDA_ENTRY STV_DEFAULT"
_ZN2at6native27unrolled_elementwise_kernelIZZZNS0_16acos_kernel_cudaERNS_18TensorIteratorBaseEENKUlvE0_clEvENKUlvE2_clEvEUlN3c108BFloat16EE_St5arrayIPcLm2EELi4E23TrivialOffsetCalculatorILi1EjESD_NS0_6memory12LoadWithCastILi1EEENSE_13StoreWithCastILi1EEEEEviT_T0_T2_T3_T4_T5_:
.text._ZN2at6native27unrolled_elementwise_kernelIZZZNS0_16acos_kernel_cudaERNS_18TensorIteratorBaseEENKUlvE0_clEvENKUlvE2_clEvEUlN3c108BFloat16EE_St5arrayIPcLm2EELi4E23TrivialOffsetCalculatorILi1EjESD_NS0_6memory12LoadWithCastILi1EEENSE_13StoreWithCastILi1EEEEEviT_T0_T2_T3_T4_T5_:
[----:B------:R-:W0:Y:S01]  /*0000*/  LDC R1, c[0x0][0x37c] ;  /* 0x0000df00ff017b82 */ /* 0x000e220000000800 */
[----:B------:R-:W1:Y:S07]  /*0010*/  S2R R2, SR_CTAID.X ;  /* 0x0000000000027919 */ /* 0x000e6e0000002500 */
[----:B------:R-:W1:Y:S01]  /*0020*/  LDC R3, c[0x0][0x380] ;  /* 0x0000e000ff037b82 */ /* 0x000e620000000800 */
[----:B------:R-:W2:Y:S01]  /*0030*/  LDCU.64 UR36, c[0x0][0x358] ;  /* 0x00006b00ff2477ac */ /* 0x000ea20008000a00 */
[----:B------:R-:W-:Y:S01]  /*0040*/  BSSY.RECONVERGENT B6, `(.L_x_284) ;  /* 0x0000115000067945 */ /* 0x000fe20003800200 */
[----:B------:R-:W3:Y:S01]  /*0050*/  S2R R17, SR_TID.X ;  /* 0x0000000000117919 */ /* 0x000ee20000002100 */
[----:B------:R-:W-:Y:S01]  /*0060*/  PRMT R19, RZ, 0x7610, R19 ;  /* 0x00007610ff137816 */ /* 0x000fe20000000013 */
[----:B------:R-:W4:Y:S01]  /*0070*/  LDCU.U8 UR38, c[0x0][0x39c] ;  /* 0x00007380ff2677ac */ /* 0x000f220008000000 */
[----:B-1----:R-:W-:-:S02]  /*0080*/  IMAD R16, R2, -0x200, R3 ;  /* 0xfffffe0002107824 */ /* 0x002fc400078e0203 */
[----:B---3--:R-:W-:-:S03]  /*0090*/  IMAD.MOV.U32 R25, RZ, RZ, R17 ;  /* 0x000000ffff197224 */ /* 0x008fc600078e0011 */
[----:B------:R-:W-:-:S13]  /*00a0*/  ISETP.GE.AND P0, PT, R17, R16, PT ;  /* 0x000000101100720c */ /* 0x000fda0003f06270 */
[----:B0-2-4-:R-:W-:Y:S05]  /*00b0*/  @P0 BRA `(.L_x_285) ;  /* 0x0000001000340947 */ /* 0x015fea0003800000 */
[----:B------:R-:W0:Y:S01]  /*00c0*/  LDC.64 R4, c[0x0][0x390] ;  /* 0x0000e400ff047b82 */ /* 0x000e220000000a00 */
[----:B------:R-:W1:Y:S01]  /*00d0*/  LDCU UR5, c[0x0][0x3a0] ;  /* 0x00007400ff0577ac */ /* 0x000e620008000800 */
[----:B------:R-:W-:Y:S01]  /*00e0*/  IMAD R0, R2, 0x200, R25 ;  /* 0x0000020002007824 */ /* 0x000fe200078e0219 */
[----:B------:R-:W-:-:S04]  /*00f0*/  UPRMT UR4, UR38, 0x9910, URZ ;  /* 0x0000991026047896 */ /* 0x000fc800080000ff */
[----:B------:R-:W-:Y:S01]  /*0100*/  UISETP.GT.AND UP0, UPT, UR4, 0x9, UPT ;  /* 0x000000090400788c */ /* 0x000fe2000bf04270 */
[----:B-1----:R-:W-:-:S05]  /*0110*/  IMAD R3, R0, UR5, RZ ;  /* 0x0000000500037c24 */ /* 0x002fca000f8e02ff */
[----:B0-----:R-:W-:-:S05]  /*0120*/  IADD3 R4, P0, PT, R3, R4, RZ ;  /* 0x0000000403047210 */ /* 0x001fca0007f1e0ff */
[----:B------:R-:W-:Y:S01]  /*0130*/  IMAD.X R5, RZ, RZ, R5, P0 ;  /* 0x000000ffff057224 */ /* 0x000fe200000e0605 */
        /* <DEDUP_REMOVED lines=11> */
[----:B0-----:R-:W-:-:S04]  /*01f0*/  F2FP.BF16.F32.PACK_AB R0, RZ, R0 ;  /* 0x00000000ff00723e */ /* 0x001fc800000010ff */
[----:B------:R-:W-:Y:S01]  /*0200*/  PRMT R19, R0, 0x7610, R19 ;  /* 0x0000761000137816 */ /* 0x000fe20000000013 */
[----:B------:R-:W-:Y:S06]  /*0210*/  BRA `(.L_x_291) ;  /* 0x0000000c00d87947 */ /* 0x000fec0003800000 */
.L_x_289:
[----:B------:R-:W2:Y:S02]  /*0220*/  LDG.E.U8 R4, desc[UR36][R4.64] ;  /* 0x0000002404047981 */ /* 0x000ea4000c1e1100 */
[----:B--2---:R-:W-:-:S04]  /*0230*/  I2FP.F32.U32 R0, R4 ;  /* 0x0000000400007245 */ /* 0x004fc80000201000 */
[----:B------:R-:W-:-:S04]  /*0240*/  F2FP.BF16.F32.PACK_AB R0, RZ, R0 ;  /* 0x00000000ff00723e */ /* 0x000fc800000010ff */
[----:B------:R-:W-:Y:S01]  /*0250*/  PRMT R19, R0, 0x7610, R19 ;  /* 0x0000761000137816 */ /* 0x000fe20000000013 */
[----:B------:R-:W-:Y:S06]  /*0260*/  BRA `(.L_x_291) ;  /* 0x0000000c00c47947 */ /* 0x000fec0003800000 */
.L_x_288:
        /* <DEDUP_REMOVED lines=8> */
[----:B0-----:R-:W-:-:S04]  /*02f0*/  F2FP.BF16.F32.PACK_AB R0, RZ, R0 ;  /* 0x00000000ff00723e */ /* 0x001fc800000010ff */
[----:B------:R-:W-:Y:S01]  /*0300*/  PRMT R19, R0, 0x7610, R19 ;  /* 0x0000761000137816 */ /* 0x000fe20000000013 */
[----:B------:R-:W-:Y:S06]  /*0310*/  BRA `(.L_x_291) ;  /* 0x0000000c00987947 */ /* 0x000fec0003800000 */
.L_x_293:
[----:B------:R-:W2:Y:S02]  /*0320*/  LDG.E R4, desc[UR36][R4.64] ;  /* 0x0000002404047981 */ /* 0x000ea4000c1e1900 */
[----:B--2---:R-:W-:-:S04]  /*0330*/  I2FP.F32.S32 R0, R4 ;  /* 0x0000000400007245 */ /* 0x004fc80000201400 */
[----:B------:R-:W-:-:S04]  /*0340*/  F2FP.BF16.F32.PACK_AB R0, RZ, R0 ;  /* 0x00000000ff00723e */ /* 0x000fc800000010ff */
[----:B------:R-:W-:Y:S01]  /*0350*/  PRMT R19, R0, 0x7610, R19 ;  /* 0x0000761000137816 */ /* 0x000fe20000000013 */
[----:B------:R-:W-:Y:S06]  /*0360*/  BRA `(.L_x_291) ;  /* 0x0000000c00847947 */ /* 0x000fec0003800000 */
.L_x_292:
[----:B------:R-:W2:Y:S02]  /*0370*/  LDG.E.U16 R4, desc[UR36][R4.64] ;  /* 0x0000002404047981 */ /* 0x000ea4000c1e1500 */
[----:B--2---:R-:W0:Y:S02]  /*0380*/  I2F.S16 R0, R4 ;  /* 0x0000000400007306 */ /* 0x004e240000101400 */
[----:B0-----:R-:W-:-:S04]  /*0390*/  F2FP.BF16.F32.PACK_AB R0, RZ, R0 ;  /* 0x00000000ff00723e */ /* 0x001fc800000010ff */
[----:B------:R-:W-:Y:S01]  /*03a0*/  PRMT R19, R0, 0x7610, R19 ;  /* 0x0000761000137816 */ /* 0x000fe20000000013 */
[----:B------:R-:W-:Y:S06]  /*03b0*/  BRA `(.L_x_291) ;  /* 0x0000000c00707947 */ /* 0x000fec0003800000 */
.L_x_287:
        /* <DEDUP_REMOVED lines=9> */
.L_x_295:
[----:B------:R-:W2:Y:S02]  /*0450*/  LDG.E.U16 R0, desc[UR36][R4.64] ;  /* 0x0000002404007981 */ /* 0x000ea4000c1e1500 */
[----:B--2---:R-:W-:-:S05]  /*0460*/  HADD2.F32 R0, -RZ, R0.H0_H0 ;  /* 0x20000000ff007230 */ /* 0x004fca0000004100 */
[----:B------:R-:W-:-:S04]  /*0470*/  F2FP.BF16.F32.PACK_AB R0, RZ, R0 ;  /* 0x00000000ff00723e */ /* 0x000fc800000010ff */
[----:B------:R-:W-:Y:S01]  /*0480*/  PRMT R19, R0, 0x7610, R19 ;  /* 0x0000761000137816 */ /* 0x000fe20000000013 */
[----:B------:R-:W-:Y:S06]  /*0490*/  BRA `(.L_x_291) ;  /* 0x0000000c00387947 */ /* 0x000fec0003800000 */
.L_x_294:
        /* <DEDUP_REMOVED lines=9> */
.L_x_297:
[----:B------:R-:W2:Y:S02]  /*0530*/  LDG.E.U16 R4, desc[UR36][R4.64] ;  /* 0x0000002404047981 */ /* 0x000ea4000c1e1500 */
[----:B--2---:R-:W-:-:S05]  /*0540*/  HADD2.F32 R0, -RZ, R4.H0_H0 ;  /* 0x20000004ff007230 */ /* 0x004fca0000004100 */
[----:B------:R-:W-:-:S04]  /*0550*/  F2FP.BF16.F32.PACK_AB R0, RZ, R0 ;  /* 0x00000000ff00723e */ /* 0x000fc800000010ff */
[----:B------:R-:W-:Y:S01]  /*0560*/  PRMT R19, R0, 0x7610, R19 ;  /* 0x0000761000137816 */ /* 0x000fe20000000013 */
[----:B------:R-:W-:Y:S06]  /*0570*/  BRA `(.L_x_291) ;  /* 0x0000000c00007947 */ /* 0x000fec0003800000 */
.L_x_296:
[----:B------:R-:W2:Y:S01]  /*0580*/  LDG.E.64 R4, desc[UR36][R4.64] ;  /* 0x0000002404047981 */ /* 0x000ea2000c1e1b00 */
[----:B------:R-:W-:Y:S01]  /*0590*/  UMOV UR4, 0xf0000000 ;  /* 0xf000000000047882 */ /* 0x000fe20000000000 */
[----:B------:R-:W-:Y:S01]  /*05a0*/  UMOV UR5, 0x380fffff ;  /* 0x380fffff00057882 */ /* 0x000fe20000000000 */
[----:B--2---:R-:W0:Y:S01]  /*05b0*/  F2F.F32.F64 R0, R4 ;  /* 0x0000000400007310 */ /* 0x004e220000301000 */
[----:B------:R-:W-:-:S14]  /*05c0*/  DSETP.GEU.AND P0, PT, |R4|, UR4, PT ;  /* 0x0000000404007e2a */ /* 0x000fdc000bf0e200 */
[----:B0-----:R-:W-:-:S05]  /*05d0*/  @!P0 FMUL R0, R0, 1.175494350822287508e-38 ;  /* 0x0080000000008820 */ /* 0x001fca0000400000 */
[----:B------:R-:W-:-:S04]  /*05e0*/  F2FP.BF16.F32.PACK_AB R0, RZ, R0 ;  /* 0x00000000ff00723e */ /* 0x000fc800000010ff */
[----:B------:R-:W-:Y:S01]  /*05f0*/  PRMT R19, R0, 0x7610, R19 ;  /* 0x0000761000137816 */ /* 0x000fe20000000013 */
[----:B------:R-:W-:Y:S06]  /*0600*/  BRA `(.L_x_291) ;  /* 0x0000000800dc7947 */ /* 0x000fec0003800000 */
.L_x_286:
        /* <DEDUP_REMOVED lines=11> */
[----:B------:R-:W-:-:S04]  /*06c0*/  F2FP.BF16.F32.PACK_AB R0, RZ, R0 ;  /* 0x00000000ff00723e */ /* 0x000fc800000010ff */
[----:B------:R-:W-:Y:S01]  /*06d0*/  PRMT R19, R0, 0x7610, R19 ;  /* 0x0000761000137816 */ /* 0x000fe20000000013 */
[----:B------:R-:W-:Y:S06]  /*06e0*/  BRA `(.L_x_291) ;  /* 0x0000000800a47947 */ /* 0x000fec0003800000 */
.L_x_300:
        /* <DEDUP_REMOVED lines=9> */
.L_x_299:
[----:B------:R-:W-:-:S09]  /*0780*/  UISETP.NE.AND UP0, UPT, UR4, 0xf, UPT ;  /* 0x0000000f0400788c */ /* 0x000fd2000bf05270 */
[----:B------:R-:W-:Y:S05]  /*0790*/  BRA.U !UP0, `(.L_x_301) ;  /* 0x0000000108a07547 */ /* 0x000fea000b800000 */
[----:B------:R-:W-:-:S09]  /*07a0*/  UISETP.NE.AND UP0, UPT, UR4, 0x17, UPT ;  /* 0x000000170400788c */ /* 0x000fd2000bf05270 */
[----:B------:R-:W-:Y:S05]  /*07b0*/  BRA.U !UP0, `(.L_x_302) ;  /* 0x00000001085c7547 */ /* 0x000fea000b800000 */
[----:B------:R-:W-:-:S09]  /*07c0*/  UISETP.NE.AND UP0, UPT, UR4, 0x18, UPT ;  /* 0x000000180400788c */ /* 0x000fd2000bf05270 */
[----:B------:R-:W-:Y:S05]  /*07d0*/  BRA.U UP0, `(.L_x_290) ;  /* 0x0000000500cc7547 */ /* 0x000fea000b800000 */
[----:B------:R-:W2:Y:S01]  /*07e0*/  LDG.E.U8 R0, desc[UR36][R4.64] ;  /* 0x0000002404007981 */ /* 0x000ea2000c1e1100 */
[----:B------:R-:W-:Y:S02]  /*07f0*/  IMAD.MOV.U32 R7, RZ, RZ, 0x1f ;  /* 0x0000001fff077424 */ /* 0x000fe400078e00ff */
[----:B--2---:R-:W-:-:S05]  /*0800*/  IMAD.SHL.U32 R0, R0, 0x1000000, RZ ;  /* 0x0100000000007824 */ /* 0x004fca00078e00ff */
[C---:B------:R-:W-:Y:S02]  /*0810*/  LOP3.LUT R3, R0.reuse, 0x7f000000, RZ, 0xc0, !PT ;  /* 0x7f00000000037812 */ /* 0x040fe400078ec0ff */
[----:B------:R-:W-:Y:S02]  /*0820*/  LOP3.LUT P0, RZ, R0, 0x7f000000, RZ, 0xc0, !PT ;  /* 0x7f00000000ff7812 */ /* 0x000fe4000780c0ff */
[----:B------:R-:W0:Y:S02]  /*0830*/  FLO.U32 R6, R3 ;  /* 0x0000000300067300 */ /* 0x000e2400000e0000 */
[----:B0-----:R-:W-:-:S05]  /*0840*/  IMAD.MOV R6, RZ, RZ, -R6 ;  /* 0x000000ffff067224 */ /* 0x001fca00078e0a06 */
[----:B------:R-:W-:-:S05]  /*0850*/  VIADDMNMX.U32 R6, R6, R7, 0x4, !PT ;  /* 0x0000000406067446 */ /* 0x000fca0007800007 */
[----:B------:R-:W-:-:S04]  /*0860*/  VIADD R6, R6, 0xfffffffc ;  /* 0xfffffffc06067836 */ /* 0x000fc80000000000 */
[----:B------:R-:W-:Y:S01]  /*0870*/  IMAD.SHL.U32 R8, R6, 0x800000, RZ ;  /* 0x0080000006087824 */ /* 0x000fe200078e00ff */
[C---:B------:R-:W-:Y:S01]  /*0880*/  SHF.L.U32 R7, R3.reuse, R6, RZ ;  /* 0x0000000603077219 */ /* 0x040fe200000006ff */
        /* <DEDUP_REMOVED lines=10> */
.L_x_302:
[----:B------:R-:W2:Y:S02]  /*0930*/  LDG.E.U8 R4, desc[UR36][R4.64] ;  /* 0x0000002404047981 */ /* 0x000ea4000c1e1100 */
[C---:B--2---:R-:W-:Y:S02]  /*0940*/  IMAD.SHL.U32 R3, R4.reuse, 0x2000000, RZ ;  /* 0x0200000004037824 */ /* 0x044fe400078e00ff */
[----:B------:R-:W-:-:S03]  /*0950*/  IMAD.SHL.U32 R6, R4, 0x100, RZ ;  /* 0x0000010004067824 */ /* 0x000fc600078e00ff */
[----:B------:R-:W-:-:S13]  /*0960*/  ISETP.GT.U32.AND P0, PT, R3, 0x7ffffff, PT ;  /* 0x07ffffff0300780c */ /* 0x000fda0003f04070 */
[----:B------:R-:W-:Y:S02]  /*0970*/  @!P0 LOP3.LUT R0, R6, 0x7f00, RZ, 0xc0, !PT ;  /* 0x00007f0006008812 */ /* 0x000fe400078ec0ff */
[----:B------:R-:W-:Y:S02]  /*0980*/  @P0 LEA.HI R3, R3, 0x70000000, RZ, 0x1c ;  /* 0x7000000003030811 */ /* 0x000fe400078fe0ff */
[----:B------:R-:W-:Y:S02]  /*0990*/  @!P0 LOP3.LUT R0, R0, 0x3f000000, RZ, 0xfc, !PT ;  /* 0x3f00000000008812 */ /* 0x000fe400078efcff */
[----:B------:R-:W-:-:S03]  /*09a0*/  PRMT R6, R6, 0x9910, RZ ;  /* 0x0000991006067816 */ /* 0x000fc600000000ff */
[----:B------:R-:W-:Y:S01]  /*09b0*/  @!P0 FADD.FTZ R0, R0, -0.5 ;  /* 0xbf00000000008421 */ /* 0x000fe20000010000 */
[----:B------:R-:W-:Y:S01]  /*09c0*/  @P0 FMUL.FTZ R0, R3, 1.9259299443872358531e-34 ;  /* 0x0780000003000820 */ /* 0x000fe20000410000 */
[----:B------:R-:W-:-:S05]  /*09d0*/  IMAD.MOV.U32 R3, RZ, RZ, R6 ;  /* 0x000000ffff037224 */ /* 0x000fca00078e0006 */
[----:B------:R-:W-:-:S04]  /*09e0*/  LOP3.LUT R0, R0, 0x80000000, R3, 0xf8, !PT ;  /* 0x8000000000007812 */ /* 0x000fc800078ef803 */
[----:B------:R-:W-:-:S04]  /*09f0*/  F2FP.BF16.F32.PACK_AB R0, RZ, R0 ;  /* 0x00000000ff00723e */ /* 0x000fc800000010ff */
[----:B------:R-:W-:Y:S01]  /*0a00*/  PRMT R19, R0, 0x7610, R19 ;  /* 0x0000761000137816 */ /* 0x000fe20000000013 */
[----:B------:R-:W-:Y:S06]  /*0a10*/  BRA `(.L_x_291) ;  /* 0x0000000400d87947 */ /* 0x000fec0003800000 */
.L_x_301:
[----:B------:R0:W5:Y:S01]  /*0a20*/  LDG.E.U16 R19, desc[UR36][R4.64] ;  /* 0x0000002404137981 */ /* 0x000162000c1e1500 */
[----:B------:R-:W-:Y:S05]  /*0a30*/  BRA `(.L_x_291) ;  /* 0x0000000400d07947 */ /* 0x000fea0003800000 */
.L_x_298:
        /* <DEDUP_REMOVED lines=10> */
[----:B------:R-:W-:-:S04]  /*0ae0*/  F2FP.BF16.F32.PACK_AB R0, RZ, R0 ;  /* 0x00000000ff00723e */ /* 0x000fc800000010ff */
[----:B------:R-:W-:Y:S01]  /*0af0*/  PRMT R19, R0, 0x7610, R19 ;  /* 0x0000761000137816 */ /* 0x000fe20000000013 */
[----:B------:R-:W-:Y:S06]  /*0b00*/  BRA `(.L_x_291) ;  /* 0x00000004009c7947 */ /* 0x000fec0003800000 */
.L_x_305:
        /* <DEDUP_REMOVED lines=21> */
.L_x_309:
[----:B------:R-:W-:Y:S05]  /*0c60*/  BSYNC.RECONVERGENT B1 ;  /* 0x0000000000017941 */ /* 0x000fea0003800200 */
.L_x_308:
[----:B------:R-:W-:Y:S01]  /*0c70*/  IMAD.SHL.U32 R0, R0, 0x100000, RZ ;  /* 0x0010000000007824 */ /* 0x000fe200078e00ff */
[----:B------:R-:W-:-:S04]  /*0c80*/  LEA R3, R3, 0x3b800000, 0x17 ;  /* 0x3b80000003037811 */ /* 0x000fc800078eb8ff */
[----:B------:R-:W-:-:S07]  /*0c90*/  LOP3.LUT R0, R3, R0, R7, 0xfe, !PT ;  /* 0x0000000003007212 */ /* 0x000fce00078efe07 */
.L_x_307:
[----:B------:R-:W-:Y:S05]  /*0ca0*/  BSYNC.RECONVERGENT B0 ;  /* 0x0000000000007941 */ /* 0x000fea0003800200 */
.L_x_306:
[----:B------:R-:W-:-:S04]  /*0cb0*/  F2FP.BF16.F32.PACK_AB R0, RZ, R0 ;  /* 0x00000000ff00723e */ /* 0x000fc800000010ff */
[----:B------:R-:W-:Y:S01]  /*0cc0*/  PRMT R19, R0, 0x7610, R19 ;  /* 0x0000761000137816 */ /* 0x000fe20000000013 */
[----:B------:R-:W-:Y:S06]  /*0cd0*/  BRA `(.L_x_291) ;  /* 0x0000000400287947 */ /* 0x000fec0003800000 */
.L_x_304:
        /* <DEDUP_REMOVED lines=21> */
.L_x_313:
[----:B------:R-:W-:Y:S05]  /*0e30*/  BSYNC.RECONVERGENT B1 ;  /* 0x0000000000017941 */ /* 0x000fea0003800200 */
.L_x_312:
[----:B------:R-:W-:Y:S01]  /*0e40*/  IMAD.SHL.U32 R0, R0, 0x200000, RZ ;  /* 0x0020000000007824 */ /* 0x000fe200078e00ff */
[----:B------:R-:W-:-:S04]  /*0e50*/  LEA R3, R3, 0x37800000, 0x17 ;  /* 0x3780000003037811 */ /* 0x000fc800078eb8ff */
[----:B------:R-:W-:-:S07]  /*0e60*/  LOP3.LUT R0, R3, R0, R7, 0xfe, !PT ;  /* 0x0000000003007212 */ /* 0x000fce00078efe07 */
.L_x_311:
[----:B------:R-:W-:Y:S05]  /*0e70*/  BSYNC.RECONVERGENT B0 ;  /* 0x0000000000007941 */ /* 0x000fea0003800200 */
.L_x_310:
[----:B------:R-:W-:-:S04]  /*0e80*/  F2FP.BF16.F32.PACK_AB R0, RZ, R0 ;  /* 0x00000000ff00723e */ /* 0x000fc800000010ff */
[----:B------:R-:W-:Y:S01]  /*0e90*/  PRMT R19, R0, 0x7610, R19 ;  /* 0x0000761000137816 */ /* 0x000fe20000000013 */
[----:B------:R-:W-:Y:S06]  /*0ea0*/  BRA `(.L_x_291) ;  /* 0x0000000000b47947 */ /* 0x000fec0003800000 */
.L_x_303:
[----:B------:R-:W-:-:S09]  /*0eb0*/  UISETP.NE.AND UP0, UPT, UR4, 0x1c, UPT ;  /* 0x0000001c0400788c */ /* 0x000fd2000bf05270 */
[----:B------:R-:W-:Y:S05]  /*0ec0*/  BRA.U !UP0, `(.L_x_314) ;  /* 0x00000001089c7547 */ /* 0x000fea000b800000 */
[----:B------:R-:W-:-:S09]  /*0ed0*/  UISETP.NE.AND UP0, UPT, UR4, 0x1d, UPT ;  /* 0x0000001d0400788c */ /* 0x000fd2000bf05270 */
[----:B------:R-:W-:Y:S05]  /*0ee0*/  BRA.U !UP0, `(.L_x_315) ;  /* 0x0000000108807547 */ /* 0x000fea000b800000 */
[----:B------:R-:W-:-:S09]  /*0ef0*/  UISETP.NE.AND UP0, UPT, UR4, 0x2c, UPT ;  /* 0x0000002c0400788c */ /* 0x000fd2000bf05270 */
[----:B------:R-:W-:Y:S05]  /*0f00*/  BRA.U !UP0, `(.L_x_316) ;  /* 0x0000000108487547 */ /* 0x000fea000b800000 */
.L_x_290:
[----:B------:R-:W-:Y:S01]  /*0f10*/  MOV R14, 0x0 ;  /* 0x00000000000e7802 */ /* 0x000fe20000000f00 */
[----:B------:R-:W0:Y:S01]  /*0f20*/  LDCU.64 UR4, c[0x4][0x158] ;  /* 0x01002b00ff0477ac */ /* 0x000e220008000a00 */
[----:B------:R-:W-:Y:S02]  /*0f30*/  IMAD.MOV.U32 R8, RZ, RZ, 0x4e ;  /* 0x0000004eff087424 */ /* 0x000fe400078e00ff */
[----:B------:R-:W-:Y:S01]  /*0f40*/  IMAD.MOV.U32 R12, RZ, RZ, 0x1 ;  /* 0x00000001ff0c7424 */ /* 0x000fe200078e00ff */
[----:B------:R-:W1:Y:S01]  /*0f50*/  LDCU.64 UR6, c[0x4][0x160] ;  /* 0x01002c00ff0677ac */ /* 0x000e620008000a00 */
[----:B------:R-:W2:Y:S01]  /*0f60*/  LDC.64 R14, c[0x4][R14] ;  /* 0x010000000e0e7b82 */ /* 0x000ea20000000a00 */
[----:B------:R-:W-:Y:S01]  /*0f70*/  IMAD.MOV.U32 R13, RZ, RZ, RZ ;  /* 0x000000ffff0d7224 */ /* 0x000fe200078e00ff */
[----:B------:R-:W3:Y:S01]  /*0f80*/  LDCU.64 UR8, c[0x4][0x68] ;  /* 0x01000d00ff0877ac */ /* 0x000ee20008000a00 */
[----:B0-----:R-:W-:Y:S02]  /*0f90*/  IMAD.U32 R4, RZ, RZ, UR4 ;  /* 0x00000004ff047e24 */ /* 0x001fe4000f8e00ff */
[----:B------:R-:W-:-:S02]  /*0fa0*/  IMAD.U32 R5, RZ, RZ, UR5 ;  /* 0x00000005ff057e24 */ /* 0x000fc4000f8e00ff */
[----:B-1----:R-:W-:Y:S02]  /*0fb0*/  IMAD.U32 R6, RZ, RZ, UR6 ;  /* 0x00000006ff067e24 */ /* 0x002fe4000f8e00ff */
[----:B------:R-:W-:Y:S02]  /*0fc0*/  IMAD.U32 R7, RZ, RZ, UR7 ;  /* 0x00000007ff077e24 */ /* 0x000fe4000f8e00ff */
[----:B---3--:R-:W-:Y:S02]  /*0fd0*/  IMAD.U32 R10, RZ, RZ, UR8 ;  /* 0x00000008ff0a7e24 */ /* 0x008fe4000f8e00ff */
[----:B------:R-:W-:-:S07]  /*0fe0*/  IMAD.U32 R11, RZ, RZ, UR9 ;  /* 0x00000009ff0b7e24 */ /* 0x000fce000f8e00ff */
[----:B------:R-:W-:-:S07]  /*0ff0*/  LEPC R20, `(.L_x_317) ;  /* 0x000000001014794e */ /* 0x000fce0000000000 */
[----:B--2---:R-:W-:Y:S05]  /*1000*/  CALL.ABS.NOINC R14 ;  /* 0x000000000e007343 */ /* 0x004fea0003c00000 */
.L_x_317:
[----:B------:R-:W-:Y:S01]  /*1010*/  PRMT R19, RZ, 0x7610, R19 ;  /* 0x00007610ff137816 */ /* 0x000fe20000000013 */
[----:B------:R-:W-:Y:S06]  /*1020*/  BRA `(.L_x_291) ;  /* 0x0000000000547947 */ /* 0x000fec0003800000 */
.L_x_316:
[----:B------:R-:W2:Y:S01]  /*1030*/  LDG.E.U8 R4, desc[UR36][R4.64] ;  /* 0x0000002404047981 */ /* 0x000ea2000c1e1100 */
[----:B------:R-:W-:Y:S01]  /*1040*/  BSSY.RECONVERGENT B0, `(.L_x_318) ;  /* 0x0000007000007945 */ /* 0x000fe20003800200 */
[----:B------:R-:W-:Y:S01]  /*1050*/  IMAD.MOV.U32 R0, RZ, RZ, 0x400000 ;  /* 0x00400000ff007424 */ /* 0x000fe200078e00ff */
[----:B--2---:R-:W-:-:S13]  /*1060*/  ISETP.NE.AND P0, PT, R4, RZ, PT ;  /* 0x000000ff0400720c */ /* 0x004fda0003f05270 */
[----:B------:R-:W-:Y:S05]  /*1070*/  @!P0 BRA `(.L_x_319) ;  /* 0x00000000000c8947 */ /* 0x000fea0003800000 */
[----:B------:R-:W-:-:S13]  /*1080*/  ISETP.NE.AND P0, PT, R4, 0xff, PT ;  /* 0x000000ff0400780c */ /* 0x000fda0003f05270 */
[----:B------:R-:W-:Y:S02]  /*1090*/  @!P0 IMAD.MOV.U32 R0, RZ, RZ, 0x7f800001 ;  /* 0x7f800001ff008424 */ /* 0x000fe400078e00ff */
[----:B------:R-:W-:-:S07]  /*10a0*/  @P0 IMAD.SHL.U32 R0, R4, 0x800000, RZ ;  /* 0x0080000004000824 */ /* 0x000fce00078e00ff */
.L_x_319:
[----:B------:R-:W-:Y:S05]  /*10b0*/  BSYNC.RECONVERGENT B0 ;  /* 0x0000000000007941 */ /* 0x000fea0003800200 */
.L_x_318:
[----:B------:R-:W-:-:S04]  /*10c0*/  F2FP.BF16.F32.PACK_AB R0, RZ, R0 ;  /* 0x00000000ff00723e */ /* 0x000fc800000010ff */
[----:B------:R-:W-:Y:S01]  /*10d0*/  PRMT R19, R0, 0x7610, R19 ;  /* 0x0000761000137816 */ /* 0x000fe20000000013 */
[----:B------:R-:W-:Y:S06]  /*10e0*/  BRA `(.L_x_291) ;  /* 0x0000000000247947 */ /* 0x000fec0003800000 */
.L_x_315:
[----:B------:R-:W2:Y:S02]  /*10f0*/  LDG.E.64 R4, desc[UR36][R4.64] ;  /* 0x0000002404047981 */ /* 0x000ea4000c1e1b00 */
[----:B--2---:R-:W0:Y:S02]  /*1100*/  I2F.U64 R0, R4 ;  /* 0x0000000400007312 */ /* 0x004e240000301000 */
[----:B0-----:R-:W-:-:S04]  /*1110*/  F2FP.BF16.F32.PACK_AB R0, RZ, R0 ;  /* 0x00000000ff00723e */ /* 0x001fc800000010ff */
[----:B------:R-:W-:Y:S01]  /*1120*/  PRMT R19, R0, 0x7610, R19 ;  /* 0x0000761000137816 */ /* 0x000fe20000000013 */
[----:B------:R-:W-:Y:S06]  /*1130*/  BRA `(.L_x_291) ;  /* 0x0000000000107947 */ /* 0x000fec0003800000 */
.L_x_314:
[----:B------:R-:W2:Y:S02]  /*1140*/  LDG.E R4, desc[UR36][R4.64] ;  /* 0x0000002404047981 */ /* 0x000ea4000c1e1900 */
[----:B--2---:R-:W-:-:S04]  /*1150*/  I2FP.F32.U32 R0, R4 ;  /* 0x0000000400007245 */ /* 0x004fc80000201000 */
[----:B------:R-:W-:-:S04]  /*1160*/  F2FP.BF16.F32.PACK_AB R0, RZ, R0 ;  /* 0x00000000ff00723e */ /* 0x000fc800000010ff */
[----:B------:R-:W-:-:S07]  /*1170*/  PRMT R19, R0, 0x7610, R19 ;  /* 0x0000761000137816 */ /* 0x000fce0000000013 */
.L_x_291:
[----:B------:R-:W-:-:S07]  /*1180*/  VIADD R17, R25, 0x80 ;  /* 0x0000008019117836 */ /* 0x000fce0000000000 */
.L_x_285:
[----:B------:R-:W-:Y:S05]  /*1190*/  BSYNC.RECONVERGENT B6 ;  /* 0x0000000000067941 */ /* 0x000fea0003800200 */
.L_x_284:
[----:B------:R-:W-:Y:S01]  /*11a0*/  ISETP.GE.AND P0, PT, R17, R16, PT ;  /* 0x000000101100720c */ /* 0x000fe20003f06270 */
[----:B------:R-:W-:Y:S01]  /*11b0*/  BSSY.RECONVERGENT B6, `(.L_x_320) ;  /* 0x0000110000067945 */ /* 0x000fe20003800200 */
[----:B------:R-:W-:-:S11]  /*11c0*/  PRMT R18, RZ, 0x7610, R18 ;  /* 0x00007610ff127816 */ /* 0x000fd60000000012 */
[----:B------:R-:W-:Y:S05]  /*11d0*/  @P0 BRA `(.L_x_321) ;  /* 0x0000001000340947 */ /* 0x000fea0003800000 */
[----:B0-----:R-:W0:Y:S01]  /*11e0*/  LDC.64 R4, c[0x0][0x390] ;  /* 0x0000e400ff047b82 */ /* 0x001e220000000a00 */
        /* <DEDUP_REMOVED lines=21> */
.L_x_325:
[----:B------:R-:W2:Y:S02]  /*1340*/  LDG.E.U8 R4, desc[UR36][R4.64] ;  /* 0x0000002404047981 */ /* 0x000ea4000c1e1100 */
[----:B--2---:R-:W-:-:S04]  /*1350*/  I2FP.F32.U32 R0, R4 ;  /* 0x0000000400007245 */ /* 0x004fc80000201000 */
[----:B------:R-:W-:-:S04]  /*1360*/  F2FP.BF16.F32.PACK_AB R0, RZ, R0 ;  /* 0x00000000ff00723e */ /* 0x000fc800000010ff */
[----:B------:R-:W-:Y:S01]  /*1370*/  PRMT R18, R0, 0x7610, R18 ;  /* 0x0000761000127816 */ /* 0x000fe20000000012 */
[----:B------:R-:W-:Y:S06]  /*1380*/  BRA `(.L_x_327) ;  /* 0x0000000c00c47947 */ /* 0x000fec0003800000 */
.L_x_324:
        /* <DEDUP_REMOVED lines=11> */
.L_x_329:
[----:B------:R-:W2:Y:S02]  /*1440*/  LDG.E R4, desc[UR36][R4.64] ;  /* 0x0000002404047981 */ /* 0x000ea4000c1e1900 */
[----:B--2---:R-:W-:-:S04]  /*1450*/  I2FP.F32.S32 R0, R4 ;  /* 0x0000000400007245 */ /* 0x004fc80000201400 */
[----:B------:R-:W-:-:S04]  /*1460*/  F2FP.BF16.F32.PACK_AB R0, RZ, R0 ;  /* 0x00000000ff00723e */ /* 0x000fc800000010ff */
[----:B------:R-:W-:Y:S01]  /*1470*/  PRMT R18, R0, 0x7610, R18 ;  /* 0x0000761000127816 */ /* 0x000fe20000000012 */
[----:B------:R-:W-:Y:S06]  /*1480*/  BRA `(.L_x_327) ;  /* 0x0000000c00847947 */ /* 0x000fec0003800000 */
.L_x_328:
[----:B------:R-:W2:Y:S02]  /*1490*/  LDG.E.U16 R4, desc[UR36][R4.64] ;  /* 0x0000002404047981 */ /* 0x000ea4000c1e1500 */
[----:B--2---:R-:W0:Y:S02]  /*14a0*/  I2F.S16 R0, R4 ;  /* 0x0000000400007306 */ /* 0x004e240000101400 */
[----:B0-----:R-:W-:-:S04]  /*14b0*/  F2FP.BF16.F32.PACK_AB R0, RZ, R0 ;  /* 0x00000000ff00723e */ /* 0x001fc800000010ff */
[----:B------:R-:W-:Y:S01]  /*14c0*/  PRMT R18, R0, 0x7610, R18 ;  /* 0x0000761000127816 */ /* 0x000fe20000000012 */
[----:B------:R-:W-:Y:S06]  /*14d0*/  BRA `(.L_x_327) ;  /* 0x0000000c00707947 */ /* 0x000fec0003800000 */
.L_x_323:
        /* <DEDUP_REMOVED lines=9> */
.L_x_331:
[----:B------:R-:W2:Y:S02]  /*1570*/  LDG.E.U16 R0, desc[UR36][R4.64] ;  /* 0x0000002404007981 */ /* 0x000ea4000c1e1500 */
[----:B--2---:R-:W-:-:S05]  /*1580*/  HADD2.F32 R0, -RZ, R0.H0_H0 ;  /* 0x20000000ff007230 */ /* 0x004fca0000004100 */
[----:B------:R-:W-:-:S04]  /*1590*/  F2FP.BF16.F32.PACK_AB R0, RZ, R0 ;  /* 0x00000000ff00723e */ /* 0x000fc800000010ff */
[----:B------:R-:W-:Y:S01]  /*15a0*/  PRMT R18, R0, 0x7610, R18 ;  /* 0x0000761000127816 */ /* 0x000fe20000000012 */
[----:B------:R-:W-:Y:S06]  /*15b0*/  BRA `(.L_x_327) ;  /* 0x0000000c00387947 */ /* 0x000fec0003800000 */
.L_x_330:
        /* <DEDUP_REMOVED lines=9> */
.L_x_333:
[----:B------:R-:W2:Y:S02]  /*1650*/  LDG.E.U16 R4, desc[UR36][R4.64] ;  /* 0x0000002404047981 */ /* 0x000ea4000c1e1500 */
[----:B--2---:R-:W-:-:S05]  /*1660*/  HADD2.F32 R0, -RZ, R4.H0_H0 ;  /* 0x20000004ff007230 */ /* 0x004fca0000004100 */
[----:B------:R-:W-:-:S04]  /*1670*/  F2FP.BF16.F32.PACK_AB R0, RZ, R0 ;  /* 0x00000000ff00723e */ /* 0x000fc800000010ff */
[----:B------:R-:W-:Y:S01]  /*1680*/  PRMT R18, R0, 0x7610, R18 ;  /* 0x0000761000127816 */ /* 0x000fe20000000012 */
[----:B------:R-:W-:Y:S06]  /*1690*/  BRA `(.L_x_327) ;  /* 0x0000000c00007947 */ /* 0x000fec0003800000 */
.L_x_332:
        /* <DEDUP_REMOVED lines=9> */
.L_x_322:
        /* <DEDUP_REMOVED lines=14> */
.L_x_336:
        /* <DEDUP_REMOVED lines=9> */
.L_x_335:
        /* <DEDUP_REMOVED lines=27> */
.L_x_338:
[----:B------:R-:W2:Y:S02]  /*1a50*/  LDG.E.U8 R4, desc[UR36][R4.64] ;  /* 0x0000002404047981 */ /* 0x000ea4000c1e1100 */
[C---:B--2---:R-:W-:Y:S02]  /*1a60*/  IMAD.SHL.U32 R0, R4.reuse, 0x2000000, RZ ;  /* 0x0200000004007824 */ /* 0x044fe400078e00ff */
[----:B------:R-:W-:-:S03]  /*1a70*/  IMAD.SHL.U32 R6, R4, 0x100, RZ ;  /* 0x0000010004067824 */ /* 0x000fc600078e00ff */
[----:B------:R-:W-:-:S13]  /*1a80*/  ISETP.GE.U32.AND P0, PT, R0, 0x8000000, PT ;  /* 0x080000000000780c */ /* 0x000fda0003f06070 */
[----:B------:R-:W-:Y:S02]  /*1a90*/  @!P0 LOP3.LUT R3, R6, 0x7f00, RZ, 0xc0, !PT ;  /* 0x00007f0006038812 */ /* 0x000fe400078ec0ff */
[----:B------:R-:W-:Y:S02]  /*1aa0*/  @P0 LEA.HI R0, R0, 0x70000000, RZ, 0x1c ;  /* 0x7000000000000811 */ /* 0x000fe400078fe0ff */
[----:B------:R-:W-:Y:S02]  /*1ab0*/  @!P0 LOP3.LUT R3, R3, 0x3f000000, RZ, 0xfc, !PT ;  /* 0x3f00000003038812 */ /* 0x000fe400078efcff */
[----:B------:R-:W-:Y:S01]  /*1ac0*/  PRMT R6, R6, 0x9910, RZ ;  /* 0x0000991006067816 */ /* 0x000fe200000000ff */
[----:B------:R-:W-:Y:S02]  /*1ad0*/  @P0 FMUL.FTZ R0, R0, 1.9259299443872358531e-34 ;  /* 0x0780000000000820 */ /* 0x000fe40000410000 */
[----:B------:R-:W-:Y:S02]  /*1ae0*/  @!P0 FADD.FTZ R0, R3, -0.5 ;  /* 0xbf00000003008421 */ /* 0x000fe40000010000 */
[----:B------:R-:W-:-:S05]  /*1af0*/  IMAD.MOV.U32 R3, RZ, RZ, R6 ;  /* 0x000000ffff037224 */ /* 0x000fca00078e0006 */
[----:B------:R-:W-:-:S04]  /*1b00*/  LOP3.LUT R0, R0, 0x80000000, R3, 0xf8, !PT ;  /* 0x8000000000007812 */ /* 0x000fc800078ef803 */
[----:B------:R-:W-:-:S04]  /*1b10*/  F2FP.BF16.F32.PACK_AB R0, RZ, R0 ;  /* 0x00000000ff00723e */ /* 0x000fc800000010ff */
[----:B------:R-:W-:Y:S01]  /*1b20*/  PRMT R18, R0, 0x7610, R18 ;  /* 0x0000761000127816 */ /* 0x000fe20000000012 */
[----:B------:R-:W-:Y:S06]  /*1b30*/  BRA `(.L_x_327) ;  /* 0x0000000400d87947 */ /* 0x000fec0003800000 */
.L_x_337:
[----:B------:R0:W5:Y:S01]  /*1b40*/  LDG.E.U16 R18, desc[UR36][R4.64] ;  /* 0x0000002404127981 */ /* 0x000162000c1e1500 */
[----:B------:R-:W-:Y:S05]  /*1b50*/  BRA `(.L_x_327) ;  /* 0x0000000400d07947 */ /* 0x000fea0003800000 */
.L_x_334:
        /* <DEDUP_REMOVED lines=13> */
.L_x_341:
        /* <DEDUP_REMOVED lines=21> */
.L_x_345:
[----:B------:R-:W-:Y:S05]  /*1d80*/  BSYNC.RECONVERGENT B1 ;  /* 0x0000000000017941 */ /* 0x000fea0003800200 */
.L_x_344:
[----:B------:R-:W-:Y:S01]  /*1d90*/  IMAD.SHL.U32 R0, R0, 0x100000, RZ ;  /* 0x0010000000007824 */ /* 0x000fe200078e00ff */
[----:B------:R-:W-:-:S04]  /*1da0*/  LEA R3, R3, 0x3b800000, 0x17 ;  /* 0x3b80000003037811 */ /* 0x000fc800078eb8ff */
[----:B------:R-:W-:-:S07]  /*1db0*/  LOP3.LUT R0, R3, R0, R7, 0xfe, !PT ;  /* 0x0000000003007212 */ /* 0x000fce00078efe07 */
.L_x_343:
[----:B------:R-:W-:Y:S05]  /*1dc0*/  BSYNC.RECONVERGENT B0 ;  /* 0x0000000000007941 */ /* 0x000fea0003800200 */
.L_x_342:
[----:B------:R-:W-:-:S04]  /*1dd0*/  F2FP.BF16.F32.PACK_AB R0, RZ, R0 ;  /* 0x00000000ff00723e */ /* 0x000fc800000010ff */
[----:B------:R-:W-:Y:S01]  /*1de0*/  PRMT R18, R0, 0x7610, R18 ;  /* 0x0000761000127816 */ /* 0x000fe20000000012 */
[----:B------:R-:W-:Y:S06]  /*1df0*/  BRA `(.L_x_327) ;  /* 0x0000000400287947 */ /* 0x000fec0003800000 */
.L_x_340:
        /* <DEDUP_REMOVED lines=21> */
.L_x_349:
[----:B------:R-:W-:Y:S05]  /*1f50*/  BSYNC.RECONVERGENT B1 ;  /* 0x0000000000017941 */ /* 0x000fea0003800200 */
.L_x_348:
[----:B------:R-:W-:Y:S01]  /*1f60*/  IMAD.SHL.U32 R0, R0, 0x200000, RZ ;  /* 0x0020000000007824 */ /* 0x000fe200078e00ff */
[----:B------:R-:W-:-:S04]  /*1f70*/  LEA R3, R3, 0x37800000, 0x17 ;  /* 0x3780000003037811 */ /* 0x000fc800078eb8ff */
[----:B------:R-:W-:-:S07]  /*1f80*/  LOP3.LUT R0, R3, R0, R7, 0xfe, !PT ;  /* 0x0000000003007212 */ /* 0x000fce00078efe07 */
.L_x_347:
[----:B------:R-:W-:Y:S05]  /*1f90*/  BSYNC.RECONVERGENT B0 ;  /* 0x0000000000007941 */ /* 0x000fea0003800200 */
.L_x_346:
[----:B------:R-:W-:-:S04]  /*1fa0*/  F2FP.BF16.F32.PACK_AB R0, RZ, R0 ;  /* 0x00000000ff00723e */ /* 0x000fc800000010ff */
[----:B------:R-:W-:Y:S01]  /*1fb0*/  PRMT R18, R0, 0x7610, R18 ;  /* 0x0000761000127816 */ /* 0x000fe20000000012 */
[----:B------:R-:W-:Y:S06]  /*1fc0*/  BRA `(.L_x_327) ;  /* 0x0000000000b47947 */ /* 0x000fec0003800000 */
.L_x_339:
        /* <DEDUP_REMOVED lines=14> */
.L_x_353:
[----:B------:R-:W-:Y:S05]  /*20b0*/  BSYNC.RECONVERGENT B0 ;  /* 0x0000000000007941 */ /* 0x000fea0003800200 */
.L_x_352:
[----:B------:R-:W-:-:S04]  /*20c0*/  F2FP.BF16.F32.PACK_AB R0, RZ, R0 ;  /* 0x00000000ff00723e */ /* 0x000fc800000010ff */
[----:B------:R-:W-:Y:S01]  /*20d0*/  PRMT R18, R0, 0x7610, R18 ;  /* 0x0000761000127816 */ /* 0x000fe20000000012 */
[----:B------:R-:W-:Y:S06]  /*20e0*/  BRA `(.L_x_327) ;  /* 0x00000000006c7947 */ /* 0x000fec0003800000 */
.L_x_326:
        /* <DEDUP_REMOVED lines=15> */
[----:B--2--5:R-:W-:Y:S05]  /*21e0*/  CALL.ABS.NOINC R14 ;  /* 0x000000000e007343 */ /* 0x024fea0003c00000 */
.L_x_354:
[----:B------:R-:W-:Y:S01]  /*21f0*/  PRMT R18, RZ, 0x7610, R18 ;  /* 0x00007610ff127816 */ /* 0x000fe20000000012 */
[----:B------:R-:W-:Y:S06]  /*2200*/  BRA `(.L_x_327) ;  /* 0x0000000000247947 */ /* 0x000fec0003800000 */
.L_x_351:
[----:B------:R-:W2:Y:S02]  /*2210*/  LDG.E.64 R4, desc[UR36][R4.64] ;  /* 0x0000002404047981 */ /* 0x000ea4000c1e1b00 */
[----:B--2---:R-:W0:Y:S02]  /*2220*/  I2F.U64 R0, R4 ;  /* 0x0000000400007312 */ /* 0x004e240000301000 */
[----:B0-----:R-:W-:-:S04]  /*2230*/  F2FP.BF16.F32.PACK_AB R0, RZ, R0 ;  /* 0x00000000ff00723e */ /* 0x001fc800000010ff */
[----:B------:R-:W-:Y:S01]  /*2240*/  PRMT R18, R0, 0x7610, R18 ;  /* 0x0000761000127816 */ /* 0x000fe20000000012 */
[----:B------:R-:W-:Y:S06]  /*2250*/  BRA `(.L_x_327) ;  /* 0x0000000000107947 */ /* 0x000fec0003800000 */
.L_x_350:
[----:B------:R-:W2:Y:S02]  /*2260*/  LDG.E R4, desc[UR36][R4.64] ;  /* 0x0000002404047981 */ /* 0x000ea4000c1e1900 */
[----:B--2---:R-:W-:-:S04]  /*2270*/  I2FP.F32.U32 R0, R4 ;  /* 0x0000000400007245 */ /* 0x004fc80000201000 */
[----:B------:R-:W-:-:S04]  /*2280*/  F2FP.BF16.F32.PACK_AB R0, RZ, R0 ;  /* 0x00000000ff00723e */ /* 0x000fc800000010ff */
[----:B------:R-:W-:-:S07]  /*2290*/  PRMT R18, R0, 0x7610, R18 ;  /* 0x0000761000127816 */ /* 0x000fce0000000012 */
.L_x_327:
[----:B------:R-:W-:-:S07]  /*22a0*/  VIADD R17, R17, 0x80 ;  /* 0x0000008011117836 */ /* 0x000fce0000000000 */
.L_x_321:
[----:B------:R-:W-:Y:S05]  /*22b0*/  BSYNC.RECONVERGENT B6 ;  /* 0x0000000000067941 */ /* 0x000fea0003800200 */
.L_x_320:
        /* <DEDUP_REMOVED lines=26> */
.L_x_360:
[----:B------:R-:W2:Y:S02]  /*2460*/  LDG.E.U8 R4, desc[UR36][R4.64] ;  /* 0x0000002404047981 */ /* 0x000ea4000c1e1100 */
[----:B--2---:R-:W-:-:S04]  /*2470*/  I2FP.F32.U32 R0, R4 ;  /* 0x0000000400007245 */ /* 0x004fc80000201000 */
[----:B------:R-:W-:-:S04]  /*2480*/  F2FP.BF16.F32.PACK_AB R0, RZ, R0 ;  /* 0x00000000ff00723e */ /* 0x000fc800000010ff */
[----:B------:R-:W-:Y:S01]  /*2490*/  PRMT R24, R0, 0x7610, R24 ;  /* 0x0000761000187816 */ /* 0x000fe20000000018 */
[----:B------:R-:W-:Y:S06]  /*24a0*/  BRA `(.L_x_362) ;  /* 0x0000000c00c47947 */ /* 0x000fec0003800000 */
.L_x_359:
        /* <DEDUP_REMOVED lines=11> */
.L_x_364:
[----:B------:R-:W2:Y:S02]  /*2560*/  LDG.E R4, desc[UR36][R4.64] ;  /* 0x0000002404047981 */ /* 0x000ea4000c1e1900 */
[----:B--2---:R-:W-:-:S04]  /*2570*/  I2FP.F32.S32 R0, R4 ;  /* 0x0000000400007245 */ /* 0x004fc80000201400 */
[----:B------:R-:W-:-:S04]  /*2580*/  F2FP.BF16.F32.PACK_AB R0, RZ, R0 ;  /* 0x00000000ff00723e */ /* 0x000fc800000010ff */
[----:B------:R-:W-:Y:S01]  /*2590*/  PRMT R24, R0, 0x7610, R24 ;  /* 0x0000761000187816 */ /* 0x000fe20000000018 */
[----:B------:R-:W-:Y:S06]  /*25a0*/  BRA `(.L_x_362) ;  /* 0x0000000c00847947 */ /* 0x000fec0003800000 */
.L_x_363:
[----:B------:R-:W2:Y:S02]  /*25b0*/  LDG.E.U16 R4, desc[UR36][R4.64] ;  /* 0x0000002404047981 */ /* 0x000ea4000c1e1500 */
[----:B--2---:R-:W0:Y:S02]  /*25c0*/  I2F.S16 R0, R4 ;  /* 0x0000000400007306 */ /* 0x004e240000101400 */
[----:B0-----:R-:W-:-:S04]  /*25d0*/  F2FP.BF16.F32.PACK_AB R0, RZ, R0 ;  /* 0x00000000ff00723e */ /* 0x001fc800000010ff */
[----:B------:R-:W-:Y:S01]  /*25e0*/  PRMT R24, R0, 0x7610, R24 ;  /* 0x0000761000187816 */ /* 0x000fe20000000018 */
[----:B------:R-:W-:Y:S06]  /*25f0*/  BRA `(.L_x_362) ;  /* 0x0000000c00707947 */ /* 0x000fec0003800000 */
.L_x_358:
        /* <DEDUP_REMOVED lines=9> */
.L_x_366:
[----:B------:R-:W2:Y:S02]  /*2690*/  LDG.E.U16 R0, desc[UR36][R4.64] ;  /* 0x0000002404007981 */ /* 0x000ea4000c1e1500 */
[----:B--2---:R-:W-:-:S05]  /*26a0*/  HADD2.F32 R0, -RZ, R0.H0_H0 ;  /* 0x20000000ff007230 */ /* 0x004fca0000004100 */
[----:B------:R-:W-:-:S04]  /*26b0*/  F2FP.BF16.F32.PACK_AB R0, RZ, R0 ;  /* 0x00000000ff00723e */ /* 0x000fc800000010ff */
[----:B------:R-:W-:Y:S01]  /*26c0*/  PRMT R24, R0, 0x7610, R24 ;  /* 0x0000761000187816 */ /* 0x000fe20000000018 */
[----:B------:R-:W-:Y:S06]  /*26d0*/  BRA `(.L_x_362) ;  /* 0x0000000c00387947 */ /* 0x000fec0003800000 */
.L_x_365:
        /* <DEDUP_REMOVED lines=9> */
.L_x_368:
[----:B------:R-:W2:Y:S02]  /*2770*/  LDG.E.U16 R4, desc[UR36][R4.64] ;  /* 0x0000002404047981 */ /* 0x000ea4000c1e1500 */
[----:B--2---:R-:W-:-:S05]  /*2780*/  HADD2.F32 R0, -RZ, R4.H0_H0 ;  /* 0x20000004ff007230 */ /* 0x004fca0000004100 */
[----:B------:R-:W-:-:S04]  /*2790*/  F2FP.BF16.F32.PACK_AB R0, RZ, R0 ;  /* 0x00000000ff00723e */ /* 0x000fc800000010ff */
[----:B------:R-:W-:Y:S01]  /*27a0*/  PRMT R24, R0, 0x7610, R24 ;  /* 0x0000761000187816 */ /* 0x000fe20000000018 */
[----:B------:R-:W-:Y:S06]  /*27b0*/  BRA `(.L_x_362) ;  /* 0x0000000c00007947 */ /* 0x000fec0003800000 */
.L_x_367:
        /* <DEDUP_REMOVED lines=9> */
.L_x_357:
        /* <DEDUP_REMOVED lines=14> */
.L_x_371:
        /* <DEDUP_REMOVED lines=9> */
.L_x_370:
        /* <DEDUP_REMOVED lines=27> */
.L_x_373:
        /* <DEDUP_REMOVED lines=15> */
.L_x_372:
[----:B------:R0:W5:Y:S01]  /*2c60*/  LDG.E.U16 R24, desc[UR36][R4.64] ;  /* 0x0000002404187981 */ /* 0x000162000c1e1500 */
[----:B------:R-:W-:Y:S05]  /*2c70*/  BRA `(.L_x_362) ;  /* 0x0000000400d07947 */ /* 0x000fea0003800000 */
.L_x_369:
        /* <DEDUP_REMOVED lines=13> */
.L_x_376:
        /* <DEDUP_REMOVED lines=21> */
.L_x_380:
[----:B------:R-:W-:Y:S05]  /*2ea0*/  BSYNC.RECONVERGENT B1 ;  /* 0x0000000000017941 */ /* 0x000fea0003800200 */
.L_x_379:
[----:B------:R-:W-:Y:S01]  /*2eb0*/  IMAD.SHL.U32 R0, R0, 0x100000, RZ ;  /* 0x0010000000007824 */ /* 0x000fe200078e00ff */
[----:B------:R-:W-:-:S04]  /*2ec0*/  LEA R3, R3, 0x3b800000, 0x17 ;  /* 0x3b80000003037811 */ /* 0x000fc800078eb8ff */
[----:B------:R-:W-:-:S07]  /*2ed0*/  LOP3.LUT R0, R3, R0, R7, 0xfe, !PT ;  /* 0x0000000003007212 */ /* 0x000fce00078efe07 */
.L_x_378:
[----:B------:R-:W-:Y:S05]  /*2ee0*/  BSYNC.RECONVERGENT B0 ;  /* 0x0000000000007941 */ /* 0x000fea0003800200 */
.L_x_377:
[----:B------:R-:W-:-:S04]  /*2ef0*/  F2FP.BF16.F32.PACK_AB R0, RZ, R0 ;  /* 0x00000000ff00723e */ /* 0x000fc800000010ff */
[----:B------:R-:W-:Y:S01]  /*2f00*/  PRMT R24, R0, 0x7610, R24 ;  /* 0x0000761000187816 */ /* 0x000fe20000000018 */
[----:B------:R-:W-:Y:S06]  /*2f10*/  BRA `(.L_x_362) ;  /* 0x0000000400287947 */ /* 0x000fec0003800000 */
.L_x_375:
        /* <DEDUP_REMOVED lines=21> */
.L_x_384:
[----:B------:R-:W-:Y:S05]  /*3070*/  BSYNC.RECONVERGENT B1 ;  /* 0x0000000000017941 */ /* 0x000fea0003800200 */
.L_x_383:
[----:B------:R-:W-:Y:S01]  /*3080*/  IMAD.SHL.U32 R0, R0, 0x200000, RZ ;  /* 0x0020000000007824 */ /* 0x000fe200078e00ff */
[----:B------:R-:W-:-:S04]  /*3090*/  LEA R3, R3, 0x37800000, 0x17 ;  /* 0x3780000003037811 */ /* 0x000fc800078eb8ff */
[----:B------:R-:W-:-:S07]  /*30a0*/  LOP3.LUT R0, R3, R0, R7, 0xfe, !PT ;  /* 0x0000000003007212 */ /* 0x000fce00078efe07 */
.L_x_382:
[----:B------:R-:W-:Y:S05]  /*30b0*/  BSYNC.RECONVERGENT B0 ;  /* 0x0000000000007941 */ /* 0x000fea0003800200 */
.L_x_381:
[----:B------:R-:W-:-:S04]  /*30c0*/  F2FP.BF16.F32.PACK_AB R0, RZ, R0 ;  /* 0x00000000ff00723e */ /* 0x000fc800000010ff */
[----:B------:R-:W-:Y:S01]  /*30d0*/  PRMT R24, R0, 0x7610, R24 ;  /* 0x0000761000187816 */ /* 0x000fe20000000018 */
[----:B------:R-:W-:Y:S06]  /*30e0*/  BRA `(.L_x_362) ;  /* 0x0000000000b47947 */ /* 0x000fec0003800000 */
.L_x_374:
        /* <DEDUP_REMOVED lines=14> */
.L_x_388:
[----:B------:R-:W-:Y:S05]  /*31d0*/  BSYNC.RECONVERGENT B0 ;  /* 0x0000000000007941 */ /* 0x000fea0003800200 */
.L_x_387:
[----:B------:R-:W-:-:S04]  /*31e0*/  F2FP.BF16.F32.PACK_AB R0, RZ, R0 ;  /* 0x00000000ff00723e */ /* 0x000fc800000010ff */
[----:B------:R-:W-:Y:S01]  /*31f0*/  PRMT R24, R0, 0x7610, R24 ;  /* 0x0000761000187816 */ /* 0x000fe20000000018 */
[----:B------:R-:W-:Y:S06]  /*3200*/  BRA `(.L_x_362) ;  /* 0x00000000006c7947 */ /* 0x000fec0003800000 */
.L_x_361:
        /* <DEDUP_REMOVED lines=16> */
.L_x_389:
[----:B------:R-:W-:Y:S01]  /*3310*/  PRMT R24, RZ, 0x7610, R24 ;  /* 0x00007610ff187816 */ /* 0x000fe20000000018 */
[----:B------:R-:W-:Y:S06]  /*3320*/  BRA `(.L_x_362) ;  /* 0x0000000000247947 */ /* 0x000fec0003800000 */
.L_x_386:
[----:B------:R-:W2:Y:S02]  /*3330*/  LDG.E.64 R4, desc[UR36][R4.64] ;  /* 0x0000002404047981 */ /* 0x000ea4000c1e1b00 */
[----:B--2---:R-:W0:Y:S02]  /*3340*/  I2F.U64 R0, R4 ;  /* 0x0000000400007312 */ /* 0x004e240000301000 */
[----:B0-----:R-:W-:-:S04]  /*3350*/  F2FP.BF16.F32.PACK_AB R0, RZ, R0 ;  /* 0x00000000ff00723e */ /* 0x001fc800000010ff */
[----:B------:R-:W-:Y:S01]  /*3360*/  PRMT R24, R0, 0x7610, R24 ;  /* 0x0000761000187816 */ /* 0x000fe20000000018 */
[----:B------:R-:W-:Y:S06]  /*3370*/  BRA `(.L_x_362) ;  /* 0x0000000000107947 */ /* 0x000fec0003800000 */
.L_x_385:
[----:B------:R-:W2:Y:S02]  /*3380*/  LDG.E R4, desc[UR36][R4.64] ;  /* 0x0000002404047981 */ /* 0x000ea4000c1e1900 */
[----:B--2---:R-:W-:-:S04]  /*3390*/  I2FP.F32.U32 R0, R4 ;  /* 0x0000000400007245 */ /* 0x004fc80000201000 */
[----:B------:R-:W-:-:S04]  /*33a0*/  F2FP.BF16.F32.PACK_AB R0, RZ, R0 ;  /* 0x00000000ff00723e */ /* 0x000fc800000010ff */
[----:B------:R-:W-:-:S07]  /*33b0*/  PRMT R24, R0, 0x7610, R24 ;  /* 0x0000761000187816 */ /* 0x000fce0000000018 */
.L_x_362:
[----:B------:R-:W-:-:S07]  /*33c0*/  VIADD R17, R17, 0x80 ;  /* 0x0000008011117836 */ /* 0x000fce0000000000 */
.L_x_356:
[----:B------:R-:W-:Y:S05]  /*33d0*/  BSYNC.RECONVERGENT B6 ;  /* 0x0000000000067941 */ /* 0x000fea0003800200 */
.L_x_355:
        /* <DEDUP_REMOVED lines=25> */
.L_x_395:
[----:B------:R-:W2:Y:S02]  /*3570*/  LDG.E.U8 R4, desc[UR36][R4.64] ;  /* 0x0000002404047981 */ /* 0x000ea4000c1e1100 */
[----:B--2---:R-:W-:-:S04]  /*3580*/  I2FP.F32.U32 R0, R4 ;  /* 0x0000000400007245 */ /* 0x004fc80000201000 */
[----:B------:R-:W-:Y:S01]  /*3590*/  F2FP.BF16.F32.PACK_AB R0, RZ, R0 ;  /* 0x00000000ff00723e */ /* 0x000fe200000010ff */
[----:B------:R-:W-:Y:S06]  /*35a0*/  BRA `(.L_x_391) ;  /* 0x0000000c00887947 */ /* 0x000fec0003800000 */
.L_x_394:
        /* <DEDUP_REMOVED lines=10> */
.L_x_398:
[----:B------:R-:W2:Y:S02]  /*3650*/  LDG.E R4, desc[UR36][R4.64] ;  /* 0x0000002404047981 */ /* 0x000ea4000c1e1900 */
[----:B--2---:R-:W-:-:S04]  /*3660*/  I2FP.F32.S32 R0, R4 ;  /* 0x0000000400007245 */ /* 0x004fc80000201400 */
[----:B------:R-:W-:Y:S01]  /*3670*/  F2FP.BF16.F32.PACK_AB R0, RZ, R0 ;  /* 0x00000000ff00723e */ /* 0x000fe200000010ff */
[----:B------:R-:W-:Y:S06]  /*3680*/  BRA `(.L_x_391) ;  /* 0x0000000c00507947 */ /* 0x000fec0003800000 */
.L_x_397:
[----:B------:R-:W2:Y:S02]  /*3690*/  LDG.E.U16 R4, desc[UR36][R4.64] ;  /* 0x0000002404047981 */ /* 0x000ea4000c1e1500 */
[----:B--2---:R-:W0:Y:S02]  /*36a0*/  I2F.S16 R0, R4 ;  /* 0x0000000400007306 */ /* 0x004e240000101400 */
[----:B0-----:R-:W-:Y:S01]  /*36b0*/  F2FP.BF16.F32.PACK_AB R0, RZ, R0 ;  /* 0x00000000ff00723e */ /* 0x001fe200000010ff */
[----:B------:R-:W-:Y:S06]  /*36c0*/  BRA `(.L_x_391) ;  /* 0x0000000c00407947 */ /* 0x000fec0003800000 */
.L_x_393:
        /* <DEDUP_REMOVED lines=9> */
.L_x_400:
[----:B------:R-:W2:Y:S02]  /*3760*/  LDG.E.U16 R0, desc[UR36][R4.64] ;  /* 0x0000002404007981 */ /* 0x000ea4000c1e1500 */
[----:B--2---:R-:W-:-:S05]  /*3770*/  HADD2.F32 R0, -RZ, R0.H0_H0 ;  /* 0x20000000ff007230 */ /* 0x004fca0000004100 */
[----:B------:R-:W-:Y:S01]  /*3780*/  F2FP.BF16.F32.PACK_AB R0, RZ, R0 ;  /* 0x00000000ff00723e */ /* 0x000fe200000010ff */
[----:B------:R-:W-:Y:S06]  /*3790*/  BRA `(.L_x_391) ;  /* 0x0000000c000c7947 */ /* 0x000fec0003800000 */
.L_x_399:
        /* <DEDUP_REMOVED lines=9> */
.L_x_402:
[----:B------:R-:W2:Y:S02]  /*3830*/  LDG.E.U16 R4, desc[UR36][R4.64] ;  /* 0x0000002404047981 */ /* 0x000ea4000c1e1500 */
[----:B--2---:R-:W-:-:S05]  /*3840*/  HADD2.F32 R0, -RZ, R4.H0_H0 ;  /* 0x20000004ff007230 */ /* 0x004fca0000004100 */
[----:B------:R-:W-:Y:S01]  /*3850*/  F2FP.BF16.F32.PACK_AB R0, RZ, R0 ;  /* 0x00000000ff00723e */ /* 0x000fe200000010ff */
[----:B------:R-:W-:Y:S06]  /*3860*/  BRA `(.L_x_391) ;  /* 0x0000000800d87947 */ /* 0x000fec0003800000 */
.L_x_401:
        /* <DEDUP_REMOVED lines=8> */
.L_x_392:
        /* <DEDUP_REMOVED lines=13> */
.L_x_405:
        /* <DEDUP_REMOVED lines=8> */
.L_x_404:
        /* <DEDUP_REMOVED lines=27> */
.L_x_407:
        /* <DEDUP_REMOVED lines=12> */
[----:B------:R-:W-:Y:S01]  /*3cb0*/  F2FP.BF16.F32.PACK_AB R0, RZ, R0 ;  /* 0x00000000ff00723e */ /* 0x000fe200000010ff */
[----:B------:R-:W-:Y:S06]  /*3cc0*/  BRA `(.L_x_391) ;  /* 0x0000000400c07947 */ /* 0x000fec0003800000 */
.L_x_406:
[----:B------:R1:W5:Y:S01]  /*3cd0*/  LDG.E.U16 R0, desc[UR36][R4.64] ;  /* 0x0000002404007981 */ /* 0x000362000c1e1500 */
[----:B------:R-:W-:Y:S05]  /*3ce0*/  BRA `(.L_x_391) ;  /* 0x0000000400b87947 */ /* 0x000fea0003800000 */
.L_x_403:
        /* <DEDUP_REMOVED lines=12> */
.L_x_410:
        /* <DEDUP_REMOVED lines=21> */
.L_x_414:
[----:B------:R-:W-:Y:S05]  /*3f00*/  BSYNC.RECONVERGENT B1 ;  /* 0x0000000000017941 */ /* 0x000fea0003800200 */
.L_x_413:
[----:B------:R-:W-:Y:S01]  /*3f10*/  IMAD.SHL.U32 R0, R0, 0x100000, RZ ;  /* 0x0010000000007824 */ /* 0x000fe200078e00ff */
[----:B------:R-:W-:-:S04]  /*3f20*/  LEA R3, R3, 0x3b800000, 0x17 ;  /* 0x3b80000003037811 */ /* 0x000fc800078eb8ff */
[----:B------:R-:W-:-:S07]  /*3f30*/  LOP3.LUT R0, R3, R0, R7, 0xfe, !PT ;  /* 0x0000000003007212 */ /* 0x000fce00078efe07 */
.L_x_412:
[----:B------:R-:W-:Y:S05]  /*3f40*/  BSYNC.RECONVERGENT B0 ;  /* 0x0000000000007941 */ /* 0x000fea0003800200 */
.L_x_411:
[----:B------:R-:W-:Y:S01]  /*3f50*/  F2FP.BF16.F32.PACK_AB R0, RZ, R0 ;  /* 0x00000000ff00723e */ /* 0x000fe200000010ff */
[----:B------:R-:W-:Y:S06]  /*3f60*/  BRA `(.L_x_391) ;  /* 0x0000000400187947 */ /* 0x000fec0003800000 */
.L_x_409:
        /* <DEDUP_REMOVED lines=21> */
.L_x_418:
[----:B------:R-:W-:Y:S05]  /*40c0*/  BSYNC.RECONVERGENT B1 ;  /* 0x0000000000017941 */ /* 0x000fea0003800200 */
.L_x_417:
[----:B------:R-:W-:Y:S01]  /*40d0*/  IMAD.SHL.U32 R0, R0, 0x200000, RZ ;  /* 0x0020000000007824 */ /* 0x000fe200078e00ff */
[----:B------:R-:W-:-:S04]  /*40e0*/  LEA R3, R3, 0x37800000, 0x17 ;  /* 0x3780000003037811 */ /* 0x000fc800078eb8ff */
[----:B------:R-:W-:-:S07]  /*40f0*/  LOP3.LUT R0, R3, R0, R7, 0xfe, !PT ;  /* 0x0000000003007212 */ /* 0x000fce00078efe07 */
.L_x_416:
[----:B------:R-:W-:Y:S05]  /*4100*/  BSYNC.RECONVERGENT B0 ;  /* 0x0000000000007941 */ /* 0x000fea0003800200 */
.L_x_415:
[----:B------:R-:W-:Y:S01]  /*4110*/  F2FP.BF16.F32.PACK_AB R0, RZ, R0 ;  /* 0x00000000ff00723e */ /* 0x000fe200000010ff */
[----:B------:R-:W-:Y:S06]  /*4120*/  BRA `(.L_x_391) ;  /* 0x0000000000a87947 */ /* 0x000fec0003800000 */
.L_x_408:
        /* <DEDUP_REMOVED lines=14> */
.L_x_422:
[----:B------:R-:W-:Y:S05]  /*4210*/  BSYNC.RECONVERGENT B0 ;  /* 0x0000000000007941 */ /* 0x000fea0003800200 */
.L_x_421:
[----:B------:R-:W-:Y:S01]  /*4220*/  F2FP.BF16.F32.PACK_AB R0, RZ, R0 ;  /* 0x00000000ff00723e */ /* 0x000fe200000010ff */
[----:B------:R-:W-:Y:S06]  /*4230*/  BRA `(.L_x_391) ;  /* 0x0000000000647947 */ /* 0x000fec0003800000 */
.L_x_396:
        /* <DEDUP_REMOVED lines=16> */
.L_x_423:
[----:B------:R-:W-:Y:S01]  /*4340*/  PRMT R0, RZ, 0x7610, R0 ;  /* 0x00007610ff007816 */ /* 0x000fe20000000000 */
[----:B------:R-:W-:Y:S06]  /*4350*/  BRA `(.L_x_391) ;  /* 0x00000000001c7947 */ /* 0x000fec0003800000 */
.L_x_420:
[----:B------:R-:W2:Y:S02]  /*4360*/  LDG.E.64 R4, desc[UR36][R4.64] ;  /* 0x0000002404047981 */ /* 0x000ea4000c1e1b00 */
[----:B--2---:R-:W0:Y:S02]  /*4370*/  I2F.U64 R0, R4 ;  /* 0x0000000400007312 */ /* 0x004e240000301000 */
[----:B0-----:R-:W-:Y:S01]  /*4380*/  F2FP.BF16.F32.PACK_AB R0, RZ, R0 ;  /* 0x00000000ff00723e */ /* 0x001fe200000010ff */
[----:B------:R-:W-:Y:S06]  /*4390*/  BRA `(.L_x_391) ;  /* 0x00000000000c7947 */ /* 0x000fec0003800000 */
.L_x_419:
[----:B------:R-:W2:Y:S02]  /*43a0*/  LDG.E R4, desc[UR36][R4.64] ;  /* 0x0000002404047981 */ /* 0x000ea4000c1e1900 */
[----:B--2---:R-:W-:-:S04]  /*43b0*/  I2FP.F32.U32 R0, R4 ;  /* 0x0000000400007245 */ /* 0x004fc80000201000 */
[----:B------:R-:W-:-:S07]  /*43c0*/  F2FP.BF16.F32.PACK_AB R0, RZ, R0 ;  /* 0x00000000ff00723e */ /* 0x000fce00000010ff */
.L_x_391:
[----:B------:R-:W-:Y:S05]  /*43d0*/  BSYNC.RECONVERGENT B6 ;  /* 0x0000000000067941 */ /* 0x000fea0003800200 */
.L_x_390:
[----:B------:R-:W2:Y:S01]  /*43e0*/  LDC.U8 R17, c[0x0][0x3a4] ;  /* 0x0000e900ff117b82 */ /* 0x000ea20000000000 */
[CC--:B------:R-:W-:Y:S01]  /*43f0*/  ISETP.GE.AND P2, PT, R25.reuse, R16.reuse, PT ;  /* 0x000000101900720c */ /* 0x0c0fe20003f46270 */
[C---:B------:R-:W-:Y:S01]  /*4400*/  VIADD R3, R25.reuse, 0x100 ;  /* 0x0000010019037836 */ /* 0x040fe20000000000 */
[----:B------:R-:W-:Y:S01]  /*4410*/  BSSY.RECONVERGENT B0, `(.L_x_424) ;  /* 0x0000024000007945 */ /* 0x000fe20003800200 */
[C---:B01----:R-:W-:Y:S02]  /*4420*/  VIADD R5, R25.reuse, 0x180 ;  /* 0x0000018019057836 */ /* 0x043fe40000000000 */
[----:B------:R-:W-:Y:S01]  /*4430*/  VIADD R23, R25, 0x80 ;  /* 0x0000008019177836 */ /* 0x000fe20000000000 */
[-C--:B------:R-:W-:Y:S02]  /*4440*/  ISETP.GE.AND P0, PT, R3, R16.reuse, PT ;  /* 0x000000100300720c */ /* 0x080fe40003f06270 */
[-C--:B------:R-:W-:Y:S02]  /*4450*/  ISETP.GE.AND P1, PT, R5, R16.reuse, PT ;  /* 0x000000100500720c */ /* 0x080fe40003f26270 */
[----:B------:R-:W-:-:S03]  /*4460*/  ISETP.GE.AND P3, PT, R23, R16, PT ;  /* 0x000000101700720c */ /* 0x000fc60003f66270 */
[----:B------:R-:W-:Y:S10]  /*4470*/  @P2 BRA `(.L_x_425) ;  /* 0x0000000000742947 */ /* 0x000ff40003800000 */
[----:B-----5:R-:W-:Y:S02]  /*4480*/  IMAD.U32 R19, R19, 0x10000, RZ ;  /* 0x0001000013137824 */ /* 0x020fe400078e00ff */
[----:B------:R-:W-:Y:S02]  /*4490*/  IMAD.MOV.U32 R4, RZ, RZ, 0x3f000000 ;  /* 0x3f000000ff047424 */ /* 0x000fe400078e00ff */
[C---:B------:R-:W-:Y:S01]  /*44a0*/  FADD.FTZ R6, |R19|.reuse, -RZ ;  /* 0x800000ff13067221 */ /* 0x040fe20000010200 */
[C---:B------:R-:W-:Y:S01]  /*44b0*/  FSETP.GT.FTZ.AND P4, PT, |R19|.reuse, 0.56000000238418579102, PT ;  /* 0x3f0f5c291300780b */ /* 0x040fe20003f94200 */
[C---:B------:R-:W-:Y:S01]  /*44c0*/  FFMA.FTZ R3, |R19|.reuse, -R4, 0.5 ;  /* 0x3f00000013037423 */ /* 0x040fe20000010a04 */
[----:B------:R-:W-:-:S03]  /*44d0*/  FSETP.NEU.FTZ.AND P5, PT, |R19|, 1, PT ;  /* 0x3f8000001300780b */ /* 0x000fc60003fbd200 */
[----:B------:R-:W0:Y:S02]  /*44e0*/  MUFU.RSQ R4, R3 ;  /* 0x0000000300047308 */ /* 0x000e240000001400 */
[----:B0-----:R-:W-:Y:S01]  /*44f0*/  FMUL.FTZ R5, R3, R4 ;  /* 0x0000000403057220 */ /* 0x001fe20000410000 */
[----:B------:R-:W-:-:S04]  /*4500*/  FMUL.FTZ R4, R4, -0.5 ;  /* 0xbf00000004047820 */ /* 0x000fc80000410000 */
[----:B------:R-:W-:-:S04]  /*4510*/  FFMA.FTZ R4, R5, R4, 0.5 ;  /* 0x3f00000005047423 */ /* 0x000fc80000010004 */
[----:B------:R-:W-:Y:S01]  /*4520*/  FFMA.FTZ R4, R5, R4, R5 ;  /* 0x0000000405047223 */ /* 0x000fe20000010005 */
[----:B------:R-:W-:-:S04]  /*4530*/  IMAD.MOV.U32 R5, RZ, RZ, 0x3fd774eb ;  /* 0x3fd774ebff057424 */ /* 0x000fc800078e00ff */
        /* <DEDUP_REMOVED lines=15> */
[----:B------:R-:W-:-:S06]  /*4630*/  @P4 FADD.FTZ R3, R3, R3 ;  /* 0x0000000303034221 */ /* 0x000fcc0000010000 */
[----:B------:R-:W0:Y:S02]  /*4640*/  F2F.BF16.F32 R3, R3 ;  /* 0x0000000300037304 */ /* 0x000e240000202000 */
.L_x_425:
[----:B------:R-:W-:Y:S05]  /*4650*/  BSYNC.RECONVERGENT B0 ;  /* 0x0000000000007941 */ /* 0x000fea0003800200 */
.L_x_424:
[----:B------:R-:W-:Y:S04]  /*4660*/  BSSY.RECONVERGENT B0, `(.L_x_426) ;  /* 0x000001f000007945 */ /* 0x000fe80003800200 */
[----:B------:R-:W-:Y:S05]  /*4670*/  @P3 BRA `(.L_x_427) ;  /* 0x0000000000743947 */ /* 0x000fea0003800000 */
[----:B-----5:R-:W-:Y:S02]  /*4680*/  IMAD.U32 R18, R18, 0x10000, RZ ;  /* 0x0001000012127824 */ /* 0x020fe400078e00ff */
[----:B------:R-:W-:Y:S02]  /*4690*/  IMAD.MOV.U32 R5, RZ, RZ, 0x3f000000 ;  /* 0x3f000000ff057424 */ /* 0x000fe400078e00ff */
[C---:B------:R-:W-:Y:S01]  /*46a0*/  FADD.FTZ R7, |R18|.reuse, -RZ ;  /* 0x800000ff12077221 */ /* 0x040fe20000010200 */
[C---:B------:R-:W-:Y:S01]  /*46b0*/  FSETP.GT.FTZ.AND P3, PT, |R18|.reuse, 0.56000000238418579102, PT ;  /* 0x3f0f5c291200780b */ /* 0x040fe20003f74200 */
[C---:B------:R-:W-:Y:S01]  /*46c0*/  FFMA.FTZ R4, |R18|.reuse, -R5, 0.5 ;  /* 0x3f00000012047423 */ /* 0x040fe20000010a05 */
[----:B------:R-:W-:-:S03]  /*46d0*/  FSETP.NEU.FTZ.AND P4, PT, |R18|, 1, PT ;  /* 0x3f8000001200780b */ /* 0x000fc60003f9d200 */
[----:B------:R-:W1:Y:S02]  /*46e0*/  MUFU.RSQ R5, R4 ;  /* 0x0000000400057308 */ /* 0x000e640000001400 */
[----:B-1----:R-:W-:Y:S01]  /*46f0*/  FMUL.FTZ R6, R4, R5 ;  /* 0x0000000504067220 */ /* 0x002fe20000410000 */
        /* <DEDUP_REMOVED lines=20> */
[----:B------:R1:W3:Y:S03]  /*4840*/  F2F.BF16.F32 R22, R4 ;  /* 0x0000000400167304 */ /* 0x0002e60000202000 */
.L_x_427:
[----:B------:R-:W-:Y:S05]  /*4850*/  BSYNC.RECONVERGENT B0 ;  /* 0x0000000000007941 */ /* 0x000fea0003800200 */
.L_x_426:
[----:B------:R-:W-:Y:S04]  /*4860*/  BSSY.RECONVERGENT B0, `(.L_x_428) ;  /* 0x000001f000007945 */ /* 0x000fe80003800200 */
[----:B------:R-:W-:Y:S05]  /*4870*/  @P0 BRA `(.L_x_429) ;  /* 0x0000000000740947 */ /* 0x000fea0003800000 */
[----:B-----5:R-:W-:Y:S02]  /*4880*/  IMAD.U32 R24, R24, 0x10000, RZ ;  /* 0x0001000018187824 */ /* 0x020fe400078e00ff */
[----:B------:R-:W-:Y:S02]  /*4890*/  IMAD.MOV.U32 R5, RZ, RZ, 0x3f000000 ;  /* 0x3f000000ff057424 */ /* 0x000fe400078e00ff */
[C---:B------:R-:W-:Y:S01]  /*48a0*/  FADD.FTZ R7, |R24|.reuse, -RZ ;  /* 0x800000ff18077221 */ /* 0x040fe20000010200 */
[C---:B------:R-:W-:Y:S01]  /*48b0*/  FSETP.GT.FTZ.AND P0, PT, |R24|.reuse, 0.56000000238418579102, PT ;  /* 0x3f0f5c291800780b */ /* 0x040fe20003f14200 */
[C---:B-1----:R-:W-:Y:S01]  /*48c0*/  FFMA.FTZ R4, |R24|.reuse, -R5, 0.5 ;  /* 0x3f00000018047423 */ /* 0x042fe20000010a05 */
        /* <DEDUP_REMOVED lines=23> */
[----:B------:R4:W1:Y:S03]  /*4a40*/  F2F.BF16.F32 R18, R4 ;  /* 0x0000000400127304 */ /* 0x0008660000202000 */
.L_x_429:
[----:B------:R-:W-:Y:S05]  /*4a50*/  BSYNC.RECONVERGENT B0 ;  /* 0x0000000000007941 */ /* 0x000fea0003800200 */
.L_x_428:
[----:B------:R-:W-:Y:S04]  /*4a60*/  BSSY.RECONVERGENT B0, `(.L_x_430) ;  /* 0x000001f000007945 */ /* 0x000fe80003800200 */
[----:B------:R-:W-:Y:S05]  /*4a70*/  @P1 BRA `(.L_x_431) ;  /* 0x0000000000741947 */ /* 0x000fea0003800000 */
[----:B-----5:R-:W-:Y:S02]  /*4a80*/  IMAD.U32 R0, R0, 0x10000, RZ ;  /* 0x0001000000007824 */ /* 0x020fe400078e00ff */
[----:B------:R-:W-:Y:S02]  /*4a90*/  IMAD.MOV.U32 R5, RZ, RZ, 0x3f000000 ;  /* 0x3f000000ff057424 */ /* 0x000fe400078e00ff */
[C---:B------:R-:W-:Y:S01]  /*4aa0*/  FADD.FTZ R7, |R0|.reuse, -RZ ;  /* 0x800000ff00077221 */ /* 0x040fe20000010200 */
[C---:B------:R-:W-:Y:S01]  /*4ab0*/  FSETP.GT.FTZ.AND P0, PT, |R0|.reuse, 0.56000000238418579102, PT ;  /* 0x3f0f5c290000780b */ /* 0x040fe20003f14200 */
[C---:B-1--4-:R-:W-:Y:S01]  /*4ac0*/  FFMA.FTZ R4, |R0|.reuse, -R5, 0.5 ;  /* 0x3f00000000047423 */ /* 0x052fe20000010a05 */
[----:B------:R-:W-:-:S03]  /*4ad0*/  FSETP.NEU.FTZ.AND P1, PT, |R0|, 1, PT ;  /* 0x3f8000000000780b */ /* 0x000fc60003f3d200 */
[----:B------:R-:W1:Y:S02]  /*4ae0*/  MUFU.RSQ R5, R4 ;  /* 0x0000000400057308 */ /* 0x000e640000001400 */
[----:B-1----:R-:W-:Y:S01]  /*4af0*/  FMUL.FTZ R6, R4, R5 ;  /* 0x0000000504067220 */ /* 0x002fe20000410000 */
[----:B------:R-:W-:-:S04]  /*4b00*/  FMUL.FTZ R5, R5, -0.5 ;  /* 0xbf00000005057820 */ /* 0x000fc80000410000 */
[----:B------:R-:W-:-:S04]  /*4b10*/  FFMA.FTZ R5, R6, R5, 0.5 ;  /* 0x3f00000006057423 */ /* 0x000fc80000010005 */
[----:B------:R-:W-:-:S05]  /*4b20*/  FFMA.FTZ R5, R6, R5, R6 ;  /* 0x0000000506057223 */ /* 0x000fca0000010006 */
[----:B------:R-:W-:Y:S01]  /*4b30*/  @P0 FSEL R7, R5, RZ, P1 ;  /* 0x000000ff05070208 */ /* 0x000fe20000800000 */
[----:B------:R-:W-:Y:S01]  /*4b40*/  IMAD.MOV.U32 R5, RZ, RZ, 0x3d10ecef ;  /* 0x3d10ecefff057424 */ /* 0x000fe200078e00ff */
[----:B------:R-:W-:Y:S02]  /*4b50*/  FSETP.GT.FTZ.AND P1, PT, R0, 0.56000000238418579102, PT ;  /* 0x3f0f5c290000780b */ /* 0x000fe40003f34000 */
[----:B------:R-:W-:Y:S01]  /*4b60*/  LOP3.LUT R7, R7, 0x80000000, R0, 0xb8, !PT ;  /* 0x8000000007077812 */ /* 0x000fe200078eb800 */
[----:B------:R-:W-:-:S04]  /*4b70*/  IMAD.MOV.U32 R0, RZ, RZ, 0x3fd774eb ;  /* 0x3fd774ebff007424 */ /* 0x000fc800078e00ff */
        /* <DEDUP_REMOVED lines=12> */
[----:B------:R1:W4:Y:S03]  /*4c40*/  F2F.BF16.F32 R19, R4 ;  /* 0x0000000400137304 */ /* 0x0003260000202000 */
.L_x_431:
[----:B------:R-:W-:Y:S05]  /*4c50*/  BSYNC.RECONVERGENT B0 ;  /* 0x0000000000007941 */ /* 0x000fea0003800200 */
.L_x_430:
[----:B------:R-:W-:Y:S04]  /*4c60*/  BSSY.RECONVERGENT B6, `(.L_x_432) ;  /* 0x000010e000067945 */ /* 0x000fe80003800200 */
[----:B------:R-:W-:Y:S05]  /*4c70*/  @P2 BRA `(.L_x_433) ;  /* 0x0000001000302947 */ /* 0x000fea0003800000 */
[----:B------:R-:W0:Y:S01]  /*4c80*/  LDCU UR4, c[0x0][0x3a8] ;  /* 0x00007500ff0477ac */ /* 0x000e220008000800 */
[----:B------:R-:W3:Y:S01]  /*4c90*/  LDC.64 R8, c[0x0][0x388] ;  /* 0x0000e200ff087b82 */ /* 0x000ee20000000a00 */
[----:B-----5:R-:W-:Y:S01]  /*4ca0*/  IMAD R0, R2, 0x200, R25 ;  /* 0x0000020002007824 */ /* 0x020fe200078e0219 */
[----:B-12-4-:R-:W-:-:S03]  /*4cb0*/  PRMT R4, R17, 0x9910, RZ ;  /* 0x0000991011047816 */ /* 0x016fc600000000ff */
[----:B0-----:R-:W-:Y:S02]  /*4cc0*/  IMAD R5, R0, UR4, RZ ;  /* 0x0000000400057c24 */ /* 0x001fe4000f8e02ff */
[----:B------:R-:W-:-:S05]  /*4cd0*/  IMAD.MOV.U32 R0, RZ, RZ, R4 ;  /* 0x000000ffff007224 */ /* 0x000fca00078e0004 */
[----:B------:R-:W-:Y:S02]  /*4ce0*/  ISETP.GT.AND P0, PT, R0, 0x9, PT ;  /* 0x000000090000780c */ /* 0x000fe40003f04270 */
[----:B---3--:R-:W-:-:S05]  /*4cf0*/  IADD3 R8, P1, PT, R5, R8, RZ ;  /* 0x0000000805087210 */ /* 0x008fca0007f3e0ff */
[----:B------:R-:W-:-:S06]  /*4d00*/  IMAD.X R9, RZ, RZ, R9, P1 ;  /* 0x000000ffff097224 */ /* 0x000fcc00008e0609 */
[----:B------:R-:W-:Y:S05]  /*4d10*/  @P0 BRA `(.L_x_434) ;  /* 0x0000000400340947 */ /* 0x000fea0003800000 */
[----:B------:R-:W-:-:S13]  /*4d20*/  ISETP.GT.AND P0, PT, R0, 0x4, PT ;  /* 0x000000040000780c */ /* 0x000fda0003f04270 */
[----:B------:R-:W-:Y:S05]  /*4d30*/  @P0 BRA `(.L_x_435) ;  /* 0x0000000000940947 */ /* 0x000fea0003800000 */
[----:B------:R-:W-:-:S13]  /*4d40*/  ISETP.GT.AND P0, PT, R0, 0x1, PT ;  /* 0x000000010000780c */ /* 0x000fda0003f04270 */
[----:B------:R-:W-:Y:S05]  /*4d50*/  @P0 BRA `(.L_x_436) ;  /* 0x0000000000380947 */ /* 0x000fea0003800000 */
[----:B------:R-:W-:-:S13]  /*4d60*/  ISETP.NE.AND P0, PT, R17, RZ, PT ;  /* 0x000000ff1100720c */ /* 0x000fda0003f05270 */
[----:B------:R-:W-:Y:S05]  /*4d70*/  @!P0 BRA `(.L_x_437) ;  /* 0x00000000001c8947 */ /* 0x000fea0003800000 */
[----:B------:R-:W-:-:S13]  /*4d80*/  ISETP.NE.AND P0, PT, R0, 0x1, PT ;  /* 0x000000010000780c */ /* 0x000fda0003f05270 */
[----:B------:R-:W-:Y:S05]  /*4d90*/  @P0 BRA `(.L_x_438) ;  /* 0x0000000c00380947 */ /* 0x000fea0003800000 */
[----:B------:R-:W-:Y:S02]  /*4da0*/  IMAD.U32 R3, R3, 0x10000, RZ ;  /* 0x0001000003037824 */ /* 0x000fe400078e00ff */
[----:B------:R-:W-:-:S04]  /*4db0*/  IMAD.MOV.U32 R25, RZ, RZ, R23 ;  /* 0x000000ffff197224 */ /* 0x000fc800078e0017 */
[----:B------:R-:W0:Y:S02]  /*4dc0*/  F2I.FTZ.TRUNC.NTZ R3, R3 ;  /* 0x0000000300037305 */ /* 0x000e24000021f100 */
[----:B0-----:R0:W-:Y:S01]  /*4dd0*/  STG.E.U8 desc[UR36][R8.64], R3 ;  /* 0x0000000308007986 */ /* 0x0011e2000c101124 */
[----:B------:R-:W-:Y:S05]  /*4de0*/  BRA `(.L_x_433) ;  /* 0x0000000c00d47947 */ /* 0x000fea0003800000 */
.L_x_437:
[----:B------:R-:W-:Y:S02]  /*4df0*/  IMAD.U32 R5, R3, 0x10000, RZ ;  /* 0x0001000003057824 */ /* 0x000fe400078e00ff */
[----:B------:R-:W-:-:S04]  /*4e00*/  IMAD.MOV.U32 R25, RZ, RZ, R23 ;  /* 0x000000ffff197224 */ /* 0x000fc800078e0017 */
[----:B------:R-:W0:Y:S02]  /*4e10*/  F2I.S64.TRUNC R4, R5 ;  /* 0x0000000500047311 */ /* 0x000e24000020d900 */
[----:B0-----:R0:W-:Y:S01]  /*4e20*/  STG.E.U8 desc[UR36][R8.64], R4 ;  /* 0x0000000408007986 */ /* 0x0011e2000c101124 */
[----:B------:R-:W-:Y:S05]  /*4e30*/  BRA `(.L_x_433) ;  /* 0x0000000c00c07947 */ /* 0x000fea0003800000 */
.L_x_436:
[----:B------:R-:W-:-:S13]  /*4e40*/  ISETP.NE.AND P0, PT, R0, 0x2, PT ;  /* 0x000000020000780c */ /* 0x000fda0003f05270 */
[----:B------:R-:W-:Y:S05]  /*4e50*/  @!P0 BRA `(.L_x_439) ;  /* 0x0000000000388947 */ /* 0x000fea0003800000 */
[----:B------:R-:W-:-:S13]  /*4e60*/  ISETP.NE.AND P0, PT, R0, 0x3, PT ;  /* 0x000000030000780c */ /* 0x000fda0003f05270 */
[----:B------:R-:W-:Y:S05]  /*4e70*/  @!P0 BRA `(.L_x_440) ;  /* 0x00000000001c8947 */ /* 0x000fea0003800000 */
[----:B------:R-:W-:-:S13]  /*4e80*/  ISETP.NE.AND P0, PT, R0, 0x4, PT ;  /* 0x000000040000780c */ /* 0x000fda0003f05270 */
[----:B------:R-:W-:Y:S05]  /*4e90*/  @P0 BRA `(.L_x_438) ;  /* 0x0000000800f80947 */ /* 0x000fea0003800000 */
[----:B------:R-:W-:Y:S02]  /*4ea0*/  IMAD.U32 R4, R3, 0x10000, RZ ;  /* 0x0001000003047824 */ /* 0x000fe400078e00ff */
[----:B------:R-:W-:-:S04]  /*4eb0*/  IMAD.MOV.U32 R25, RZ, RZ, R23 ;  /* 0x000000ffff197224 */ /* 0x000fc800078e0017 */
[----:B------:R-:W0:Y:S02]  /*4ec0*/  F2I.S64.TRUNC R4, R4 ;  /* 0x0000000400047311 */ /* 0x000e24000020d900 */
[----:B0-----:R0:W-:Y:S01]  /*4ed0*/  STG.E.64 desc[UR36][R8.64], R4 ;  /* 0x0000000408007986 */ /* 0x0011e2000c101b24 */
[----:B------:R-:W-:Y:S05]  /*4ee0*/  BRA `(.L_x_433) ;  /* 0x0000000c00947947 */ /* 0x000fea0003800000 */
.L_x_440:
[----:B------:R-:W-:Y:S02]  /*4ef0*/  IMAD.U32 R3, R3, 0x10000, RZ ;  /* 0x0001000003037824 */ /* 0x000fe400078e00ff */
[----:B------:R-:W-:-:S04]  /*4f00*/  IMAD.MOV.U32 R25, RZ, RZ, R23 ;  /* 0x000000ffff197224 */ /* 0x000fc800078e0017 */
[----:B------:R-:W0:Y:S02]  /*4f10*/  F2I.FTZ.TRUNC.NTZ R3, R3 ;  /* 0x0000000300037305 */ /* 0x000e24000021f100 */
[----:B0-----:R0:W-:Y:S01]  /*4f20*/  STG.E desc[UR36][R8.64], R3 ;  /* 0x0000000308007986 */ /* 0x0011e2000c101924 */
[----:B------:R-:W-:Y:S05]  /*4f30*/  BRA `(.L_x_433) ;  /* 0x0000000c00807947 */ /* 0x000fea0003800000 */
.L_x_439:
[----:B------:R-:W-:Y:S02]  /*4f40*/  IMAD.U32 R3, R3, 0x10000, RZ ;  /* 0x0001000003037824 */ /* 0x000fe400078e00ff */
[----:B------:R-:W-:-:S04]  /*4f50*/  IMAD.MOV.U32 R25, RZ, RZ, R23 ;  /* 0x000000ffff197224 */ /* 0x000fc800078e0017 */
[----:B------:R-:W0:Y:S02]  /*4f60*/  F2I.FTZ.TRUNC.NTZ R3, R3 ;  /* 0x0000000300037305 */ /* 0x000e24000021f100 */
[----:B0-----:R0:W-:Y:S01]  /*4f70*/  STG.E.U16 desc[UR36][R8.64], R3 ;  /* 0x0000000308007986 */ /* 0x0011e2000c101524 */
[----:B------:R-:W-:Y:S05]  /*4f80*/  BRA `(.L_x_433) ;  /* 0x0000000c006c7947 */ /* 0x000fea0003800000 */
.L_x_435:
[----:B------:R-:W-:-:S13]  /*4f90*/  ISETP.GT.AND P0, PT, R0, 0x6, PT ;  /* 0x000000060000780c */ /* 0x000fda0003f04270 */
[----:B------:R-:W-:Y:S05]  /*4fa0*/  @P0 BRA `(.L_x_441) ;  /* 0x0000000000340947 */ /* 0x000fea0003800000 */
[----:B------:R-:W-:-:S13]  /*4fb0*/  ISETP.NE.AND P0, PT, R0, 0x5, PT ;  /* 0x000000050000780c */ /* 0x000fda0003f05270 */
[----:B------:R-:W-:Y:S05]  /*4fc0*/  @!P0 BRA `(.L_x_442) ;  /* 0x0000000000188947 */ /* 0x000fea0003800000 */
[----:B------:R-:W-:-:S13]  /*4fd0*/  ISETP.NE.AND P0, PT, R0, 0x6, PT ;  /* 0x000000060000780c */ /* 0x000fda0003f05270 */
[----:B------:R-:W-:Y:S05]  /*4fe0*/  @P0 BRA `(.L_x_438) ;  /* 0x0000000800a40947 */ /* 0x000fea0003800000 */
[----:B------:R-:W-:Y:S02]  /*4ff0*/  IMAD.U32 R3, R3, 0x10000, RZ ;  /* 0x0001000003037824 */ /* 0x000fe400078e00ff */
[----:B------:R-:W-:-:S03]  /*5000*/  IMAD.MOV.U32 R25, RZ, RZ, R23 ;  /* 0x000000ffff197224 */ /* 0x000fc600078e0017 */
[----:B------:R0:W-:Y:S01]  /*5010*/  STG.E desc[UR36][R8.64], R3 ;  /* 0x0000000308007986 */ /* 0x0001e2000c101924 */
[----:B------:R-:W-:Y:S05]  /*5020*/  BRA `(.L_x_433) ;  /* 0x0000000c00447947 */ /* 0x000fea0003800000 */
.L_x_442:
[----:B------:R-:W-:Y:S02]  /*5030*/  IMAD.U32 R0, R3, 0x10000, RZ ;  /* 0x0001000003007824 */ /* 0x000fe400078e00ff */
[----:B------:R-:W-:-:S03]  /*5040*/  IMAD.MOV.U32 R25, RZ, RZ, R23 ;  /* 0x000000ffff197224 */ /* 0x000fc600078e0017 */
[----:B------:R-:W-:-:S05]  /*5050*/  F2FP.F16.F32.PACK_AB R0, RZ, R0 ;  /* 0x00000000ff00723e */ /* 0x000fca00000000ff */
[----:B------:R0:W-:Y:S01]  /*5060*/  STG.E.U16 desc[UR36][R8.64], R0 ;  /* 0x0000000008007986 */ /* 0x0001e2000c101524 */
[----:B------:R-:W-:Y:S05]  /*5070*/  BRA `(.L_x_433) ;  /* 0x0000000c00307947 */ /* 0x000fea0003800000 */
.L_x_441:
[----:B------:R-:W-:-:S13]  /*5080*/  ISETP.NE.AND P0, PT, R0, 0x7, PT ;  /* 0x000000070000780c */ /* 0x000fda0003f05270 */
[----:B------:R-:W-:Y:S05]  /*5090*/  @!P0 BRA `(.L_x_443) ;  /* 0x00000000003c8947 */ /* 0x000fea0003800000 */
[----:B------:R-:W-:-:S13]  /*50a0*/  ISETP.NE.AND P0, PT, R0, 0x8, PT ;  /* 0x000000080000780c */ /* 0x000fda0003f05270 */
[----:B------:R-:W-:Y:S05]  /*50b0*/  @!P0 BRA `(.L_x_444) ;  /* 0x00000000001c8947 */ /* 0x000fea0003800000 */
[----:B------:R-:W-:-:S13]  /*50c0*/  ISETP.NE.AND P0, PT, R0, 0x9, PT ;  /* 0x000000090000780c */ /* 0x000fda0003f05270 */
[----:B------:R-:W-:Y:S05]  /*50d0*/  @P0 BRA `(.L_x_438) ;  /* 0x0000000800680947 */ /* 0x000fea0003800000 */
[----:B------:R-:W-:Y:S02]  /*50e0*/  IMAD.U32 R4, R3, 0x10000, RZ ;  /* 0x0001000003047824 */ /* 0x000fe400078e00ff */
[----:B------:R-:W-:Y:S02]  /*50f0*/  IMAD.MOV.U32 R5, RZ, RZ, RZ ;  /* 0x000000ffff057224 */ /* 0x000fe400078e00ff */
[----:B------:R-:W-:-:S03]  /*5100*/  IMAD.MOV.U32 R25, RZ, RZ, R23 ;  /* 0x000000ffff197224 */ /* 0x000fc600078e0017 */
[----:B------:R0:W-:Y:S01]  /*5110*/  STG.E.64 desc[UR36][R8.64], R4 ;  /* 0x0000000408007986 */ /* 0x0001e2000c101b24 */
[----:B------:R-:W-:Y:S05]  /*5120*/  BRA `(.L_x_433) ;  /* 0x0000000c00047947 */ /* 0x000fea0003800000 */
.L_x_444:
[----:B------:R-:W-:Y:S02]  /*5130*/  IMAD.U32 R3, R3, 0x10000, RZ ;  /* 0x0001000003037824 */ /* 0x000fe400078e00ff */
[----:B------:R-:W-:-:S03]  /*5140*/  IMAD.MOV.U32 R25, RZ, RZ, R23 ;  /* 0x000000ffff197224 */ /* 0x000fc600078e0017 */
[----:B------:R-:W-:-:S04]  /*5150*/  F2FP.F16.F32.PACK_AB R3, RZ, R3 ;  /* 0x00000003ff03723e */ /* 0x000fc800000000ff */
[----:B------:R-:W-:-:S05]  /*5160*/  PRMT R3, R3, 0x5410, RZ ;  /* 0x0000541003037816 */ /* 0x000fca00000000ff */
[----:B------:R0:W-:Y:S01]  /*5170*/  STG.E desc[UR36][R8.64], R3 ;  /* 0x0000000308007986 */ /* 0x0001e2000c101924 */
[----:B------:R-:W-:Y:S05]  /*5180*/  BRA `(.L_x_433) ;  /* 0x0000000800ec7947 */ /* 0x000fea0003800000 */
.L_x_443:
[----:B------:R-:W-:Y:S02]  /*5190*/  IMAD.U32 R4, R3, 0x10000, RZ ;  /* 0x0001000003047824 */ /* 0x000fe400078e00ff */
[----:B------:R-:W-:Y:S02]  /*51a0*/  IMAD.MOV.U32 R25, RZ, RZ, R23 ;  /* 0x000000ffff197224 */ /* 0x000fe400078e0017 */
[----:B------:R-:W-:-:S06]  /*51b0*/  FMUL.FTZ R4, R4, 1 ;  /* 0x3f80000004047820 */ /* 0x000fcc0000410000 */
[----:B------:R-:W0:Y:S02]  /*51c0*/  F2F.F64.F32 R4, R4 ;  /* 0x0000000400047310 */ /* 0x000e240000201800 */
[----:B0-----:R0:W-:Y:S01]  /*51d0*/  STG.E.64 desc[UR36][R8.64], R4 ;  /* 0x0000000408007986 */ /* 0x0011e2000c101b24 */
[----:B------:R-:W-:Y:S05]  /*51e0*/  BRA `(.L_x_433) ;  /* 0x0000000800d47947 */ /* 0x000fea0003800000 */
.L_x_434:
[----:B------:R-:W-:-:S13]  /*51f0*/  ISETP.GT.AND P0, PT, R0, 0x18, PT ;  /* 0x000000180000780c */ /* 0x000fda0003f04270 */
[----:B------:R-:W-:Y:S05]  /*5200*/  @P0 BRA `(.L_x_445) ;  /* 0x0000000400080947 */ /* 0x000fea0003800000 */
        /* <DEDUP_REMOVED lines=8> */
[----:B------:R-:W-:-:S04]  /*5290*/  FSETP.NEU.FTZ.AND P0, PT, R3, RZ, PT ;  /* 0x000000ff0300720b */ /* 0x000fc80003f1d000 */
[----:B------:R-:W-:-:S05]  /*52a0*/  SEL R3, RZ, 0x1, !P0 ;  /* 0x00000001ff037807 */ /* 0x000fca0004000000 */
[----:B------:R0:W-:Y:S01]  /*52b0*/  STG.E.U8 desc[UR36][R8.64], R3 ;  /* 0x0000000308007986 */ /* 0x0001e2000c101124 */
[----:B------:R-:W-:Y:S05]  /*52c0*/  BRA `(.L_x_433) ;  /* 0x00000008009c7947 */ /* 0x000fea0003800000 */
.L_x_447:
[----:B------:R-:W-:Y:S01]  /*52d0*/  IMAD.U32 R3, R3, 0x10000, RZ ;  /* 0x0001000003037824 */ /* 0x000fe200078e00ff */
[----:B------:R-:W-:Y:S01]  /*52e0*/  CS2R R6, SRZ ;  /* 0x0000000000067805 */ /* 0x000fe2000001ff00 */
[----:B------:R-:W-:Y:S02]  /*52f0*/  IMAD.MOV.U32 R25, RZ, RZ, R23 ;  /* 0x000000ffff197224 */ /* 0x000fe400078e0017 */
[----:B------:R-:W-:-:S04]  /*5300*/  FMUL.FTZ R3, R3, 1 ;  /* 0x3f80000003037820 */ /* 0x000fc80000410000 */
[----:B------:R-:W0:Y:S02]  /*5310*/  F2F.F64.F32 R4, R3 ;  /* 0x0000000300047310 */ /* 0x000e240000201800 */
[----:B0-----:R0:W-:Y:S01]  /*5320*/  STG.E.128 desc[UR36][R8.64], R4 ;  /* 0x0000000408007986 */ /* 0x0011e2000c101d24 */
[----:B------:R-:W-:Y:S05]  /*5330*/  BRA `(.L_x_433) ;  /* 0x0000000800807947 */ /* 0x000fea0003800000 */
.L_x_446:
[----:B------:R-:W-:-:S13]  /*5340*/  ISETP.NE.AND P0, PT, R0, 0xf, PT ;  /* 0x0000000f0000780c */ /* 0x000fda0003f05270 */
[----:B------:R-:W-:Y:S05]  /*5350*/  @!P0 BRA `(.L_x_448) ;  /* 0x0000000000a88947 */ /* 0x000fea0003800000 */
[----:B------:R-:W-:-:S13]  /*5360*/  ISETP.NE.AND P0, PT, R0, 0x17, PT ;  /* 0x000000170000780c */ /* 0x000fda0003f05270 */
[----:B------:R-:W-:Y:S05]  /*5370*/  @!P0 BRA `(.L_x_449) ;  /* 0x0000000000508947 */ /* 0x000fea0003800000 */
[----:B------:R-:W-:-:S13]  /*5380*/  ISETP.NE.AND P0, PT, R0, 0x18, PT ;  /* 0x000000180000780c */ /* 0x000fda0003f05270 */
[----:B------:R-:W-:Y:S05]  /*5390*/  @P0 BRA `(.L_x_438) ;  /* 0x0000000400b80947 */ /* 0x000fea0003800000 */
[----:B------:R-:W-:Y:S01]  /*53a0*/  IMAD.U32 R6, R3, 0x10000, RZ ;  /* 0x0001000003067824 */ /* 0x000fe200078e00ff */
        /* <DEDUP_REMOVED lines=12> */
.L_x_451:
[----:B------:R-:W-:Y:S05]  /*5470*/  BSYNC.RECONVERGENT B0 ;  /* 0x0000000000007941 */ /* 0x000fea0003800200 */
.L_x_450:
[----:B------:R-:W-:Y:S01]  /*5480*/  LOP3.LUT R5, R0, 0x80, R5, 0xf8, !PT ;  /* 0x0000008000057812 */ /* 0x000fe200078ef805 */
[----:B------:R-:W-:-:S04]  /*5490*/  IMAD.MOV.U32 R25, RZ, RZ, R23 ;  /* 0x000000ffff197224 */ /* 0x000fc800078e0017 */
[----:B------:R0:W-:Y:S01]  /*54a0*/  STG.E.U8 desc[UR36][R8.64], R5 ;  /* 0x0000000508007986 */ /* 0x0001e2000c101124 */
[----:B------:R-:W-:Y:S05]  /*54b0*/  BRA `(.L_x_433) ;  /* 0x0000000800207947 */ /* 0x000fea0003800000 */
.L_x_449:
[----:B------:R-:W-:Y:S01]  /*54c0*/  IMAD.U32 R6, R3, 0x10000, RZ ;  /* 0x0001000003067824 */ /* 0x000fe200078e00ff */
[----:B------:R-:W-:Y:S04]  /*54d0*/  BSSY.RECONVERGENT B0, `(.L_x_452) ;  /* 0x000000e000007945 */ /* 0x000fe80003800200 */
        /* <DEDUP_REMOVED lines=13> */
.L_x_453:
[----:B------:R-:W-:Y:S05]  /*55b0*/  BSYNC.RECONVERGENT B0 ;  /* 0x0000000000007941 */ /* 0x000fea0003800200 */
.L_x_452:
[----:B------:R-:W-:Y:S01]  /*55c0*/  LOP3.LUT R5, R0, 0x80, R5, 0xf8, !PT ;  /* 0x0000008000057812 */ /* 0x000fe200078ef805 */
[----:B------:R-:W-:-:S04]  /*55d0*/  IMAD.MOV.U32 R25, RZ, RZ, R23 ;  /* 0x000000ffff197224 */ /* 0x000fc800078e0017 */
[----:B------:R0:W-:Y:S01]  /*55e0*/  STG.E.U8 desc[UR36][R8.64], R5 ;  /* 0x0000000508007986 */ /* 0x0001e2000c101124 */
[----:B------:R-:W-:Y:S05]  /*55f0*/  BRA `(.L_x_433) ;  /* 0x0000000400d07947 */ /* 0x000fea0003800000 */
.L_x_448:
[----:B------:R0:W-:Y:S01]  /*5600*/  STG.E.U16 desc[UR36][R8.64], R3 ;  /* 0x0000000308007986 */ /* 0x0001e2000c101524 */
[----:B------:R-:W-:Y:S01]  /*5610*/  IMAD.MOV.U32 R25, RZ, RZ, R23 ;  /* 0x000000ffff197224 */ /* 0x000fe200078e0017 */
[----:B------:R-:W-:Y:S06]  /*5620*/  BRA `(.L_x_433) ;  /* 0x0000000400c47947 */ /* 0x000fec0003800000 */
.L_x_445:
[----:B------:R-:W-:-:S13]  /*5630*/  ISETP.GT.AND P0, PT, R0, 0x1b, PT ;  /* 0x0000001b0000780c */ /* 0x000fda0003f04270 */
[----:B------:R-:W-:Y:S05]  /*5640*/  @P0 BRA `(.L_x_454) ;  /* 0x0000000000f40947 */ /* 0x000fea0003800000 */
        /* <DEDUP_REMOVED lines=8> */
[----:B------:R-:W0:Y:S02]  /*56d0*/  F2I.FTZ.U32.TRUNC.NTZ R3, R3 ;  /* 0x0000000300037305 */ /* 0x000e24000021f000 */
[----:B0-----:R0:W-:Y:S01]  /*56e0*/  STG.E.U16 desc[UR36][R8.64], R3 ;  /* 0x0000000308007986 */ /* 0x0011e2000c101524 */
[----:B------:R-:W-:Y:S05]  /*56f0*/  BRA `(.L_x_433) ;  /* 0x0000000400907947 */ /* 0x000fea0003800000 */
.L_x_456:
[----:B------:R-:W-:Y:S01]  /*5700*/  IMAD.U32 R3, R3, 0x10000, RZ ;  /* 0x0001000003037824 */ /* 0x000fe200078e00ff */
[----:B------:R-:W-:Y:S01]  /*5710*/  BSSY.RECONVERGENT B0, `(.L_x_457) ;  /* 0x0000014000007945 */ /* 0x000fe20003800200 */
[----:B------:R-:W-:-:S03]  /*5720*/  IMAD.MOV.U32 R4, RZ, RZ, 0x80 ;  /* 0x00000080ff047424 */ /* 0x000fc600078e00ff */
[----:B------:R-:W-:-:S04]  /*5730*/  LOP3.LUT R0, R3, 0x7fffffff, RZ, 0xc0, !PT ;  /* 0x7fffffff03007812 */ /* 0x000fc800078ec0ff */
[----:B------:R-:W-:-:S13]  /*5740*/  ISETP.GT.U32.AND P0, PT, R0, 0x437fffff, PT ;  /* 0x437fffff0000780c */ /* 0x000fda0003f04070 */
[----:B------:R-:W-:Y:S05]  /*5750*/  @P0 BRA `(.L_x_458) ;  /* 0x00000000003c0947 */ /* 0x000fea0003800000 */
[----:B------:R-:W-:-:S13]  /*5760*/  ISETP.GT.U32.AND P0, PT, R0, 0x3bffffff, PT ;  /* 0x3bffffff0000780c */ /* 0x000fda0003f04070 */
[----:B------:R-:W-:Y:S05]  /*5770*/  @P0 BRA `(.L_x_459) ;  /* 0x0000000000140947 */ /* 0x000fea0003800000 */
[----:B------:R-:W-:Y:S01]  /*5780*/  FADD.FTZ R0, R0, 8192 ;  /* 0x4600000000007421 */ /* 0x000fe20000010000 */
[----:B------:R-:W-:-:S04]  /*5790*/  PRMT R4, RZ, 0x7610, R4 ;  /* 0x00007610ff047816 */ /* 0x000fc80000000004 */
[----:B------:R-:W-:-:S13]  /*57a0*/  LOP3.LUT P0, R0, R0, 0xff, RZ, 0xc0, !PT ;  /* 0x000000ff00007812 */ /* 0x000fda000780c0ff */
[----:B------:R-:W-:Y:S05]  /*57b0*/  @!P0 BRA `(.L_x_458) ;  /* 0x0000000000248947 */ /* 0x000fea0003800000 */
[----:B------:R-:W-:Y:S05]  /*57c0*/  BRA `(.L_x_460) ;  /* 0x0000000000147947 */ /* 0x000fea0003800000 */
.L_x_459:
[----:B------:R-:W-:-:S04]  /*57d0*/  SHF.R.U32.HI R0, RZ, 0x14, R3 ;  /* 0x00000014ff007819 */ /* 0x000fc80000011603 */
[----:B------:R-:W-:-:S04]  /*57e0*/  LOP3.LUT R0, R0, 0x1, RZ, 0xc0, !PT ;  /* 0x0000000100007812 */ /* 0x000fc800078ec0ff */
[----:B------:R-:W-:-:S04]  /*57f0*/  IADD3 R0, PT, PT, R3, 0x487ffff, R0 ;  /* 0x0487ffff03007810 */ /* 0x000fc80007ffe000 */
[----:B------:R-:W-:-:S04]  /*5800*/  SHF.R.U32.HI R0, RZ, 0x14, R0 ;  /* 0x00000014ff007819 */ /* 0x000fc80000011600 */
[----:B------:R-:W-:-:S07]  /*5810*/  LOP3.LUT R0, R0, 0xff, RZ, 0xc0, !PT ;  /* 0x000000ff00007812 */ /* 0x000fce00078ec0ff */
.L_x_460:
[----:B------:R-:W-:-:S04]  /*5820*/  SHF.R.U32.HI R3, RZ, 0x18, R3 ;  /* 0x00000018ff037819 */ /* 0x000fc80000011603 */
[----:B------:R-:W-:-:S04]  /*5830*/  LOP3.LUT R0, R0, 0x80, R3, 0xf8, !PT ;  /* 0x0000008000007812 */ /* 0x000fc800078ef803 */
[----:B------:R-:W-:-:S07]  /*5840*/  PRMT R4, R0, 0x7610, R4 ;  /* 0x0000761000047816 */ /* 0x000fce0000000004 */
.L_x_458:
[----:B------:R-:W-:Y:S05]  /*5850*/  BSYNC.RECONVERGENT B0 ;  /* 0x0000000000007941 */ /* 0x000fea0003800200 */
.L_x_457:
[----:B------:R0:W-:Y:S01]  /*5860*/  STG.E.U8 desc[UR36][R8.64], R4 ;  /* 0x0000000408007986 */ /* 0x0001e2000c101124 */
[----:B------:R-:W-:Y:S01]  /*5870*/  IMAD.MOV.U32 R25, RZ, RZ, R23 ;  /* 0x000000ffff197224 */ /* 0x000fe200078e0017 */
[----:B------:R-:W-:Y:S06]  /*5880*/  BRA `(.L_x_433) ;  /* 0x00000004002c7947 */ /* 0x000fec0003800000 */
.L_x_455:
        /* <DEDUP_REMOVED lines=13> */
.L_x_463:
[----:B------:R-:W-:-:S04]  /*5960*/  SHF.R.U32.HI R0, RZ, 0x15, R3 ;  /* 0x00000015ff007819 */ /* 0x000fc80000011603 */
[----:B------:R-:W-:-:S04]  /*5970*/  LOP3.LUT R0, R0, 0x1, RZ, 0xc0, !PT ;  /* 0x0000000100007812 */ /* 0x000fc800078ec0ff */
[----:B------:R-:W-:-:S04]  /*5980*/  IADD3 R0, PT, PT, R3, 0x88fffff, R0 ;  /* 0x088fffff03007810 */ /* 0x000fc80007ffe000 */
[----:B------:R-:W-:-:S04]  /*5990*/  SHF.R.U32.HI R0, RZ, 0x15, R0 ;  /* 0x00000015ff007819 */ /* 0x000fc80000011600 */
[----:B------:R-:W-:-:S07]  /*59a0*/  LOP3.LUT R0, R0, 0xff, RZ, 0xc0, !PT ;  /* 0x000000ff00007812 */ /* 0x000fce00078ec0ff */
.L_x_464:
[----:B------:R-:W-:-:S04]  /*59b0*/  SHF.R.U32.HI R3, RZ, 0x18, R3 ;  /* 0x00000018ff037819 */ /* 0x000fc80000011603 */
[----:B------:R-:W-:-:S04]  /*59c0*/  LOP3.LUT R0, R0, 0x80, R3, 0xf8, !PT ;  /* 0x0000008000007812 */ /* 0x000fc800078ef803 */
[----:B------:R-:W-:-:S07]  /*59d0*/  PRMT R4, R0, 0x7610, R4 ;  /* 0x0000761000047816 */ /* 0x000fce0000000004 */
.L_x_462:
[----:B------:R-:W-:Y:S05]  /*59e0*/  BSYNC.RECONVERGENT B0 ;  /* 0x0000000000007941 */ /* 0x000fea0003800200 */
.L_x_461:
[----:B------:R0:W-:Y:S01]  /*59f0*/  STG.E.U8 desc[UR36][R8.64], R4 ;  /* 0x0000000408007986 */ /* 0x0001e2000c101124 */
[----:B------:R-:W-:Y:S01]  /*5a00*/  IMAD.MOV.U32 R25, RZ, RZ, R23 ;  /* 0x000000ffff197224 */ /* 0x000fe200078e0017 */
[----:B------:R-:W-:Y:S06]  /*5a10*/  BRA `(.L_x_433) ;  /* 0x0000000000c87947 */ /* 0x000fec0003800000 */
.L_x_454:
[----:B------:R-:W-:-:S13]  /*5a20*/  ISETP.NE.AND P0, PT, R0, 0x1c, PT ;  /* 0x0000001c0000780c */ /* 0x000fda0003f05270 */
[----:B------:R-:W-:Y:S05]  /*5a30*/  @!P0 BRA `(.L_x_465) ;  /* 0x0000000000b08947 */ /* 0x000fea0003800000 */
[----:B------:R-:W-:-:S13]  /*5a40*/  ISETP.NE.AND P0, PT, R0, 0x1d, PT ;  /* 0x0000001d0000780c */ /* 0x000fda0003f05270 */
[----:B------:R-:W-:Y:S05]  /*5a50*/  @!P0 BRA `(.L_x_466) ;  /* 0x0000000000948947 */ /* 0x000fea0003800000 */
[----:B------:R-:W-:-:S13]  /*5a60*/  ISETP.NE.AND P0, PT, R0, 0x2c, PT ;  /* 0x0000002c0000780c */ /* 0x000fda0003f05270 */
[----:B------:R-:W-:Y:S05]  /*5a70*/  @!P0 BRA `(.L_x_467) ;  /* 0x0000000000488947 */ /* 0x000fea0003800000 */
.L_x_438:
        /* <DEDUP_REMOVED lines=16> */
.L_x_468:
[----:B------:R-:W-:Y:S01]  /*5b80*/  IMAD.MOV.U32 R25, RZ, RZ, R23 ;  /* 0x000000ffff197224 */ /* 0x000fe200078e0017 */
[----:B------:R-:W-:Y:S06]  /*5b90*/  BRA `(.L_x_433) ;  /* 0x0000000000687947 */ /* 0x000fec0003800000 */
.L_x_467:
[----:B------:R-:W-:Y:S02]  /*5ba0*/  IMAD.U32 R4, R3, 0x10000, RZ ;  /* 0x0001000003047824 */ /* 0x000fe400078e00ff */
[----:B------:R-:W-:-:S03]  /*5bb0*/  IMAD.MOV.U32 R25, RZ, RZ, R23 ;  /* 0x000000ffff197224 */ /* 0x000fc600078e0017 */
        /* <DEDUP_REMOVED lines=11> */
[----:B------:R-:W-:-:S04]  /*5c70*/  @!P0 IMAD.MOV R0, RZ, RZ, R5 ;  /* 0x000000ffff008224 */ /* 0x000fc800078e0205 */
[----:B------:R-:W-:-:S05]  /*5c80*/  @P2 IMAD.MOV.U32 R3, RZ, RZ, R0 ;  /* 0x000000ffff032224 */ /* 0x000fca00078e0000 */
[----:B------:R0:W-:Y:S01]  /*5c90*/  STG.E.U8 desc[UR36][R8.64], R3 ;  /* 0x0000000308007986 */ /* 0x0001e2000c101124 */
[----:B------:R-:W-:Y:S05]  /*5ca0*/  BRA `(.L_x_433) ;  /* 0x0000000000247947 */ /* 0x000fea0003800000 */
.L_x_466:
[----:B------:R-:W-:Y:S02]  /*5cb0*/  IMAD.U32 R4, R3, 0x10000, RZ ;  /* 0x0001000003047824 */ /* 0x000fe400078e00ff */
[----:B------:R-:W-:-:S04]  /*5cc0*/  IMAD.MOV.U32 R25, RZ, RZ, R23 ;  /* 0x000000ffff197224 */ /* 0x000fc800078e0017 */
[----:B------:R-:W0:Y:S02]  /*5cd0*/  F2I.U64.TRUNC R4, R4 ;  /* 0x0000000400047311 */ /* 0x000e24000020d800 */
[----:B0-----:R0:W-:Y:S01]  /*5ce0*/  STG.E.64 desc[UR36][R8.64], R4 ;  /* 0x0000000408007986 */ /* 0x0011e2000c101b24 */
[----:B------:R-:W-:Y:S05]  /*5cf0*/  BRA `(.L_x_433) ;  /* 0x0000000000107947 */ /* 0x000fea0003800000 */
.L_x_465:
[----:B------:R-:W-:Y:S02]  /*5d00*/  IMAD.U32 R3, R3, 0x10000, RZ ;  /* 0x0001000003037824 */ /* 0x000fe400078e00ff */
[----:B------:R-:W-:-:S04]  /*5d10*/  IMAD.MOV.U32 R25, RZ, RZ, R23 ;  /* 0x000000ffff197224 */ /* 0x000fc800078e0017 */
[----:B------:R-:W0:Y:S02]  /*5d20*/  F2I.FTZ.U32.TRUNC.NTZ R3, R3 ;  /* 0x0000000300037305 */ /* 0x000e24000021f000 */
[----:B0-----:R0:W-:Y:S02]  /*5d30*/  STG.E desc[UR36][R8.64], R3 ;  /* 0x0000000308007986 */ /* 0x0011e4000c101924 */
.L_x_433:
[----:B------:R-:W-:Y:S05]  /*5d40*/  BSYNC.RECONVERGENT B6 ;  /* 0x0000000000067941 */ /* 0x000fea0003800200 */
.L_x_432:
[----:B------:R-:W-:Y:S01]  /*5d50*/  ISETP.GE.AND P0, PT, R25, R16, PT ;  /* 0x000000101900720c */ /* 0x000fe20003f06270 */
[----:B------:R-:W-:-:S12]  /*5d60*/  BSSY.RECONVERGENT B6, `(.L_x_469) ;  /* 0x00001f0000067945 */ /* 0x000fd80003800200 */
[----:B------:R-:W-:Y:S05]  /*5d70*/  @P0 BRA `(.L_x_470) ;  /* 0x0000001c00b80947 */ /* 0x000fea0003800000 */
[----:B------:R-:W3:Y:S01]  /*5d80*/  LDCU UR4, c[0x0][0x3a8] ;  /* 0x00007500ff0477ac */ /* 0x000ee20008000800 */
[----:B0-----:R-:W0:Y:S01]  /*5d90*/  LDC.64 R8, c[0x0][0x388] ;  /* 0x0000e200ff087b82 */ /* 0x001e220000000a00 */
[----:B-----5:R-:W-:Y:S01]  /*5da0*/  IMAD R0, R2, 0x200, R25 ;  /* 0x0000020002007824 */ /* 0x020fe200078e0219 */
[----:B-12-4-:R-:W-:-:S03]  /*5db0*/  PRMT R4, R17, 0x9910, RZ ;  /* 0x0000991011047816 */ /* 0x016fc600000000ff */
[----:B---3--:R-:W-:Y:S02]  /*5dc0*/  IMAD R3, R0, UR4, RZ ;  /* 0x0000000400037c24 */ /* 0x008fe4000f8e02ff */
[----:B------:R-:W-:-:S05]  /*5dd0*/  IMAD.MOV.U32 R0, RZ, RZ, R4 ;  /* 0x000000ffff007224 */ /* 0x000fca00078e0004 */
[----:B------:R-:W-:Y:S02]  /*5de0*/  ISETP.GT.AND P1, PT, R0, 0x9, PT ;  /* 0x000000090000780c */ /* 0x000fe40003f24270 */
[----:B0-----:R-:W-:-:S05]  /*5df0*/  IADD3 R8, P0, PT, R3, R8, RZ ;  /* 0x0000000803087210 */ /* 0x001fca0007f1e0ff */
        /* <DEDUP_REMOVED lines=10> */
[----:B------:R-:W-:-:S04]  /*5ea0*/  IMAD.U32 R22, R22, 0x10000, RZ ;  /* 0x0001000016167824 */ /* 0x000fc800078e00ff */
[----:B------:R-:W0:Y:S02]  /*5eb0*/  F2I.FTZ.TRUNC.NTZ R3, R22 ;  /* 0x0000001600037305 */ /* 0x000e24000021f100 */
[----:B0-----:R4:W-:Y:S01]  /*5ec0*/  STG.E.U8 desc[UR36][R8.64], R3 ;  /* 0x0000000308007986 */ /* 0x0019e2000c101124 */
[----:B------:R-:W-:Y:S05]  /*5ed0*/  BRA `(.L_x_476) ;  /* 0x0000000c007c7947 */ /* 0x000fea0003800000 */
.L_x_474:
[----:B------:R-:W-:-:S06]  /*5ee0*/  IMAD.U32 R5, R22, 0x10000, RZ ;  /* 0x0001000016057824 */ /* 0x000fcc00078e00ff */
[----:B------:R-:W0:Y:S02]  /*5ef0*/  F2I.S64.TRUNC R4, R5 ;  /* 0x0000000500047311 */ /* 0x000e24000020d900 */
[----:B0-----:R3:W-:Y:S01]  /*5f00*/  STG.E.U8 desc[UR36][R8.64], R4 ;  /* 0x0000000408007986 */ /* 0x0017e2000c101124 */
[----:B------:R-:W-:Y:S05]  /*5f10*/  BRA `(.L_x_476) ;  /* 0x0000000c006c7947 */ /* 0x000fea0003800000 */
.L_x_473:
[----:B------:R-:W-:-:S13]  /*5f20*/  ISETP.NE.AND P0, PT, R0, 0x2, PT ;  /* 0x000000020000780c */ /* 0x000fda0003f05270 */
[----:B------:R-:W-:Y:S05]  /*5f30*/  @!P0 BRA `(.L_x_477) ;  /* 0x0000000000308947 */ /* 0x000fea0003800000 */
[----:B------:R-:W-:-:S13]  /*5f40*/  ISETP.NE.AND P0, PT, R0, 0x3, PT ;  /* 0x000000030000780c */ /* 0x000fda0003f05270 */
[----:B------:R-:W-:Y:S05]  /*5f50*/  @!P0 BRA `(.L_x_478) ;  /* 0x0000000000188947 */ /* 0x000fea0003800000 */
[----:B------:R-:W-:-:S13]  /*5f60*/  ISETP.NE.AND P0, PT, R0, 0x4, PT ;  /* 0x000000040000780c */ /* 0x000fda0003f05270 */
[----:B------:R-:W-:Y:S05]  /*5f70*/  @P0 BRA `(.L_x_475) ;  /* 0x0000000800780947 */ /* 0x000fea0003800000 */
[----:B------:R-:W-:-:S06]  /*5f80*/  IMAD.U32 R4, R22, 0x10000, RZ ;  /* 0x0001000016047824 */ /* 0x000fcc00078e00ff */
[----:B------:R-:W0:Y:S02]  /*5f90*/  F2I.S64.TRUNC R4, R4 ;  /* 0x0000000400047311 */ /* 0x000e24000020d900 */
[----:B0-----:R1:W-:Y:S01]  /*5fa0*/  STG.E.64 desc[UR36][R8.64], R4 ;  /* 0x0000000408007986 */ /* 0x0013e2000c101b24 */
[----:B------:R-:W-:Y:S05]  /*5fb0*/  BRA `(.L_x_476) ;  /* 0x0000000c00447947 */ /* 0x000fea0003800000 */
.L_x_478:
[----:B------:R-:W-:-:S04]  /*5fc0*/  IMAD.U32 R22, R22, 0x10000, RZ ;  /* 0x0001000016167824 */ /* 0x000fc800078e00ff */
[----:B------:R-:W0:Y:S02]  /*5fd0*/  F2I.FTZ.TRUNC.NTZ R3, R22 ;  /* 0x0000001600037305 */ /* 0x000e24000021f100 */
[----:B0-----:R2:W-:Y:S01]  /*5fe0*/  STG.E desc[UR36][R8.64], R3 ;  /* 0x0000000308007986 */ /* 0x0015e2000c101924 */
[----:B------:R-:W-:Y:S05]  /*5ff0*/  BRA `(.L_x_476) ;  /* 0x0000000c00347947 */ /* 0x000fea0003800000 */
.L_x_477:
[----:B------:R-:W-:-:S04]  /*6000*/  IMAD.U32 R22, R22, 0x10000, RZ ;  /* 0x0001000016167824 */ /* 0x000fc800078e00ff */
[----:B------:R-:W0:Y:S02]  /*6010*/  F2I.FTZ.TRUNC.NTZ R3, R22 ;  /* 0x0000001600037305 */ /* 0x000e24000021f100 */
[----:B0-----:R0:W-:Y:S01]  /*6020*/  STG.E.U16 desc[UR36][R8.64], R3 ;  /* 0x0000000308007986 */ /* 0x0011e2000c101524 */
[----:B------:R-:W-:Y:S05]  /*6030*/  BRA `(.L_x_476) ;  /* 0x0000000c00247947 */ /* 0x000fea0003800000 */
.L_x_472:
[----:B------:R-:W-:-:S13]  /*6040*/  ISETP.GT.AND P0, PT, R0, 0x6, PT ;  /* 0x000000060000780c */ /* 0x000fda0003f04270 */
[----:B------:R-:W-:Y:S05]  /*6050*/  @P0 BRA `(.L_x_479) ;  /* 0x00000000002c0947 */ /* 0x000fea0003800000 */
[----:B------:R-:W-:-:S13]  /*6060*/  ISETP.NE.AND P0, PT, R0, 0x5, PT ;  /* 0x000000050000780c */ /* 0x000fda0003f05270 */
[----:B------:R-:W-:Y:S05]  /*6070*/  @!P0 BRA `(.L_x_480) ;  /* 0x0000000000148947 */ /* 0x000fea0003800000 */
[----:B------:R-:W-:-:S13]  /*6080*/  ISETP.NE.AND P0, PT, R0, 0x6, PT ;  /* 0x000000060000780c */ /* 0x000fda0003f05270 */
[----:B------:R-:W-:Y:S05]  /*6090*/  @P0 BRA `(.L_x_475) ;  /* 0x0000000800300947 */ /* 0x000fea0003800000 */
[----:B------:R-:W-:-:S05]  /*60a0*/  IMAD.U32 R3, R22, 0x10000, RZ ;  /* 0x0001000016037824 */ /* 0x000fca00078e00ff */
[----:B------:R0:W-:Y:S01]  /*60b0*/  STG.E desc[UR36][R8.64], R3 ;  /* 0x0000000308007986 */ /* 0x0001e2000c101924 */
[----:B------:R-:W-:Y:S05]  /*60c0*/  BRA `(.L_x_476) ;  /* 0x0000000c00007947 */ /* 0x000fea0003800000 */
.L_x_480:
[----:B------:R-:W-:-:S05]  /*60d0*/  IMAD.U32 R0, R22, 0x10000, RZ ;  /* 0x0001000016007824 */ /* 0x000fca00078e00ff */
[----:B------:R-:W-:-:S05]  /*60e0*/  F2FP.F16.F32.PACK_AB R0, RZ, R0 ;  /* 0x00000000ff00723e */ /* 0x000fca00000000ff */
[----:B------:R0:W-:Y:S01]  /*60f0*/  STG.E.U16 desc[UR36][R8.64], R0 ;  /* 0x0000000008007986 */ /* 0x0001e2000c101524 */
[----:B------:R-:W-:Y:S05]  /*6100*/  BRA `(.L_x_476) ;  /* 0x0000000800f07947 */ /* 0x000fea0003800000 */
.L_x_479:
[----:B------:R-:W-:-:S13]  /*6110*/  ISETP.NE.AND P0, PT, R0, 0x7, PT ;  /* 0x000000070000780c */ /* 0x000fda0003f05270 */
[----:B------:R-:W-:Y:S05]  /*6120*/  @!P0 BRA `(.L_x_481) ;  /* 0x0000000000348947 */ /* 0x000fea0003800000 */
[----:B------:R-:W-:-:S13]  /*6130*/  ISETP.NE.AND P0, PT, R0, 0x8, PT ;  /* 0x000000080000780c */ /* 0x000fda0003f05270 */
[----:B------:R-:W-:Y:S05]  /*6140*/  @!P0 BRA `(.L_x_482) ;  /* 0x0000000000188947 */ /* 0x000fea0003800000 */
[----:B------:R-:W-:-:S13]  /*6150*/  ISETP.NE.AND P0, PT, R0, 0x9, PT ;  /* 0x000000090000780c */ /* 0x000fda0003f05270 */
[----:B------:R-:W-:Y:S05]  /*6160*/  @P0 BRA `(.L_x_475) ;  /* 0x0000000400fc0947 */ /* 0x000fea0003800000 */
[----:B------:R-:W-:Y:S02]  /*6170*/  IMAD.U32 R22, R22, 0x10000, RZ ;  /* 0x0001000016167824 */ /* 0x000fe400078e00ff */
[----:B------:R-:W-:-:S05]  /*6180*/  IMAD.MOV.U32 R23, RZ, RZ, RZ ;  /* 0x000000ffff177224 */ /* 0x000fca00078e00ff */
[----:B------:R0:W-:Y:S01]  /*6190*/  STG.E.64 desc[UR36][R8.64], R22 ;  /* 0x0000001608007986 */ /* 0x0001e2000c101b24 */
[----:B------:R-:W-:Y:S05]  /*61a0*/  BRA `(.L_x_476) ;  /* 0x0000000800c87947 */ /* 0x000fea0003800000 */
.L_x_482:
[----:B------:R-:W-:-:S05]  /*61b0*/  IMAD.U32 R22, R22, 0x10000, RZ ;  /* 0x0001000016167824 */ /* 0x000fca00078e00ff */
[----:B------:R-:W-:-:S04]  /*61c0*/  F2FP.F16.F32.PACK_AB R3, RZ, R22 ;  /* 0x00000016ff03723e */ /* 0x000fc800000000ff */
[----:B------:R-:W-:-:S05]  /*61d0*/  PRMT R3, R3, 0x5410, RZ ;  /* 0x0000541003037816 */ /* 0x000fca00000000ff */
[----:B------:R0:W-:Y:S01]  /*61e0*/  STG.E desc[UR36][R8.64], R3 ;  /* 0x0000000308007986 */ /* 0x0001e2000c101924 */
[----:B------:R-:W-:Y:S05]  /*61f0*/  BRA `(.L_x_476) ;  /* 0x0000000800b47947 */ /* 0x000fea0003800000 */
.L_x_481:
[----:B------:R-:W-:-:S04]  /*6200*/  IMAD.U32 R4, R22, 0x10000, RZ ;  /* 0x0001000016047824 */ /* 0x000fc800078e00ff */
[----:B------:R-:W-:-:S06]  /*6210*/  FMUL.FTZ R4, R4, 1 ;  /* 0x3f80000004047820 */ /* 0x000fcc0000410000 */
[----:B------:R-:W0:Y:S02]  /*6220*/  F2F.F64.F32 R4, R4 ;  /* 0x0000000400047310 */ /* 0x000e240000201800 */
[----:B0-----:R0:W-:Y:S01]  /*6230*/  STG.E.64 desc[UR36][R8.64], R4 ;  /* 0x0000000408007986 */ /* 0x0011e2000c101b24 */
[----:B------:R-:W-:Y:S05]  /*6240*/  BRA `(.L_x_476) ;  /* 0x0000000800a07947 */ /* 0x000fea0003800000 */
.L_x_471:
[----:B------:R-:W-:-:S13]  /*6250*/  ISETP.GT.AND P0, PT, R0, 0x18, PT ;  /* 0x000000180000780c */ /* 0x000fda0003f04270 */
[----:B------:R-:W-:Y:S05]  /*6260*/  @!P0 BRA `(.L_x_483) ;  /* 0x0000000400608947 */ /* 0x000fea0003800000 */
        /* <DEDUP_REMOVED lines=8> */
[----:B------:R-:W-:-:S06]  /*62f0*/  IMAD.U32 R3, R22, 0x10000, RZ ;  /* 0x0001000016037824 */ /* 0x000fcc00078e00ff */
[----:B------:R-:W0:Y:S02]  /*6300*/  F2I.FTZ.U32.TRUNC.NTZ R3, R3 ;  /* 0x0000000300037305 */ /* 0x000e24000021f000 */
[----:B0-----:R0:W-:Y:S01]  /*6310*/  STG.E.U16 desc[UR36][R8.64], R3 ;  /* 0x0000000308007986 */ /* 0x0011e2000c101524 */
[----:B------:R-:W-:Y:S05]  /*6320*/  BRA `(.L_x_476) ;  /* 0x0000000800687947 */ /* 0x000fea0003800000 */
.L_x_486:
[----:B------:R-:W-:Y:S01]  /*6330*/  IMAD.U32 R5, R22, 0x10000, RZ ;  /* 0x0001000016057824 */ /* 0x000fe200078e00ff */
[----:B------:R-:W-:Y:S01]  /*6340*/  BSSY.RECONVERGENT B0, `(.L_x_487) ;  /* 0x0000013000007945 */ /* 0x000fe20003800200 */
[----:B------:R-:W-:-:S03]  /*6350*/  IMAD.MOV.U32 R4, RZ, RZ, 0x80 ;  /* 0x00000080ff047424 */ /* 0x000fc600078e00ff */
        /* <DEDUP_REMOVED lines=14> */
.L_x_489:
[----:B------:R-:W-:-:S04]  /*6440*/  SHF.R.U32.HI R3, RZ, 0x18, R5 ;  /* 0x00000018ff037819 */ /* 0x000fc80000011605 */
[----:B------:R-:W-:-:S04]  /*6450*/  LOP3.LUT R0, R0, 0x80, R3, 0xf8, !PT ;  /* 0x0000008000007812 */ /* 0x000fc800078ef803 */
[----:B------:R-:W-:-:S07]  /*6460*/  PRMT R4, R0, 0x7610, R4 ;  /* 0x0000761000047816 */ /* 0x000fce0000000004 */
.L_x_488:
[----:B------:R-:W-:Y:S05]  /*6470*/  BSYNC.RECONVERGENT B0 ;  /* 0x0000000000007941 */ /* 0x000fea0003800200 */
.L_x_487:
[----:B------:R0:W-:Y:S01]  /*6480*/  STG.E.U8 desc[UR36][R8.64], R4 ;  /* 0x0000000408007986 */ /* 0x0001e2000c101124 */
[----:B------:R-:W-:Y:S05]  /*6490*/  BRA `(.L_x_476) ;  /* 0x00000008000c7947 */ /* 0x000fea0003800000 */
.L_x_485:
        /* <DEDUP_REMOVED lines=17> */
.L_x_492:
[----:B------:R-:W-:-:S04]  /*65b0*/  SHF.R.U32.HI R3, RZ, 0x18, R5 ;  /* 0x00000018ff037819 */ /* 0x000fc80000011605 */
[----:B------:R-:W-:-:S04]  /*65c0*/  LOP3.LUT R0, R0, 0x80, R3, 0xf8, !PT ;  /* 0x0000008000007812 */ /* 0x000fc800078ef803 */
[----:B------:R-:W-:-:S07]  /*65d0*/  PRMT R4, R0, 0x7610, R4 ;  /* 0x0000761000047816 */ /* 0x000fce0000000004 */
.L_x_491:
[----:B------:R-:W-:Y:S05]  /*65e0*/  BSYNC.RECONVERGENT B0 ;  /* 0x0000000000007941 */ /* 0x000fea0003800200 */
.L_x_490:
[----:B------:R0:W-:Y:S01]  /*65f0*/  STG.E.U8 desc[UR36][R8.64], R4 ;  /* 0x0000000408007986 */ /* 0x0001e2000c101124 */
[----:B------:R-:W-:Y:S05]  /*6600*/  BRA `(.L_x_476) ;  /* 0x0000000400b07947 */ /* 0x000fea0003800000 */
.L_x_484:
[----:B------:R-:W-:-:S13]  /*6610*/  ISETP.NE.AND P0, PT, R0, 0x1c, PT ;  /* 0x0000001c0000780c */ /* 0x000fda0003f05270 */
[----:B------:R-:W-:Y:S05]  /*6620*/  @!P0 BRA `(.L_x_493) ;  /* 0x0000000000608947 */ /* 0x000fea0003800000 */
[----:B------:R-:W-:-:S13]  /*6630*/  ISETP.NE.AND P0, PT, R0, 0x1d, PT ;  /* 0x0000001d0000780c */ /* 0x000fda0003f05270 */
[----:B------:R-:W-:Y:S05]  /*6640*/  @!P0 BRA `(.L_x_494) ;  /* 0x0000000000488947 */ /* 0x000fea0003800000 */
[----:B------:R-:W-:-:S13]  /*6650*/  ISETP.NE.AND P0, PT, R0, 0x2c, PT ;  /* 0x0000002c0000780c */ /* 0x000fda0003f05270 */
[----:B------:R-:W-:Y:S05]  /*6660*/  @P0 BRA `(.L_x_475) ;  /* 0x0000000000bc0947 */ /* 0x000fea0003800000 */
[----:B------:R-:W-:-:S05]  /*6670*/  IMAD.U32 R22, R22, 0x10000, RZ ;  /* 0x0001000016167824 */ /* 0x000fca00078e00ff */
        /* <DEDUP_REMOVED lines=15> */
.L_x_494:
[----:B------:R-:W-:-:S06]  /*6770*/  IMAD.U32 R4, R22, 0x10000, RZ ;  /* 0x0001000016047824 */ /* 0x000fcc00078e00ff */
[----:B------:R-:W0:Y:S02]  /*6780*/  F2I.U64.TRUNC R4, R4 ;  /* 0x0000000400047311 */ /* 0x000e24000020d800 */
[----:B0-----:R0:W-:Y:S01]  /*6790*/  STG.E.64 desc[UR36][R8.64], R4 ;  /* 0x0000000408007986 */ /* 0x0011e2000c101b24 */
[----:B------:R-:W-:Y:S05]  /*67a0*/  BRA `(.L_x_476) ;  /* 0x0000000400487947 */ /* 0x000fea0003800000 */
.L_x_493:
[----:B------:R-:W-:-:S04]  /*67b0*/  IMAD.U32 R22, R22, 0x10000, RZ ;  /* 0x0001000016167824 */ /* 0x000fc800078e00ff */
[----:B------:R-:W0:Y:S02]  /*67c0*/  F2I.FTZ.U32.TRUNC.NTZ R3, R22 ;  /* 0x0000001600037305 */ /* 0x000e24000021f000 */
[----:B0-----:R0:W-:Y:S01]  /*67d0*/  STG.E desc[UR36][R8.64], R3 ;  /* 0x0000000308007986 */ /* 0x0011e2000c101924 */
[----:B------:R-:W-:Y:S05]  /*67e0*/  BRA `(.L_x_476) ;  /* 0x0000000400387947 */ /* 0x000fea0003800000 */
.L_x_483:
[----:B------:R-:W-:-:S13]  /*67f0*/  ISETP.GT.AND P0, PT, R0, 0xe, PT ;  /* 0x0000000e0000780c */ /* 0x000fda0003f04270 */
[----:B------:R-:W-:Y:S05]  /*6800*/  @P0 BRA `(.L_x_495) ;  /* 0x00000000003c0947 */ /* 0x000fea0003800000 */
[----:B------:R-:W-:-:S13]  /*6810*/  ISETP.NE.AND P0, PT, R0, 0xa, PT ;  /* 0x0000000a0000780c */ /* 0x000fda0003f05270 */
[----:B------:R-:W-:Y:S05]  /*6820*/  @!P0 BRA `(.L_x_496) ;  /* 0x00000000001c8947 */ /* 0x000fea0003800000 */
[----:B------:R-:W-:-:S13]  /*6830*/  ISETP.NE.AND P0, PT, R0, 0xb, PT ;  /* 0x0000000b0000780c */ /* 0x000fda0003f05270 */
[----:B------:R-:W-:Y:S05]  /*6840*/  @P0 BRA `(.L_x_475) ;  /* 0x0000000000440947 */ /* 0x000fea0003800000 */
[----:B------:R-:W-:-:S05]  /*6850*/  IMAD.U32 R22, R22, 0x10000, RZ ;  /* 0x0001000016167824 */ /* 0x000fca00078e00ff */
[----:B------:R-:W-:-:S04]  /*6860*/  FSETP.NEU.FTZ.AND P0, PT, R22, RZ, PT ;  /* 0x000000ff1600720b */ /* 0x000fc80003f1d000 */
[----:B------:R-:W-:-:S05]  /*6870*/  SEL R3, RZ, 0x1, !P0 ;  /* 0x00000001ff037807 */ /* 0x000fca0004000000 */
[----:B------:R0:W-:Y:S01]  /*6880*/  STG.E.U8 desc[UR36][R8.64], R3 ;  /* 0x0000000308007986 */ /* 0x0001e2000c101124 */
[----:B------:R-:W-:Y:S05]  /*6890*/  BRA `(.L_x_476) ;  /* 0x00000004000c7947 */ /* 0x000fea0003800000 */
.L_x_496:
[----:B------:R-:W-:Y:S01]  /*68a0*/  IMAD.U32 R22, R22, 0x10000, RZ ;  /* 0x0001000016167824 */ /* 0x000fe200078e00ff */
[----:B------:R-:W-:-:S03]  /*68b0*/  CS2R R6, SRZ ;  /* 0x0000000000067805 */ /* 0x000fc6000001ff00 */
[----:B------:R-:W-:-:S06]  /*68c0*/  FMUL.FTZ R4, R22, 1 ;  /* 0x3f80000016047820 */ /* 0x000fcc0000410000 */
[----:B------:R-:W0:Y:S02]  /*68d0*/  F2F.F64.F32 R4, R4 ;  /* 0x0000000400047310 */ /* 0x000e240000201800 */
[----:B0-----:R0:W-:Y:S01]  /*68e0*/  STG.E.128 desc[UR36][R8.64], R4 ;  /* 0x0000000408007986 */ /* 0x0011e2000c101d24 */
[----:B------:R-:W-:Y:S05]  /*68f0*/  BRA `(.L_x_476) ;  /* 0x0000000000f47947 */ /* 0x000fea0003800000 */
.L_x_495:
[----:B------:R-:W-:-:S13]  /*6900*/  ISETP.NE.AND P0, PT, R0, 0xf, PT ;  /* 0x0000000f0000780c */ /* 0x000fda0003f05270 */
[----:B------:R-:W-:Y:S05]  /*6910*/  @!P0 BRA `(.L_x_497) ;  /* 0x0000000000e88947 */ /* 0x000fea0003800000 */
[----:B------:R-:W-:-:S13]  /*6920*/  ISETP.NE.AND P0, PT, R0, 0x17, PT ;  /* 0x000000170000780c */ /* 0x000fda0003f05270 */
[----:B------:R-:W-:Y:S05]  /*6930*/  @!P0 BRA `(.L_x_498) ;  /* 0x0000000000908947 */ /* 0x000fea0003800000 */
[----:B------:R-:W-:-:S13]  /*6940*/  ISETP.NE.AND P0, PT, R0, 0x18, PT ;  /* 0x000000180000780c */ /* 0x000fda0003f05270 */
[----:B------:R-:W-:Y:S05]  /*6950*/  @!P0 BRA `(.L_x_499) ;  /* 0x0000000000448947 */ /* 0x000fea0003800000 */
.L_x_475:
        /* <DEDUP_REMOVED lines=16> */
.L_x_500:
[----:B------:R-:W-:Y:S05]  /*6a60*/  BRA `(.L_x_476) ;  /* 0x0000000000987947 */ /* 0x000fea0003800000 */
.L_x_499:
[----:B------:R-:W-:Y:S01]  /*6a70*/  IMAD.U32 R5, R22, 0x10000, RZ ;  /* 0x0001000016057824 */ /* 0x000fe200078e00ff */
[----:B------:R-:W-:Y:S01]  /*6a80*/  BSSY.RECONVERGENT B0, `(.L_x_501) ;  /* 0x000000c000007945 */ /* 0x000fe20003800200 */
[----:B------:R-:W-:-:S03]  /*6a90*/  IMAD.MOV.U32 R0, RZ, RZ, 0x7f ;  /* 0x0000007fff007424 */ /* 0x000fc600078e00ff */
        /* <DEDUP_REMOVED lines=10> */
.L_x_502:
[----:B------:R-:W-:Y:S05]  /*6b40*/  BSYNC.RECONVERGENT B0 ;  /* 0x0000000000007941 */ /* 0x000fea0003800200 */
.L_x_501:
[----:B------:R-:W-:-:S05]  /*6b50*/  LOP3.LUT R3, R0, 0x80, R3, 0xf8, !PT ;  /* 0x0000008000037812 */ /* 0x000fca00078ef803 */
[----:B------:R0:W-:Y:S01]  /*6b60*/  STG.E.U8 desc[UR36][R8.64], R3 ;  /* 0x0000000308007986 */ /* 0x0001e2000c101124 */
[----:B------:R-:W-:Y:S05]  /*6b70*/  BRA `(.L_x_476) ;  /* 0x0000000000547947 */ /* 0x000fea0003800000 */
.L_x_498:
[----:B------:R-:W-:Y:S01]  /*6b80*/  IMAD.U32 R3, R22, 0x10000, RZ ;  /* 0x0001000016037824 */ /* 0x000fe200078e00ff */
        /* <DEDUP_REMOVED lines=11> */
.L_x_504:
[----:B------:R-:W-:Y:S01]  /*6c40*/  IMAD.MOV.U32 R0, RZ, RZ, 0x7f ;  /* 0x0000007fff007424 */ /* 0x000fe200078e00ff */
[----:B------:R-:W-:-:S04]  /*6c50*/  ISETP.GT.U32.AND P0, PT, R4, 0x7f800000, PT ;  /* 0x7f8000000400780c */ /* 0x000fc80003f04070 */
[----:B------:R-:W-:-:S09]  /*6c60*/  SEL R0, R0, 0x7c, P0 ;  /* 0x0000007c00007807 */ /* 0x000fd20000000000 */
.L_x_505:
[----:B------:R-:W-:Y:S05]  /*6c70*/  BSYNC.RECONVERGENT B0 ;  /* 0x0000000000007941 */ /* 0x000fea0003800200 */
.L_x_503:
[----:B------:R-:W-:-:S04]  /*6c80*/  SHF.R.U32.HI R3, RZ, 0x18, R3 ;  /* 0x00000018ff037819 */ /* 0x000fc80000011603 */
[----:B------:R-:W-:-:S05]  /*6c90*/  LOP3.LUT R3, R0, 0x80, R3, 0xf8, !PT ;  /* 0x0000008000037812 */ /* 0x000fca00078ef803 */
[----:B------:R0:W-:Y:S01]  /*6ca0*/  STG.E.U8 desc[UR36][R8.64], R3 ;  /* 0x0000000308007986 */ /* 0x0001e2000c101124 */
[----:B------:R-:W-:Y:S05]  /*6cb0*/  BRA `(.L_x_476) ;  /* 0x0000000000047947 */ /* 0x000fea0003800000 */
.L_x_497:
[----:B------:R0:W-:Y:S02]  /*6cc0*/  STG.E.U16 desc[UR36][R8.64], R22 ;  /* 0x0000001608007986 */ /* 0x0001e4000c101524 */
.L_x_476:
[----:B------:R-:W-:-:S05]  /*6cd0*/  VIADD R25, R25, 0x80 ;  /* 0x0000008019197836 */ /* 0x000fca0000000000 */
[----:B------:R-:W-:-:S13]  /*6ce0*/  ISETP.GE.AND P0, PT, R25, R16, PT ;  /* 0x000000101900720c */ /* 0x000fda0003f06270 */
[----:B------:R-:W-:Y:S05]  /*6cf0*/  @P0 BRA `(.L_x_470) ;  /* 0x0000000c00d80947 */ /* 0x000fea0003800000 */
[----:B------:R-:W5:Y:S01]  /*6d00*/  LDCU UR4, c[0x0][0x3a8] ;  /* 0x00007500ff0477ac */ /* 0x000f620008000800 */
[----:B01234-:R-:W0:Y:S01]  /*6d10*/  LDC.64 R8, c[0x0][0x388] ;  /* 0x0000e200ff087b82 */ /* 0x01fe220000000a00 */
[----:B------:R-:W-:Y:S01]  /*6d20*/  IMAD R0, R2, 0x200, R25 ;  /* 0x0000020002007824 */ /* 0x000fe200078e0219 */
[----:B------:R-:W-:-:S03]  /*6d30*/  PRMT R4, R17, 0x9910, RZ ;  /* 0x0000991011047816 */ /* 0x000fc600000000ff */
[----:B-----5:R-:W-:Y:S02]  /*6d40*/  IMAD R3, R0, UR4, RZ ;  /* 0x0000000400037c24 */ /* 0x020fe4000f8e02ff */
        /* <DEDUP_REMOVED lines=17> */
.L_x_509:
[----:B------:R-:W-:-:S06]  /*6e60*/  IMAD.U32 R5, R18, 0x10000, RZ ;  /* 0x0001000012057824 */ /* 0x000fcc00078e00ff */
[----:B------:R-:W0:Y:S02]  /*6e70*/  F2I.S64.TRUNC R4, R5 ;  /* 0x0000000500047311 */ /* 0x000e24000020d900 */
[----:B0-----:R0:W-:Y:S01]  /*6e80*/  STG.E.U8 desc[UR36][R8.64], R4 ;  /* 0x0000000408007986 */ /* 0x0011e2000c101124 */
[----:B------:R-:W-:Y:S05]  /*6e90*/  BRA `(.L_x_511) ;  /* 0x0000000c006c7947 */ /* 0x000fea0003800000 */
.L_x_508:
        /* <DEDUP_REMOVED lines=10> */
.L_x_513:
[----:B------:R-:W-:-:S04]  /*6f40*/  IMAD.U32 R18, R18, 0x10000, RZ ;  /* 0x0001000012127824 */ /* 0x000fc800078e00ff */
[----:B------:R-:W0:Y:S02]  /*6f50*/  F2I.FTZ.TRUNC.NTZ R3, R18 ;  /* 0x0000001200037305 */ /* 0x000e24000021f100 */
[----:B0-----:R0:W-:Y:S01]  /*6f60*/  STG.E desc[UR36][R8.64], R3 ;  /* 0x0000000308007986 */ /* 0x0011e2000c101924 */
[----:B------:R-:W-:Y:S05]  /*6f70*/  BRA `(.L_x_511) ;  /* 0x0000000c00347947 */ /* 0x000fea0003800000 */
.L_x_512:
[----:B------:R-:W-:-:S04]  /*6f80*/  IMAD.U32 R18, R18, 0x10000, RZ ;  /* 0x0001000012127824 */ /* 0x000fc800078e00ff */
[----:B------:R-:W0:Y:S02]  /*6f90*/  F2I.FTZ.TRUNC.NTZ R3, R18 ;  /* 0x0000001200037305 */ /* 0x000e24000021f100 */
[----:B0-----:R0:W-:Y:S01]  /*6fa0*/  STG.E.U16 desc[UR36][R8.64], R3 ;  /* 0x0000000308007986 */ /* 0x0011e2000c101524 */
[----:B------:R-:W-:Y:S05]  /*6fb0*/  BRA `(.L_x_511) ;  /* 0x0000000c00247947 */ /* 0x000fea0003800000 */
.L_x_507:
        /* <DEDUP_REMOVED lines=9> */
.L_x_515:
[----:B------:R-:W-:-:S05]  /*7050*/  IMAD.U32 R0, R18, 0x10000, RZ ;  /* 0x0001000012007824 */ /* 0x000fca00078e00ff */
[----:B------:R-:W-:-:S05]  /*7060*/  F2FP.F16.F32.PACK_AB R0, RZ, R0 ;  /* 0x00000000ff00723e */ /* 0x000fca00000000ff */
[----:B------:R0:W-:Y:S01]  /*7070*/  STG.E.U16 desc[UR36][R8.64], R0 ;  /* 0x0000000008007986 */ /* 0x0001e2000c101524 */
[----:B------:R-:W-:Y:S05]  /*7080*/  BRA `(.L_x_511) ;  /* 0x0000000800f07947 */ /* 0x000fea0003800000 */
.L_x_514:
        /* <DEDUP_REMOVED lines=10> */
.L_x_517:
[----:B------:R-:W-:-:S05]  /*7130*/  IMAD.U32 R18, R18, 0x10000, RZ ;  /* 0x0001000012127824 */ /* 0x000fca00078e00ff */
[----:B------:R-:W-:-:S04]  /*7140*/  F2FP.F16.F32.PACK_AB R3, RZ, R18 ;  /* 0x00000012ff03723e */ /* 0x000fc800000000ff */
[----:B------:R-:W-:-:S05]  /*7150*/  PRMT R3, R3, 0x5410, RZ ;  /* 0x0000541003037816 */ /* 0x000fca00000000ff */
[----:B------:R0:W-:Y:S01]  /*7160*/  STG.E desc[UR36][R8.64], R3 ;  /* 0x0000000308007986 */ /* 0x0001e2000c101924 */
[----:B------:R-:W-:Y:S05]  /*7170*/  BRA `(.L_x_511) ;  /* 0x0000000800b47947 */ /* 0x000fea0003800000 */
.L_x_516:
[----:B------:R-:W-:-:S04]  /*7180*/  IMAD.U32 R4, R18, 0x10000, RZ ;  /* 0x0001000012047824 */ /* 0x000fc800078e00ff */
[----:B------:R-:W-:-:S06]  /*7190*/  FMUL.FTZ R4, R4, 1 ;  /* 0x3f80000004047820 */ /* 0x000fcc0000410000 */
[----:B------:R-:W0:Y:S02]  /*71a0*/  F2F.F64.F32 R4, R4 ;  /* 0x0000000400047310 */ /* 0x000e240000201800 */
[----:B0-----:R0:W-:Y:S01]  /*71b0*/  STG.E.64 desc[UR36][R8.64], R4 ;  /* 0x0000000408007986 */ /* 0x0011e2000c101b24 */
[----:B------:R-:W-:Y:S05]  /*71c0*/  BRA `(.L_x_511) ;  /* 0x0000000800a07947 */ /* 0x000fea0003800000 */
.L_x_506:
        /* <DEDUP_REMOVED lines=14> */
.L_x_521:
        /* <DEDUP_REMOVED lines=17> */
.L_x_524:
[----:B------:R-:W-:-:S04]  /*73c0*/  SHF.R.U32.HI R3, RZ, 0x18, R5 ;  /* 0x00000018ff037819 */ /* 0x000fc80000011605 */
[----:B------:R-:W-:-:S04]  /*73d0*/  LOP3.LUT R0, R0, 0x80, R3, 0xf8, !PT ;  /* 0x0000008000007812 */ /* 0x000fc800078ef803 */
[----:B------:R-:W-:-:S07]  /*73e0*/  PRMT R4, R0, 0x7610, R4 ;  /* 0x0000761000047816 */ /* 0x000fce0000000004 */
.L_x_523:
[----:B------:R-:W-:Y:S05]  /*73f0*/  BSYNC.RECONVERGENT B0 ;  /* 0x0000000000007941 */ /* 0x000fea0003800200 */
.L_x_522:
[----:B------:R0:W-:Y:S01]  /*7400*/  STG.E.U8 desc[UR36][R8.64], R4 ;  /* 0x0000000408007986 */ /* 0x0001e2000c101124 */
[----:B------:R-:W-:Y:S05]  /*7410*/  BRA `(.L_x_511) ;  /* 0x00000008000c7947 */ /* 0x000fea0003800000 */
.L_x_520:
        /* <DEDUP_REMOVED lines=17> */
.L_x_527:
[----:B------:R-:W-:-:S04]  /*7530*/  SHF.R.U32.HI R3, RZ, 0x18, R5 ;  /* 0x00000018ff037819 */ /* 0x000fc80000011605 */
[----:B------:R-:W-:-:S04]  /*7540*/  LOP3.LUT R0, R0, 0x80, R3, 0xf8, !PT ;  /* 0x0000008000007812 */ /* 0x000fc800078ef803 */
[----:B------:R-:W-:-:S07]  /*7550*/  PRMT R4, R0, 0x7610, R4 ;  /* 0x0000761000047816 */ /* 0x000fce0000000004 */
.L_x_526:
[----:B------:R-:W-:Y:S05]  /*7560*/  BSYNC.RECONVERGENT B0 ;  /* 0x0000000000007941 */ /* 0x000fea0003800200 */
.L_x_525:
[----:B------:R0:W-:Y:S01]  /*7570*/  STG.E.U8 desc[UR36][R8.64], R4 ;  /* 0x0000000408007986 */ /* 0x0001e2000c101124 */
[----:B------:R-:W-:Y:S05]  /*7580*/  BRA `(.L_x_511) ;  /* 0x0000000400b07947 */ /* 0x000fea0003800000 */
.L_x_519:
        /* <DEDUP_REMOVED lines=22> */
.L_x_529:
[----:B------:R-:W-:-:S06]  /*76f0*/  IMAD.U32 R4, R18, 0x10000, RZ ;  /* 0x0001000012047824 */ /* 0x000fcc00078e00ff */
[----:B------:R-:W0:Y:S02]  /*7700*/  F2I.U64.TRUNC R4, R4 ;  /* 0x0000000400047311 */ /* 0x000e24000020d800 */
[----:B0-----:R0:W-:Y:S01]  /*7710*/  STG.E.64 desc[UR36][R8.64], R4 ;  /* 0x0000000408007986 */ /* 0x0011e2000c101b24 */
[----:B------:R-:W-:Y:S05]  /*7720*/  BRA `(.L_x_511) ;  /* 0x0000000400487947 */ /* 0x000fea0003800000 */
.L_x_528:
[----:B------:R-:W-:-:S04]  /*7730*/  IMAD.U32 R18, R18, 0x10000, RZ ;  /* 0x0001000012127824 */ /* 0x000fc800078e00ff */
[----:B------:R-:W0:Y:S02]  /*7740*/  F2I.FTZ.U32.TRUNC.NTZ R3, R18 ;  /* 0x0000001200037305 */ /* 0x000e24000021f000 */
[----:B0-----:R0:W-:Y:S01]  /*7750*/  STG.E desc[UR36][R8.64], R3 ;  /* 0x0000000308007986 */ /* 0x0011e2000c101924 */
[----:B------:R-:W-:Y:S05]  /*7760*/  BRA `(.L_x_511) ;  /* 0x0000000400387947 */ /* 0x000fea0003800000 */
.L_x_518:
        /* <DEDUP_REMOVED lines=11> */
.L_x_531:
[----:B------:R-:W-:Y:S01]  /*7820*/  IMAD.U32 R18, R18, 0x10000, RZ ;  /* 0x0001000012127824 */ /* 0x000fe200078e00ff */
[----:B------:R-:W-:-:S03]  /*7830*/  CS2R R6, SRZ ;  /* 0x0000000000067805 */ /* 0x000fc6000001ff00 */
[----:B------:R-:W-:-:S06]  /*7840*/  FMUL.FTZ R4, R18, 1 ;  /* 0x3f80000012047820 */ /* 0x000fcc0000410000 */
[----:B------:R-:W0:Y:S02]  /*7850*/  F2F.F64.F32 R4, R4 ;  /* 0x0000000400047310 */ /* 0x000e240000201800 */
[----:B0-----:R4:W-:Y:S01]  /*7860*/  STG.E.128 desc[UR36][R8.64], R4 ;  /* 0x0000000408007986 */ /* 0x0019e2000c101d24 */
[----:B------:R-:W-:Y:S05]  /*7870*/  BRA `(.L_x_511) ;  /* 0x0000000000f47947 */ /* 0x000fea0003800000 */
.L_x_530:
[----:B------:R-:W-:-:S13]  /*7880*/  ISETP.NE.AND P0, PT, R0, 0xf, PT ;  /* 0x0000000f0000780c */ /* 0x000fda0003f05270 */
[----:B------:R-:W-:Y:S05]  /*7890*/  @!P0 BRA `(.L_x_532) ;  /* 0x0000000000e88947 */ /* 0x000fea0003800000 */
[----:B------:R-:W-:-:S13]  /*78a0*/  ISETP.NE.AND P0, PT, R0, 0x17, PT ;  /* 0x000000170000780c */ /* 0x000fda0003f05270 */
[----:B------:R-:W-:Y:S05]  /*78b0*/  @!P0 BRA `(.L_x_533) ;  /* 0x0000000000908947 */ /* 0x000fea0003800000 */
[----:B------:R-:W-:-:S13]  /*78c0*/  ISETP.NE.AND P0, PT, R0, 0x18, PT ;  /* 0x000000180000780c */ /* 0x000fda0003f05270 */
[----:B------:R-:W-:Y:S05]  /*78d0*/  @!P0 BRA `(.L_x_534) ;  /* 0x0000000000448947 */ /* 0x000fea0003800000 */
.L_x_510:
        /* <DEDUP_REMOVED lines=16> */
.L_x_535:
[----:B------:R-:W-:Y:S05]  /*79e0*/  BRA `(.L_x_511) ;  /* 0x0000000000987947 */ /* 0x000fea0003800000 */
.L_x_534:
        /* <DEDUP_REMOVED lines=13> */
.L_x_537:
[----:B------:R-:W-:Y:S05]  /*7ac0*/  BSYNC.RECONVERGENT B0 ;  /* 0x0000000000007941 */ /* 0x000fea0003800200 */
.L_x_536:
[----:B------:R-:W-:-:S05]  /*7ad0*/  LOP3.LUT R3, R0, 0x80, R3, 0xf8, !PT ;  /* 0x0000008000037812 */ /* 0x000fca00078ef803 */
[----:B------:R1:W-:Y:S01]  /*7ae0*/  STG.E.U8 desc[UR36][R8.64], R3 ;  /* 0x0000000308007986 */ /* 0x0003e2000c101124 */
[----:B------:R-:W-:Y:S05]  /*7af0*/  BRA `(.L_x_511) ;  /* 0x0000000000547947 */ /* 0x000fea0003800000 */
.L_x_533:
        /* <DEDUP_REMOVED lines=12> */
.L_x_539:
[----:B------:R-:W-:Y:S01]  /*7bc0*/  IMAD.MOV.U32 R0, RZ, RZ, 0x7f ;  /* 0x0000007fff007424 */ /* 0x000fe200078e00ff */
[----:B------:R-:W-:-:S04]  /*7bd0*/  ISETP.GT.U32.AND P0, PT, R4, 0x7f800000, PT ;  /* 0x7f8000000400780c */ /* 0x000fc80003f04070 */
[----:B------:R-:W-:-:S09]  /*7be0*/  SEL R0, R0, 0x7c, P0 ;  /* 0x0000007c00007807 */ /* 0x000fd20000000000 */
.L_x_540:
[----:B------:R-:W-:Y:S05]  /*7bf0*/  BSYNC.RECONVERGENT B0 ;  /* 0x0000000000007941 */ /* 0x000fea0003800200 */
.L_x_538:
[----:B------:R-:W-:-:S04]  /*7c00*/  SHF.R.U32.HI R3, RZ, 0x18, R3 ;  /* 0x00000018ff037819 */ /* 0x000fc80000011603 */
[----:B------:R-:W-:-:S05]  /*7c10*/  LOP3.LUT R3, R0, 0x80, R3, 0xf8, !PT ;  /* 0x0000008000037812 */ /* 0x000fca00078ef803 */
[----:B------:R2:W-:Y:S01]  /*7c20*/  STG.E.U8 desc[UR36][R8.64], R3 ;  /* 0x0000000308007986 */ /* 0x0005e2000c101124 */
[----:B------:R-:W-:Y:S05]  /*7c30*/  BRA `(.L_x_511) ;  /* 0x0000000000047947 */ /* 0x000fea0003800000 */
.L_x_532:
[----:B------:R0:W-:Y:S02]  /*7c40*/  STG.E.U16 desc[UR36][R8.64], R18 ;  /* 0x0000001208007986 */ /* 0x0001e4000c101524 */
.L_x_511:
[----:B------:R-:W-:-:S07]  /*7c50*/  VIADD R25, R25, 0x80 ;  /* 0x0000008019197836 */ /* 0x000fce0000000000 */
.L_x_470:
[----:B------:R-:W-:Y:S05]  /*7c60*/  BSYNC.RECONVERGENT B6 ;  /* 0x0000000000067941 */ /* 0x000fea0003800200 */
.L_x_469:
[----:B------:R-:W-:-:S13]  /*7c70*/  ISETP.GE.AND P0, PT, R25, R16, PT ;  /* 0x000000101900720c */ /* 0x000fda0003f06270 */
[----:B------:R-:W-:Y:S05]  /*7c80*/  @P0 EXIT ;  /* 0x000000000000094d */ /* 0x000fea0003800000 */
[----:B01-34-:R-:W0:Y:S01]  /*7c90*/  LDC.64 R4, c[0x0][0x388] ;  /* 0x0000e200ff047b82 */ /* 0x01be220000000a00 */
[----:B------:R-:W1:Y:S01]  /*7ca0*/  LDCU UR4, c[0x0][0x3a8] ;  /* 0x00007500ff0477ac */ /* 0x000e620008000800 */
[----:B--2--5:R-:W-:Y:S01]  /*7cb0*/  PRMT R0, R17, 0x9910, RZ ;  /* 0x0000991011007816 */ /* 0x024fe200000000ff */
[----:B------:R-:W-:-:S03]  /*7cc0*/  IMAD R2, R2, 0x200, R25 ;  /* 0x0000020002027824 */ /* 0x000fc600078e0219 */
[----:B------:R-:W-:Y:S01]  /*7cd0*/  ISETP.GT.AND P1, PT, R0, 0x9, PT ;  /* 0x000000090000780c */ /* 0x000fe20003f24270 */
[----:B-1----:R-:W-:-:S05]  /*7ce0*/  IMAD R3, R2, UR4, RZ ;  /* 0x0000000402037c24 */ /* 0x002fca000f8e02ff */
[----:B0-----:R-:W-:-:S05]  /*7cf0*/  IADD3 R2, P0, PT, R3, R4, RZ ;  /* 0x0000000403027210 */ /* 0x001fca0007f1e0ff */
[----:B------:R-:W-:Y:S02]  /*7d00*/  IMAD.X R3, RZ, RZ, R5, P0 ;  /* 0x000000ffff037224 */ /* 0x000fe400000e0605 */
[----:B------:R-:W-:Y:S06]  /*7d10*/  @P1 BRA `(.L_x_541) ;  /* 0x00000004000c1947 */ /* 0x000fec0003800000 */
        /* <DEDUP_REMOVED lines=8> */
[----:B------:R-:W-:-:S06]  /*7da0*/  IMAD.U32 R19, R19, 0x10000, RZ ;  /* 0x0001000013137824 */ /* 0x000fcc00078e00ff */
[----:B------:R-:W0:Y:S02]  /*7db0*/  F2I.FTZ.TRUNC.NTZ R19, R19 ;  /* 0x0000001300137305 */ /* 0x000e24000021f100 */
[----:B0-----:R-:W-:Y:S01]  /*7dc0*/  STG.E.U8 desc[UR36][R2.64], R19 ;  /* 0x0000001302007986 */ /* 0x001fe2000c101124 */
[----:B------:R-:W-:Y:S05]  /*7dd0*/  EXIT ;  /* 0x000000000000794d */ /* 0x000fea0003800000 */
.L_x_544:
[----:B------:R-:W-:-:S06]  /*7de0*/  IMAD.U32 R5, R19, 0x10000, RZ ;  /* 0x0001000013057824 */ /* 0x000fcc00078e00ff */
[----:B------:R-:W0:Y:S02]  /*7df0*/  F2I.S64.TRUNC R4, R5 ;  /* 0x0000000500047311 */ /* 0x000e24000020d900 */
[----:B0-----:R-:W-:Y:S01]  /*7e00*/  STG.E.U8 desc[UR36][R2.64], R4 ;  /* 0x0000000402007986 */ /* 0x001fe2000c101124 */
[----:B------:R-:W-:Y:S05]  /*7e10*/  EXIT ;  /* 0x000000000000794d */ /* 0x000fea0003800000 */
.L_x_543:
        /* <DEDUP_REMOVED lines=8> */
[----:B0-----:R-:W-:Y:S01]  /*7ea0*/  STG.E.64 desc[UR36][R2.64], R4 ;  /* 0x0000000402007986 */ /* 0x001fe2000c101b24 */
[----:B------:R-:W-:Y:S05]  /*7eb0*/  EXIT ;  /* 0x000000000000794d */ /* 0x000fea0003800000 */
.L_x_547:
[----:B------:R-:W-:-:S06]  /*7ec0*/  IMAD.U32 R19, R19, 0x10000, RZ ;  /* 0x0001000013137824 */ /* 0x000fcc00078e00ff */
[----:B------:R-:W0:Y:S02]  /*7ed0*/  F2I.FTZ.TRUNC.NTZ R19, R19 ;  /* 0x0000001300137305 */ /* 0x000e24000021f100 */
[----:B0-----:R-:W-:Y:S01]  /*7ee0*/  STG.E desc[UR36][R2.64], R19 ;  /* 0x0000001302007986 */ /* 0x001fe2000c101924 */
[----:B------:R-:W-:Y:S05]  /*7ef0*/  EXIT ;  /* 0x000000000000794d */ /* 0x000fea0003800000 */
.L_x_546:
[----:B------:R-:W-:-:S06]  /*7f00*/  IMAD.U32 R19, R19, 0x10000, RZ ;  /* 0x0001000013137824 */ /* 0x000fcc00078e00ff */
[----:B------:R-:W0:Y:S02]  /*7f10*/  F2I.FTZ.TRUNC.NTZ R19, R19 ;  /* 0x0000001300137305 */ /* 0x000e24000021f100 */
[----:B0-----:R-:W-:Y:S01]  /*7f20*/  STG.E.U16 desc[UR36][R2.64], R19 ;  /* 0x0000001302007986 */ /* 0x001fe2000c101524 */
[----:B------:R-:W-:Y:S05]  /*7f30*/  EXIT ;  /* 0x000000000000794d */ /* 0x000fea0003800000 */
.L_x_542:
[----:B------:R-:W-:-:S13]  /*7f40*/  ISETP.GT.AND P0, PT, R0, 0x6, PT ;  /* 0x000000060000780c */ /* 0x000fda0003f04270 */
[----:B------:R-:W-:Y:S05]  /*7f50*/  @P0 BRA `(.L_x_548) ;  /* 0x00000000002c0947 */ /* 0x000fea0003800000 */
[----:B------:R-:W-:-:S13]  /*7f60*/  ISETP.NE.AND P0, PT, R0, 0x5, PT ;  /* 0x000000050000780c */ /* 0x000fda0003f05270 */
[----:B------:R-:W-:Y:S05]  /*7f70*/  @!P0 BRA `(.L_x_549) ;  /* 0x0000000000148947 */ /* 0x000fea0003800000 */
[----:B------:R-:W-:-:S13]  /*7f80*/  ISETP.NE.AND P0, PT, R0, 0x6, PT ;  /* 0x000000060000780c */ /* 0x000fda0003f05270 */
[----:B------:R-:W-:Y:S05]  /*7f90*/  @P0 BRA `(.L_x_545) ;  /* 0x0000000800300947 */ /* 0x000fea0003800000 */
[----:B------:R-:W-:-:S05]  /*7fa0*/  IMAD.U32 R19, R19, 0x10000, RZ ;  /* 0x0001000013137824 */ /* 0x000fca00078e00ff */
[----:B------:R-:W-:Y:S01]  /*7fb0*/  STG.E desc[UR36][R2.64], R19 ;  /* 0x0000001302007986 */ /* 0x000fe2000c101924 */
[----:B------:R-:W-:Y:S05]  /*7fc0*/  EXIT ;  /* 0x000000000000794d */ /* 0x000fea0003800000 */
.L_x_549:
[----:B------:R-:W-:-:S05]  /*7fd0*/  IMAD.U32 R0, R19, 0x10000, RZ ;  /* 0x0001000013007824 */ /* 0x000fca00078e00ff */
[----:B------:R-:W-:-:S05]  /*7fe0*/  F2FP.F16.F32.PACK_AB R0, RZ, R0 ;  /* 0x00000000ff00723e */ /* 0x000fca00000000ff */
[----:B------:R-:W-:Y:S01]  /*7ff0*/  STG.E.U16 desc[UR36][R2.64], R0 ;  /* 0x0000000002007986 */ /* 0x000fe2000c101524 */
[----:B------:R-:W-:Y:S05]  /*8000*/  EXIT ;  /* 0x000000000000794d */ /* 0x000fea0003800000 */
.L_x_548:
        /* <DEDUP_REMOVED lines=8> */
[----:B------:R-:W-:Y:S01]  /*8090*/  STG.E.64 desc[UR36][R2.64], R4 ;  /* 0x0000000402007986 */ /* 0x000fe2000c101b24 */
[----:B------:R-:W-:Y:S05]  /*80a0*/  EXIT ;  /* 0x000000000000794d */ /* 0x000fea0003800000 */
.L_x_551:
[----:B------:R-:W-:-:S05]  /*80b0*/  IMAD.U32 R19, R19, 0x10000, RZ ;  /* 0x0001000013137824 */ /* 0x000fca00078e00ff */
[----:B------:R-:W-:-:S04]  /*80c0*/  F2FP.F16.F32.PACK_AB R5, RZ, R19 ;  /* 0x00000013ff05723e */ /* 0x000fc800000000ff */
[----:B------:R-:W-:-:S05]  /*80d0*/  PRMT R5, R5, 0x5410, RZ ;  /* 0x0000541005057816 */ /* 0x000fca00000000ff */
[----:B------:R-:W-:Y:S01]  /*80e0*/  STG.E desc[UR36][R2.64], R5 ;  /* 0x0000000502007986 */ /* 0x000fe2000c101924 */
[----:B------:R-:W-:Y:S05]  /*80f0*/  EXIT ;  /* 0x000000000000794d */ /* 0x000fea0003800000 */
.L_x_550:
[----:B------:R-:W-:-:S04]  /*8100*/  IMAD.U32 R4, R19, 0x10000, RZ ;  /* 0x0001000013047824 */ /* 0x000fc800078e00ff */
[----:B------:R-:W-:-:S06]  /*8110*/  FMUL.FTZ R4, R4, 1 ;  /* 0x3f80000004047820 */ /* 0x000fcc0000410000 */
[----:B------:R-:W0:Y:S02]  /*8120*/  F2F.F64.F32 R4, R4 ;  /* 0x0000000400047310 */ /* 0x000e240000201800 */
[----:B0-----:R-:W-:Y:S01]  /*8130*/  STG.E.64 desc[UR36][R2.64], R4 ;  /* 0x0000000402007986 */ /* 0x001fe2000c101b24 */
[----:B------:R-:W-:Y:S05]  /*8140*/  EXIT ;  /* 0x000000000000794d */ /* 0x000fea0003800000 */
.L_x_541:
        /* <DEDUP_REMOVED lines=12> */
[----:B0-----:R-:W-:Y:S01]  /*8210*/  STG.E.U16 desc[UR36][R2.64], R5 ;  /* 0x0000000502007986 */ /* 0x001fe2000c101524 */
[----:B------:R-:W-:Y:S05]  /*8220*/  EXIT ;  /* 0x000000000000794d */ /* 0x000fea0003800000 */
.L_x_555:
        /* <DEDUP_REMOVED lines=18> */
.L_x_558:
[----:B------:R-:W-:-:S04]  /*8350*/  SHF.R.U32.HI R5, RZ, 0x18, R5 ;  /* 0x00000018ff057819 */ /* 0x000fc80000011605 */
[----:B------:R-:W-:-:S07]  /*8360*/  LOP3.LUT R0, R0, 0x80, R5, 0xf8, !PT ;  /* 0x0000008000007812 */ /* 0x000fce00078ef805 */
.L_x_557:
[----:B------:R-:W-:Y:S05]  /*8370*/  BSYNC.RECONVERGENT B0 ;  /* 0x0000000000007941 */ /* 0x000fea0003800200 */
.L_x_556:
[----:B------:R-:W-:Y:S01]  /*8380*/  STG.E.U8 desc[UR36][R2.64], R0 ;  /* 0x0000000002007986 */ /* 0x000fe2000c101124 */
[----:B------:R-:W-:Y:S05]  /*8390*/  EXIT ;  /* 0x000000000000794d */ /* 0x000fea0003800000 */
.L_x_554:
        /* <DEDUP_REMOVED lines=18> */
.L_x_561:
[----:B------:R-:W-:-:S04]  /*84c0*/  SHF.R.U32.HI R5, RZ, 0x18, R5 ;  /* 0x00000018ff057819 */ /* 0x000fc80000011605 */
[----:B------:R-:W-:-:S07]  /*84d0*/  LOP3.LUT R0, R0, 0x80, R5, 0xf8, !PT ;  /* 0x0000008000007812 */ /* 0x000fce00078ef805 */
.L_x_560:
[----:B------:R-:W-:Y:S05]  /*84e0*/  BSYNC.RECONVERGENT B0 ;  /* 0x0000000000007941 */ /* 0x000fea0003800200 */
.L_x_559:
[----:B------:R-:W-:Y:S01]  /*84f0*/  STG.E.U8 desc[UR36][R2.64], R0 ;  /* 0x0000000002007986 */ /* 0x000fe2000c101124 */
[----:B------:R-:W-:Y:S05]  /*8500*/  EXIT ;  /* 0x000000000000794d */ /* 0x000fea0003800000 */
.L_x_553:
[----:B------:R-:W-:-:S13]  /*8510*/  ISETP.NE.AND P0, PT, R0, 0x1c, PT ;  /* 0x0000001c0000780c */ /* 0x000fda0003f05270 */
[----:B------:R-:W-:Y:S05]  /*8520*/  @!P0 BRA `(.L_x_562) ;  /* 0x0000000000608947 */ /* 0x000fea0003800000 */
[----:B------:R-:W-:-:S13]  /*8530*/  ISETP.NE.AND P0, PT, R0, 0x1d, PT ;  /* 0x0000001d0000780c */ /* 0x000fda0003f05270 */
[----:B------:R-:W-:Y:S05]  /*8540*/  @!P0 BRA `(.L_x_563) ;  /* 0x0000000000488947 */ /* 0x000fea0003800000 */
[----:B------:R-:W-:-:S13]  /*8550*/  ISETP.NE.AND P0, PT, R0, 0x2c, PT ;  /* 0x0000002c0000780c */ /* 0x000fda0003f05270 */
[----:B------:R-:W-:Y:S05]  /*8560*/  @P0 BRA `(.L_x_545) ;  /* 0x0000000000bc0947 */ /* 0x000fea0003800000 */
[----:B------:R-:W-:Y:S02]  /*8570*/  IMAD.U32 R19, R19, 0x10000, RZ ;  /* 0x0001000013137824 */ /* 0x000fe400078e00ff */
[----:B------:R-:W-:-:S03]  /*8580*/  IMAD.MOV.U32 R5, RZ, RZ, 0xff ;  /* 0x000000ffff057424 */ /* 0x000fc600078e00ff */
[----:B------:R-:W-:-:S04]  /*8590*/  SHF.R.U32.HI R6, RZ, 0x17, R19 ;  /* 0x00000017ff067819 */ /* 0x000fc80000011613 */
[----:B------:R-:W-:-:S04]  /*85a0*/  LOP3.LUT R4, R6, 0xff, RZ, 0xc0, !PT ;  /* 0x000000ff06047812 */ /* 0x000fc800078ec0ff */
[----:B------:R-:W-:-:S13]  /*85b0*/  ISETP.NE.AND P2, PT, R4, 0xff, PT ;  /* 0x000000ff0400780c */ /* 0x000fda0003f45270 */
[--C-:B------:R-:W-:Y:S02]  /*85c0*/  @P2 SHF.R.U32.HI R0, RZ, 0x16, R19.reuse ;  /* 0x00000016ff002819 */ /* 0x100fe40000011613 */
[----:B------:R-:W-:Y:S02]  /*85d0*/  @P2 LOP3.LUT P0, RZ, R4, 0x3fffff, R19, 0xf8, !PT ;  /* 0x003fffff04ff2812 */ /* 0x000fe4000780f813 */
[----:B------:R-:W-:-:S04]  /*85e0*/  @P2 LOP3.LUT R0, R0, 0x1, RZ, 0xc0, !PT ;  /* 0x0000000100002812 */ /* 0x000fc800078ec0ff */
[----:B------:R-:W-:Y:S01]  /*85f0*/  @P2 ISETP.EQ.U32.AND P1, PT, R0, 0x1, P0 ;  /* 0x000000010000280c */ /* 0x000fe20000722070 */
[----:B------:R-:W-:Y:S01]  /*8600*/  @P2 VIADD R0, R6, 0x1 ;  /* 0x0000000106002836 */ /* 0x000fe20000000000 */
[----:B------:R-:W-:Y:S02]  /*8610*/  PLOP3.LUT P0, PT, PT, PT, PT, 0x80, 0x8 ;  /* 0x000000000008781c */ /* 0x000fe40003f0f070 */
[----:B------:R-:W-:-:S13]  /*8620*/  @P2 PLOP3.LUT P0, PT, P1, PT, PT, 0x80, 0x8 ;  /* 0x000000000008281c */ /* 0x000fda0000f0f070 */
[----:B------:R-:W-:-:S04]  /*8630*/  @!P0 IMAD.MOV R0, RZ, RZ, R6 ;  /* 0x000000ffff008224 */ /* 0x000fc800078e0206 */
[----:B------:R-:W-:-:S05]  /*8640*/  @P2 IMAD.MOV.U32 R5, RZ, RZ, R0 ;  /* 0x000000ffff052224 */ /* 0x000fca00078e0000 */
[----:B------:R-:W-:Y:S01]  /*8650*/  STG.E.U8 desc[UR36][R2.64], R5 ;  /* 0x0000000502007986 */ /* 0x000fe2000c101124 */
[----:B------:R-:W-:Y:S05]  /*8660*/  EXIT ;  /* 0x000000000000794d */ /* 0x000fea0003800000 */
.L_x_563:
[----:B------:R-:W-:-:S06]  /*8670*/  IMAD.U32 R4, R19, 0x10000, RZ ;  /* 0x0001000013047824 */ /* 0x000fcc00078e00ff */
[----:B------:R-:W0:Y:S02]  /*8680*/  F2I.U64.TRUNC R4, R4 ;  /* 0x0000000400047311 */ /* 0x000e24000020d800 */
[----:B0-----:R-:W-:Y:S01]  /*8690*/  STG.E.64 desc[UR36][R2.64], R4 ;  /* 0x0000000402007986 */ /* 0x001fe2000c101b24 */
[----:B------:R-:W-:Y:S05]  /*86a0*/  EXIT ;  /* 0x000000000000794d */ /* 0x000fea0003800000 */
.L_x_562:
[----:B------:R-:W-:-:S06]  /*86b0*/  IMAD.U32 R19, R19, 0x10000, RZ ;  /* 0x0001000013137824 */ /* 0x000fcc00078e00ff */
[----:B------:R-:W0:Y:S02]  /*86c0*/  F2I.FTZ.U32.TRUNC.NTZ R19, R19 ;  /* 0x0000001300137305 */ /* 0x000e24000021f000 */
[----:B0-----:R-:W-:Y:S01]  /*86d0*/  STG.E desc[UR36][R2.64], R19 ;  /* 0x0000001302007986 */ /* 0x001fe2000c101924 */
[----:B------:R-:W-:Y:S05]  /*86e0*/  EXIT ;  /* 0x000000000000794d */ /* 0x000fea0003800000 */
.L_x_552:
        /* <DEDUP_REMOVED lines=9> */
[----:B------:R-:W-:Y:S01]  /*8780*/  STG.E.U8 desc[UR36][R2.64], R5 ;  /* 0x0000000502007986 */ /* 0x000fe2000c101124 */
[----:B------:R-:W-:Y:S05]  /*8790*/  EXIT ;  /* 0x000000000000794d */ /* 0x000fea0003800000 */
.L_x_565:
[----:B------:R-:W-:Y:S01]  /*87a0*/  IMAD.U32 R19, R19, 0x10000, RZ ;  /* 0x0001000013137824 */ /* 0x000fe200078e00ff */
[----:B------:R-:W-:-:S03]  /*87b0*/  CS2R R6, SRZ ;  /* 0x0000000000067805 */ /* 0x000fc6000001ff00 */
[----:B------:R-:W-:-:S06]  /*87c0*/  FMUL.FTZ R4, R19, 1 ;  /* 0x3f80000013047820 */ /* 0x000fcc0000410000 */
[----:B------:R-:W0:Y:S02]  /*87d0*/  F2F.F64.F32 R4, R4 ;  /* 0x0000000400047310 */ /* 0x000e240000201800 */
[----:B0-----:R-:W-:Y:S01]  /*87e0*/  STG.E.128 desc[UR36][R2.64], R4 ;  /* 0x0000000402007986 */ /* 0x001fe2000c101d24 */
[----:B------:R-:W-:Y:S05]  /*87f0*/  EXIT ;  /* 0x000000000000794d */ /* 0x000fea0003800000 */
.L_x_564:
[----:B------:R-:W-:-:S13]  /*8800*/  ISETP.NE.AND P0, PT, R0, 0xf, PT ;  /* 0x0000000f0000780c */ /* 0x000fda0003f05270 */
[----:B------:R-:W-:Y:S05]  /*8810*/  @!P0 BRA `(.L_x_566) ;  /* 0x0000000000e88947 */ /* 0x000fea0003800000 */
[----:B------:R-:W-:-:S13]  /*8820*/  ISETP.NE.AND P0, PT, R0, 0x17, PT ;  /* 0x000000170000780c */ /* 0x000fda0003f05270 */
[----:B------:R-:W-:Y:S05]  /*8830*/  @!P0 BRA `(.L_x_567) ;  /* 0x0000000000908947 */ /* 0x000fea0003800000 */
[----:B------:R-:W-:-:S13]  /*8840*/  ISETP.NE.AND P0, PT, R0, 0x18, PT ;  /* 0x000000180000780c */ /* 0x000fda0003f05270 */
[----:B------:R-:W-:Y:S05]  /*8850*/  @!P0 BRA `(.L_x_568) ;  /* 0x0000000000448947 */ /* 0x000fea0003800000 */
.L_x_545:
[----:B------:R-:W-:Y:S01]  /*8860*/  MOV R0, 0x0 ;  /* 0x0000000000007802 */ /* 0x000fe20000000f00 */
[----:B------:R-:W0:Y:S01]  /*8870*/  LDCU.64 UR4, c[0x4][0x158] ;  /* 0x01002b00ff0477ac */ /* 0x000e220008000a00 */
[----:B------:R-:W-:Y:S02]  /*8880*/  IMAD.MOV.U32 R8, RZ, RZ, 0x65 ;  /* 0x00000065ff087424 */ /* 0x000fe400078e00ff */
[----:B------:R1:W2:Y:S01]  /*8890*/  LDC.64 R2, c[0x4][R0] ;  /* 0x0100000000027b82 */ /* 0x0002a20000000a00 */
[----:B------:R-:W3:Y:S01]  /*88a0*/  LDCU.64 UR6, c[0x4][0x160] ;  /* 0x01002c00ff0677ac */ /* 0x000ee20008000a00 */
[----:B------:R-:W-:Y:S02]  /*88b0*/  IMAD.MOV.U32 R12, RZ, RZ, 0x1 ;  /* 0x00000001ff0c7424 */ /* 0x000fe400078e00ff */
[----:B------:R-:W-:Y:S01]  /*88c0*/  IMAD.MOV.U32 R13, RZ, RZ, RZ ;  /* 0x000000ffff0d7224 */ /* 0x000fe200078e00ff */
[----:B------:R-:W4:Y:S01]  /*88d0*/  LDCU.64 UR8, c[0x4][0x70] ;  /* 0x01000e00ff0877ac */ /* 0x000f220008000a00 */
[----:B0-----:R-:W-:-:S02]  /*88e0*/  IMAD.U32 R4, RZ, RZ, UR4 ;  /* 0x00000004ff047e24 */ /* 0x001fc4000f8e00ff */
[----:B------:R-:W-:Y:S02]  /*88f0*/  IMAD.U32 R5, RZ, RZ, UR5 ;  /* 0x00000005ff057e24 */ /* 0x000fe4000f8e00ff */
[----:B---3--:R-:W-:Y:S02]  /*8900*/  IMAD.U32 R6, RZ, RZ, UR6 ;  /* 0x00000006ff067e24 */ /* 0x008fe4000f8e00ff */
[----:B------:R-:W-:Y:S02]  /*8910*/  IMAD.U32 R7, RZ, RZ, UR7 ;  /* 0x00000007ff077e24 */ /* 0x000fe4000f8e00ff */
[----:B----4-:R-:W-:Y:S02]  /*8920*/  IMAD.U32 R10, RZ, RZ, UR8 ;  /* 0x00000008ff0a7e24 */ /* 0x010fe4000f8e00ff */
[----:B-1----:R-:W-:-:S07]  /*8930*/  IMAD.U32 R11, RZ, RZ, UR9 ;  /* 0x00000009ff0b7e24 */ /* 0x002fce000f8e00ff */
[----:B------:R-:W-:-:S07]  /*8940*/  LEPC R20, `(.L_x_569) ;  /* 0x000000001014794e */ /* 0x000fce0000000000 */
[----:B--2---:R-:W-:Y:S05]  /*8950*/  CALL.ABS.NOINC R2 ;  /* 0x0000000002007343 */ /* 0x004fea0003c00000 */
.L_x_569:
[----:B------:R-:W-:Y:S05]  /*8960*/  EXIT ;  /* 0x000000000000794d */ /* 0x000fea0003800000 */
.L_x_568:
        /* <DEDUP_REMOVED lines=13> */
.L_x_571:
[----:B------:R-:W-:Y:S05]  /*8a40*/  BSYNC.RECONVERGENT B0 ;  /* 0x0000000000007941 */ /* 0x000fea0003800200 */
.L_x_570:
[----:B------:R-:W-:-:S05]  /*8a50*/  LOP3.LUT R5, R0, 0x80, R5, 0xf8, !PT ;  /* 0x0000008000057812 */ /* 0x000fca00078ef805 */
[----:B------:R-:W-:Y:S01]  /*8a60*/  STG.E.U8 desc[UR36][R2.64], R5 ;  /* 0x0000000502007986 */ /* 0x000fe2000c101124 */
[----:B------:R-:W-:Y:S05]  /*8a70*/  EXIT ;  /* 0x000000000000794d */ /* 0x000fea0003800000 */
.L_x_567:
        /* <DEDUP_REMOVED lines=12> */
.L_x_573:
[----:B------:R-:W-:Y:S01]  /*8b40*/  IMAD.MOV.U32 R0, RZ, RZ, 0x7f ;  /* 0x0000007fff007424 */ /* 0x000fe200078e00ff */
[----:B------:R-:W-:-:S04]  /*8b50*/  ISETP.GT.U32.AND P0, PT, R4, 0x7f800000, PT ;  /* 0x7f8000000400780c */ /* 0x000fc80003f04070 */
[----:B------:R-:W-:-:S09]  /*8b60*/  SEL R0, R0, 0x7c, P0 ;  /* 0x0000007c00007807 */ /* 0x000fd20000000000 */
.L_x_574:
[----:B------:R-:W-:Y:S05]  /*8b70*/  BSYNC.RECONVERGENT B0 ;  /* 0x0000000000007941 */ /* 0x000fea0003800200 */
.L_x_572:
[----:B------:R-:W-:-:S04]  /*8b80*/  SHF.R.U32.HI R5, RZ, 0x18, R5 ;  /* 0x00000018ff057819 */ /* 0x000fc80000011605 */
[----:B------:R-:W-:-:S05]  /*8b90*/  LOP3.LUT R5, R0, 0x80, R5, 0xf8, !PT ;  /* 0x0000008000057812 */ /* 0x000fca00078ef805 */
[----:B------:R-:W-:Y:S01]  /*8ba0*/  STG.E.U8 desc[UR36][R2.64], R5 ;  /* 0x0000000502007986 */ /* 0x000fe2000c101124 */
[----:B------:R-:W-:Y:S05]  /*8bb0*/  EXIT ;  /* 0x000000000000794d */ /* 0x000fea0003800000 */
.L_x_566:
[----:B------:R-:W-:Y:S01]  /*8bc0*/  STG.E.U16 desc[UR36][R2.64], R19 ;  /* 0x0000001302007986 */ /* 0x000fe2000c101524 */
[----:B------:R-:W-:Y:S05]  /*8bd0*/  EXIT ;  /* 0x000000000000794d */ /* 0x000fea0003800000 */
.L_x_575:
        /* <DEDUP_REMOVED lines=10> */
.L_x_17250:


//--------------------- .text._ZN2at6native18elementwise_kernelILi128ELi4EZNS0_22gpu_kernel_impl_nocastIZZZNS0_16acos_kernel_cudaERNS_18TensorIteratorBaseEENKUlvE0_clEvENKUlvE2_clEvEUlN3c108BFloat16EE_EEvS4_RKT_EUliE_EEviT1_ --------------------------
	.section	.text._ZN2at6native18elementwise_kernelILi128ELi4EZNS0_22gpu_kernel_impl_nocastIZZZNS0_16acos_kernel_cudaERNS_18TensorIteratorBaseEENKUlvE0_clEvENKUlvE2_clEvEUlN3c108BFloat16EE_EEvS4_RKT_EUliE_EEviT1_,"ax",@progbits
	.align	128
        .global         _ZN2at6native18elementwise_kernelILi128ELi4EZNS0_22gpu_kernel_impl_nocastIZZZNS0_16acos_kernel_cudaERNS_18TensorIteratorBaseEENKUlvE0_clEvENKUlvE2_clEvEUlN3c108BFloat16EE_EEvS4_RKT_EUliE_EEviT1_
        .type           _ZN2at6native18elementwise_kernelILi128ELi4EZNS0_22gpu_kernel_impl_nocastIZZZNS0_16acos_kernel_cudaERNS_18TensorIteratorBaseEENKUlvE0_clEvENKUlvE2_clEvEUlN3c108BFloat16EE_EEvS4_RKT_EUliE_EEviT1_,@function
        .size           _ZN2at6native18elementwise_kernelILi128ELi4EZNS0_22gpu_kernel_impl_nocastIZZZNS0_16acos_kernel_cudaERNS_18TensorIteratorBaseEENKUlvE0_clEvENKUlvE2_clEvEUlN3c108BFloat16EE_EEvS4_RKT_EUliE_EEviT1_,(.L_x_17251 - _ZN2at6native18elementwise_kernelILi128ELi4EZNS0_22gpu_kernel_impl_nocastIZZZNS0_16acos_kernel_cudaERNS_18TensorIteratorBaseEENKUlvE0_clEvENKUlvE2_clEvEUlN3c108BFloat16EE_EEvS4_RKT_EUliE_EEviT1_)
        .other          _ZN2at6native18elementwise_kernelILi128ELi4EZNS0_22gpu_kernel_impl_nocastIZZZNS0_16acos_kernel_cudaERNS_18TensorIteratorBaseEENKUlvE0_clEvENKUlvE2_clEvEUlN3c108BFloat16EE_EEvS4_RKT_EUliE_EEviT1_,@"STO_CUDA_ENTRY STV_DEFAULT"
_ZN2at6native18elementwise_kernelILi128ELi4EZNS0_22gpu_kernel_impl_nocastIZZZNS0_16acos_kernel_cudaERNS_18TensorIteratorBaseEENKUlvE0_clEvENKUlvE2_clEvEUlN3c108BFloat16EE_EEvS4_RKT_EUliE_EEviT1_:
.text._ZN2at6native18elementwise_kernelILi128ELi4EZNS0_22gpu_kernel_impl_nocastIZZZNS0_16acos_kernel_cudaERNS_18TensorIteratorBaseEENKUlvE0_clEvENKUlvE2_clEvEUlN3c108BFloat16EE_EEvS4_RKT_EUliE_EEviT1_:
[----:B------:R-:W-:Y:S08]  /*0000*/  LDC R1, c[0x0][0x37c] ;  /* 0x0000df00ff017b82 */ /* 0x000ff00000000800 */
[----:B------:R-:W0:Y:S01]  /*0010*/  LDC R2, c[0x0][0x388] ;  /* 0x0000e200ff027b82 */ /* 0x000e220000000800 */
[----:B------:R-:W1:Y:S01]  /*0020*/  S2R R3, SR_TID.X ;  /* 0x0000000000037919 */ /* 0x000e620000002100 */
[----:B------:R-:W2:Y:S06]  /*0030*/  LDCU.64 UR6, c[0x0][0x358] ;  /* 0x00006b00ff0677ac */ /* 0x000eac0008000a00 */
[----:B------:R-:W3:Y:S01]  /*0040*/  S2UR UR4, SR_CTAID.X ;  /* 0x00000000000479c3 */ /* 0x000ee20000002500 */
[----:B0-----:R-:W-:Y:S01]  /*0050*/  ISETP.NE.AND P0, PT, R2, RZ, PT ;  /* 0x000000ff0200720c */ /* 0x001fe20003f05270 */
[----:B---3--:R-:W-:-:S06]  /*0060*/  USHF.L.U32 UR4, UR4, 0x9, URZ ;  /* 0x0000000904047899 */ /* 0x008fcc00080006ff */
[----:B-1----:R-:W-:-:S06]  /*0070*/  LOP3.LUT R3, R3, UR4, RZ, 0xfc, !PT ;  /* 0x0000000403037c12 */ /* 0x002fcc000f8efcff */
[----:B--2---:R-:W-:Y:S05]  /*0080*/  @P0 BRA `(.L_x_576) ;  /* 0x0000000800600947 */ /* 0x004fea0003800000 */
[----:B------:R-:W0:Y:S01]  /*0090*/  LDCU UR4, c[0x0][0x380] ;  /* 0x00007000ff0477ac */ /* 0x000e220008000800 */
[----:B------:R-:W-:Y:S04]  /*00a0*/  BSSY.RECONVERGENT B0, `(.L_x_577) ;  /* 0x0000071000007945 */ /* 0x000fe80003800200 */
[----:B------:R-:W-:Y:S01]  /*00b0*/  BSSY.RELIABLE B1, `(.L_x_578) ;  /* 0x000004d000017945 */ /* 0x000fe20003800100 */
[----:B0-----:R-:W-:-:S13]  /*00c0*/  ISETP.GE.AND P0, PT, R3, UR4, PT ;  /* 0x0000000403007c0c */ /* 0x001fda000bf06270 */
[----:B------:R-:W-:Y:S05]  /*00d0*/  @P0 BRA `(.L_x_579) ;  /* 0x00000004001c0947 */ /* 0x000fea0003800000 */
[----:B------:R-:W0:Y:S02]  /*00e0*/  LDC.64 R4, c[0x0][0x588] ;  /* 0x00016200ff047b82 */ /* 0x000e240000000a00 */
[----:B0-----:R0:W2:Y:S01]  /*00f0*/  LDG.E.U16 R4, desc[UR6][R4.64] ;  /* 0x0000000604047981 */ /* 0x0010a2000c1e1500 */
[----:B------:R-:W-:Y:S01]  /*0100*/  HFMA2 R7, -RZ, RZ, 1.75, 0 ;  /* 0x3f000000ff077431 */ /* 0x000fe200000001ff */
[----:B------:R-:W-:Y:S02]  /*0110*/  IADD3 R3, PT, PT, R3, 0x80, RZ ;  /* 0x0000008003037810 */ /* 0x000fe40007ffe0ff */
[----:B0-----:R-:W-:Y:S02]  /*0120*/  MOV R5, 0x3d10ecef ;  /* 0x3d10ecef00057802 */ /* 0x001fe40000000f00 */
[----:B--2---:R-:W-:-:S04]  /*0130*/  SHF.L.U32 R0, R4, 0x10, RZ ;  /* 0x0000001004007819 */ /* 0x004fc800000006ff */
[C---:B------:R-:W-:Y:S01]  /*0140*/  FSETP.GT.FTZ.AND P0, PT, |R0|.reuse, 0.56000000238418579102, PT ;  /* 0x3f0f5c290000780b */ /* 0x040fe20003f14200 */
[C---:B------:R-:W-:Y:S01]  /*0150*/  FFMA.FTZ R2, |R0|.reuse, -R7, 0.5 ;  /* 0x3f00000000027423 */ /* 0x040fe20000010a07 */
[C---:B------:R-:W-:Y:S01]  /*0160*/  FSETP.NEU.FTZ.AND P1, PT, |R0|.reuse, 1, PT ;  /* 0x3f8000000000780b */ /* 0x040fe20003f3d200 */
[----:B------:R-:W-:Y:S02]  /*0170*/  FADD.FTZ R9, |R0|, -RZ ;  /* 0x800000ff00097221 */ /* 0x000fe40000010200 */
[----:B------:R-:W0:Y:S02]  /*0180*/  MUFU.RSQ R7, R2 ;  /* 0x0000000200077308 */ /* 0x000e240000001400 */
[----:B0-----:R-:W-:Y:S01]  /*0190*/  FMUL.FTZ R6, R2, R7 ;  /* 0x0000000702067220 */ /* 0x001fe20000410000 */
[----:B------:R-:W-:-:S04]  /*01a0*/  FMUL.FTZ R7, R7, -0.5 ;  /* 0xbf00000007077820 */ /* 0x000fc80000410000 */
[----:B------:R-:W-:-:S04]  /*01b0*/  FFMA.FTZ R7, R6, R7, 0.5 ;  /* 0x3f00000006077423 */ /* 0x000fc80000010007 */
[----:B------:R-:W-:-:S05]  /*01c0*/  FFMA.FTZ R7, R6, R7, R6 ;  /* 0x0000000706077223 */ /* 0x000fca0000010006 */
[----:B------:R-:W-:Y:S02]  /*01d0*/  @P0 FSEL R9, R7, RZ, P1 ;  /* 0x000000ff07090208 */ /* 0x000fe40000800000 */
[----:B------:R-:W-:Y:S02]  /*01e0*/  FSETP.GT.FTZ.AND P1, PT, R0, 0.56000000238418579102, PT ;  /* 0x3f0f5c290000780b */ /* 0x000fe40003f34000 */
[----:B------:R-:W-:Y:S01]  /*01f0*/  LOP3.LUT R9, R9, 0x80000000, R0, 0xb8, !PT ;  /* 0x8000000009097812 */ /* 0x000fe200078eb800 */
[----:B------:R-:W-:-:S04]  /*0200*/  HFMA2 R0, -RZ, RZ, 1.9599609375, 20144 ;  /* 0x3fd774ebff007431 */ /* 0x000fc800000001ff */
[----:B------:R-:W-:-:S04]  /*0210*/  FMUL.FTZ R2, R9, R9 ;  /* 0x0000000909027220 */ /* 0x000fc80000410000 */
[----:B------:R-:W-:-:S04]  /*0220*/  FFMA.FTZ R5, R2, R5, 0.016980519518256187439 ;  /* 0x3c8b1abb02057423 */ /* 0x000fc80000010005 */
[----:B------:R-:W-:-:S04]  /*0230*/  FFMA.FTZ R5, R2, R5, 0.030762933194637298584 ;  /* 0x3cfc028c02057423 */ /* 0x000fc80000010005 */
[----:B------:R-:W-:-:S04]  /*0240*/  FFMA.FTZ R5, R2, R5, 0.044709417968988418579 ;  /* 0x3d37213902057423 */ /* 0x000fc80000010005 */
[----:B------:R-:W-:-:S04]  /*0250*/  FFMA.FTZ R5, R2, R5, 0.074989043176174163818 ;  /* 0x3d9993db02057423 */ /* 0x000fc80000010005 */
[----:B------:R-:W-:-:S04]  /*0260*/  FFMA.FTZ R5, R2, R5, 0.16666707396507263184 ;  /* 0x3e2aaac602057423 */ /* 0x000fc80000010005 */
[----:B------:R-:W-:Y:S02]  /*0270*/  FMUL.FTZ R2, R2, R5 ;  /* 0x0000000502027220 */ /* 0x000fe40000410000 */
[----:B------:R-:W0:Y:S02]  /*0280*/  LDC.64 R4, c[0x0][0x580] ;  /* 0x00016000ff047b82 */ /* 0x000e240000000a00 */
[----:B------:R-:W-:-:S04]  /*0290*/  FFMA.FTZ R2, R9, R2, R9 ;  /* 0x0000000209027223 */ /* 0x000fc80000010009 */
[----:B------:R-:W-:-:S05]  /*02a0*/  FADD.FTZ R7, -R2, -RZ ;  /* 0x800000ff02077221 */ /* 0x000fca0000010100 */
[----:B------:R-:W-:-:S05]  /*02b0*/  FSEL R7, R2, R7, P0 ;  /* 0x0000000702077208 */ /* 0x000fca0000000000 */
[----:B------:R-:W-:-:S04]  /*02c0*/  @!P1 FFMA.FTZ R2, R0, 0.93318945169448852539, R7 ;  /* 0x3f6ee58100029823 */ /* 0x000fc80000010007 */
[----:B------:R-:W-:Y:S01]  /*02d0*/  @P0 FADD.FTZ R2, R2, R2 ;  /* 0x0000000202020221 */ /* 0x000fe20000010000 */
[----:B------:R-:W-:-:S04]  /*02e0*/  ISETP.GE.AND P0, PT, R3, UR4, PT ;  /* 0x0000000403007c0c */ /* 0x000fc8000bf06270 */
[----:B------:R-:W-:-:S05]  /*02f0*/  F2FP.BF16.F32.PACK_AB R2, RZ, R2 ;  /* 0x00000002ff02723e */ /* 0x000fca00000010ff */
[----:B0-----:R0:W-:Y:S04]  /*0300*/  STG.E.U16 desc[UR6][R4.64], R2 ;  /* 0x0000000204007986 */ /* 0x0011e8000c101506 */
[----:B------:R-:W-:Y:S05]  /*0310*/  @P0 BREAK.RELIABLE B1 ;  /* 0x0000000000010942 */ /* 0x000fea0003800100 */
[----:B------:R-:W-:Y:S05]  /*0320*/  @P0 BRA `(.L_x_580) ;  /* 0x0000000400200947 */ /* 0x000fea0003800000 */
[----:B0-----:R-:W0:Y:S02]  /*0330*/  LDC.64 R4, c[0x0][0x588] ;  /* 0x00016200ff047b82 */ /* 0x001e240000000a00 */
[----:B0-----:R0:W2:Y:S01]  /*0340*/  LDG.E.U16 R4, desc[UR6][R4.64] ;  /* 0x0000000604047981 */ /* 0x0010a2000c1e1500 */
[----:B------:R-:W-:Y:S02]  /*0350*/  MOV R7, 0x3f000000 ;  /* 0x3f00000000077802 */ /* 0x000fe40000000f00 */
        /* <DEDUP_REMOVED lines=28> */
[----:B------:R-:W-:-:S05]  /*0520*/  @P0 FADD.FTZ R2, R2, R2 ;  /* 0x0000000202020221 */ /* 0x000fca0000010000 */
[----:B------:R-:W-:-:S05]  /*0530*/  F2FP.BF16.F32.PACK_AB R2, RZ, R2 ;  /* 0x00000002ff02723e */ /* 0x000fca00000010ff */
[----:B0-----:R0:W-:Y:S02]  /*0540*/  STG.E.U16 desc[UR6][R4.64], R2 ;  /* 0x0000000204007986 */ /* 0x0011e4000c101506 */
.L_x_579:
[----:B------:R-:W-:-:S13]  /*0550*/  ISETP.GE.AND P0, PT, R3, UR4, PT ;  /* 0x0000000403007c0c */ /* 0x000fda000bf06270 */
[----:B------:R-:W-:Y:S05]  /*0560*/  @P0 BREAK.RELIABLE B1 ;  /* 0x0000000000010942 */ /* 0x000fea0003800100 */
[----:B------:R-:W-:Y:S05]  /*0570*/  @P0 BRA `(.L_x_580) ;  /* 0x00000000008c0947 */ /* 0x000fea0003800000 */
[----:B------:R-:W-:Y:S05]  /*0580*/  BSYNC.RELIABLE B1 ;  /* 0x0000000000017941 */ /* 0x000fea0003800100 */
.L_x_578:
[----:B0-----:R-:W0:Y:S02]  /*0590*/  LDC.64 R4, c[0x0][0x588] ;  /* 0x00016200ff047b82 */ /* 0x001e240000000a00 */
        /* <DEDUP_REMOVED lines=33> */
.L_x_580:
[----:B------:R-:W-:Y:S05]  /*07b0*/  BSYNC.RECONVERGENT B0 ;  /* 0x0000000000007941 */ /* 0x000fea0003800200 */
.L_x_577:
[----:B------:R-:W-:Y:S05]  /*07c0*/  WARPSYNC.ALL ;  /* 0x0000000000007948 */ /* 0x000fea0003800000 */
[----:B------:R-:W-:-:S13]  /*07d0*/  ISETP.GE.AND P0, PT, R3, UR4, PT ;  /* 0x0000000403007c0c */ /* 0x000fda000bf06270 */
[----:B------:R-:W-:Y:S05]  /*07e0*/  @P0 EXIT ;  /* 0x000000000000094d */ /* 0x000fea0003800000 */
[----:B01----:R-:W0:Y:S02]  /*07f0*/  LDC.64 R2, c[0x0][0x588] ;  /* 0x00016200ff027b82 */ /* 0x003e240000000a00 */
[----:B0-----:R0:W2:Y:S01]  /*0800*/  LDG.E.U16 R2, desc[UR6][R2.64] ;  /* 0x0000000602027981 */ /* 0x0010a2000c1e1500 */
[----:B------:R-:W-:Y:S01]  /*0810*/  HFMA2 R5, -RZ, RZ, 1.75, 0 ;  /* 0x3f000000ff057431 */ /* 0x000fe200000001ff */
        /* <DEDUP_REMOVED lines=11> */
[----:B------:R-:W-:Y:S01]  /*08d0*/  @P0 FSEL R7, R5, RZ, P1 ;  /* 0x000000ff05070208 */ /* 0x000fe20000800000 */
[----:B------:R-:W-:Y:S01]  /*08e0*/  HFMA2 R5, -RZ, RZ, 1.9599609375, 20144 ;  /* 0x3fd774ebff057431 */ /* 0x000fe200000001ff */
        /* <DEDUP_REMOVED lines=9> */
[----:B------:R-:W-:Y:S02]  /*0980*/  FFMA.FTZ R7, R7, R2, R7 ;  /* 0x0000000207077223 */ /* 0x000fe40000010007 */
[----:B------:R-:W0:Y:S02]  /*0990*/  LDC.64 R2, c[0x0][0x580] ;  /* 0x00016000ff027b82 */ /* 0x000e240000000a00 */
[----:B------:R-:W-:-:S05]  /*09a0*/  FADD.FTZ R0, -R7, -RZ ;  /* 0x800000ff07007221 */ /* 0x000fca0000010100 */
[----:B------:R-:W-:-:S05]  /*09b0*/  FSEL R0, R7, R0, P0 ;  /* 0x0000000007007208 */ /* 0x000fca0000000000 */
[----:B------:R-:W-:-:S04]  /*09c0*/  @!P1 FFMA.FTZ R7, R5, 0.93318945169448852539, R0 ;  /* 0x3f6ee58105079823 */ /* 0x000fc80000010000 */
[----:B------:R-:W-:-:S05]  /*09d0*/  @P0 FADD.FTZ R7, R7, R7 ;  /* 0x0000000707070221 */ /* 0x000fca0000010000 */
[----:B------:R-:W-:-:S05]  /*09e0*/  F2FP.BF16.F32.PACK_AB R7, RZ, R7 ;  /* 0x00000007ff07723e */ /* 0x000fca00000010ff */
[----:B0-----:R-:W-:Y:S01]  /*09f0*/  STG.E.U16 desc[UR6][R2.64], R7 ;  /* 0x0000000702007986 */ /* 0x001fe2000c101506 */
[----:B------:R-:W-:Y:S05]  /*0a00*/  EXIT ;  /* 0x000000000000794d */ /* 0x000fea0003800000 */
.L_x_576:
[----:B------:R-:W0:Y:S01]  /*0a10*/  LDCU UR4, c[0x0][0x380] ;  /* 0x00007000ff0477ac */ /* 0x000e220008000800 */
[----:B------:R-:W-:Y:S01]  /*0a20*/  IADD3 R2, PT, PT, R2, -0x1, RZ ;  /* 0xffffffff02027810 */ /* 0x000fe20007ffe0ff */
[----:B------:R-:W-:Y:S04]  /*0a30*/  BSSY.RECONVERGENT B0, `(.L_x_581) ;  /* 0x00003fa000007945 */ /* 0x000fe80003800200 */
[----:B------:R-:W-:Y:S01]  /*0a40*/  BSSY.RELIABLE B1, `(.L_x_582) ;  /* 0x00002a9000017945 */ /* 0x000fe20003800100 */
[----:B------:R-:W-:-:S04]  /*0a50*/  VIMNMX.U32 R0, PT, PT, R2, 0x18, PT ;  /* 0x0000001802007848 */ /* 0x000fc80003fe0000 */
[----:B------:R-:W-:Y:S02]  /*0a60*/  IADD3 R0, PT, PT, R0, 0x1, RZ ;  /* 0x0000000100007810 */ /* 0x000fe40007ffe0ff */
[----:B0-----:R-:W-:-:S13]  /*0a70*/  ISETP.GE.AND P0, PT, R3, UR4, PT ;  /* 0x0000000403007c0c */ /* 0x001fda000bf06270 */
[----:B------:R-:W-:Y:S05]  /*0a80*/  @P0 BRA `(.L_x_583) ;  /* 0x0000002800840947 */ /* 0x000fea0003800000 */
[----:B------:R-:W0:Y:S01]  /*0a90*/  LDCU.64 UR8, c[0x0][0x390] ;  /* 0x00007200ff0877ac */ /* 0x000e220008000a00 */
[----:B------:R-:W-:Y:S01]  /*0aa0*/  HFMA2 R4, -RZ, RZ, 0, 0 ;  /* 0x00000000ff047431 */ /* 0x000fe200000001ff */
[----:B------:R-:W-:Y:S01]  /*0ab0*/  MOV R5, R3 ;  /* 0x0000000300057202 */ /* 0x000fe20000000f00 */
[----:B------:R-:W1:Y:S01]  /*0ac0*/  LDCU UR5, c[0x0][0x38c] ;  /* 0x00007180ff0577ac */ /* 0x000e620008000800 */
[----:B------:R-:W-:Y:S01]  /*0ad0*/  ISETP.NE.AND P0, PT, R2, RZ, PT ;  /* 0x000000ff0200720c */ /* 0x000fe20003f05270 */
[----:B------:R-:W2:Y:S01]  /*0ae0*/  LDCU.64 UR10, c[0x0][0x4b8] ;  /* 0x00009700ff0a77ac */ /* 0x000ea20008000a00 */
[----:B0-----:R-:W-:-:S05]  /*0af0*/  IMAD.HI.U32 R6, R3, UR8, R4 ;  /* 0x0000000803067c27 */ /* 0x001fca000f8e0004 */
[----:B------:R-:W-:-:S04]  /*0b00*/  SHF.R.U32.HI R7, RZ, UR9, R6 ;  /* 0x00000009ff077c19 */ /* 0x000fc80008011606 */
[----:B------:R-:W-:-:S05]  /*0b10*/  IADD3 R4, PT, PT, -R7, RZ, RZ ;  /* 0x000000ff07047210 */ /* 0x000fca0007ffe1ff */
[----:B-1----:R-:W-:-:S04]  /*0b20*/  IMAD R4, R4, UR5, R3 ;  /* 0x0000000504047c24 */ /* 0x002fc8000f8e0203 */
[C---:B--2---:R-:W-:Y:S02]  /*0b30*/  IMAD R5, R4.reuse, UR10, RZ ;  /* 0x0000000a04057c24 */ /* 0x044fe4000f8e02ff */
[----:B------:R-:W-:Y:S01]  /*0b40*/  IMAD R4, R4, UR11, RZ ;  /* 0x0000000b04047c24 */ /* 0x000fe2000f8e02ff */
[----:B------:R-:W-:Y:S06]  /*0b50*/  @!P0 BRA `(.L_x_584) ;  /* 0x0000001000748947 */ /* 0x000fec0003800000 */
[----:B------:R-:W0:Y:S01]  /*0b60*/  LDCU.64 UR8, c[0x0][0x398] ;  /* 0x00007300ff0877ac */ /* 0x000e220008000a00 */
[----:B------:R-:W-:Y:S02]  /*0b70*/  MOV R6, RZ ;  /* 0x000000ff00067202 */ /* 0x000fe40000000f00 */
[----:B------:R-:W-:Y:S01]  /*0b80*/  ISETP.NE.AND P0, PT, R0, 0x2, PT ;  /* 0x000000020000780c */ /* 0x000fe20003f05270 */
[----:B------:R-:W1:Y:S01]  /*0b90*/  LDCU UR5, c[0x0][0x3a0] ;  /* 0x00007400ff0577ac */ /* 0x000e620008000800 */
[----:B------:R-:W2:Y:S01]  /*0ba0*/  LDCU.64 UR10, c[0x0][0x4c0] ;  /* 0x00009800ff0a77ac */ /* 0x000ea20008000a00 */
[----:B0-----:R-:W-:-:S05]  /*0bb0*/  IMAD.HI.U32 R8, R7, UR9, R6 ;  /* 0x0000000907087c27 */ /* 0x001fca000f8e0006 */
[----:B-1----:R-:W-:-:S04]  /*0bc0*/  SHF.R.U32.HI R9, RZ, UR5, R8 ;  /* 0x00000005ff097c19 */ /* 0x002fc80008011608 */
[----:B------:R-:W-:-:S05]  /*0bd0*/  IADD3 R6, PT, PT, -R9, RZ, RZ ;  /* 0x000000ff09067210 */ /* 0x000fca0007ffe1ff */
[----:B------:R-:W-:-:S04]  /*0be0*/  IMAD R6, R6, UR8, R7 ;  /* 0x0000000806067c24 */ /* 0x000fc8000f8e0207 */
[C---:B--2---:R-:W-:Y:S02]  /*0bf0*/  IMAD R5, R6.reuse, UR10, R5 ;  /* 0x0000000a06057c24 */ /* 0x044fe4000f8e0205 */
[----:B------:R-:W-:Y:S01]  /*0c00*/  IMAD R4, R6, UR11, R4 ;  /* 0x0000000b06047c24 */ /* 0x000fe2000f8e0204 */
[----:B------:R-:W-:Y:S06]  /*0c10*/  @!P0 BRA `(.L_x_584) ;  /* 0x0000001000448947 */ /* 0x000fec0003800000 */
[----:B------:R-:W0:Y:S01]  /*0c20*/  LDCU.64 UR8, c[0x0][0x3a8] ;  /* 0x00007500ff0877ac */ /* 0x000e220008000a00 */
[----:B------:R-:W-:Y:S01]  /*0c30*/  HFMA2 R8, -RZ, RZ, 0, 0 ;  /* 0x00000000ff087431 */ /* 0x000fe200000001ff */
[----:B------:R-:W-:Y:S01]  /*0c40*/  ISETP.NE.AND P0, PT, R0, 0x3, PT ;  /* 0x000000030000780c */ /* 0x000fe20003f05270 */
[----:B------:R-:W1:Y:S01]  /*0c50*/  LDCU UR5, c[0x0][0x3a4] ;  /* 0x00007480ff0577ac */ /* 0x000e620008000800 */
[----:B------:R-:W2:Y:S02]  /*0c60*/  LDCU.64 UR10, c[0x0][0x4c8] ;  /* 0x00009900ff0a77ac */ /* 0x000ea40008000a00 */
[----:B0-----:R-:W-:-:S05]  /*0c70*/  IMAD.HI.U32 R6, R9, UR8, R8 ;  /* 0x0000000809067c27 */ /* 0x001fca000f8e0008 */
[----:B------:R-:W-:-:S04]  /*0c80*/  SHF.R.U32.HI R7, RZ, UR9, R6 ;  /* 0x00000009ff077c19 */ /* 0x000fc80008011606 */
[----:B------:R-:W-:-:S05]  /*0c90*/  IADD3 R8, PT, PT, -R7, RZ, RZ ;  /* 0x000000ff07087210 */ /* 0x000fca0007ffe1ff */
[----:B-1----:R-:W-:-:S04]  /*0ca0*/  IMAD R8, R8, UR5, R9 ;  /* 0x0000000508087c24 */ /* 0x002fc8000f8e0209 */
[C---:B--2---:R-:W-:Y:S02]  /*0cb0*/  IMAD R5, R8.reuse, UR10, R5 ;  /* 0x0000000a08057c24 */ /* 0x044fe4000f8e0205 */
[----:B------:R-:W-:Y:S01]  /*0cc0*/  IMAD R4, R8, UR11, R4 ;  /* 0x0000000b08047c24 */ /* 0x000fe2000f8e0204 */
        /* <DEDUP_REMOVED lines=241> */
[----:B------:R-:W-:Y:S01]  /*1be0*/  ISETP.NE.AND P0, PT, R0, 0x18, PT ;  /* 0x000000180000780c */ /* 0x000fe20003f05270 */
[----:B------:R-:W0:Y:S01]  /*1bf0*/  LDCU.64 UR8, c[0x0][0x4a0] ;  /* 0x00009400ff0877ac */ /* 0x000e220008000a00 */
[----:B------:R-:W-:Y:S01]  /*1c00*/  HFMA2 R6, -RZ, RZ, 0, 0 ;  /* 0x00000000ff067431 */ /* 0x000fe200000001ff */
[----:B------:R-:W1:Y:S01]  /*1c10*/  LDCU UR5, c[0x0][0x4a8] ;  /* 0x00009500ff0577ac */ /* 0x000e620008000800 */
[----:B------:R-:W2:Y:S09]  /*1c20*/  LDCU.64 UR10, c[0x0][0x570] ;  /* 0x0000ae00ff0a77ac */ /* 0x000eb20008000a00 */
[----:B------:R-:W3:Y:S01]  /*1c30*/  @P0 LDC.64 R14, c[0x0][0x4b0] ;  /* 0x00012c00ff0e0b82 */ /* 0x000ee20000000a00 */
[----:B0-----:R-:W-:-:S07]  /*1c40*/  IMAD.HI.U32 R10, R7, UR9, R6 ;  /* 0x00000009070a7c27 */ /* 0x001fce000f8e0006 */
[----:B------:R-:W0:Y:S01]  /*1c50*/  @P0 LDC R17, c[0x0][0x4ac] ;  /* 0x00012b00ff110b82 */ /* 0x000e220000000800 */
[----:B-1----:R-:W-:Y:S02]  /*1c60*/  SHF.R.U32.HI R11, RZ, UR5, R10 ;  /* 0x00000005ff0b7c19 */ /* 0x002fe4000801160a */
[----:B------:R-:W-:Y:S02]  /*1c70*/  @P0 MOV R10, RZ ;  /* 0x000000ff000a0202 */ /* 0x000fe40000000f00 */
[----:B------:R-:W-:-:S03]  /*1c80*/  IADD3 R13, PT, PT, -R11, RZ, RZ ;  /* 0x000000ff0b0d7210 */ /* 0x000fc60007ffe1ff */
[----:B------:R-:W1:Y:S01]  /*1c90*/  @P0 LDC.64 R8, c[0x0][0x578] ;  /* 0x00015e00ff080b82 */ /* 0x000e620000000a00 */
[----:B---3--:R-:W-:-:S05]  /*1ca0*/  @P0 IMAD.HI.U32 R6, R11, R14, R10 ;  /* 0x0000000e0b060227 */ /* 0x008fca00078e000a */
[----:B------:R-:W-:Y:S01]  /*1cb0*/  @P0 SHF.R.U32.HI R10, RZ, R15, R6 ;  /* 0x0000000fff0a0219 */ /* 0x000fe20000011606 */
[----:B------:R-:W-:-:S03]  /*1cc0*/  IMAD R6, R13, UR8, R7 ;  /* 0x000000080d067c24 */ /* 0x000fc6000f8e0207 */
[----:B------:R-:W-:Y:S01]  /*1cd0*/  @P0 IADD3 R10, PT, PT, -R10, RZ, RZ ;  /* 0x000000ff0a0a0210 */ /* 0x000fe20007ffe1ff */
[C---:B--2---:R-:W-:Y:S02]  /*1ce0*/  IMAD R5, R6.reuse, UR10, R5 ;  /* 0x0000000a06057c24 */ /* 0x044fe4000f8e0205 */
[----:B------:R-:W-:Y:S02]  /*1cf0*/  IMAD R4, R6, UR11, R4 ;  /* 0x0000000b06047c24 */ /* 0x000fe4000f8e0204 */
[----:B0-----:R-:W-:-:S04]  /*1d00*/  @P0 IMAD R10, R10, R17, R11 ;  /* 0x000000110a0a0224 */ /* 0x001fc800078e020b */
[C---:B-1----:R-:W-:Y:S02]  /*1d10*/  @P0 IMAD R5, R10.reuse, R8, R5 ;  /* 0x000000080a050224 */ /* 0x042fe400078e0205 */
[----:B------:R-:W-:-:S07]  /*1d20*/  @P0 IMAD R4, R10, R9, R4 ;  /* 0x000000090a040224 */ /* 0x000fce00078e0204 */
.L_x_584:
[----:B------:R-:W0:Y:S02]  /*1d30*/  LDCU.128 UR8, c[0x0][0x580] ;  /* 0x0000b000ff0877ac */ /* 0x000e240008000c00 */
[----:B0-----:R-:W-:-:S04]  /*1d40*/  IADD3 R6, P0, PT, R4, UR10, RZ ;  /* 0x0000000a04067c10 */ /* 0x001fc8000ff1e0ff */
[----:B------:R-:W-:-:S05]  /*1d50*/  IADD3.X R7, PT, PT, RZ, UR11, RZ, P0, !PT ;  /* 0x0000000bff077c10 */ /* 0x000fca00087fe4ff */
[----:B------:R0:W2:Y:S01]  /*1d60*/  LDG.E.U16 R6, desc[UR6][R6.64] ;  /* 0x0000000606067981 */ /* 0x0000a2000c1e1500 */
        /* <DEDUP_REMOVED lines=28> */
[----:B------:R-:W-:Y:S01]  /*1f30*/  @P0 FADD.FTZ R6, R6, R6 ;  /* 0x0000000606060221 */ /* 0x000fe20000010000 */
[----:B------:R-:W-:-:S04]  /*1f40*/  IADD3 R4, P0, PT, R5, UR8, RZ ;  /* 0x0000000805047c10 */ /* 0x000fc8000ff1e0ff */
[----:B------:R-:W-:Y:S02]  /*1f50*/  F2FP.BF16.F32.PACK_AB R6, RZ, R6 ;  /* 0x00000006ff06723e */ /* 0x000fe400000010ff */
[----:B------:R-:W-:Y:S02]  /*1f60*/  IADD3.X R5, PT, PT, RZ, UR9, RZ, P0, !PT ;  /* 0x00000009ff057c10 */ /* 0x000fe400087fe4ff */
[----:B------:R-:W-:-:S03]  /*1f70*/  ISETP.GE.AND P0, PT, R3, UR4, PT ;  /* 0x0000000403007c0c */ /* 0x000fc6000bf06270 */
[----:B------:R0:W-:Y:S10]  /*1f80*/  STG.E.U16 desc[UR6][R4.64], R6 ;  /* 0x0000000604007986 */ /* 0x0001f4000c101506 */
[----:B------:R-:W-:Y:S05]  /*1f90*/  @P0 BREAK.RELIABLE B1 ;  /* 0x0000000000010942 */ /* 0x000fea0003800100 */
[----:B------:R-:W-:Y:S05]  /*1fa0*/  @P0 BRA `(.L_x_585) ;  /* 0x0000002800880947 */ /* 0x000fea0003800000 */
[----:B------:R-:W1:Y:S01]  /*1fb0*/  LDCU.64 UR8, c[0x0][0x390] ;  /* 0x00007200ff0877ac */ /* 0x000e620008000a00 */
[----:B0-----:R-:W-:Y:S01]  /*1fc0*/  HFMA2 R4, -RZ, RZ, 0, 0 ;  /* 0x00000000ff047431 */ /* 0x001fe200000001ff */
[----:B------:R-:W-:Y:S01]  /*1fd0*/  MOV R5, R3 ;  /* 0x0000000300057202 */ /* 0x000fe20000000f00 */
[----:B------:R-:W0:Y:S01]  /*1fe0*/  LDCU UR5, c[0x0][0x38c] ;  /* 0x00007180ff0577ac */ /* 0x000e220008000800 */
[----:B------:R-:W-:Y:S01]  /*1ff0*/  ISETP.NE.AND P0, PT, R2, RZ, PT ;  /* 0x000000ff0200720c */ /* 0x000fe20003f05270 */
[----:B------:R-:W2:Y:S01]  /*2000*/  LDCU.64 UR10, c[0x0][0x4b8] ;  /* 0x00009700ff0a77ac */ /* 0x000ea20008000a00 */
[----:B-1----:R-:W-:-:S05]  /*2010*/  IMAD.HI.U32 R6, R3, UR8, R4 ;  /* 0x0000000803067c27 */ /* 0x002fca000f8e0004 */
[----:B------:R-:W-:-:S04]  /*2020*/  SHF.R.U32.HI R7, RZ, UR9, R6 ;  /* 0x00000009ff077c19 */ /* 0x000fc80008011606 */
[----:B------:R-:W-:-:S05]  /*2030*/  IADD3 R4, PT, PT, -R7, RZ, RZ ;  /* 0x000000ff07047210 */ /* 0x000fca0007ffe1ff */
[----:B0-----:R-:W-:-:S04]  /*2040*/  IMAD R4, R4, UR5, R3 ;  /* 0x0000000504047c24 */ /* 0x001fc8000f8e0203 */
        /* <DEDUP_REMOVED lines=288> */
.L_x_586:
        /* <DEDUP_REMOVED lines=35> */
[----:B------:R-:W-:-:S05]  /*3480*/  IADD3.X R5, PT, PT, RZ, UR9, RZ, P0, !PT ;  /* 0x00000009ff057c10 */ /* 0x000fca00087fe4ff */
[----:B------:R0:W-:Y:S02]  /*3490*/  STG.E.U16 desc[UR6][R4.64], R6 ;  /* 0x0000000604007986 */ /* 0x0001e4000c101506 */
.L_x_583:
[----:B------:R-:W-:-:S13]  /*34a0*/  ISETP.GE.AND P0, PT, R3, UR4, PT ;  /* 0x0000000403007c0c */ /* 0x000fda000bf06270 */
[----:B------:R-:W-:Y:S05]  /*34b0*/  @P0 BREAK.RELIABLE B1 ;  /* 0x0000000000010942 */ /* 0x000fea0003800100 */
[----:B------:R-:W-:Y:S05]  /*34c0*/  @P0 BRA `(.L_x_585) ;  /* 0x0000001400400947 */ /* 0x000fea0003800000 */
[----:B------:R-:W-:Y:S05]  /*34d0*/  BSYNC.RELIABLE B1 ;  /* 0x0000000000017941 */ /* 0x000fea0003800100 */
.L_x_582:
        /* <DEDUP_REMOVED lines=298> */
.L_x_587:
        /* <DEDUP_REMOVED lines=37> */
.L_x_585:
[----:B------:R-:W-:Y:S05]  /*49d0*/  BSYNC.RECONVERGENT B0 ;  /* 0x0000000000007941 */ /* 0x000fea0003800200 */
.L_x_581:
[----:B------:R-:W-:Y:S05]  /*49e0*/  WARPSYNC.ALL ;  /* 0x0000000000007948 */ /* 0x000fea0003800000 */
[----:B------:R-:W-:-:S13]  /*49f0*/  ISETP.GE.AND P0, PT, R3, UR4, PT ;  /* 0x0000000403007c0c */ /* 0x000fda000bf06270 */
[----:B------:R-:W-:Y:S05]  /*4a00*/  @P0 EXIT ;  /* 0x000000000000094d */ /* 0x000fea0003800000 */
[----:B------:R-:W2:Y:S01]  /*4a10*/  LDCU.64 UR4, c[0x0][0x390] ;  /* 0x00007200ff0477ac */ /* 0x000ea20008000a00 */
[----:B01----:R-:W-:Y:S01]  /*4a20*/  HFMA2 R4, -RZ, RZ, 0, 0 ;  /* 0x00000000ff047431 */ /* 0x003fe200000001ff */
[----:B------:R-:W-:Y:S01]  /*4a30*/  MOV R5, R3 ;  /* 0x0000000300057202 */ /* 0x000fe20000000f00 */
[----:B------:R-:W0:Y:S01]  /*4a40*/  LDCU UR8, c[0x0][0x38c] ;  /* 0x00007180ff0877ac */ /* 0x000e220008000800 */
[----:B------:R-:W-:Y:S01]  /*4a50*/  ISETP.NE.AND P0, PT, R2, RZ, PT ;  /* 0x000000ff0200720c */ /* 0x000fe20003f05270 */
[----:B------:R-:W1:Y:S01]  /*4a60*/  LDCU.64 UR10, c[0x0][0x4b8] ;  /* 0x00009700ff0a77ac */ /* 0x000e620008000a00 */
[----:B--2---:R-:W-:-:S05]  /*4a70*/  IMAD.HI.U32 R4, R3, UR4, R4 ;  /* 0x0000000403047c27 */ /* 0x004fca000f8e0004 */
[----:B------:R-:W-:-:S04]  /*4a80*/  SHF.R.U32.HI R5, RZ, UR5, R4 ;  /* 0x00000005ff057c19 */ /* 0x000fc80008011604 */
[----:B------:R-:W-:-:S05]  /*4a90*/  IADD3 R6, PT, PT, -R5, RZ, RZ ;  /* 0x000000ff05067210 */ /* 0x000fca0007ffe1ff */
[----:B0-----:R-:W-:-:S04]  /*4aa0*/  IMAD R2, R6, UR8, R3 ;  /* 0x0000000806027c24 */ /* 0x001fc8000f8e0203 */
[C---:B-1----:R-:W-:Y:S02]  /*4ab0*/  IMAD R3, R2.reuse, UR10, RZ ;  /* 0x0000000a02037c24 */ /* 0x042fe4000f8e02ff */
        /* <DEDUP_REMOVED lines=269> */
[----:B------:R-:W1:Y:S10]  /*5b90*/  LDCU UR4, c[0x0][0x4a8] ;  /* 0x00009500ff0477ac */ /* 0x000e740008000800 */
[----:B------:R-:W2:Y:S01]  /*5ba0*/  @P0 LDC.64 R8, c[0x0][0x4b0] ;  /* 0x00012c00ff080b82 */ /* 0x000ea20000000a00 */
[----:B0-----:R-:W-:-:S07]  /*5bb0*/  IMAD.HI.U32 R6, R5, UR9, R4 ;  /* 0x0000000905067c27 */ /* 0x001fce000f8e0004 */
[----:B------:R-:W0:Y:S01]  /*5bc0*/  @P0 LDC R11, c[0x0][0x4ac] ;  /* 0x00012b00ff0b0b82 */ /* 0x000e220000000800 */
[----:B-1----:R-:W-:Y:S01]  /*5bd0*/  SHF.R.U32.HI R7, RZ, UR4, R6 ;  /* 0x00000004ff077c19 */ /* 0x002fe20008011606 */
[----:B------:R-:W1:Y:S01]  /*5be0*/  LDCU.64 UR4, c[0x0][0x570] ;  /* 0x0000ae00ff0477ac */ /* 0x000e620008000a00 */
[----:B------:R-:W-:Y:S02]  /*5bf0*/  @P0 MOV R6, RZ ;  /* 0x000000ff00060202 */ /* 0x000fe40000000f00 */
[----:B------:R-:W-:-:S03]  /*5c00*/  IADD3 R4, PT, PT, -R7, RZ, RZ ;  /* 0x000000ff07047210 */ /* 0x000fc60007ffe1ff */
[----:B------:R-:W3:Y:S02]  /*5c10*/  @P0 LDC.64 R12, c[0x0][0x578] ;  /* 0x00015e00ff0c0b82 */ /* 0x000ee40000000a00 */
[----:B------:R-:W-:Y:S02]  /*5c20*/  IMAD R4, R4, UR8, R5 ;  /* 0x0000000804047c24 */ /* 0x000fe4000f8e0205 */
[----:B--2---:R-:W-:-:S05]  /*5c30*/  @P0 IMAD.HI.U32 R0, R7, R8, R6 ;  /* 0x0000000807000227 */ /* 0x004fca00078e0006 */
[----:B------:R-:W-:Y:S01]  /*5c40*/  @P0 SHF.R.U32.HI R0, RZ, R9, R0 ;  /* 0x00000009ff000219 */ /* 0x000fe20000011600 */
[C---:B-1----:R-:W-:Y:S02]  /*5c50*/  IMAD R3, R4.reuse, UR4, R3 ;  /* 0x0000000404037c24 */ /* 0x042fe4000f8e0203 */
[----:B------:R-:W-:Y:S01]  /*5c60*/  IMAD R2, R4, UR5, R2 ;  /* 0x0000000504027c24 */ /* 0x000fe2000f8e0202 */
[----:B------:R-:W-:-:S05]  /*5c70*/  @P0 IADD3 R6, PT, PT, -R0, RZ, RZ ;  /* 0x000000ff00060210 */ /* 0x000fca0007ffe1ff */
[----:B0-----:R-:W-:-:S04]  /*5c80*/  @P0 IMAD R6, R11, R6, R7 ;  /* 0x000000060b060224 */ /* 0x001fc800078e0207 */
[C---:B---3--:R-:W-:Y:S02]  /*5c90*/  @P0 IMAD R3, R6.reuse, R12, R3 ;  /* 0x0000000c06030224 */ /* 0x048fe400078e0203 */
[----:B------:R-:W-:-:S07]  /*5ca0*/  @P0 IMAD R2, R6, R13, R2 ;  /* 0x0000000d06020224 */ /* 0x000fce00078e0202 */
.L_x_588:
[----:B------:R-:W0:Y:S02]  /*5cb0*/  LDCU.128 UR8, c[0x0][0x580] ;  /* 0x0000b000ff0877ac */ /* 0x000e240008000c00 */
[----:B0-----:R-:W-:-:S04]  /*5cc0*/  IADD3 R4, P0, PT, R2, UR10, RZ ;  /* 0x0000000a02047c10 */ /* 0x001fc8000ff1e0ff */
[----:B------:R-:W-:-:S05]  /*5cd0*/  IADD3.X R5, PT, PT, RZ, UR11, RZ, P0, !PT ;  /* 0x0000000bff057c10 */ /* 0x000fca00087fe4ff */
[----:B------:R0:W2:Y:S01]  /*5ce0*/  LDG.E.U16 R4, desc[UR6][R4.64] ;  /* 0x0000000604047981 */ /* 0x0000a2000c1e1500 */
[----:B------:R-:W-:Y:S02]  /*5cf0*/  MOV R7, 0x3f000000 ;  /* 0x3f00000000077802 */ /* 0x000fe40000000f00 */
        /* <DEDUP_REMOVED lines=30> */
[----:B------:R-:W-:Y:S01]  /*5ee0*/  STG.E.U16 desc[UR6][R2.64], R9 ;  /* 0x0000000902007986 */ /* 0x000fe2000c101506 */
[----:B------:R-:W-:Y:S05]  /*5ef0*/  EXIT ;  /* 0x000000000000794d */ /* 0x000fea0003800000 */
.L_x_589:
        /* <DEDUP_REMOVED lines=16> */
.L_x_17251:


//--------------------- .text._ZN2at6native27unrolled_elementwise_kernelIZZZNS0_16acos_kernel_cudaERNS_18TensorIteratorBaseEENKUlvE0_clEvENKUlvE2_clEvEUlN3c108BFloat16EE_St5arrayIPcLm2EELi4E23TrivialOffsetCalculatorILi1EjESD_NS0_6memory15LoadWithoutCastENSE_16StoreWithoutCastEEEviT_T0_T2_T3_T4_T5_ --------------------------
	.section	.text._ZN2at6native27unrolled_elementwise_kernelIZZZNS0_16acos_kernel_cudaERNS_18TensorIteratorBaseEENKUlvE0_clEvENKUlvE2_clEvEUlN3c108BFloat16EE_St5arrayIPcLm2EELi4E23TrivialOffsetCalculatorILi1EjESD_NS0_6memory15LoadWithoutCastENSE_16StoreWithoutCastEEEviT_T0_T2_T3_T4_T5_,"ax",@progbits
	.align	128
        .global         _ZN2at6native27unrolled_elementwise_kernelIZZZNS0_16acos_kernel_cudaERNS_18TensorIteratorBaseEENKUlvE0_clEvENKUlvE2_clEvEUlN3c108BFloat16EE_St5arrayIPcLm2EELi4E23TrivialOffsetCalculatorILi1EjESD_NS0_6memory15LoadWithoutCastENSE_16StoreWithoutCastEEEviT_T0_T2_T3_T4_T5_
        .type           _ZN2at6native27unrolled_elementwise_kernelIZZZNS0_16acos_kernel_cudaERNS_18TensorIteratorBaseEENKUlvE0_clEvENKUlvE2_clEvEUlN3c108BFloat16EE_St5arrayIPcLm2EELi4E23TrivialOffsetCalculatorILi1EjESD_NS0_6memory15LoadWithoutCastENSE_16StoreWithoutCastEEEviT_T0_T2_T3_T4_T5_,@function
        .size           _ZN2at6native27unrolled_elementwise_kernelIZZZNS0_16acos_kernel_cudaERNS_18TensorIteratorBaseEENKUlvE0_clEvENKUlvE2_clEvEUlN3c108BFloat16EE_St5arrayIPcLm2EELi4E23TrivialOffsetCalculatorILi1EjESD_NS0_6memory15LoadWithoutCastENSE_16StoreWithoutCastEEEviT_T0_T2_T3_T4_T5_,(.L_x_17252 - _ZN2at6native27unrolled_elementwise_kernelIZZZNS0_16acos_kernel_cudaERNS_18TensorIteratorBaseEENKUlvE0_clEvENKUlvE2_clEvEUlN3c108BFloat16EE_St5arrayIPcLm2EELi4E23TrivialOffsetCalculatorILi1EjESD_NS0_6memory15LoadWithoutCastENSE_16StoreWithoutCastEEEviT_T0_T2_T3_T4_T5_)
        .other          _ZN2at6native27unrolled_elementwise_kernelIZZZNS0_16acos_kernel_cudaERNS_18TensorIteratorBaseEENKUlvE0_clEvENKUlvE2_clEvEUlN3c108BFloat16EE_St5arrayIPcLm2EELi4E23TrivialOffsetCalculatorILi1EjESD_NS0_6memory15LoadWithoutCastENSE_16StoreWithoutCastEEEviT_T0_T2_T3_T4_T5_,@"STO_CUDA_ENTRY STV_DEFAULT"
_ZN2at6native27unrolled_elementwise_kernelIZZZNS0_16acos_kernel_cudaERNS_18TensorIteratorBaseEENKUlvE0_clEvENKUlvE2_clEvEUlN3c108BFloat16EE_St5arrayIPcLm2EELi4E23TrivialOffsetCalculatorILi1EjESD_NS0_6memory15LoadWithoutCastENSE_16StoreWithoutCastEEEviT_T0_T2_T3_T4_T5_:
.text._ZN2at6native27unrolled_elementwise_kernelIZZZNS0_16acos_kernel_cudaERNS_18TensorIteratorBaseEENKUlvE0_clEvENKUlvE2_clEvEUlN3c108BFloat16EE_St5arrayIPcLm2EELi4E23TrivialOffsetCalculatorILi1EjESD_NS0_6memory15LoadWithoutCastENSE_16StoreWithoutCastEEEviT_T0_T2_T3_T4_T5_:
[----:B------:R-:W-:Y:S01]  /*0000*/  LDC R1, c[0x0][0x37c] ;  /* 0x0000df00ff017b82 */ /* 0x000fe20000000800 */
[----:B------:R-:W0:Y:S07]  /*0010*/  S2R R3, SR_CTAID.X ;  /* 0x0000000000037919 */ /* 0x000e2e0000002500 */
[----:B------:R-:W0:Y:S01]  /*0020*/  LDC R0, c[0x0][0x380] ;  /* 0x0000e000ff007b82 */ /* 0x000e220000000800 */
[----:B------:R-:W1:Y:S01]  /*0030*/  LDCU.64 UR4, c[0x0][0x358] ;  /* 0x00006b00ff0477ac */ /* 0x000e620008000a00 */
[----:B------:R-:W-:Y:S01]  /*0040*/  PRMT R8, RZ, 0x7610, R8 ;  /* 0x00007610ff087816 */ /* 0x000fe20000000008 */
[----:B------:R-:W2:Y:S01]  /*0050*/  S2R R2, SR_TID.X ;  /* 0x0000000000027919 */ /* 0x000ea20000002100 */
[----:B------:R-:W-:Y:S01]  /*0060*/  PRMT R4, RZ, 0x7610, R4 ;  /* 0x00007610ff047816 */ /* 0x000fe20000000004 */
[----:B0-----:R-:W-:Y:S01]  /*0070*/  IMAD R5, R3, -0x200, R0 ;  /* 0xfffffe0003057824 */ /* 0x001fe200078e0200 */
[----:B--2---:R-:W-:-:S04]  /*0080*/  MOV R0, R2 ;  /* 0x0000000200007202 */ /* 0x004fc80000000f00 */
[----:B------:R-:W-:-:S13]  /*0090*/  ISETP.GE.AND P0, PT, R2, R5, PT ;  /* 0x000000050200720c */ /* 0x000fda0003f06270 */
[----:B------:R-:W-:-:S04]  /*00a0*/  @!P0 IADD3 R2, PT, PT, R0, 0x80, RZ ;  /* 0x0000008000028810 */ /* 0x000fc80007ffe0ff */
[----:B------:R-:W-:-:S13]  /*00b0*/  ISETP.GE.AND P1, PT, R2, R5, PT ;  /* 0x000000050200720c */ /* 0x000fda0003f26270 */
[----:B------:R-:W-:Y:S01]  /*00c0*/  @!P1 LEA R9, R3, R2, 0x9 ;  /* 0x0000000203099211 */ /* 0x000fe200078e48ff */
[----:B------:R-:W0:Y:S01]  /*00d0*/  @!P1 LDC.64 R10, c[0x0][0x390] ;  /* 0x0000e400ff0a9b82 */ /* 0x000e220000000a00 */
[----:B------:R-:W-:-:S04]  /*00e0*/  @!P1 IADD3 R2, PT, PT, R2, 0x80, RZ ;  /* 0x0000008002029810 */ /* 0x000fc80007ffe0ff */
[----:B------:R-:W-:-:S13]  /*00f0*/  ISETP.GE.AND P3, PT, R2, R5, PT ;  /* 0x000000050200720c */ /* 0x000fda0003f66270 */
[----:B------:R-:W2:Y:S01]  /*0100*/  @!P3 LDC.64 R6, c[0x0][0x390] ;  /* 0x0000e400ff06bb82 */ /* 0x000ea20000000a00 */
[----:B------:R-:W-:Y:S02]  /*0110*/  @!P3 LEA R17, R3, R2, 0x9 ;  /* 0x000000020311b211 */ /* 0x000fe400078e48ff */
[----:B------:R-:W-:Y:S01]  /*0120*/  @!P3 IADD3 R2, PT, PT, R2, 0x80, RZ ;  /* 0x000000800202b810 */ /* 0x000fe20007ffe0ff */
[----:B0-----:R-:W-:-:S03]  /*0130*/  @!P1 IMAD.WIDE.U32 R10, R9, 0x2, R10 ;  /* 0x00000002090a9825 */ /* 0x001fc600078e000a */
[----:B------:R-:W-:Y:S01]  /*0140*/  ISETP.GE.AND P2, PT, R2, R5, PT ;  /* 0x000000050200720c */ /* 0x000fe20003f46270 */
[----:B--2---:R-:W-:Y:S01]  /*0150*/  @!P3 IMAD.WIDE.U32 R16, R17, 0x2, R6 ;  /* 0x000000021110b825 */ /* 0x004fe200078e0006 */
[C---:B------:R-:W-:Y:S01]  /*0160*/  @!P0 LEA R9, R3.reuse, R0, 0x9 ;  /* 0x0000000003098211 */ /* 0x040fe200078e48ff */
[----:B------:R-:W0:Y:S10]  /*0170*/  @!P0 LDC.64 R6, c[0x0][0x390] ;  /* 0x0000e400ff068b82 */ /* 0x000e340000000a00 */
[----:B------:R-:W-:Y:S01]  /*0180*/  @!P2 LEA R15, R3, R2, 0x9 ;  /* 0x00000002030fa211 */ /* 0x000fe200078e48ff */
[----:B-1----:R1:W5:Y:S01]  /*0190*/  @!P1 LDG.E.U16 R8, desc[UR4][R10.64] ;  /* 0x000000040a089981 */ /* 0x002362000c1e1500 */
[----:B------:R-:W-:-:S02]  /*01a0*/  IADD3 R18, PT, PT, R0, 0x80, RZ ;  /* 0x0000008000127810 */ /* 0x000fc40007ffe0ff */
[----:B------:R-:W-:Y:S01]  /*01b0*/  PRMT R2, RZ, 0x7610, R2 ;  /* 0x00007610ff027816 */ /* 0x000fe20000000002 */
[----:B------:R2:W5:Y:S01]  /*01c0*/  @!P3 LDG.E.U16 R4, desc[UR4][R16.64] ;  /* 0x000000041004b981 */ /* 0x000562000c1e1500 */
[----:B------:R-:W3:Y:S01]  /*01d0*/  @!P2 LDC.64 R12, c[0x0][0x390] ;  /* 0x0000e400ff0cab82 */ /* 0x000ee20000000a00 */
[----:B0-----:R-:W-:Y:S01]  /*01e0*/  @!P0 IMAD.WIDE.U32 R6, R9, 0x2, R6 ;  /* 0x0000000209068825 */ /* 0x001fe200078e0006 */
[----:B------:R-:W-:-:S06]  /*01f0*/  PRMT R9, RZ, 0x7610, R9 ;  /* 0x00007610ff097816 */ /* 0x000fcc0000000009 */
[----:B------:R0:W5:Y:S01]  /*0200*/  @!P0 LDG.E.U16 R9, desc[UR4][R6.64] ;  /* 0x0000000406098981 */ /* 0x000162000c1e1500 */
[C---:B------:R-:W-:Y:S01]  /*0210*/  ISETP.GE.AND P0, PT, R0.reuse, R5, PT ;  /* 0x000000050000720c */ /* 0x040fe20003f06270 */
[----:B---3--:R-:W-:Y:S01]  /*0220*/  @!P2 IMAD.WIDE.U32 R12, R15, 0x2, R12 ;  /* 0x000000020f0ca825 */ /* 0x008fe200078e000c */
[C---:B-1----:R-:W-:Y:S02]  /*0230*/  IADD3 R10, PT, PT, R0.reuse, 0x100, RZ ;  /* 0x00000100000a7810 */ /* 0x042fe40007ffe0ff */
[----:B--2---:R-:W-:Y:S01]  /*0240*/  IADD3 R16, PT, PT, R0, 0x180, RZ ;  /* 0x0000018000107810 */ /* 0x004fe20007ffe0ff */
[----:B------:R-:W-:Y:S01]  /*0250*/  BSSY.RECONVERGENT B0, `(.L_x_590) ;  /* 0x0000028000007945 */ /* 0x000fe20003800200 */
[----:B------:R1:W5:Y:S07]  /*0260*/  @!P2 LDG.E.U16 R2, desc[UR4][R12.64] ;  /* 0x000000040c02a981 */ /* 0x00036e000c1e1500 */
[----:B------:R-:W0:Y:S01]  /*0270*/  @!P0 LDC.64 R14, c[0x0][0x388] ;  /* 0x0000e200ff0e8b82 */ /* 0x000e220000000a00 */
[----:B------:R-:W-:-:S02]  /*0280*/  @!P0 LEA R11, R3, R0, 0x9 ;  /* 0x00000000030b8211 */ /* 0x000fc400078e48ff */
[----:B------:R-:W-:Y:S02]  /*0290*/  @!P0 MOV R0, R18 ;  /* 0x0000001200008202 */ /* 0x000fe40000000f00 */
[-C--:B------:R-:W-:Y:S02]  /*02a0*/  ISETP.GE.AND P4, PT, R18, R5.reuse, PT ;  /* 0x000000051200720c */ /* 0x080fe40003f86270 */
[-C--:B------:R-:W-:Y:S02]  /*02b0*/  ISETP.GE.AND P1, PT, R10, R5.reuse, PT ;  /* 0x000000050a00720c */ /* 0x080fe40003f26270 */
[-C--:B------:R-:W-:Y:S02]  /*02c0*/  ISETP.GE.AND P2, PT, R16, R5.reuse, PT ;  /* 0x000000051000720c */ /* 0x080fe40003f46270 */
[----:B------:R-:W-:Y:S01]  /*02d0*/  ISETP.GE.AND P3, PT, R0, R5, PT ;  /* 0x000000050000720c */ /* 0x000fe20003f66270 */
[----:B0-----:R-:W-:Y:S01]  /*02e0*/  @!P0 IMAD.WIDE.U32 R6, R11, 0x2, R14 ;  /* 0x000000020b068825 */ /* 0x001fe200078e000e */
[----:B-1----:R-:W-:Y:S11]  /*02f0*/  @P0 BRA `(.L_x_591) ;  /* 0x0000000000740947 */ /* 0x002ff60003800000 */
[----:B------:R-:W-:Y:S01]  /*0300*/  HFMA2 R10, -RZ, RZ, 1.75, 0 ;  /* 0x3f000000ff0a7431 */ /* 0x000fe200000001ff */
[----:B-----5:R-:W-:-:S04]  /*0310*/  SHF.L.U32 R9, R9, 0x10, RZ ;  /* 0x0000001009097819 */ /* 0x020fc800000006ff */
[C---:B------:R-:W-:Y:S01]  /*0320*/  FSETP.GT.FTZ.AND P5, PT, |R9|.reuse, 0.56000000238418579102, PT ;  /* 0x3f0f5c290900780b */ /* 0x040fe20003fb4200 */
[C---:B------:R-:W-:Y:S01]  /*0330*/  FADD.FTZ R14, |R9|.reuse, -RZ ;  /* 0x800000ff090e7221 */ /* 0x040fe20000010200 */
[C---:B------:R-:W-:Y:S01]  /*0340*/  FSETP.NEU.FTZ.AND P6, PT, |R9|.reuse, 1, PT ;  /* 0x3f8000000900780b */ /* 0x040fe20003fdd200 */
[----:B------:R-:W-:-:S04]  /*0350*/  FFMA.FTZ R10, |R9|, -R10, 0.5 ;  /* 0x3f000000090a7423 */ /* 0x000fc80000010a0a */
[----:B------:R-:W0:Y:S02]  /*0360*/  MUFU.RSQ R11, R10 ;  /* 0x0000000a000b7308 */ /* 0x000e240000001400 */
[----:B0-----:R-:W-:Y:S01]  /*0370*/  FMUL.FTZ R12, R10, R11 ;  /* 0x0000000b0a0c7220 */ /* 0x001fe20000410000 */
[----:B------:R-:W-:-:S04]  /*0380*/  FMUL.FTZ R11, R11, -0.5 ;  /* 0xbf0000000b0b7820 */ /* 0x000fc80000410000 */
[----:B------:R-:W-:-:S04]  /*0390*/  FFMA.FTZ R11, R12, R11, 0.5 ;  /* 0x3f0000000c0b7423 */ /* 0x000fc8000001000b */
[----:B------:R-:W-:-:S05]  /*03a0*/  FFMA.FTZ R11, R12, R11, R12 ;  /* 0x0000000b0c0b7223 */ /* 0x000fca000001000c */
[----:B------:R-:W-:Y:S02]  /*03b0*/  @P5 FSEL R14, R11, RZ, P6 ;  /* 0x000000ff0b0e5208 */ /* 0x000fe40003000000 */
[----:B------:R-:W-:Y:S02]  /*03c0*/  MOV R11, 0x3d10ecef ;  /* 0x3d10ecef000b7802 */ /* 0x000fe40000000f00 */
[----:B------:R-:W-:Y:S02]  /*03d0*/  LOP3.LUT R14, R14, 0x80000000, R9, 0xb8, !PT ;  /* 0x800000000e0e7812 */ /* 0x000fe400078eb809 */
[----:B------:R-:W-:Y:S01]  /*03e0*/  FSETP.GT.FTZ.AND P6, PT, R9, 0.56000000238418579102, PT ;  /* 0x3f0f5c290900780b */ /* 0x000fe20003fd4000 */
[----:B------:R-:W-:Y:S02]  /*03f0*/  HFMA2 R9, -RZ, RZ, 1.9599609375, 20144 ;  /* 0x3fd774ebff097431 */ /* 0x000fe400000001ff */
        /* <DEDUP_REMOVED lines=11> */
[----:B------:R-:W-:-:S05]  /*04b0*/  @P5 FADD.FTZ R11, R11, R11 ;  /* 0x0000000b0b0b5221 */ /* 0x000fca0000010000 */
[----:B------:R-:W-:-:S07]  /*04c0*/  F2FP.BF16.F32.PACK_AB R9, RZ, R11 ;  /* 0x0000000bff09723e */ /* 0x000fce00000010ff */
.L_x_591:
[----:B------:R-:W-:Y:S05]  /*04d0*/  BSYNC.RECONVERGENT B0 ;  /* 0x0000000000007941 */ /* 0x000fea0003800200 */
.L_x_590:
[----:B------:R-:W-:Y:S04]  /*04e0*/  BSSY.RECONVERGENT B0, `(.L_x_592) ;  /* 0x000001f000007945 */ /* 0x000fe80003800200 */
[----:B------:R-:W-:Y:S05]  /*04f0*/  @P4 BRA `(.L_x_593) ;  /* 0x0000000000744947 */ /* 0x000fea0003800000 */
[----:B-----5:R-:W-:Y:S02]  /*0500*/  SHF.L.U32 R8, R8, 0x10, RZ ;  /* 0x0000001008087819 */ /* 0x020fe400000006ff */
[----:B------:R-:W-:Y:S02]  /*0510*/  MOV R11, 0x3f000000 ;  /* 0x3f000000000b7802 */ /* 0x000fe40000000f00 */
        /* <DEDUP_REMOVED lines=9> */
[----:B------:R-:W-:Y:S01]  /*05b0*/  @P4 FSEL R13, R11, RZ, P5 ;  /* 0x000000ff0b0d4208 */ /* 0x000fe20002800000 */
[----:B------:R-:W-:Y:S01]  /*05c0*/  HFMA2 R11, -RZ, RZ, 1.265625, -5052 ;  /* 0x3d10ecefff0b7431 */ /* 0x000fe200000001ff */
        /* <DEDUP_REMOVED lines=16> */
.L_x_593:
[----:B------:R-:W-:Y:S05]  /*06d0*/  BSYNC.RECONVERGENT B0 ;  /* 0x0000000000007941 */ /* 0x000fea0003800200 */
.L_x_592:
[----:B------:R-:W-:Y:S04]  /*06e0*/  BSSY.RECONVERGENT B0, `(.L_x_594) ;  /* 0x000001f000007945 */ /* 0x000fe80003800200 */
[----:B------:R-:W-:Y:S05]  /*06f0*/  @P1 BRA `(.L_x_595) ;  /* 0x0000000000741947 */ /* 0x000fea0003800000 */
        /* <DEDUP_REMOVED lines=29> */
.L_x_595:
[----:B------:R-:W-:Y:S05]  /*08d0*/  BSYNC.RECONVERGENT B0 ;  /* 0x0000000000007941 */ /* 0x000fea0003800200 */
.L_x_594:
        /* <DEDUP_REMOVED lines=31> */
.L_x_597:
[----:B------:R-:W-:Y:S05]  /*0ad0*/  BSYNC.RECONVERGENT B0 ;  /* 0x0000000000007941 */ /* 0x000fea0003800200 */
.L_x_596:
[----:B-----5:R0:W-:Y:S01]  /*0ae0*/  @!P0 STG.E.U16 desc[UR4][R6.64], R9 ;  /* 0x0000000906008986 */ /* 0x0201e2000c101504 */
[----:B------:R-:W-:Y:S04]  /*0af0*/  BSSY.RECONVERGENT B0, `(.L_x_598) ;  /* 0x000000d000007945 */ /* 0x000fe80003800200 */
[----:B------:R-:W-:Y:S05]  /*0b00*/  @P3 BRA `(.L_x_599) ;  /* 0x00000000002c3947 */ /* 0x000fea0003800000 */
[----:B0-----:R-:W0:Y:S01]  /*0b10*/  LDC.64 R6, c[0x0][0x388] ;  /* 0x0000e200ff067b82 */ /* 0x001e220000000a00 */
[----:B------:R-:W-:Y:S02]  /*0b20*/  LEA R9, R3, R0, 0x9 ;  /* 0x0000000003097211 */ /* 0x000fe400078e48ff */
[----:B------:R-:W-:Y:S02]  /*0b30*/  IADD3 R0, PT, PT, R0, 0x80, RZ ;  /* 0x0000008000007810 */ /* 0x000fe40007ffe0ff */
[----:B------:R-:W-:Y:S02]  /*0b40*/  PRMT R2, R8, 0x7610, R2 ;  /* 0x0000761008027816 */ /* 0x000fe40000000002 */
[----:B------:R-:W-:-:S13]  /*0b50*/  ISETP.GE.AND P0, PT, R0, R5, PT ;  /* 0x000000050000720c */ /* 0x000fda0003f06270 */
[----:B------:R-:W-:Y:S02]  /*0b60*/  @!P0 LEA R11, R3, R0, 0x9 ;  /* 0x00000000030b8211 */ /* 0x000fe400078e48ff */
[----:B------:R-:W-:Y:S01]  /*0b70*/  @!P0 IADD3 R0, PT, PT, R0, 0x80, RZ ;  /* 0x0000008000008810 */ /* 0x000fe20007ffe0ff */
[----:B0-----:R-:W-:-:S04]  /*0b80*/  IMAD.WIDE.U32 R8, R9, 0x2, R6 ;  /* 0x0000000209087825 */ /* 0x001fc800078e0006 */
[----:B------:R-:W-:Y:S01]  /*0b90*/  @!P0 IMAD.WIDE.U32 R6, R11, 0x2, R6 ;  /* 0x000000020b068825 */ /* 0x000fe200078e0006 */
[----:B------:R1:W-:Y:S04]  /*0ba0*/  STG.E.U16 desc[UR4][R8.64], R2 ;  /* 0x0000000208007986 */ /* 0x0003e8000c101504 */
[----:B------:R1:W-:Y:S02]  /*0bb0*/  @!P0 STG.E.U16 desc[UR4][R6.64], R4 ;  /* 0x0000000406008986 */ /* 0x0003e4000c101504 */
.L_x_599:
[----:B------:R-:W-:Y:S05]  /*0bc0*/  BSYNC.RECONVERGENT B0 ;  /* 0x0000000000007941 */ /* 0x000fea0003800200 */
.L_x_598:
[----:B------:R-:W-:-:S13]  /*0bd0*/  ISETP.GE.AND P0, PT, R0, R5, PT ;  /* 0x000000050000720c */ /* 0x000fda0003f06270 */
[----:B------:R-:W-:Y:S05]  /*0be0*/  @P0 EXIT ;  /* 0x000000000000094d */ /* 0x000fea0003800000 */
[----:B-1----:R-:W1:Y:S01]  /*0bf0*/  LDC.64 R4, c[0x0][0x388] ;  /* 0x0000e200ff047b82 */ /* 0x002e620000000a00 */
[----:B------:R-:W-:-:S05]  /*0c00*/  LEA R3, R3, R0, 0x9 ;  /* 0x0000000003037211 */ /* 0x000fca00078e48ff */
[----:B-1----:R-:W-:-:S05]  /*0c10*/  IMAD.WIDE.U32 R2, R3, 0x2, R4 ;  /* 0x0000000203027825 */ /* 0x002fca00078e0004 */
[----:B------:R-:W-:Y:S01]  /*0c20*/  STG.E.U16 desc[UR4][R2.64], R10 ;  /* 0x0000000a02007986 */ /* 0x000fe2000c101504 */
[----:B------:R-:W-:Y:S05]  /*0c30*/  EXIT ;  /* 0x000000000000794d */ /* 0x000fea0003800000 */
.L_x_600:
        /* <DEDUP_REMOVED lines=12> */
.L_x_17252:


//--------------------- .text._ZN2at6native29vectorized_elementwise_kernelILi2EZZZNS0_16acos_kernel_cudaERNS_18TensorIteratorBaseEENKUlvE0_clEvENKUlvE2_clEvEUlN3c108BFloat16EE_St5arrayIPcLm2EEEEviT0_T1_ --------------------------
	.section	.text._ZN2at6native29vectorized_elementwise_kernelILi2EZZZNS0_16acos_kernel_cudaERNS_18TensorIteratorBaseEENKUlvE0_clEvENKUlvE2_clEvEUlN3c108BFloat16EE_St5arrayIPcLm2EEEEviT0_T1_,"ax",@progbits
	.align	128
        .global         _ZN2at6native29vectorized_elementwise_kernelILi2EZZZNS0_16acos_kernel_cudaERNS_18TensorIteratorBaseEENKUlvE0_clEvENKUlvE2_clEvEUlN3c108BFloat16EE_St5arrayIPcLm2EEEEviT0_T1_
        .type           _ZN2at6native29vectorized_elementwise_kernelILi2EZZZNS0_16acos_kernel_cudaERNS_18TensorIteratorBaseEENKUlvE0_clEvENKUlvE2_clEvEUlN3c108BFloat16EE_St5arrayIPcLm2EEEEviT0_T1_,@function
        .size           _ZN2at6native29vectorized_elementwise_kernelILi2EZZZNS0_16acos_kernel_cudaERNS_18TensorIteratorBaseEENKUlvE0_clEvENKUlvE2_clEvEUlN3c108BFloat16EE_St5arrayIPcLm2EEEEviT0_T1_,(.L_x_17253 - _ZN2at6native29vectorized_elementwise_kernelILi2EZZZNS0_16acos_kernel_cudaERNS_18TensorIteratorBaseEENKUlvE0_clEvENKUlvE2_clEvEUlN3c108BFloat16EE_St5arrayIPcLm2EEEEviT0_T1_)
        .other          _ZN2at6native29vectorized_elementwise_kernelILi2EZZZNS0_16acos_kernel_cudaERNS_18TensorIteratorBaseEENKUlvE0_clEvENKUlvE2_clEvEUlN3c108BFloat16EE_St5arrayIPcLm2EEEEviT0_T1_,@"STO_CUDA_ENTRY STV_DEFAULT"
_ZN2at6native29vectorized_elementwise_kernelILi2EZZZNS0_16acos_kernel_cudaERNS_18TensorIteratorBaseEENKUlvE0_clEvENKUlvE2_clEvEUlN3c108BFloat16EE_St5arrayIPcLm2EEEEviT0_T1_:
.text._ZN2at6native29vectorized_elementwise_kernelILi2EZZZNS0_16acos_kernel_cudaERNS_18TensorIteratorBaseEENKUlvE0_clEvENKUlvE2_clEvEUlN3c108BFloat16EE_St5arrayIPcLm2EEEEviT0_T1_:
[----:B------:R-:W-:Y:S01]  /*0000*/  LDC R1, c[0x0][0x37c] ;  /* 0x0000df00ff017b82 */ /* 0x000fe20000000800 */
[----:B------:R-:W0:Y:S01]  /*0010*/  S2R R5, SR_CTAID.X ;  /* 0x0000000000057919 */ /* 0x000e220000002500 */
[----:B------:R-:W1:Y:S01]  /*0020*/  LDCU UR6, c[0x0][0x380] ;  /* 0x00007000ff0677ac */ /* 0x000e620008000800 */
[----:B------:R-:W2:Y:S01]  /*0030*/  LDCU.64 UR4, c[0x0][0x358] ;  /* 0x00006b00ff0477ac */ /* 0x000ea20008000a00 */
[----:B0-----:R-:W-:-:S04]  /*0040*/  SHF.L.U32 R5, R5, 0xa, RZ ;  /* 0x0000000a05057819 */ /* 0x001fc800000006ff */
[----:B-1----:R-:W-:-:S04]  /*0050*/  IADD3 R3, PT, PT, -R5, UR6, RZ ;  /* 0x0000000605037c10 */ /* 0x002fc8000fffe1ff */
[----:B------:R-:W-:-:S13]  /*0060*/  ISETP.GT.U32.AND P0, PT, R3, 0x3ff, PT ;  /* 0x000003ff0300780c */ /* 0x000fda0003f04070 */
[----:B--2---:R-:W-:Y:S05]  /*0070*/  @P0 BRA `(.L_x_601) ;  /* 0x00000018000c0947 */ /* 0x004fea0003800000 */
[----:B------:R-:W0:Y:S01]  /*0080*/  S2R R16, SR_TID.X ;  /* 0x0000000000107919 */ /* 0x000e220000002100 */
[----:B------:R-:W-:Y:S02]  /*0090*/  PRMT R4, RZ, 0x7610, R4 ;  /* 0x00007610ff047816 */ /* 0x000fe40000000004 */
[----:B0-----:R-:W-:Y:S02]  /*00a0*/  ISETP.GE.U32.AND P0, PT, R16, R3, PT ;  /* 0x000000031000720c */ /* 0x001fe40003f06070 */
[----:B------:R-:W-:-:S11]  /*00b0*/  MOV R0, R16 ;  /* 0x0000001000007202 */ /* 0x000fd60000000f00 */
[----:B------:R-:W-:-:S04]  /*00c0*/  @!P0 IADD3 R16, PT, PT, R0, 0x80, RZ ;  /* 0x0000008000108810 */ /* 0x000fc80007ffe0ff */
[----:B------:R-:W-:-:S13]  /*00d0*/  ISETP.GE.U32.AND P6, PT, R16, R3, PT ;  /* 0x000000031000720c */ /* 0x000fda0003fc6070 */
[----:B------:R-:W-:Y:S01]  /*00e0*/  @!P6 IADD3 R7, PT, PT, R5, R16, RZ ;  /* 0x000000100507e210 */ /* 0x000fe20007ffe0ff */
[----:B------:R-:W0:Y:S01]  /*00f0*/  @!P6 LDC.64 R26, c[0x0][0x390] ;  /* 0x0000e400ff1aeb82 */ /* 0x000e220000000a00 */
[----:B------:R-:W-:-:S04]  /*0100*/  @!P6 IADD3 R16, PT, PT, R16, 0x80, RZ ;  /* 0x000000801010e810 */ /* 0x000fc80007ffe0ff */
[----:B------:R-:W-:-:S13]  /*0110*/  ISETP.GE.U32.AND P5, PT, R16, R3, PT ;  /* 0x000000031000720c */ /* 0x000fda0003fa6070 */
[----:B------:R-:W-:Y:S01]  /*0120*/  @!P5 IADD3 R29, PT, PT, R5, R16, RZ ;  /* 0x00000010051dd210 */ /* 0x000fe20007ffe0ff */
[----:B------:R-:W1:Y:S01]  /*0130*/  @!P5 LDC.64 R20, c[0x0][0x390] ;  /* 0x0000e400ff14db82 */ /* 0x000e620000000a00 */
[----:B------:R-:W-:-:S04]  /*0140*/  @!P5 IADD3 R16, PT, PT, R16, 0x80, RZ ;  /* 0x000000801010d810 */ /* 0x000fc80007ffe0ff */
[----:B------:R-:W-:Y:S01]  /*0150*/  ISETP.GE.U32.AND P4, PT, R16, R3, PT ;  /* 0x000000031000720c */ /* 0x000fe20003f86070 */
[----:B0-----:R-:W-:-:S05]  /*0160*/  @!P6 IMAD.WIDE.U32 R26, R7, 0x2, R26 ;  /* 0x00000002071ae825 */ /* 0x001fca00078e001a */
[----:B------:R-:W5:Y:S07]  /*0170*/  @!P6 LDG.E.U16 R4, desc[UR4][R26.64] ;  /* 0x000000041a04e981 */ /* 0x000f6e000c1e1500 */
[----:B------:R-:W-:Y:S01]  /*0180*/  @!P4 IADD3 R25, PT, PT, R5, R16, RZ ;  /* 0x000000100519c210 */ /* 0x000fe20007ffe0ff */
[----:B------:R-:W0:Y:S01]  /*0190*/  @!P4 LDC.64 R6, c[0x0][0x390] ;  /* 0x0000e400ff06cb82 */ /* 0x000e220000000a00 */
[----:B------:R-:W-:-:S04]  /*01a0*/  @!P4 IADD3 R16, PT, PT, R16, 0x80, RZ ;  /* 0x000000801010c810 */ /* 0x000fc80007ffe0ff */
[----:B------:R-:W-:-:S13]  /*01b0*/  ISETP.GE.U32.AND P3, PT, R16, R3, PT ;  /* 0x000000031000720c */ /* 0x000fda0003f66070 */
[----:B------:R-:W-:Y:S01]  /*01c0*/  @!P3 IADD3 R23, PT, PT, R5, R16, RZ ;  /* 0x000000100517b210 */ /* 0x000fe20007ffe0ff */
[----:B------:R-:W2:Y:S01]  /*01d0*/  @!P3 LDC.64 R8, c[0x0][0x390] ;  /* 0x0000e400ff08bb82 */ /* 0x000ea20000000a00 */
[----:B------:R-:W-:-:S04]  /*01e0*/  @!P3 IADD3 R16, PT, PT, R16, 0x80, RZ ;  /* 0x000000801010b810 */ /* 0x000fc80007ffe0ff */
[----:B------:R-:W-:-:S13]  /*01f0*/  ISETP.GE.U32.AND P2, PT, R16, R3, PT ;  /* 0x000000031000720c */ /* 0x000fda0003f46070 */
[----:B------:R-:W-:Y:S01]  /*0200*/  @!P2 IADD3 R19, PT, PT, R5, R16, RZ ;  /* 0x000000100513a210 */ /* 0x000fe20007ffe0ff */
[----:B-1----:R-:W-:Y:S01]  /*0210*/  @!P5 IMAD.WIDE.U32 R20, R29, 0x2, R20 ;  /* 0x000000021d14d825 */ /* 0x002fe200078e0014 */
[----:B------:R-:W-:Y:S01]  /*0220*/  @!P2 IADD3 R16, PT, PT, R16, 0x80, RZ ;  /* 0x000000801010a810 */ /* 0x000fe20007ffe0ff */
[----:B------:R-:W1:Y:S03]  /*0230*/  @!P2 LDC.64 R10, c[0x0][0x390] ;  /* 0x0000e400ff0aab82 */ /* 0x000e660000000a00 */
[----:B------:R-:W-:-:S13]  /*0240*/  ISETP.GE.U32.AND P1, PT, R16, R3, PT ;  /* 0x000000031000720c */ /* 0x000fda0003f26070 */
[----:B------:R-:W-:Y:S02]  /*0250*/  @!P1 IADD3 R17, PT, PT, R5, R16, RZ ;  /* 0x0000001005119210 */ /* 0x000fe40007ffe0ff */
[----:B------:R-:W-:Y:S01]  /*0260*/  PRMT R2, RZ, 0x7610, R2 ;  /* 0x00007610ff027816 */ /* 0x000fe20000000002 */
[----:B--2---:R-:W-:Y:S01]  /*0270*/  @!P3 IMAD.WIDE.U32 R8, R23, 0x2, R8 ;  /* 0x000000021708b825 */ /* 0x004fe200078e0008 */
[----:B------:R-:W-:Y:S01]  /*0280*/  @!P1 IADD3 R16, PT, PT, R16, 0x80, RZ ;  /* 0x0000008010109810 */ /* 0x000fe20007ffe0ff */
[----:B------:R-:W2:Y:S03]  /*0290*/  @!P1 LDC.64 R14, c[0x0][0x390] ;  /* 0x0000e400ff0e9b82 */ /* 0x000ea60000000a00 */
[----:B------:R-:W-:Y:S01]  /*02a0*/  ISETP.GE.U32.AND P6, PT, R16, R3, PT ;  /* 0x000000031000720c */ /* 0x000fe20003fc6070 */
[----:B------:R3:W5:Y:S04]  /*02b0*/  @!P5 LDG.E.U16 R2, desc[UR4][R20.64] ;  /* 0x000000041402d981 */ /* 0x000768000c1e1500 */
[----:B---3--:R-:W3:Y:S08]  /*02c0*/  @!P0 LDC.64 R20, c[0x0][0x390] ;  /* 0x0000e400ff148b82 */ /* 0x008ef00000000a00 */
[----:B------:R-:W4:Y:S01]  /*02d0*/  @!P6 LDC.64 R12, c[0x0][0x390] ;  /* 0x0000e400ff0ceb82 */ /* 0x000f220000000a00 */
[----:B------:R-:W-:-:S02]  /*02e0*/  @!P6 IADD3 R27, PT, PT, R5, R16, RZ ;  /* 0x00000010051be210 */ /* 0x000fc40007ffe0ff */
[----:B------:R-:W-:-:S03]  /*02f0*/  PRMT R16, RZ, 0x7610, R16 ;  /* 0x00007610ff107816 */ /* 0x000fc60000000010 */
[----:B----4-:R-:W-:-:S05]  /*0300*/  @!P6 IMAD.WIDE.U32 R12, R27, 0x2, R12 ;  /* 0x000000021b0ce825 */ /* 0x010fca00078e000c */
[----:B------:R-:W5:Y:S01]  /*0310*/  @!P6 LDG.E.U16 R16, desc[UR4][R12.64] ;  /* 0x000000040c10e981 */ /* 0x000f62000c1e1500 */
[----:B------:R-:W-:-:S05]  /*0320*/  @!P0 IADD3 R23, PT, PT, R5, R0, RZ ;  /* 0x0000000005178210 */ /* 0x000fca0007ffe0ff */
[----:B---3--:R-:W-:Y:S01]  /*0330*/  @!P0 IMAD.WIDE.U32 R20, R23, 0x2, R20 ;  /* 0x0000000217148825 */ /* 0x008fe200078e0014 */
[----:B------:R-:W-:-:S06]  /*0340*/  PRMT R23, RZ, 0x7610, R23 ;  /* 0x00007610ff177816 */ /* 0x000fcc0000000017 */
[----:B------:R-:W5:Y:S01]  /*0350*/  @!P0 LDG.E.U16 R23, desc[UR4][R20.64] ;  /* 0x0000000414178981 */ /* 0x000f62000c1e1500 */
[----:B------:R-:W-:Y:S01]  /*0360*/  ISETP.GE.U32.AND P0, PT, R0, R3, PT ;  /* 0x000000030000720c */ /* 0x000fe20003f06070 */
[----:B0-----:R-:W-:Y:S01]  /*0370*/  @!P4 IMAD.WIDE.U32 R6, R25, 0x2, R6 ;  /* 0x000000021906c825 */ /* 0x001fe200078e0006 */
[----:B------:R-:W-:-:S06]  /*0380*/  PRMT R22, RZ, 0x7610, R22 ;  /* 0x00007610ff167816 */ /* 0x000fcc0000000016 */
[----:B------:R0:W5:Y:S01]  /*0390*/  @!P4 LDG.E.U16 R22, desc[UR4][R6.64] ;  /* 0x000000040616c981 */ /* 0x000162000c1e1500 */
[----:B-1----:R-:W-:Y:S01]  /*03a0*/  @!P2 IMAD.WIDE.U32 R10, R19, 0x2, R10 ;  /* 0x00000002130aa825 */ /* 0x002fe200078e000a */
[----:B------:R-:W-:Y:S02]  /*03b0*/  PRMT R19, RZ, 0x7610, R19 ;  /* 0x00007610ff137816 */ /* 0x000fe40000000013 */
[----:B------:R-:W-:Y:S01]  /*03c0*/  PRMT R18, RZ, 0x7610, R18 ;  /* 0x00007610ff127816 */ /* 0x000fe20000000012 */
[----:B--2---:R-:W-:Y:S01]  /*03d0*/  @!P1 IMAD.WIDE.U32 R14, R17, 0x2, R14 ;  /* 0x00000002110e9825 */ /* 0x004fe200078e000e */
[----:B0-----:R-:W0:Y:S01]  /*03e0*/  @!P0 LDC.64 R6, c[0x0][0x388] ;  /* 0x0000e200ff068b82 */ /* 0x001e220000000a00 */
[----:B------:R-:W-:Y:S01]  /*03f0*/  PRMT R17, RZ, 0x7610, R17 ;  /* 0x00007610ff117816 */ /* 0x000fe20000000011 */
[----:B------:R1:W5:Y:S01]  /*0400*/  @!P3 LDG.E.U16 R19, desc[UR4][R8.64] ;  /* 0x000000040813b981 */ /* 0x000362000c1e1500 */
[----:B------:R-:W-:Y:S03]  /*0410*/  BSSY.RECONVERGENT B0, `(.L_x_602) ;  /* 0x0000029000007945 */ /* 0x000fe60003800200 */
[----:B------:R2:W5:Y:S04]  /*0420*/  @!P2 LDG.E.U16 R18, desc[UR4][R10.64] ;  /* 0x000000040a12a981 */ /* 0x000568000c1e1500 */
[----:B------:R3:W5:Y:S01]  /*0430*/  @!P1 LDG.E.U16 R17, desc[UR4][R14.64] ;  /* 0x000000040e119981 */ /* 0x000762000c1e1500 */
[----:B-1----:R-:W-:-:S02]  /*0440*/  IADD3 R8, PT, PT, R0, 0x100, RZ ;  /* 0x0000010000087810 */ /* 0x002fc40007ffe0ff */
[C---:B--2---:R-:W-:Y:S02]  /*0450*/  IADD3 R10, PT, PT, R0.reuse, 0x180, RZ ;  /* 0x00000180000a7810 */ /* 0x044fe40007ffe0ff */
[----:B---3--:R-:W-:Y:S02]  /*0460*/  IADD3 R14, PT, PT, R0, 0x200, RZ ;  /* 0x00000200000e7810 */ /* 0x008fe40007ffe0ff */
[-C--:B------:R-:W-:Y:S02]  /*0470*/  ISETP.GE.U32.AND P5, PT, R8, R3.reuse, PT ;  /* 0x000000030800720c */ /* 0x080fe40003fa6070 */
[-C--:B------:R-:W-:Y:S02]  /*0480*/  ISETP.GE.U32.AND P1, PT, R10, R3.reuse, PT ;  /* 0x000000030a00720c */ /* 0x080fe40003f26070 */
[----:B------:R-:W-:Y:S02]  /*0490*/  ISETP.GE.U32.AND P2, PT, R14, R3, PT ;  /* 0x000000030e00720c */ /* 0x000fe40003f46070 */
[----:B------:R-:W-:-:S02]  /*04a0*/  IADD3 R8, PT, PT, R0, 0x80, RZ ;  /* 0x0000008000087810 */ /* 0x000fc40007ffe0ff */
[----:B------:R-:W-:Y:S01]  /*04b0*/  IADD3 R10, PT, PT, R0, 0x280, RZ ;  /* 0x00000280000a7810 */ /* 0x000fe20007ffe0ff */
[----:B------:R-:W-:Y:S08]  /*04c0*/  @P0 BRA `(.L_x_603) ;  /* 0x0000000000740947 */ /* 0x000ff00003800000 */
[----:B------:R-:W-:Y:S01]  /*04d0*/  HFMA2 R12, -RZ, RZ, 1.75, 0 ;  /* 0x3f000000ff0c7431 */ /* 0x000fe200000001ff */
[----:B-----5:R-:W-:-:S04]  /*04e0*/  SHF.L.U32 R9, R23, 0x10, RZ ;  /* 0x0000001017097819 */ /* 0x020fc800000006ff */
[C---:B------:R-:W-:Y:S01]  /*04f0*/  FSETP.GT.FTZ.AND P3, PT, |R9|.reuse, 0.56000000238418579102, PT ;  /* 0x3f0f5c290900780b */ /* 0x040fe20003f74200 */
[C---:B------:R-:W-:Y:S01]  /*0500*/  FADD.FTZ R14, |R9|.reuse, -RZ ;  /* 0x800000ff090e7221 */ /* 0x040fe20000010200 */
[C---:B------:R-:W-:Y:S01]  /*0510*/  FSETP.NEU.FTZ.AND P4, PT, |R9|.reuse, 1, PT ;  /* 0x3f8000000900780b */ /* 0x040fe20003f9d200 */
[----:B------:R-:W-:-:S04]  /*0520*/  FFMA.FTZ R11, |R9|, -R12, 0.5 ;  /* 0x3f000000090b7423 */ /* 0x000fc80000010a0c */
[----:B------:R-:W1:Y:S02]  /*0530*/  MUFU.RSQ R12, R11 ;  /* 0x0000000b000c7308 */ /* 0x000e640000001400 */
[----:B-1----:R-:W-:Y:S01]  /*0540*/  FMUL.FTZ R13, R11, R12 ;  /* 0x0000000c0b0d7220 */ /* 0x002fe20000410000 */
        /* <DEDUP_REMOVED lines=21> */
.L_x_603:
[----:B------:R-:W-:Y:S05]  /*06a0*/  BSYNC.RECONVERGENT B0 ;  /* 0x0000000000007941 */ /* 0x000fea0003800200 */
.L_x_602:
[-C--:B------:R-:W-:Y:S01]  /*06b0*/  ISETP.GE.U32.AND P4, PT, R8, R3.reuse, PT ;  /* 0x000000030800720c */ /* 0x080fe20003f86070 */
[----:B------:R-:W-:Y:S01]  /*06c0*/  BSSY.RECONVERGENT B0, `(.L_x_604) ;  /* 0x0000021000007945 */ /* 0x000fe20003800200 */
[----:B------:R-:W-:Y:S02]  /*06d0*/  ISETP.GE.U32.AND P3, PT, R10, R3, PT ;  /* 0x000000030a00720c */ /* 0x000fe40003f66070 */
[----:B------:R-:W-:-:S09]  /*06e0*/  IADD3 R10, PT, PT, R0, 0x300, RZ ;  /* 0x00000300000a7810 */ /* 0x000fd20007ffe0ff */
[----:B------:R-:W-:Y:S05]  /*06f0*/  @P4 BRA `(.L_x_605) ;  /* 0x0000000000744947 */ /* 0x000fea0003800000 */
[----:B-----5:R-:W-:Y:S02]  /*0700*/  SHF.L.U32 R4, R4, 0x10, RZ ;  /* 0x0000001004047819 */ /* 0x020fe400000006ff */
[----:B------:R-:W-:Y:S02]  /*0710*/  MOV R11, 0x3f000000 ;  /* 0x3f000000000b7802 */ /* 0x000fe40000000f00 */
        /* <DEDUP_REMOVED lines=27> */
.L_x_605:
[----:B------:R-:W-:Y:S05]  /*08d0*/  BSYNC.RECONVERGENT B0 ;  /* 0x0000000000007941 */ /* 0x000fea0003800200 */
.L_x_604:
[----:B------:R-:W-:Y:S01]  /*08e0*/  BSSY.RECONVERGENT B0, `(.L_x_606) ;  /* 0x0000021000007945 */ /* 0x000fe20003800200 */
[----:B------:R-:W-:Y:S02]  /*08f0*/  ISETP.GE.U32.AND P4, PT, R10, R3, PT ;  /* 0x000000030a00720c */ /* 0x000fe40003f86070 */
[----:B------:R-:W-:Y:S01]  /*0900*/  IADD3 R10, PT, PT, R0, 0x380, RZ ;  /* 0x00000380000a7810 */ /* 0x000fe20007ffe0ff */
[----:B------:R-:W-:Y:S10]  /*0910*/  @P5 BRA `(.L_x_607) ;  /* 0x0000000000745947 */ /* 0x000ff40003800000 */
        /* <DEDUP_REMOVED lines=29> */
.L_x_607:
[----:B------:R-:W-:Y:S05]  /*0af0*/  BSYNC.RECONVERGENT B0 ;  /* 0x0000000000007941 */ /* 0x000fea0003800200 */
.L_x_606:
[----:B------:R-:W-:Y:S01]  /*0b00*/  @!P0 IADD3 R11, PT, PT, R5, R0, RZ ;  /* 0x00000000050b8210 */ /* 0x000fe20007ffe0ff */
[----:B------:R-:W-:Y:S01]  /*0b10*/  BSSY.RECONVERGENT B0, `(.L_x_608) ;  /* 0x0000021000007945 */ /* 0x000fe20003800200 */
[----:B------:R-:W-:-:S03]  /*0b20*/  ISETP.GE.U32.AND P5, PT, R10, R3, PT ;  /* 0x000000030a00720c */ /* 0x000fc60003fa6070 */
[----:B0-----:R-:W-:Y:S01]  /*0b30*/  @!P0 IMAD.WIDE.U32 R6, R11, 0x2, R6 ;  /* 0x000000020b068825 */ /* 0x001fe200078e0006 */
[----:B------:R-:W-:Y:S09]  /*0b40*/  @P1 BRA `(.L_x_609) ;  /* 0x0000000000741947 */ /* 0x000ff20003800000 */
        /* <DEDUP_REMOVED lines=10> */
[----:B------:R-:W-:Y:S01]  /*0bf0*/  FFMA.FTZ R11, R12, R11, R12 ;  /* 0x0000000b0c0b7223 */ /* 0x000fe2000001000c */
[----:B------:R-:W-:-:S04]  /*0c00*/  MOV R12, 0x3fd774eb ;  /* 0x3fd774eb000c7802 */ /* 0x000fc80000000f00 */
[----:B------:R-:W-:Y:S01]  /*0c10*/  @P1 FSEL R13, R11, RZ, P6 ;  /* 0x000000ff0b0d1208 */ /* 0x000fe20003000000 */
[----:B------:R-:W-:Y:S01]  /*0c20*/  HFMA2 R11, -RZ, RZ, 1.265625, -5052 ;  /* 0x3d10ecefff0b7431 */ /* 0x000fe200000001ff */
        /* <DEDUP_REMOVED lines=15> */
.L_x_609:
[----:B------:R-:W-:Y:S05]  /*0d20*/  BSYNC.RECONVERGENT B0 ;  /* 0x0000000000007941 */ /* 0x000fea0003800200 */
.L_x_608:
        /* <DEDUP_REMOVED lines=13> */
[----:B------:R-:W-:-:S04]  /*0e00*/  HFMA2 R13, -RZ, RZ, 1.9599609375, 20144 ;  /* 0x3fd774ebff0d7431 */ /* 0x000fc800000001ff */
        /* <DEDUP_REMOVED lines=17> */
.L_x_611:
[----:B------:R-:W-:Y:S05]  /*0f20*/  BSYNC.RECONVERGENT B0 ;  /* 0x0000000000007941 */ /* 0x000fea0003800200 */
.L_x_610:
        /* <DEDUP_REMOVED lines=31> */
.L_x_613:
[----:B------:R-:W-:Y:S05]  /*1120*/  BSYNC.RECONVERGENT B0 ;  /* 0x0000000000007941 */ /* 0x000fea0003800200 */
.L_x_612:
        /* <DEDUP_REMOVED lines=31> */
.L_x_615:
[----:B------:R-:W-:Y:S05]  /*1320*/  BSYNC.RECONVERGENT B0 ;  /* 0x0000000000007941 */ /* 0x000fea0003800200 */
.L_x_614:
[----:B------:R-:W-:Y:S04]  /*1330*/  BSSY.RECONVERGENT B0, `(.L_x_616) ;  /* 0x000001f000007945 */ /* 0x000fe80003800200 */
[----:B------:R-:W-:Y:S05]  /*1340*/  @P5 BRA `(.L_x_617) ;  /* 0x0000000000745947 */ /* 0x000fea0003800000 */
[----:B-----5:R-:W-:Y:S02]  /*1350*/  SHF.L.U32 R16, R16, 0x10, RZ ;  /* 0x0000001010107819 */ /* 0x020fe400000006ff */
[----:B------:R-:W-:Y:S02]  /*1360*/  MOV R15, 0x3f000000 ;  /* 0x3f000000000f7802 */ /* 0x000fe40000000f00 */
[C---:B------:R-:W-:Y:S02]  /*1370*/  FSETP.GT.FTZ.AND P1, PT, |R16|.reuse, 0.56000000238418579102, PT ;  /* 0x3f0f5c291000780b */ /* 0x040fe40003f34200 */
[C---:B------:R-:W-:Y:S01]  /*1380*/  FSETP.NEU.FTZ.AND P2, PT, |R16|.reuse, 1, PT ;  /* 0x3f8000001000780b */ /* 0x040fe20003f5d200 */
[----:B------:R-:W-:-:S04]  /*1390*/  FFMA.FTZ R14, |R16|, -R15, 0.5 ;  /* 0x3f000000100e7423 */ /* 0x000fc80000010a0f */
[----:B------:R-:W0:Y:S02]  /*13a0*/  MUFU.RSQ R15, R14 ;  /* 0x0000000e000f7308 */ /* 0x000e240000001400 */
[----:B0-----:R-:W-:Y:S01]  /*13b0*/  FMUL.FTZ R17, R14, R15 ;  /* 0x0000000f0e117220 */ /* 0x001fe20000410000 */
[----:B------:R-:W-:Y:S01]  /*13c0*/  FMUL.FTZ R18, R15, -0.5 ;  /* 0xbf0000000f127820 */ /* 0x000fe20000410000 */
[----:B------:R-:W-:-:S03]  /*13d0*/  FADD.FTZ R15, |R16|, -RZ ;  /* 0x800000ff100f7221 */ /* 0x000fc60000010200 */
[----:B------:R-:W-:-:S04]  /*13e0*/  FFMA.FTZ R18, R17, R18, 0.5 ;  /* 0x3f00000011127423 */ /* 0x000fc80000010012 */
[----:B------:R-:W-:Y:S01]  /*13f0*/  FFMA.FTZ R18, R17, R18, R17 ;  /* 0x0000001211127223 */ /* 0x000fe20000010011 */
[----:B------:R-:W-:-:S04]  /*1400*/  HFMA2 R17, -RZ, RZ, 1.265625, -5052 ;  /* 0x3d10ecefff117431 */ /* 0x000fc800000001ff */
        /* <DEDUP_REMOVED lines=17> */
.L_x_617:
[----:B------:R-:W-:Y:S05]  /*1520*/  BSYNC.RECONVERGENT B0 ;  /* 0x0000000000007941 */ /* 0x000fea0003800200 */
.L_x_616:
[----:B------:R-:W-:Y:S01]  /*1530*/  @!P0 MOV R0, R8 ;  /* 0x0000000800008202 */ /* 0x000fe20000000f00 */
[----:B------:R0:W-:Y:S01]  /*1540*/  @!P0 STG.E.U16 desc[UR4][R6.64], R9 ;  /* 0x0000000906008986 */ /* 0x0001e2000c101504 */
[----:B------:R-:W-:Y:S04]  /*1550*/  BSSY.RECONVERGENT B0, `(.L_x_618) ;  /* 0x000002d000007945 */ /* 0x000fe80003800200 */
[----:B------:R-:W-:Y:S01]  /*1560*/  BSSY.RELIABLE B1, `(.L_x_619) ;  /* 0x0000025000017945 */ /* 0x000fe20003800100 */
[----:B------:R-:W-:-:S13]  /*1570*/  ISETP.GE.U32.AND P0, PT, R0, R3, PT ;  /* 0x000000030000720c */ /* 0x000fda0003f06070 */
[----:B0-----:R-:W-:Y:S05]  /*1580*/  @P0 BRA `(.L_x_620) ;  /* 0x0000000000300947 */ /* 0x001fea0003800000 */
[----:B------:R-:W0:Y:S01]  /*1590*/  LDC.64 R6, c[0x0][0x388] ;  /* 0x0000e200ff067b82 */ /* 0x000e220000000a00 */
[----:B------:R-:W-:Y:S02]  /*15a0*/  IADD3 R9, PT, PT, R5, R0, RZ ;  /* 0x0000000005097210 */ /* 0x000fe40007ffe0ff */
[----:B------:R-:W-:-:S04]  /*15b0*/  IADD3 R0, PT, PT, R0, 0x80, RZ ;  /* 0x0000008000007810 */ /* 0x000fc80007ffe0ff */
[----:B------:R-:W-:Y:S01]  /*15c0*/  ISETP.GE.U32.AND P0, PT, R0, R3, PT ;  /* 0x000000030000720c */ /* 0x000fe20003f06070 */
[----:B0-----:R-:W-:-:S05]  /*15d0*/  IMAD.WIDE.U32 R6, R9, 0x2, R6 ;  /* 0x0000000209067825 */ /* 0x001fca00078e0006 */
[----:B-----5:R0:W-:Y:S07]  /*15e0*/  STG.E.U16 desc[UR4][R6.64], R4 ;  /* 0x0000000406007986 */ /* 0x0201ee000c101504 */
[----:B------:R-:W-:Y:S05]  /*15f0*/  @P0 BRA `(.L_x_621) ;  /* 0x0000000000300947 */ /* 0x000fea0003800000 */
[----:B0-----:R-:W0:Y:S01]  /*1600*/  LDC.64 R6, c[0x0][0x388] ;  /* 0x0000e200ff067b82 */ /* 0x001e220000000a00 */
[----:B------:R-:W-:Y:S02]  /*1610*/  IADD3 R9, PT, PT, R5, R0, RZ ;  /* 0x0000000005097210 */ /* 0x000fe40007ffe0ff */
[----:B------:R-:W-:-:S03]  /*1620*/  IADD3 R0, PT, PT, R0, 0x80, RZ ;  /* 0x0000008000007810 */ /* 0x000fc60007ffe0ff */
[----:B0-----:R-:W-:-:S05]  /*1630*/  IMAD.WIDE.U32 R6, R9, 0x2, R6 ;  /* 0x0000000209067825 */ /* 0x001fca00078e0006 */
[----:B------:R0:W-:Y:S02]  /*1640*/  STG.E.U16 desc[UR4][R6.64], R2 ;  /* 0x0000000206007986 */ /* 0x0001e4000c101504 */
.L_x_620:
[----:B------:R-:W-:-:S13]  /*1650*/  ISETP.GE.U32.AND P0, PT, R0, R3, PT ;  /* 0x000000030000720c */ /* 0x000fda0003f06070 */
[----:B------:R-:W-:Y:S05]  /*1660*/  @P0 BRA `(.L_x_622) ;  /* 0x0000000000300947 */ /* 0x000fea0003800000 */
[----:B0-----:R-:W0:Y:S01]  /*1670*/  LDC.64 R6, c[0x0][0x388] ;  /* 0x0000e200ff067b82 */ /* 0x001e220000000a00 */
[----:B------:R-:W-:Y:S02]  /*1680*/  IADD3 R9, PT, PT, R5, R0, RZ ;  /* 0x0000000005097210 */ /* 0x000fe40007ffe0ff */
[----:B------:R-:W-:-:S03]  /*1690*/  IADD3 R0, PT, PT, R0, 0x80, RZ ;  /* 0x0000008000007810 */ /* 0x000fc60007ffe0ff */
[----:B0-----:R-:W-:-:S05]  /*16a0*/  IMAD.WIDE.U32 R6, R9, 0x2, R6 ;  /* 0x0000000209067825 */ /* 0x001fca00078e0006 */
[----:B------:R1:W-:Y:S02]  /*16b0*/  STG.E.U16 desc[UR4][R6.64], R10 ;  /* 0x0000000a06007986 */ /* 0x0003e4000c101504 */
.L_x_621:
[----:B------:R-:W-:-:S13]  /*16c0*/  ISETP.GE.U32.AND P0, PT, R0, R3, PT ;  /* 0x000000030000720c */ /* 0x000fda0003f06070 */
[----:B------:R-:W-:Y:S05]  /*16d0*/  @P0 BRA `(.L_x_623) ;  /* 0x0000000000340947 */ /* 0x000fea0003800000 */
[----:B01----:R-:W0:Y:S01]  /*16e0*/  LDC.64 R6, c[0x0][0x388] ;  /* 0x0000e200ff067b82 */ /* 0x003e220000000a00 */
[----:B------:R-:W-:Y:S02]  /*16f0*/  IADD3 R9, PT, PT, R5, R0, RZ ;  /* 0x0000000005097210 */ /* 0x000fe40007ffe0ff */
[----:B------:R-:W-:-:S03]  /*1700*/  IADD3 R0, PT, PT, R0, 0x80, RZ ;  /* 0x0000008000007810 */ /* 0x000fc60007ffe0ff */
[----:B0-----:R-:W-:-:S05]  /*1710*/  IMAD.WIDE.U32 R6, R9, 0x2, R6 ;  /* 0x0000000209067825 */ /* 0x001fca00078e0006 */
[----:B------:R1:W-:Y:S02]  /*1720*/  STG.E.U16 desc[UR4][R6.64], R11 ;  /* 0x0000000b06007986 */ /* 0x0003e4000c101504 */
.L_x_622:
[----:B------:R-:W-:-:S13]  /*1730*/  ISETP.GE.U32.AND P0, PT, R0, R3, PT ;  /* 0x000000030000720c */ /* 0x000fda0003f06070 */
[----:B------:R-:W-:Y:S05]  /*1740*/  @P0 BREAK.RELIABLE B1 ;  /* 0x0000000000010942 */ /* 0x000fea0003800100 */
[----:B------:R-:W-:Y:S05]  /*1750*/  @P0 BRA `(.L_x_624) ;  /* 0x0000000000300947 */ /* 0x000fea0003800000 */
[----:B01----:R-:W0:Y:S01]  /*1760*/  LDC.64 R6, c[0x0][0x388] ;  /* 0x0000e200ff067b82 */ /* 0x003e220000000a00 */
[----:B------:R-:W-:Y:S02]  /*1770*/  IADD3 R9, PT, PT, R5, R0, RZ ;  /* 0x0000000005097210 */ /* 0x000fe40007ffe0ff */
[----:B------:R-:W-:-:S03]  /*1780*/  IADD3 R0, PT, PT, R0, 0x80, RZ ;  /* 0x0000008000007810 */ /* 0x000fc60007ffe0ff */
[----:B0-----:R-:W-:-:S05]  /*1790*/  IMAD.WIDE.U32 R6, R9, 0x2, R6 ;  /* 0x0000000209067825 */ /* 0x001fca00078e0006 */
[----:B------:R2:W-:Y:S02]  /*17a0*/  STG.E.U16 desc[UR4][R6.64], R12 ;  /* 0x0000000c06007986 */ /* 0x0005e4000c101504 */
.L_x_623:
[----:B------:R-:W-:Y:S05]  /*17b0*/  BSYNC.RELIABLE B1 ;  /* 0x0000000000017941 */ /* 0x000fea0003800100 */
.L_x_619:
[----:B------:R-:W-:-:S13]  /*17c0*/  ISETP.GE.U32.AND P0, PT, R0, R3, PT ;  /* 0x000000030000720c */ /* 0x000fda0003f06070 */
[----:B012---:R-:W0:Y:S01]  /*17d0*/  @!P0 LDC.64 R6, c[0x0][0x388] ;  /* 0x0000e200ff068b82 */ /* 0x007e220000000a00 */
[----:B------:R-:W-:Y:S02]  /*17e0*/  @!P0 IADD3 R9, PT, PT, R5, R0, RZ ;  /* 0x0000000005098210 */ /* 0x000fe40007ffe0ff */
[----:B------:R-:W-:-:S03]  /*17f0*/  @!P0 IADD3 R0, PT, PT, R0, 0x80, RZ ;  /* 0x0000008000008810 */ /* 0x000fc60007ffe0ff */
[----:B0-----:R-:W-:-:S05]  /*1800*/  @!P0 IMAD.WIDE.U32 R6, R9, 0x2, R6 ;  /* 0x0000000209068825 */ /* 0x001fca00078e0006 */
[----:B------:R2:W-:Y:S02]  /*1810*/  @!P0 STG.E.U16 desc[UR4][R6.64], R13 ;  /* 0x0000000d06008986 */ /* 0x0005e4000c101504 */
.L_x_624:
[----:B------:R-:W-:Y:S05]  /*1820*/  BSYNC.RECONVERGENT B0 ;  /* 0x0000000000007941 */ /* 0x000fea0003800200 */
.L_x_618:
[----:B------:R-:W-:Y:S05]  /*1830*/  WARPSYNC.ALL ;  /* 0x0000000000007948 */ /* 0x000fea0003800000 */
[----:B------:R-:W-:-:S13]  /*1840*/  ISETP.GE.U32.AND P0, PT, R0, R3, PT ;  /* 0x000000030000720c */ /* 0x000fda0003f06070 */
[----:B------:R-:W-:Y:S05]  /*1850*/  @P0 EXIT ;  /* 0x000000000000094d */ /* 0x000fea0003800000 */
[----:B0----5:R-:W0:Y:S01]  /*1860*/  LDC.64 R2, c[0x0][0x388] ;  /* 0x0000e200ff027b82 */ /* 0x021e220000000a00 */
[----:B------:R-:W-:-:S05]  /*1870*/  IADD3 R5, PT, PT, R5, R0, RZ ;  /* 0x0000000005057210 */ /* 0x000fca0007ffe0ff */
[----:B0-----:R-:W-:-:S05]  /*1880*/  IMAD.WIDE.U32 R2, R5, 0x2, R2 ;  /* 0x0000000205027825 */ /* 0x001fca00078e0002 */
[----:B------:R-:W-:Y:S01]  /*1890*/  STG.E.U16 desc[UR4][R2.64], R14 ;  /* 0x0000000e02007986 */ /* 0x000fe2000c101504 */
[----:B------:R-:W-:Y:S05]  /*18a0*/  EXIT ;  /* 0x000000000000794d */ /* 0x000fea0003800000 */
.L_x_601:
[----:B------:R-:W0:Y:S01]  /*18b0*/  S2R R0, SR_TID.X ;  /* 0x0000000000007919 */ /* 0x000e220000002100 */
[----:B------:R-:W1:Y:S02]  /*18c0*/  LDC.64 R2, c[0x0][0x390] ;  /* 0x0000e400ff027b82 */ /* 0x000e640000000a00 */
[----:B-1----:R-:W-:-:S04]  /*18d0*/  IMAD.WIDE.U32 R2, R5, 0x2, R2 ;  /* 0x0000000205027825 */ /* 0x002fc800078e0002 */
[----:B0-----:R-:W-:-:S05]  /*18e0*/  IMAD.WIDE.U32 R14, R0, 0x4, R2 ;  /* 0x00000004000e7825 */ /* 0x001fca00078e0002 */
[----:B------:R-:W2:Y:S04]  /*18f0*/  LDG.E R4, desc[UR4][R14.64] ;  /* 0x000000040e047981 */ /* 0x000ea8000c1e1900 */
[----:B------:R-:W3:Y:S04]  /*1900*/  LDG.E R6, desc[UR4][R14.64+0x200] ;  /* 0x000200040e067981 */ /* 0x000ee8000c1e1900 */
[----:B------:R-:W4:Y:S04]  /*1910*/  LDG.E R10, desc[UR4][R14.64+0x400] ;  /* 0x000400040e0a7981 */ /* 0x000f28000c1e1900 */
[----:B------:R0:W5:Y:S01]  /*1920*/  LDG.E R3, desc[UR4][R14.64+0x600] ;  /* 0x000600040e037981 */ /* 0x000162000c1e1900 */
[----:B------:R-:W-:Y:S01]  /*1930*/  HFMA2 R2, -RZ, RZ, 1.75, 0 ;  /* 0x3f000000ff027431 */ /* 0x000fe200000001ff */
[----:B--2---:R-:W-:-:S02]  /*1940*/  SHF.L.U32 R9, R4, 0x10, RZ ;  /* 0x0000001004097819 */ /* 0x004fc400000006ff */
[----:B------:R-:W-:Y:S02]  /*1950*/  PRMT R7, R4, 0x7632, R7 ;  /* 0x0000763204077816 */ /* 0x000fe40000000007 */
[C---:B---3--:R-:W-:Y:S01]  /*1960*/  SHF.L.U32 R13, R6.reuse, 0x10, RZ ;  /* 0x00000010060d7819 */ /* 0x048fe200000006ff */
[-C--:B------:R-:W-:Y:S01]  /*1970*/  FFMA.FTZ R8, |R9|, -R2.reuse, 0.5 ;  /* 0x3f00000009087423 */ /* 0x080fe20000010a02 */
[----:B------:R-:W-:Y:S02]  /*1980*/  SHF.L.U32 R7, R7, 0x10, RZ ;  /* 0x0000001007077819 */ /* 0x000fe400000006ff */
[----:B0-----:R-:W-:Y:S01]  /*1990*/  PRMT R15, R6, 0x7632, R15 ;  /* 0x00007632060f7816 */ /* 0x001fe2000000000f */
[----:B------:R-:W0:Y:S01]  /*19a0*/  MUFU.RSQ R11, R8 ;  /* 0x00000008000b7308 */ /* 0x000e220000001400 */
[-C--:B------:R-:W-:Y:S01]  /*19b0*/  FFMA.FTZ R16, |R13|, -R2.reuse, 0.5 ;  /* 0x3f0000000d107423 */ /* 0x080fe20000010a02 */
[----:B------:R-:W-:Y:S01]  /*19c0*/  FFMA.FTZ R12, |R7|, -R2, 0.5 ;  /* 0x3f000000070c7423 */ /* 0x000fe20000010a02 */
[----:B------:R-:W-:Y:S01]  /*19d0*/  SHF.L.U32 R15, R15, 0x10, RZ ;  /* 0x000000100f0f7819 */ /* 0x000fe200000006ff */
[C---:B------:R-:W-:Y:S01]  /*19e0*/  FADD.FTZ R6, |R9|.reuse, -RZ ;  /* 0x800000ff09067221 */ /* 0x040fe20000010200 */
[----:B------:R-:W-:-:S02]  /*19f0*/  FSETP.GT.FTZ.AND P0, PT, |R9|, 0.56000000238418579102, PT ;  /* 0x3f0f5c290900780b */ /* 0x000fc40003f14200 */
[----:B------:R-:W-:Y:S01]  /*1a00*/  FSETP.GT.FTZ.AND P3, PT, |R7|, 0.56000000238418579102, PT ;  /* 0x3f0f5c290700780b */ /* 0x000fe20003f74200 */
[----:B------:R-:W1:Y:S01]  /*1a10*/  MUFU.RSQ R17, R12 ;  /* 0x0000000c00117308 */ /* 0x000e620000001400 */
[----:B------:R-:W-:Y:S01]  /*1a20*/  FSETP.GT.FTZ.AND P2, PT, |R13|, 0.56000000238418579102, PT ;  /* 0x3f0f5c290d00780b */ /* 0x000fe20003f54200 */
[----:B------:R-:W-:Y:S01]  /*1a30*/  FADD.FTZ R20, |R15|, -RZ ;  /* 0x800000ff0f147221 */ /* 0x000fe20000010200 */
[----:B------:R-:W-:Y:S02]  /*1a40*/  FSETP.NEU.FTZ.AND P1, PT, |R9|, 1, PT ;  /* 0x3f8000000900780b */ /* 0x000fe40003f3d200 */
[----:B------:R-:W-:Y:S02]  /*1a50*/  FSETP.NEU.FTZ.AND P5, PT, |R13|, 1, PT ;  /* 0x3f8000000d00780b */ /* 0x000fe40003fbd200 */
[----:B------:R-:W-:Y:S01]  /*1a60*/  FSETP.GT.FTZ.AND P4, PT, R9, 0.56000000238418579102, PT ;  /* 0x3f0f5c290900780b */ /* 0x000fe20003f94000 */
[----:B------:R-:W2:Y:S01]  /*1a70*/  MUFU.RSQ R19, R16 ;  /* 0x0000001000137308 */ /* 0x000ea20000001400 */
[----:B0-----:R-:W-:Y:S01]  /*1a80*/  FMUL.FTZ R4, R8, R11 ;  /* 0x0000000b08047220 */ /* 0x001fe20000410000 */
[----:B------:R-:W-:Y:S01]  /*1a90*/  FMUL.FTZ R11, R11, -0.5 ;  /* 0xbf0000000b0b7820 */ /* 0x000fe20000410000 */
[----:B------:R-:W-:Y:S01]  /*1aa0*/  FADD.FTZ R8, |R7|, -RZ ;  /* 0x800000ff07087221 */ /* 0x000fe20000010200 */
[----:B------:R-:W-:-:S02]  /*1ab0*/  FSETP.GT.FTZ.AND P6, PT, R15, 0.56000000238418579102, PT ;  /* 0x3f0f5c290f00780b */ /* 0x000fc40003fd4000 */
[----:B------:R-:W-:Y:S01]  /*1ac0*/  FFMA.FTZ R11, R4, R11, 0.5 ;  /* 0x3f000000040b7423 */ /* 0x000fe2000001000b */
[----:B-1----:R-:W-:-:S03]  /*1ad0*/  FMUL.FTZ R12, R12, R17 ;  /* 0x000000110c0c7220 */ /* 0x002fc60000410000 */
[----:B------:R-:W-:Y:S01]  /*1ae0*/  FFMA.FTZ R4, R4, R11, R4 ;  /* 0x0000000b04047223 */ /* 0x000fe20000010004 */
[----:B------:R-:W-:Y:S01]  /*1af0*/  FFMA.FTZ R11, |R15|, -R2, 0.5 ;  /* 0x3f0000000f0b7423 */ /* 0x000fe20000010a02 */
[----:B------:R-:W-:-:S03]  /*1b00*/  FMUL.FTZ R17, R17, -0.5 ;  /* 0xbf00000011117820 */ /* 0x000fc60000410000 */
[----:B------:R-:W0:Y:S01]  /*1b10*/  MUFU.RSQ R14, R11 ;  /* 0x0000000b000e7308 */ /* 0x000e220000001400 */
[----:B------:R-:W-:Y:S01]  /*1b20*/  FFMA.FTZ R17, R12, R17, 0.5 ;  /* 0x3f0000000c117423 */ /* 0x000fe20000010011 */
[----:B--2---:R-:W-:Y:S01]  /*1b30*/  FMUL.FTZ R16, R16, R19 ;  /* 0x0000001310107220 */ /* 0x004fe20000410000 */
[----:B------:R-:W-:Y:S01]  /*1b40*/  FMUL.FTZ R19, R19, -0.5 ;  /* 0xbf00000013137820 */ /* 0x000fe20000410000 */
[----:B------:R-:W-:Y:S01]  /*1b50*/  @P0 FSEL R6, R4, RZ, P1 ;  /* 0x000000ff04060208 */ /* 0x000fe20000800000 */
[----:B------:R-:W-:Y:S01]  /*1b60*/  FFMA.FTZ R17, R12, R17, R12 ;  /* 0x000000110c117223 */ /* 0x000fe2000001000c */
[----:B------:R-:W-:Y:S01]  /*1b70*/  FSETP.NEU.FTZ.AND P1, PT, |R7|, 1, PT ;  /* 0x3f8000000700780b */ /* 0x000fe20003f3d200 */
[----:B------:R-:W-:Y:S01]  /*1b80*/  FFMA.FTZ R19, R16, R19, 0.5 ;  /* 0x3f00000010137423 */ /* 0x000fe20000010013 */
[----:B------:R-:W-:Y:S01]  /*1b90*/  LOP3.LUT R6, R6, 0x80000000, R9, 0xb8, !PT ;  /* 0x8000000006067812 */ /* 0x000fe200078eb809 */
[----:B------:R-:W-:Y:S01]  /*1ba0*/  FADD.FTZ R12, |R13|, -RZ ;  /* 0x800000ff0d0c7221 */ /* 0x000fe20000010200 */
[----:B------:R-:W-:Y:S01]  /*1bb0*/  @P3 FSEL R8, R17, RZ, P1 ;  /* 0x000000ff11083208 */ /* 0x000fe20000800000 */
[----:B------:R-:W-:Y:S01]  /*1bc0*/  FFMA.FTZ R19, R16, R19, R16 ;  /* 0x0000001310137223 */ /* 0x000fe20000010010 */
[----:B------:R-:W-:Y:S01]  /*1bd0*/  MOV R4, 0x3d10ecef ;  /* 0x3d10ecef00047802 */ /* 0x000fe20000000f00 */
[----:B------:R-:W-:Y:S01]  /*1be0*/  FMUL.FTZ R17, R6, R6 ;  /* 0x0000000606117220 */ /* 0x000fe20000410000 */
[----:B------:R-:W-:-:S02]  /*1bf0*/  LOP3.LUT R8, R8, 0x80000000, R7, 0xb8, !PT ;  /* 0x8000000008087812 */ /* 0x000fc400078eb807 */
[----:B------:R-:W-:Y:S01]  /*1c00*/  @P2 FSEL R12, R19, RZ, P5 ;  /* 0x000000ff130c2208 */ /* 0x000fe20002800000 */
[----:B0-----:R-:W-:Y:S01]  /*1c10*/  FMUL.FTZ R18, R11, R14 ;  /* 0x0000000e0b127220 */ /* 0x001fe20000410000 */
[----:B------:R-:W-:Y:S01]  /*1c20*/  FMUL.FTZ R9, R14, -0.5 ;  /* 0xbf0000000e097820 */ /* 0x000fe20000410000 */
[----:B------:R-:W-:Y:S01]  /*1c30*/  FFMA.FTZ R14, R17, R4, 0.016980519518256187439 ;  /* 0x3c8b1abb110e7423 */ /* 0x000fe20000010004 */
[----:B------:R-:W-:Y:S01]  /*1c40*/  LOP3.LUT R12, R12, 0x80000000, R13, 0xb8, !PT ;  /* 0x800000000c0c7812 */ /* 0x000fe200078eb80d */
[----:B------:R-:W-:Y:S01]  /*1c50*/  FMUL.FTZ R11, R8, R8 ;  /* 0x00000008080b7220 */ /* 0x000fe20000410000 */
[----:B------:R-:W-:Y:S01]  /*1c60*/  FFMA.FTZ R19, R18, R9, 0.5 ;  /* 0x3f00000012137423 */ /* 0x000fe20000010009 */
[----:B------:R-:W-:Y:S01]  /*1c70*/  FSETP.GT.FTZ.AND P1, PT, |R15|, 0.56000000238418579102, PT ;  /* 0x3f0f5c290f00780b */ /* 0x000fe20003f34200 */
[----:B------:R-:W-:Y:S01]  /*1c80*/  FFMA.FTZ R14, R17, R14, 0.030762933194637298584 ;  /* 0x3cfc028c110e7423 */ /* 0x000fe2000001000e */
[----:B------:R-:W-:Y:S01]  /*1c90*/  FMUL.FTZ R9, R12, R12 ;  /* 0x0000000c0c097220 */ /* 0x000fe20000410000 */
[----:B------:R-:W-:Y:S01]  /*1ca0*/  FFMA.FTZ R16, R11, R4, 0.016980519518256187439 ;  /* 0x3c8b1abb0b107423 */ /* 0x000fe20000010004 */
[----:B------:R-:W-:Y:S01]  /*1cb0*/  FFMA.FTZ R19, R18, R19, R18 ;  /* 0x0000001312137223 */ /* 0x000fe20000010012 */
[----:B------:R-:W-:Y:S01]  /*1cc0*/  FFMA.FTZ R14, R17, R14, 0.044709417968988418579 ;  /* 0x3d372139110e7423 */ /* 0x000fe2000001000e */
[----:B------:R-:W-:Y:S01]  /*1cd0*/  FFMA.FTZ R18, R9, R4, 0.016980519518256187439 ;  /* 0x3c8b1abb09127423 */ /* 0x000fe20000010004 */
[----:B------:R-:W-:Y:S01]  /*1ce0*/  FFMA.FTZ R16, R11, R16, 0.030762933194637298584 ;  /* 0x3cfc028c0b107423 */ /* 0x000fe20000010010 */
[----:B------:R-:W-:Y:S01]  /*1cf0*/  FSETP.NEU.FTZ.AND P5, PT, |R15|, 1, PT ;  /* 0x3f8000000f00780b */ /* 0x000fe20003fbd200 */
[----:B------:R-:W-:Y:S01]  /*1d00*/  FFMA.FTZ R14, R17, R14, 0.074989043176174163818 ;  /* 0x3d9993db110e7423 */ /* 0x000fe2000001000e */
[----:B------:R-:W-:Y:S01]  /*1d10*/  FFMA.FTZ R18, R9, R18, 0.030762933194637298584 ;  /* 0x3cfc028c09127423 */ /* 0x000fe20000010012 */
[----:B------:R-:W-:-:S02]  /*1d20*/  FFMA.FTZ R16, R11, R16, 0.044709417968988418579 ;  /* 0x3d3721390b107423 */ /* 0x000fc40000010010 */
[----:B------:R-:W-:Y:S01]  /*1d30*/  FFMA.FTZ R14, R17, R14, 0.16666707396507263184 ;  /* 0x3e2aaac6110e7423 */ /* 0x000fe2000001000e */
[----:B------:R-:W-:Y:S01]  /*1d40*/  FFMA.FTZ R18, R9, R18, 0.044709417968988418579 ;  /* 0x3d37213909127423 */ /* 0x000fe20000010012 */
[----:B------:R-:W-:Y:S01]  /*1d50*/  FFMA.FTZ R16, R11, R16, 0.074989043176174163818 ;  /* 0x3d9993db0b107423 */ /* 0x000fe20000010010 */
[----:B------:R-:W-:Y:S01]  /*1d60*/  @P1 FSEL R20, R19, RZ, P5 ;  /* 0x000000ff13141208 */ /* 0x000fe20002800000 */
[----:B------:R-:W-:Y:S01]  /*1d70*/  FMUL.FTZ R17, R17, R14 ;  /* 0x0000000e11117220 */ /* 0x000fe20000410000 */
[----:B------:R-:W-:Y:S01]  /*1d80*/  FFMA.FTZ R18, R9, R18, 0.074989043176174163818 ;  /* 0x3d9993db09127423 */ /* 0x000fe20000010012 */
[----:B------:R-:W-:Y:S01]  /*1d90*/  FFMA.FTZ R16, R11, R16, 0.16666707396507263184 ;  /* 0x3e2aaac60b107423 */ /* 0x000fe20000010010 */
[----:B------:R-:W-:Y:S01]  /*1da0*/  LOP3.LUT R14, R20, 0x80000000, R15, 0xb8, !PT ;  /* 0x80000000140e7812 */ /* 0x000fe200078eb80f */
[----:B------:R-:W-:Y:S01]  /*1db0*/  FFMA.FTZ R6, R6, R17, R6 ;  /* 0x0000001106067223 */ /* 0x000fe20000010006 */
[----:B------:R-:W-:Y:S01]  /*1dc0*/  FFMA.FTZ R18, R9, R18, 0.16666707396507263184 ;  /* 0x3e2aaac609127423 */ /* 0x000fe20000010012 */
[----:B------:R-:W-:Y:S01]  /*1dd0*/  FSETP.GT.FTZ.AND P5, PT, R7, 0.56000000238418579102, PT ;  /* 0x3f0f5c290700780b */ /* 0x000fe20003fb4000 */
[----:B------:R-:W-:Y:S01]  /*1de0*/  FMUL.FTZ R7, R11, R16 ;  /* 0x000000100b077220 */ /* 0x000fe20000410000 */
[----:B------:R-:W-:Y:S01]  /*1df0*/  FMUL.FTZ R17, R14, R14 ;  /* 0x0000000e0e117220 */ /* 0x000fe20000410000 */
[----:B------:R-:W-:Y:S01]  /*1e00*/  FMUL.FTZ R23, R9, R18 ;  /* 0x0000001209177220 */ /* 0x000fe20000410000 */
[----:B----4-:R-:W-:Y:S01]  /*1e10*/  SHF.L.U32 R9, R10, 0x10, RZ ;  /* 0x000000100a097819 */ /* 0x010fe200000006ff */
[----:B------:R-:W-:Y:S01]  /*1e20*/  FFMA.FTZ R7, R8, R7, R8 ;  /* 0x0000000708077223 */ /* 0x000fe20000010008 */
[----:B------:R-:W-:Y:S01]  /*1e30*/  FFMA.FTZ R18, R17, R4, 0.016980519518256187439 ;  /* 0x3c8b1abb11127423 */ /* 0x000fe20000010004 */
[----:B------:R-:W-:Y:S01]  /*1e40*/  FADD.FTZ R19, -R6, -RZ ;  /* 0x800000ff06137221 */ /* 0x000fe20000010100 */
[----:B------:R-:W-:-:S02]  /*1e50*/  HFMA2 R8, -RZ, RZ, 1.9599609375, 20144 ;  /* 0x3fd774ebff087431 */ /* 0x000fc400000001ff */
[----:B------:R-:W-:Y:S01]  /*1e60*/  FFMA.FTZ R16, |R9|, -R2, 0.5 ;  /* 0x3f00000009107423 */ /* 0x000fe20000010a02 */
[C---:B------:R-:W-:Y:S01]  /*1e70*/  FFMA.FTZ R18, R17.reuse, R18, 0.030762933194637298584 ;  /* 0x3cfc028c11127423 */ /* 0x040fe20000010012 */
[----:B------:R-:W-:Y:S01]  /*1e80*/  PRMT R11, R10, 0x7632, R11 ;  /* 0x000076320a0b7816 */ /* 0x000fe2000000000b */
[----:B------:R-:W-:Y:S01]  /*1e90*/  FFMA.FTZ R10, R12, R23, R12 ;  /* 0x000000170c0a7223 */ /* 0x000fe2000001000c */
[----:B------:R-:W-:Y:S01]  /*1ea0*/  FSEL R21, R6, R19, P0 ;  /* 0x0000001306157208 */ /* 0x000fe20000000000 */
[----:B------:R-:W-:Y:S01]  /*1eb0*/  FFMA.FTZ R20, R17, R18, 0.044709417968988418579 ;  /* 0x3d37213911147423 */ /* 0x000fe20000010012 */
[----:B------:R-:W0:Y:S01]  /*1ec0*/  MUFU.RSQ R19, R16 ;  /* 0x0000001000137308 */ /* 0x000e220000001400 */
[----:B------:R-:W-:Y:S01]  /*1ed0*/  SHF.L.U32 R11, R11, 0x10, RZ ;  /* 0x000000100b0b7819 */ /* 0x000fe200000006ff */
[----:B------:R-:W-:Y:S01]  /*1ee0*/  FADD.FTZ R25, -R10, -RZ ;  /* 0x800000ff0a197221 */ /* 0x000fe20000010100 */
[----:B------:R-:W-:Y:S01]  /*1ef0*/  @!P4 FFMA.FTZ R6, R8, 0.93318945169448852539, R21 ;  /* 0x3f6ee5810806c823 */ /* 0x000fe20000010015 */
[----:B------:R-:W-:Y:S01]  /*1f00*/  FSETP.GT.FTZ.AND P4, PT, R13, 0.56000000238418579102, PT ;  /* 0x3f0f5c290d00780b */ /* 0x000fe20003f94000 */
[----:B------:R-:W-:Y:S01]  /*1f10*/  FFMA.FTZ R20, R17, R20, 0.074989043176174163818 ;  /* 0x3d9993db11147423 */ /* 0x000fe20000010014 */
[----:B------:R-:W-:Y:S01]  /*1f20*/  FFMA.FTZ R12, |R11|, -R2, 0.5 ;  /* 0x3f0000000b0c7423 */ /* 0x000fe20000010a02 */
[----:B------:R-:W-:Y:S01]  /*1f30*/  FADD.FTZ R18, -R7, -RZ ;  /* 0x800000ff07127221 */ /* 0x000fe20000010100 */
[----:B------:R-:W-:Y:S01]  /*1f40*/  FSEL R25, R10, R25, P2 ;  /* 0x000000190a197208 */ /* 0x000fe20001000000 */
[----:B------:R-:W-:Y:S01]  /*1f50*/  FFMA.FTZ R20, R17, R20, 0.16666707396507263184 ;  /* 0x3e2aaac611147423 */ /* 0x000fe20000010014 */
[----:B------:R-:W1:Y:S01]  /*1f60*/  MUFU.RSQ R21, R12 ;  /* 0x0000000c00157308 */ /* 0x000e620000001400 */
[----:B-----5:R-:W-:Y:S01]  /*1f70*/  SHF.L.U32 R13, R3, 0x10, RZ ;  /* 0x00000010030d7819 */ /* 0x020fe200000006ff */
[----:B------:R-:W-:Y:S01]  /*1f80*/  FADD.FTZ R22, |R11|, -RZ ;  /* 0x800000ff0b167221 */ /* 0x000fe20000010200 */
[----:B------:R-:W-:Y:S01]  /*1f90*/  FMUL.FTZ R15, R17, R20 ;  /* 0x00000014110f7220 */ /* 0x000fe20000410000 */
[----:B------:R-:W-:Y:S01]  /*1fa0*/  FSEL R23, R7, R18, P3 ;  /* 0x0000001207177208 */ /* 0x000fe20001800000 */
[----:B------:R-:W-:Y:S01]  /*1fb0*/  @P0 FADD.FTZ R6, R6, R6 ;  /* 0x0000000606060221 */ /* 0x000fe20000010000 */
[----:B------:R-:W-:Y:S01]  /*1fc0*/  PRMT R3, R3, 0x7632, R3 ;  /* 0x0000763203037816 */ /* 0x000fe20000000003 */
[----:B0-----:R-:W-:Y:S01]  /*1fd0*/  FMUL.FTZ R18, R16, R19 ;  /* 0x0000001310127220 */ /* 0x001fe20000410000 */
[----:B------:R-:W-:Y:S01]  /*1fe0*/  FMUL.FTZ R19, R19, -0.5 ;  /* 0xbf00000013137820 */ /* 0x000fe20000410000 */
[----:B------:R-:W-:Y:S01]  /*1ff0*/  FFMA.FTZ R15, R14, R15, R14 ;  /* 0x0000000f0e0f7223 */ /* 0x000fe2000001000e */
[----:B------:R-:W-:Y:S01]  /*2000*/  @!P4 FFMA.FTZ R10, R8, 0.93318945169448852539, R25 ;  /* 0x3f6ee581080ac823 */ /* 0x000fe20000010019 */
[----:B------:R-:W-:Y:S01]  /*2010*/  FSETP.GT.FTZ.AND P4, PT, |R9|, 0.56000000238418579102, PT ;  /* 0x3f0f5c290900780b */ /* 0x000fe20003f94200 */
[----:B------:R-:W-:Y:S01]  /*2020*/  FFMA.FTZ R19, R18, R19, 0.5 ;  /* 0x3f00000012137423 */ /* 0x000fe20000010013 */
[----:B------:R-:W-:Y:S01]  /*2030*/  FADD.FTZ R14, -R15, -RZ ;  /* 0x800000ff0f0e7221 */ /* 0x000fe20000010100 */
[----:B------:R-:W-:Y:S01]  /*2040*/  FFMA.FTZ R16, |R13|, -R2, 0.5 ;  /* 0x3f0000000d107423 */ /* 0x000fe20000010a02 */
[----:B------:R-:W-:Y:S01]  /*2050*/  @!P5 FFMA.FTZ R7, R8, 0.93318945169448852539, R23 ;  /* 0x3f6ee5810807d823 */ /* 0x000fe20000010017 */
[----:B------:R-:W-:Y:S01]  /*2060*/  FFMA.FTZ R18, R18, R19, R18 ;  /* 0x0000001312127223 */ /* 0x000fe20000010012 */
[----:B------:R-:W-:Y:S01]  /*2070*/  FSETP.NEU.FTZ.AND P5, PT, |R9|, 1, PT ;  /* 0x3f8000000900780b */ /* 0x000fe20003fbd200 */
[----:B------:R-:W0:Y:S01]  /*2080*/  MUFU.RSQ R17, R16 ;  /* 0x0000001000117308 */ /* 0x000e220000001400 */
[----:B------:R-:W-:Y:S01]  /*2090*/  FSEL R19, R15, R14, P1 ;  /* 0x0000000e0f137208 */ /* 0x000fe20000800000 */
[----:B-1----:R-:W-:Y:S01]  /*20a0*/  FMUL.FTZ R20, R12, R21 ;  /* 0x000000150c147220 */ /* 0x002fe20000410000 */
[----:B------:R-:W-:Y:S01]  /*20b0*/  FMUL.FTZ R21, R21, -0.5 ;  /* 0xbf00000015157820 */ /* 0x000fe20000410000 */
[----:B------:R-:W-:Y:S01]  /*20c0*/  FADD.FTZ R12, |R9|, -RZ ;  /* 0x800000ff090c7221 */ /* 0x000fe20000010200 */
[----:B------:R-:W-:Y:S01]  /*20d0*/  SHF.L.U32 R3, R3, 0x10, RZ ;  /* 0x0000001003037819 */ /* 0x000fe200000006ff */
[----:B------:R-:W-:Y:S01]  /*20e0*/  @!P6 FFMA.FTZ R15, R8, 0.93318945169448852539, R19 ;  /* 0x3f6ee581080fe823 */ /* 0x000fe20000010013 */
[----:B------:R-:W-:Y:S01]  /*20f0*/  @P4 FSEL R12, R18, RZ, P5 ;  /* 0x000000ff120c4208 */ /* 0x000fe20002800000 */
[----:B------:R-:W-:Y:S01]  /*2100*/  FFMA.FTZ R21, R20, R21, 0.5 ;  /* 0x3f00000014157423 */ /* 0x000fe20000010015 */
[----:B------:R-:W-:Y:S01]  /*2110*/  FSETP.GT.FTZ.AND P6, PT, |R11|, 0.56000000238418579102, PT ;  /* 0x3f0f5c290b00780b */ /* 0x000fe20003fd4200 */
[----:B------:R-:W-:Y:S01]  /*2120*/  FFMA.FTZ R14, |R3|, -R2, 0.5 ;  /* 0x3f000000030e7423 */ /* 0x000fe20000010a02 */
[----:B------:R-:W-:Y:S01]  /*2130*/  LOP3.LUT R12, R12, 0x80000000, R9, 0xb8, !PT ;  /* 0x800000000c0c7812 */ /* 0x000fe200078eb809 */
[----:B------:R-:W-:Y:S01]  /*2140*/  FFMA.FTZ R20, R20, R21, R20 ;  /* 0x0000001514147223 */ /* 0x000fe20000010014 */
[----:B------:R-:W-:Y:S01]  /*2150*/  FSETP.NEU.FTZ.AND P5, PT, |R11|, 1, PT ;  /* 0x3f8000000b00780b */ /* 0x000fe20003fbd200 */
[----:B------:R-:W1:Y:S01]  /*2160*/  MUFU.RSQ R21, R14 ;  /* 0x0000000e00157308 */ /* 0x000e620000001400 */
[----:B------:R-:W-:Y:S01]  /*2170*/  FSETP.GT.FTZ.AND P0, PT, |R13|, 0.56000000238418579102, PT ;  /* 0x3f0f5c290d00780b */ /* 0x000fe20003f14200 */
[----:B------:R-:W-:Y:S01]  /*2180*/  FMUL.FTZ R19, R12, R12 ;  /* 0x0000000c0c137220 */ /* 0x000fe20000410000 */
[----:B0-----:R-:W-:Y:S01]  /*2190*/  FMUL.FTZ R16, R16, R17 ;  /* 0x0000001110107220 */ /* 0x001fe20000410000 */
[----:B------:R-:W-:Y:S01]  /*21a0*/  FMUL.FTZ R17, R17, -0.5 ;  /* 0xbf00000011117820 */ /* 0x000fe20000410000 */
[----:B------:R-:W-:Y:S01]  /*21b0*/  @P2 FADD.FTZ R10, R10, R10 ;  /* 0x0000000a0a0a2221 */ /* 0x000fe20000010000 */
[----:B------:R-:W-:Y:S01]  /*21c0*/  FFMA.FTZ R2, R19, R4, 0.016980519518256187439 ;  /* 0x3c8b1abb13027423 */ /* 0x000fe20000010004 */
[----:B------:R-:W-:Y:S01]  /*21d0*/  FSETP.GT.FTZ.AND P2, PT, |R3|, 0.56000000238418579102, PT ;  /* 0x3f0f5c290300780b */ /* 0x000fe20003f54200 */
[----:B------:R-:W-:Y:S01]  /*21e0*/  FFMA.FTZ R17, R16, R17, 0.5 ;  /* 0x3f00000010117423 */ /* 0x000fe20000010011 */
[----:B------:R-:W-:Y:S01]  /*21f0*/  @P6 FSEL R22, R20, RZ, P5 ;  /* 0x000000ff14166208 */ /* 0x000fe20002800000 */
[----:B------:R-:W-:Y:S01]  /*2200*/  FFMA.FTZ R18, R19, R2, 0.030762933194637298584 ;  /* 0x3cfc028c13127423 */ /* 0x000fe20000010002 */
[----:B------:R-:W-:Y:S01]  /*2210*/  FSETP.NEU.FTZ.AND P5, PT, |R13|, 1, PT ;  /* 0x3f8000000d00780b */ /* 0x000fe20003fbd200 */
[----:B------:R-:W-:Y:S01]  /*2220*/  FFMA.FTZ R16, R16, R17, R16 ;  /* 0x0000001110107223 */ /* 0x000fe20000010010 */
[----:B------:R-:W-:Y:S01]  /*2230*/  LOP3.LUT R2, R22, 0x80000000, R11, 0xb8, !PT ;  /* 0x8000000016027812 */ /* 0x000fe200078eb80b */
[----:B------:R-:W-:Y:S01]  /*2240*/  FFMA.FTZ R20, R19, R18, 0.044709417968988418579 ;  /* 0x3d37213913147423 */ /* 0x000fe20000010012 */
[----:B------:R-:W-:Y:S01]  /*2250*/  FADD.FTZ R18, |R13|, -RZ ;  /* 0x800000ff0d127221 */ /* 0x000fe20000010200 */
[----:B------:R-:W-:Y:S01]  /*2260*/  @P3 FADD.FTZ R7, R7, R7 ;  /* 0x0000000707073221 */ /* 0x000fe20000010000 */
[----:B-1----:R-:W-:Y:S01]  /*2270*/  FMUL.FTZ R22, R14, R21 ;  /* 0x000000150e167220 */ /* 0x002fe20000410000 */
[----:B------:R-:W-:Y:S01]  /*2280*/  FMUL.FTZ R17, R2, R2 ;  /* 0x0000000202117220 */ /* 0x000fe20000410000 */
[----:B------:R-:W-:Y:S01]  /*2290*/  FFMA.FTZ R20, R19, R20, 0.074989043176174163818 ;  /* 0x3d9993db13147423 */ /* 0x000fe20000010014 */
[----:B------:R-:W-:Y:S01]  /*22a0*/  FMUL.FTZ R21, R21, -0.5 ;  /* 0xbf00000015157820 */ /* 0x000fe20000410000 */
[----:B------:R-:W-:Y:S01]  /*22b0*/  @P0 FSEL R18, R16, RZ, P5 ;  /* 0x000000ff10120208 */ /* 0x000fe20002800000 */
[----:B------:R-:W-:Y:S01]  /*22c0*/  FFMA.FTZ R14, R17, R4, 0.016980519518256187439 ;  /* 0x3c8b1abb110e7423 */ /* 0x000fe20000010004 */
[----:B------:R-:W-:Y:S01]  /*22d0*/  FFMA.FTZ R20, R19, R20, 0.16666707396507263184 ;  /* 0x3e2aaac613147423 */ /* 0x000fe20000010014 */
[C---:B------:R-:W-:Y:S01]  /*22e0*/  FFMA.FTZ R21, R22.reuse, R21, 0.5 ;  /* 0x3f00000016157423 */ /* 0x040fe20000010015 */
[----:B------:R-:W-:Y:S01]  /*22f0*/  FSETP.NEU.FTZ.AND P5, PT, |R3|, 1, PT ;  /* 0x3f8000000300780b */ /* 0x000fe20003fbd200 */
[----:B------:R-:W-:Y:S01]  /*2300*/  FFMA.FTZ R16, R17, R14, 0.030762933194637298584 ;  /* 0x3cfc028c11107423 */ /* 0x000fe2000001000e */
[----:B------:R-:W-:Y:S01]  /*2310*/  FMUL.FTZ R19, R19, R20 ;  /* 0x0000001413137220 */ /* 0x000fe20000410000 */
[----:B------:R-:W-:Y:S01]  /*2320*/  FFMA.FTZ R21, R22, R21, R22 ;  /* 0x0000001516157223 */ /* 0x000fe20000010016 */
[----:B------:R-:W-:Y:S01]  /*2330*/  LOP3.LUT R14, R18, 0x80000000, R13, 0xb8, !PT ;  /* 0x80000000120e7812 */ /* 0x000fe200078eb80d */
[----:B------:R-:W-:Y:S01]  /*2340*/  FFMA.FTZ R16, R17, R16, 0.044709417968988418579 ;  /* 0x3d37213911107423 */ /* 0x000fe20000010010 */
[----:B------:R-:W-:Y:S01]  /*2350*/  FADD.FTZ R20, |R3|, -RZ ;  /* 0x800000ff03147221 */ /* 0x000fe20000010200 */
[----:B------:R-:W-:Y:S01]  /*2360*/  FFMA.FTZ R12, R12, R19, R12 ;  /* 0x000000130c0c7223 */ /* 0x000fe2000001000c */
[----:B------:R-:W-:Y:S01]  /*2370*/  @P2 FSEL R20, R21, RZ, P5 ;  /* 0x000000ff15142208 */ /* 0x000fe20002800000 */
[----:B------:R-:W-:Y:S01]  /*2380*/  FFMA.FTZ R16, R17, R16, 0.074989043176174163818 ;  /* 0x3d9993db11107423 */ /* 0x000fe20000010010 */
[----:B------:R-:W-:Y:S01]  /*2390*/  FMUL.FTZ R19, R14, R14 ;  /* 0x0000000e0e137220 */ /* 0x000fe20000410000 */
[----:B------:R-:W-:Y:S01]  /*23a0*/  FSETP.GT.FTZ.AND P5, PT, R9, 0.56000000238418579102, PT ;  /* 0x3f0f5c290900780b */ /* 0x000fe20003fb4000 */
[----:B------:R-:W-:Y:S01]  /*23b0*/  FADD.FTZ R9, -R12, -RZ ;  /* 0x800000ff0c097221 */ /* 0x000fe20000010100 */
[----:B------:R-:W-:Y:S01]  /*23c0*/  FFMA.FTZ R16, R17, R16, 0.16666707396507263184 ;  /* 0x3e2aaac611107423 */ /* 0x000fe20000010010 */
[----:B------:R-:W-:Y:S01]  /*23d0*/  FFMA.FTZ R18, R19, R4, 0.016980519518256187439 ;  /* 0x3c8b1abb13127423 */ /* 0x000fe20000010004 */
[----:B------:R-:W-:Y:S01]  /*23e0*/  @P1 FADD.FTZ R15, R15, R15 ;  /* 0x0000000f0f0f1221 */ /* 0x000fe20000010000 */
[----:B------:R-:W-:Y:S01]  /*23f0*/  F2FP.BF16.F32.PACK_AB R7, R7, R6 ;  /* 0x000000060707723e */ /* 0x000fe200000010ff */
[----:B------:R-:W-:Y:S01]  /*2400*/  FMUL.FTZ R17, R17, R16 ;  /* 0x0000001011117220 */ /* 0x000fe20000410000 */
[----:B------:R-:W-:Y:S01]  /*2410*/  FFMA.FTZ R18, R19, R18, 0.030762933194637298584 ;  /* 0x3cfc028c13127423 */ /* 0x000fe20000010012 */
[----:B------:R-:W-:-:S02]  /*2420*/  LOP3.LUT R16, R20, 0x80000000, R3, 0xb8, !PT ;  /* 0x8000000014107812 */ /* 0x000fc400078eb803 */
[----:B------:R-:W-:Y:S01]  /*2430*/  FSEL R21, R12, R9, P4 ;  /* 0x000000090c157208 */ /* 0x000fe20002000000 */
[----:B------:R-:W-:Y:S01]  /*2440*/  FFMA.FTZ R18, R19, R18, 0.044709417968988418579 ;  /* 0x3d37213913127423 */ /* 0x000fe20000010012 */
[----:B------:R-:W-:Y:S01]  /*2450*/  FFMA.FTZ R9, R2, R17, R2 ;  /* 0x0000001102097223 */ /* 0x000fe20000010002 */
[----:B------:R-:W-:Y:S01]  /*2460*/  FMUL.FTZ R17, R16, R16 ;  /* 0x0000001010117220 */ /* 0x000fe20000410000 */
[----:B------:R-:W-:Y:S01]  /*2470*/  F2FP.BF16.F32.PACK_AB R15, R15, R10 ;  /* 0x0000000a0f0f723e */ /* 0x000fe200000010ff */
[----:B------:R-:W-:Y:S01]  /*2480*/  @!P5 FFMA.FTZ R12, R8, 0.93318945169448852539, R21 ;  /* 0x3f6ee581080cd823 */ /* 0x000fe20000010015 */
[----:B------:R-:W-:Y:S01]  /*2490*/  FSETP.GT.FTZ.AND P5, PT, R11, 0.56000000238418579102, PT ;  /* 0x3f0f5c290b00780b */ /* 0x000fe20003fb4000 */
[----:B------:R-:W-:Y:S01]  /*24a0*/  FFMA.FTZ R18, R19, R18, 0.074989043176174163818 ;  /* 0x3d9993db13127423 */ /* 0x000fe20000010012 */
[----:B------:R-:W-:Y:S01]  /*24b0*/  FFMA.FTZ R4, R17, R4, 0.016980519518256187439 ;  /* 0x3c8b1abb11047423 */ /* 0x000fe20000010004 */
[----:B------:R-:W-:Y:S01]  /*24c0*/  FADD.FTZ R2, -R9, -RZ ;  /* 0x800000ff09027221 */ /* 0x000fe20000010100 */
[----:B------:R-:W-:Y:S01]  /*24d0*/  @P4 FADD.FTZ R12, R12, R12 ;  /* 0x0000000c0c0c4221 */ /* 0x000fe20000010000 */
[----:B------:R-:W-:Y:S01]  /*24e0*/  FFMA.FTZ R18, R19, R18, 0.16666707396507263184 ;  /* 0x3e2aaac613127423 */ /* 0x000fe20000010012 */
[----:B------:R-:W-:-:S02]  /*24f0*/  FFMA.FTZ R4, R17, R4, 0.030762933194637298584 ;  /* 0x3cfc028c11047423 */ /* 0x000fc40000010004 */
[----:B------:R-:W-:Y:S01]  /*2500*/  FSEL R11, R9, R2, P6 ;  /* 0x00000002090b7208 */ /* 0x000fe20003000000 */
[----:B------:R-:W-:Y:S01]  /*2510*/  FMUL.FTZ R19, R19, R18 ;  /* 0x0000001213137220 */ /* 0x000fe20000410000 */
[----:B------:R-:W-:-:S03]  /*2520*/  FFMA.FTZ R4, R17, R4, 0.044709417968988418579 ;  /* 0x3d37213911047423 */ /* 0x000fc60000010004 */
[----:B------:R-:W-:Y:S01]  /*2530*/  @!P5 FFMA.FTZ R9, R8, 0.93318945169448852539, R11 ;  /* 0x3f6ee5810809d823 */ /* 0x000fe2000001000b */
[----:B------:R-:W-:Y:S01]  /*2540*/  FFMA.FTZ R14, R14, R19, R14 ;  /* 0x000000130e0e7223 */ /* 0x000fe2000001000e */
[----:B------:R-:W-:Y:S01]  /*2550*/  FSETP.GT.FTZ.AND P5, PT, R13, 0.56000000238418579102, PT ;  /* 0x3f0f5c290d00780b */ /* 0x000fe20003fb4000 */
[----:B------:R-:W-:Y:S01]  /*2560*/  FFMA.FTZ R4, R17, R4, 0.074989043176174163818 ;  /* 0x3d9993db11047423 */ /* 0x000fe20000010004 */
[----:B------:R-:W0:Y:S01]  /*2570*/  LDC.64 R18, c[0x0][0x388] ;  /* 0x0000e200ff127b82 */ /* 0x000e220000000a00 */
[----:B------:R-:W-:Y:S01]  /*2580*/  FADD.FTZ R11, -R14, -RZ ;  /* 0x800000ff0e0b7221 */ /* 0x000fe20000010100 */
[----:B------:R-:W-:Y:S01]  /*2590*/  @P6 FADD.FTZ R9, R9, R9 ;  /* 0x0000000909096221 */ /* 0x000fe20000010000 */
[----:B------:R-:W-:-:S03]  /*25a0*/  FFMA.FTZ R4, R17, R4, 0.16666707396507263184 ;  /* 0x3e2aaac611047423 */ /* 0x000fc60000010004 */
[----:B------:R-:W-:Y:S01]  /*25b0*/  FSEL R11, R14, R11, P0 ;  /* 0x0000000b0e0b7208 */ /* 0x000fe20000000000 */
[----:B------:R-:W-:Y:S01]  /*25c0*/  FMUL.FTZ R17, R17, R4 ;  /* 0x0000000411117220 */ /* 0x000fe20000410000 */
[----:B------:R-:W-:-:S03]  /*25d0*/  F2FP.BF16.F32.PACK_AB R9, R9, R12 ;  /* 0x0000000c0909723e */ /* 0x000fc600000010ff */
[----:B------:R-:W-:Y:S01]  /*25e0*/  FFMA.FTZ R17, R16, R17, R16 ;  /* 0x0000001110117223 */ /* 0x000fe20000010010 */
[----:B------:R-:W-:Y:S01]  /*25f0*/  @!P5 FFMA.FTZ R14, R8, 0.93318945169448852539, R11 ;  /* 0x3f6ee581080ed823 */ /* 0x000fe2000001000b */
[----:B------:R-:W-:Y:S02]  /*2600*/  FSETP.GT.FTZ.AND P5, PT, R3, 0.56000000238418579102, PT ;  /* 0x3f0f5c290300780b */ /* 0x000fe40003fb4000 */
[----:B------:R-:W-:Y:S01]  /*2610*/  FADD.FTZ R2, -R17, -RZ ;  /* 0x800000ff11027221 */ /* 0x000fe20000010100 */
[----:B------:R-:W-:-:S04]  /*2620*/  @P0 FADD.FTZ R14, R14, R14 ;  /* 0x0000000e0e0e0221 */ /* 0x000fc80000010000 */
[----:B------:R-:W-:Y:S01]  /*2630*/  FSEL R3, R17, R2, P2 ;  /* 0x0000000211037208 */ /* 0x000fe20001000000 */
[----:B0-----:R-:W-:-:S05]  /*2640*/  IMAD.WIDE.U32 R18, R5, 0x2, R18 ;  /* 0x0000000205127825 */ /* 0x001fca00078e0012 */
[----:B------:R-:W-:-:S04]  /*2650*/  @!P5 FFMA.FTZ R17, R8, 0.93318945169448852539, R3 ;  /* 0x3f6ee5810811d823 */ /* 0x000fc80000010003 */
[----:B------:R-:W-:Y:S01]  /*2660*/  @P2 FADD.FTZ R17, R17, R17 ;  /* 0x0000001111112221 */ /* 0x000fe20000010000 */
[----:B------:R-:W-:-:S04]  /*2670*/  IMAD.WIDE.U32 R18, R0, 0x4, R18 ;  /* 0x0000000400127825 */ /* 0x000fc800078e0012 */
[----:B------:R-:W-:Y:S01]  /*2680*/  F2FP.BF16.F32.PACK_AB R17, R17, R14 ;  /* 0x0000000e1111723e */ /* 0x000fe200000010ff */
[----:B------:R-:W-:Y:S04]  /*2690*/  STG.E desc[UR4][R18.64], R7 ;  /* 0x0000000712007986 */ /* 0x000fe8000c101904 */
[----:B------:R-:W-:Y:S04]  /*26a0*/  STG.E desc[UR4][R18.64+0x200], R15 ;  /* 0x0002000f12007986 */ /* 0x000fe8000c101904 */
[----:B------:R-:W-:Y:S04]  /*26b0*/  STG.E desc[UR4][R18.64+0x400], R9 ;  /* 0x0004000912007986 */ /* 0x000fe8000c101904 */
[----:B------:R-:W-:Y:S01]  /*26c0*/  STG.E desc[UR4][R18.64+0x600], R17 ;  /* 0x0006001112007986 */ /* 0x000fe2000c101904 */
[----:B------:R-:W-:Y:S05]  /*26d0*/  EXIT ;  /* 0x000000000000794d */ /* 0x000fea0003800000 */
.L_x_625:
        /* <DEDUP_REMOVED lines=10> */
.L_x_17253:


//--------------------- .text._ZN2at6native29vectorized_elementwise_kernelILi4EZZZNS0_16acos_kernel_cudaERNS_18TensorIteratorBaseEENKUlvE0_clEvENKUlvE2_clEvEUlN3c108BFloat16EE_St5arrayIPcLm2EEEEviT0_T1_ --------------------------
	.section	.text._ZN2at6native29vectorized_elementwise_kernelILi4EZZZNS0_16acos_kernel_cudaERNS_18TensorIteratorBaseEENKUlvE0_clEvENKUlvE2_clEvEUlN3c108BFloat16EE_St5arrayIPcLm2EEEEviT0_T1_,"ax",@progbits
	.align	128
        .global         _ZN2at6native29vectorized_elementwise_kernelILi4EZZZNS0_16acos_kernel_cudaERNS_18TensorIteratorBaseEENKUlvE0_clEvENKUlvE2_clEvEUlN3c108BFloat16EE_St5arrayIPcLm2EEEEviT0_T1_
        .type           _ZN2at6native29vectorized_elementwise_kernelILi4EZZZNS0_16acos_kernel_cudaERNS_18TensorIteratorBaseEENKUlvE0_clEvENKUlvE2_clEvEUlN3c108BFloat16EE_St5arrayIPcLm2EEEEviT0_T1_,@function
        .size           _ZN2at6native29vectorized_elementwise_kernelILi4EZZZNS0_16acos_kernel_cudaERNS_18TensorIteratorBaseEENKUlvE0_clEvENKUlvE2_clEvEUlN3c108BFloat16EE_St5arrayIPcLm2EEEEviT0_T1_,(.L_x_17254 - _ZN2at6native29vectorized_elementwise_kernelILi4EZZZNS0_16acos_kernel_cudaERNS_18TensorIteratorBaseEENKUlvE0_clEvENKUlvE2_clEvEUlN3c108BFloat16EE_St5arrayIPcLm2EEEEviT0_T1_)
        .other          _ZN2at6native29vectorized_elementwise_kernelILi4EZZZNS0_16acos_kernel_cudaERNS_18TensorIteratorBaseEENKUlvE0_clEvENKUlvE2_clEvEUlN3c108BFloat16EE_St5arrayIPcLm2EEEEviT0_T1_,@"STO_CUDA_ENTRY STV_DEFAULT"
_ZN2at6native29vectorized_elementwise_kernelILi4EZZZNS0_16acos_kernel_cudaERNS_18TensorIteratorBaseEENKUlvE0_clEvENKUlvE2_clEvEUlN3c108BFloat16EE_St5arrayIPcLm2EEEEviT0_T1_:
.text._ZN2at6native29vectorized_elementwise_kernelILi4EZZZNS0_16acos_kernel_cudaERNS_18TensorIteratorBaseEENKUlvE0_clEvENKUlvE2_clEvEUlN3c108BFloat16EE_St5arrayIPcLm2EEEEviT0_T1_:
        /* <DEDUP_REMOVED lines=106> */
.L_x_628:
[----:B------:R-:W-:Y:S05]  /*06a0*/  BSYNC.RECONVERGENT B0 ;  /* 0x0000000000007941 */ /* 0x000fea0003800200 */
.L_x_627:
        /* <DEDUP_REMOVED lines=34> */
.L_x_630:
[----:B------:R-:W-:Y:S05]  /*08d0*/  BSYNC.RECONVERGENT B0 ;  /* 0x0000000000007941 */ /* 0x000fea0003800200 */
.L_x_629:
        /* <DEDUP_REMOVED lines=33> */
.L_x_632:
[----:B------:R-:W-:Y:S05]  /*0af0*/  BSYNC.RECONVERGENT B0 ;  /* 0x0000000000007941 */ /* 0x000fea0003800200 */
.L_x_631:
        /* <DEDUP_REMOVED lines=34> */
.L_x_634:
[----:B------:R-:W-:Y:S05]  /*0d20*/  BSYNC.RECONVERGENT B0 ;  /* 0x0000000000007941 */ /* 0x000fea0003800200 */
.L_x_633:
        /* <DEDUP_REMOVED lines=31> */
.L_x_636:
[----:B------:R-:W-:Y:S05]  /*0f20*/  BSYNC.RECONVERGENT B0 ;  /* 0x0000000000007941 */ /* 0x000fea0003800200 */
.L_x_635:
        /* <DEDUP_REMOVED lines=31> */
.L_x_638:
[----:B------:R-:W-:Y:S05]  /*1120*/  BSYNC.RECONVERGENT B0 ;  /* 0x0000000000007941 */ /* 0x000fea0003800200 */
.L_x_637:
        /* <DEDUP_REMOVED lines=31> */
.L_x_640:
[----:B------:R-:W-:Y:S05]  /*1320*/  BSYNC.RECONVERGENT B0 ;  /* 0x0000000000007941 */ /* 0x000fea0003800200 */
.L_x_639:
        /* <DEDUP_REMOVED lines=31> */
.L_x_642:
[----:B------:R-:W-:Y:S05]  /*1520*/  BSYNC.RECONVERGENT B0 ;  /* 0x0000000000007941 */ /* 0x000fea0003800200 */
.L_x_641:
        /* <DEDUP_REMOVED lines=18> */
.L_x_645:
[----:B------:R-:W-:-:S13]  /*1650*/  ISETP.GE.U32.AND P0, PT, R0, R3, PT ;  /* 0x000000030000720c */ /* 0x000fda0003f06070 */
[----:B------:R-:W-:Y:S05]  /*1660*/  @P0 BRA `(.L_x_647) ;  /* 0x0000000000300947 */ /* 0x000fea0003800000 */
[----:B0-----:R-:W0:Y:S01]  /*1670*/  LDC.64 R6, c[0x0][0x388] ;  /* 0x0000e200ff067b82 */ /* 0x001e220000000a00 */
[----:B------:R-:W-:Y:S02]  /*1680*/  IADD3 R9, PT, PT, R5, R0, RZ ;  /* 0x0000000005097210 */ /* 0x000fe40007ffe0ff */
[----:B------:R-:W-:-:S03]  /*1690*/  IADD3 R0, PT, PT, R0, 0x80, RZ ;  /* 0x0000008000007810 */ /* 0x000fc60007ffe0ff */
[----:B0-----:R-:W-:-:S05]  /*16a0*/  IMAD.WIDE.U32 R6, R9, 0x2, R6 ;  /* 0x0000000209067825 */ /* 0x001fca00078e0006 */
[----:B------:R1:W-:Y:S02]  /*16b0*/  STG.E.U16 desc[UR4][R6.64], R10 ;  /* 0x0000000a06007986 */ /* 0x0003e4000c101504 */
.L_x_646:
[----:B------:R-:W-:-:S13]  /*16c0*/  ISETP.GE.U32.AND P0, PT, R0, R3, PT ;  /* 0x000000030000720c */ /* 0x000fda0003f06070 */
[----:B------:R-:W-:Y:S05]  /*16d0*/  @P0 BRA `(.L_x_648) ;  /* 0x0000000000340947 */ /* 0x000fea0003800000 */
[----:B01----:R-:W0:Y:S01]  /*16e0*/  LDC.64 R6, c[0x0][0x388] ;  /* 0x0000e200ff067b82 */ /* 0x003e220000000a00 */
[----:B------:R-:W-:Y:S02]  /*16f0*/  IADD3 R9, PT, PT, R5, R0, RZ ;  /* 0x0000000005097210 */ /* 0x000fe40007ffe0ff */
[----:B------:R-:W-:-:S03]  /*1700*/  IADD3 R0, PT, PT, R0, 0x80, RZ ;  /* 0x0000008000007810 */ /* 0x000fc60007ffe0ff */
[----:B0-----:R-:W-:-:S05]  /*1710*/  IMAD.WIDE.U32 R6, R9, 0x2, R6 ;  /* 0x0000000209067825 */ /* 0x001fca00078e0006 */
[----:B------:R1:W-:Y:S02]  /*1720*/  STG.E.U16 desc[UR4][R6.64], R11 ;  /* 0x0000000b06007986 */ /* 0x0003e4000c101504 */
.L_x_647:
        /* <DEDUP_REMOVED lines=8> */
.L_x_648:
[----:B------:R-:W-:Y:S05]  /*17b0*/  BSYNC.RELIABLE B1 ;  /* 0x0000000000017941 */ /* 0x000fea0003800100 */
.L_x_644:
[----:B------:R-:W-:-:S13]  /*17c0*/  ISETP.GE.U32.AND P0, PT, R0, R3, PT ;  /* 0x000000030000720c */ /* 0x000fda0003f06070 */
[----:B012---:R-:W0:Y:S01]  /*17d0*/  @!P0 LDC.64 R6, c[0x0][0x388] ;  /* 0x0000e200ff068b82 */ /* 0x007e220000000a00 */
[----:B------:R-:W-:Y:S02]  /*17e0*/  @!P0 IADD3 R9, PT, PT, R5, R0, RZ ;  /* 0x0000000005098210 */ /* 0x000fe40007ffe0ff */
[----:B------:R-:W-:-:S03]  /*17f0*/  @!P0 IADD3 R0, PT, PT, R0, 0x80, RZ ;  /* 0x0000008000008810 */ /* 0x000fc60007ffe0ff */
[----:B0-----:R-:W-:-:S05]  /*1800*/  @!P0 IMAD.WIDE.U32 R6, R9, 0x2, R6 ;  /* 0x0000000209068825 */ /* 0x001fca00078e0006 */
[----:B------:R2:W-:Y:S02]  /*1810*/  @!P0 STG.E.U16 desc[UR4][R6.64], R13 ;  /* 0x0000000d06008986 */ /* 0x0005e4000c101504 */
.L_x_649:
[----:B------:R-:W-:Y:S05]  /*1820*/  BSYNC.RECONVERGENT B0 ;  /* 0x0000000000007941 */ /* 0x000fea0003800200 */
.L_x_643:
        /* <DEDUP_REMOVED lines=8> */
.L_x_626:
[----:B------:R-:W0:Y:S01]  /*18b0*/  S2R R0, SR_TID.X ;  /* 0x0000000000007919 */ /* 0x000e220000002100 */
[----:B------:R-:W1:Y:S02]  /*18c0*/  LDC.64 R2, c[0x0][0x390] ;  /* 0x0000e400ff027b82 */ /* 0x000e640000000a00 */
[----:B-1----:R-:W-:-:S04]  /*18d0*/  IMAD.WIDE.U32 R2, R5, 0x2, R2 ;  /* 0x0000000205027825 */ /* 0x002fc800078e0002 */
[----:B0-----:R-:W-:-:S05]  /*18e0*/  IMAD.WIDE.U32 R14, R0, 0x8, R2 ;  /* 0x00000008000e7825 */ /* 0x001fca00078e0002 */
[----:B------:R-:W2:Y:S04]  /*18f0*/  LDG.E.64 R6, desc[UR4][R14.64] ;  /* 0x000000040e067981 */ /* 0x000ea8000c1e1b00 */
[----:B------:R0:W3:Y:S01]  /*1900*/  LDG.E.64 R2, desc[UR4][R14.64+0x400] ;  /* 0x000400040e027981 */ /* 0x0000e2000c1e1b00 */
[----:B------:R-:W-:Y:S01]  /*1910*/  HFMA2 R4, -RZ, RZ, 1.75, 0 ;  /* 0x3f000000ff047431 */ /* 0x000fe200000001ff */
[C---:B--2---:R-:W-:Y:S02]  /*1920*/  SHF.L.U32 R13, R6.reuse, 0x10, RZ ;  /* 0x00000010060d7819 */ /* 0x044fe400000006ff */
[----:B------:R-:W-:Y:S02]  /*1930*/  PRMT R9, R6, 0x7632, R9 ;  /* 0x0000763206097816 */ /* 0x000fe40000000009 */
[----:B------:R-:W-:Y:S01]  /*1940*/  SHF.L.U32 R11, R7, 0x10, RZ ;  /* 0x00000010070b7819 */ /* 0x000fe200000006ff */
[----:B------:R-:W-:Y:S01]  /*1950*/  FFMA.FTZ R8, |R13|, -R4, 0.5 ;  /* 0x3f0000000d087423 */ /* 0x000fe20000010a04 */
[----:B------:R-:W-:-:S02]  /*1960*/  SHF.L.U32 R9, R9, 0x10, RZ ;  /* 0x0000001009097819 */ /* 0x000fc400000006ff */
[----:B------:R-:W-:Y:S01]  /*1970*/  PRMT R7, R7, 0x7632, R7 ;  /* 0x0000763207077816 */ /* 0x000fe20000000007 */
[----:B------:R-:W1:Y:S01]  /*1980*/  MUFU.RSQ R17, R8 ;  /* 0x0000000800117308 */ /* 0x000e620000001400 */
[-C--:B------:R-:W-:Y:S01]  /*1990*/  FFMA.FTZ R12, |R11|, -R4.reuse, 0.5 ;  /* 0x3f0000000b0c7423 */ /* 0x080fe20000010a04 */
[-C--:B------:R-:W-:Y:S01]  /*19a0*/  FFMA.FTZ R10, |R9|, -R4.reuse, 0.5 ;  /* 0x3f000000090a7423 */ /* 0x080fe20000010a04 */
[----:B------:R-:W-:Y:S02]  /*19b0*/  SHF.L.U32 R7, R7, 0x10, RZ ;  /* 0x0000001007077819 */ /* 0x000fe400000006ff */
[C---:B------:R-:W-:Y:S02]  /*19c0*/  FSETP.GT.FTZ.AND P1, PT, |R13|.reuse, 0.56000000238418579102, PT ;  /* 0x3f0f5c290d00780b */ /* 0x040fe40003f34200 */
[----:B------:R-:W-:Y:S01]  /*19d0*/  FSETP.NEU.FTZ.AND P2, PT, |R13|, 1, PT ;  /* 0x3f8000000d00780b */ /* 0x000fe20003f5d200 */
[----:B0-----:R-:W0:Y:S01]  /*19e0*/  MUFU.RSQ R15, R10 ;  /* 0x0000000a000f7308 */ /* 0x001e220000001400 */
[----:B------:R-:W-:Y:S01]  /*19f0*/  FFMA.FTZ R14, |R7|, -R4, 0.5 ;  /* 0x3f000000070e7423 */ /* 0x000fe20000010a04 */
[----:B------:R-:W-:Y:S01]  /*1a00*/  FSETP.GT.FTZ.AND P3, PT, |R9|, 0.56000000238418579102, PT ;  /* 0x3f0f5c290900780b */ /* 0x000fe20003f74200 */
[----:B------:R-:W-:Y:S01]  /*1a10*/  FADD.FTZ R16, |R7|, -RZ ;  /* 0x800000ff07107221 */ /* 0x000fe20000010200 */
[----:B------:R-:W-:-:S02]  /*1a20*/  FSETP.GT.FTZ.AND P0, PT, |R11|, 0.56000000238418579102, PT ;  /* 0x3f0f5c290b00780b */ /* 0x000fc40003f14200 */
[----:B------:R-:W-:Y:S02]  /*1a30*/  FSETP.NEU.FTZ.AND P4, PT, |R9|, 1, PT ;  /* 0x3f8000000900780b */ /* 0x000fe40003f9d200 */
[----:B------:R-:W2:Y:S01]  /*1a40*/  MUFU.RSQ R21, R14 ;  /* 0x0000000e00157308 */ /* 0x000ea20000001400 */
[----:B-1----:R-:W-:Y:S01]  /*1a50*/  FMUL.FTZ R6, R8, R17 ;  /* 0x0000001108067220 */ /* 0x002fe20000410000 */
[----:B------:R-:W-:Y:S01]  /*1a60*/  FMUL.FTZ R17, R17, -0.5 ;  /* 0xbf00000011117820 */ /* 0x000fe20000410000 */
[----:B------:R-:W-:Y:S01]  /*1a70*/  FADD.FTZ R8, |R13|, -RZ ;  /* 0x800000ff0d087221 */ /* 0x000fe20000010200 */
[----:B------:R-:W-:Y:S02]  /*1a80*/  FSETP.NEU.FTZ.AND P5, PT, |R11|, 1, PT ;  /* 0x3f8000000b00780b */ /* 0x000fe40003fbd200 */
[----:B------:R-:W-:Y:S01]  /*1a90*/  FFMA.FTZ R17, R6, R17, 0.5 ;  /* 0x3f00000006117423 */ /* 0x000fe20000010011 */
[----:B------:R-:W-:Y:S01]  /*1aa0*/  FSETP.GT.FTZ.AND P6, PT, R13, 0.56000000238418579102, PT ;  /* 0x3f0f5c290d00780b */ /* 0x000fe20003fd4000 */
[----:B------:R-:W1:Y:S01]  /*1ab0*/  MUFU.RSQ R19, R12 ;  /* 0x0000000c00137308 */ /* 0x000e620000001400 */
[----:B0-----:R-:W-:Y:S01]  /*1ac0*/  FMUL.FTZ R10, R10, R15 ;  /* 0x0000000f0a0a7220 */ /* 0x001fe20000410000 */
[----:B------:R-:W-:Y:S01]  /*1ad0*/  FFMA.FTZ R17, R6, R17, R6 ;  /* 0x0000001106117223 */ /* 0x000fe20000010006 */
[----:B------:R-:W-:-:S04]  /*1ae0*/  FMUL.FTZ R15, R15, -0.5 ;  /* 0xbf0000000f0f7820 */ /* 0x000fc80000410000 */
[----:B------:R-:W-:Y:S01]  /*1af0*/  FFMA.FTZ R15, R10, R15, 0.5 ;  /* 0x3f0000000a0f7423 */ /* 0x000fe2000001000f */
[----:B------:R-:W-:Y:S01]  /*1b00*/  @P1 FSEL R8, R17, RZ, P2 ;  /* 0x000000ff11081208 */ /* 0x000fe20001000000 */
[----:B--2---:R-:W-:Y:S01]  /*1b10*/  FMUL.FTZ R6, R14, R21 ;  /* 0x000000150e067220 */ /* 0x004fe20000410000 */
[----:B------:R-:W-:Y:S01]  /*1b20*/  FMUL.FTZ R21, R21, -0.5 ;  /* 0xbf00000015157820 */ /* 0x000fe20000410000 */
[----:B------:R-:W-:Y:S01]  /*1b30*/  FSETP.GT.FTZ.AND P2, PT, |R7|, 0.56000000238418579102, PT ;  /* 0x3f0f5c290700780b */ /* 0x000fe20003f54200 */
[----:B------:R-:W-:Y:S01]  /*1b40*/  FFMA.FTZ R15, R10, R15, R10 ;  /* 0x0000000f0a0f7223 */ /* 0x000fe2000001000a */
[----:B------:R-:W-:Y:S01]  /*1b50*/  FADD.FTZ R14, |R9|, -RZ ;  /* 0x800000ff090e7221 */ /* 0x000fe20000010200 */
[----:B------:R-:W-:Y:S01]  /*1b60*/  FFMA.FTZ R21, R6, R21, 0.5 ;  /* 0x3f00000006157423 */ /* 0x000fe20000010015 */
[----:B------:R-:W-:Y:S01]  /*1b70*/  LOP3.LUT R8, R8, 0x80000000, R13, 0xb8, !PT ;  /* 0x8000000008087812 */ /* 0x000fe200078eb80d */
[----:B------:R-:W-:Y:S01]  /*1b80*/  FADD.FTZ R10, |R11|, -RZ ;  /* 0x800000ff0b0a7221 */ /* 0x000fe20000010200 */
[----:B-1----:R-:W-:Y:S01]  /*1b90*/  FMUL.FTZ R12, R12, R19 ;  /* 0x000000130c0c7220 */ /* 0x002fe20000410000 */
[----:B------:R-:W-:Y:S01]  /*1ba0*/  FMUL.FTZ R19, R19, -0.5 ;  /* 0xbf00000013137820 */ /* 0x000fe20000410000 */
[----:B------:R-:W-:Y:S01]  /*1bb0*/  FFMA.FTZ R21, R6, R21, R6 ;  /* 0x0000001506157223 */ /* 0x000fe20000010006 */
[----:B------:R-:W-:-:S02]  /*1bc0*/  @P3 FSEL R14, R15, RZ, P4 ;  /* 0x000000ff0f0e3208 */ /* 0x000fc40002000000 */
[C---:B------:R-:W-:Y:S01]  /*1bd0*/  FFMA.FTZ R19, R12.reuse, R19, 0.5 ;  /* 0x3f0000000c137423 */ /* 0x040fe20000010013 */
[----:B------:R-:W-:Y:S02]  /*1be0*/  FSETP.NEU.FTZ.AND P4, PT, |R7|, 1, PT ;  /* 0x3f8000000700780b */ /* 0x000fe40003f9d200 */
[----:B------:R-:W-:Y:S01]  /*1bf0*/  MOV R6, 0x3d10ecef ;  /* 0x3d10ecef00067802 */ /* 0x000fe20000000f00 */
[----:B------:R-:W-:Y:S01]  /*1c00*/  FFMA.FTZ R19, R12, R19, R12 ;  /* 0x000000130c137223 */ /* 0x000fe2000001000c */
[----:B------:R-:W-:Y:S02]  /*1c10*/  @P2 FSEL R16, R21, RZ, P4 ;  /* 0x000000ff15102208 */ /* 0x000fe40002000000 */
[----:B------:R-:W-:Y:S02]  /*1c20*/  LOP3.LUT R15, R14, 0x80000000, R9, 0xb8, !PT ;  /* 0x800000000e0f7812 */ /* 0x000fe400078eb809 */
[----:B------:R-:W-:Y:S01]  /*1c30*/  @P0 FSEL R10, R19, RZ, P5 ;  /* 0x000000ff130a0208 */ /* 0x000fe20002800000 */
[----:B------:R-:W-:Y:S01]  /*1c40*/  FMUL.FTZ R19, R8, R8 ;  /* 0x0000000808137220 */ /* 0x000fe20000410000 */
[----:B------:R-:W-:Y:S01]  /*1c50*/  LOP3.LUT R17, R16, 0x80000000, R7, 0xb8, !PT ;  /* 0x8000000010117812 */ /* 0x000fe200078eb807 */
[----:B------:R-:W-:Y:S01]  /*1c60*/  FMUL.FTZ R21, R15, R15 ;  /* 0x0000000f0f157220 */ /* 0x000fe20000410000 */
[----:B------:R-:W-:Y:S01]  /*1c70*/  LOP3.LUT R10, R10, 0x80000000, R11, 0xb8, !PT ;  /* 0x800000000a0a7812 */ /* 0x000fe200078eb80b */
[-C--:B------:R-:W-:Y:S01]  /*1c80*/  FFMA.FTZ R12, R19, R6.reuse, 0.016980519518256187439 ;  /* 0x3c8b1abb130c7423 */ /* 0x080fe20000010006 */
[----:B------:R-:W-:Y:S01]  /*1c90*/  FSETP.GT.FTZ.AND P5, PT, R11, 0.56000000238418579102, PT ;  /* 0x3f0f5c290b00780b */ /* 0x000fe20003fb4000 */
[----:B------:R-:W-:Y:S01]  /*1ca0*/  FMUL.FTZ R13, R17, R17 ;  /* 0x00000011110d7220 */ /* 0x000fe20000410000 */
[----:B------:R-:W-:Y:S01]  /*1cb0*/  FFMA.FTZ R14, R21, R6, 0.016980519518256187439 ;  /* 0x3c8b1abb150e7423 */ /* 0x000fe20000010006 */
[----:B------:R-:W-:Y:S01]  /*1cc0*/  FMUL.FTZ R11, R10, R10 ;  /* 0x0000000a0a0b7220 */ /* 0x000fe20000410000 */
[----:B------:R-:W-:Y:S01]  /*1cd0*/  FFMA.FTZ R12, R19, R12, 0.030762933194637298584 ;  /* 0x3cfc028c130c7423 */ /* 0x000fe2000001000c */
[----:B------:R-:W-:Y:S01]  /*1ce0*/  FFMA.FTZ R18, R13, R6, 0.016980519518256187439 ;  /* 0x3c8b1abb0d127423 */ /* 0x000fe20000010006 */
[----:B------:R-:W-:Y:S01]  /*1cf0*/  FFMA.FTZ R14, R21, R14, 0.030762933194637298584 ;  /* 0x3cfc028c150e7423 */ /* 0x000fe2000001000e */
[----:B------:R-:W-:Y:S01]  /*1d00*/  FFMA.FTZ R16, R11, R6, 0.016980519518256187439 ;  /* 0x3c8b1abb0b107423 */ /* 0x000fe20000010006 */
[----:B------:R-:W-:Y:S01]  /*1d10*/  FFMA.FTZ R12, R19, R12, 0.044709417968988418579 ;  /* 0x3d372139130c7423 */ /* 0x000fe2000001000c */
[----:B------:R-:W-:Y:S01]  /*1d20*/  FFMA.FTZ R18, R13, R18, 0.030762933194637298584 ;  /* 0x3cfc028c0d127423 */ /* 0x000fe20000010012 */
[----:B------:R-:W-:Y:S01]  /*1d30*/  FFMA.FTZ R14, R21, R14, 0.044709417968988418579 ;  /* 0x3d372139150e7423 */ /* 0x000fe2000001000e */
[----:B------:R-:W-:Y:S01]  /*1d40*/  FFMA.FTZ R16, R11, R16, 0.030762933194637298584 ;  /* 0x3cfc028c0b107423 */ /* 0x000fe20000010010 */
[----:B------:R-:W-:Y:S01]  /*1d50*/  FFMA.FTZ R12, R19, R12, 0.074989043176174163818 ;  /* 0x3d9993db130c7423 */ /* 0x000fe2000001000c */
[----:B------:R-:W-:Y:S01]  /*1d60*/  FFMA.FTZ R18, R13, R18, 0.044709417968988418579 ;  /* 0x3d3721390d127423 */ /* 0x000fe20000010012 */
[----:B------:R-:W-:Y:S01]  /*1d70*/  FFMA.FTZ R14, R21, R14, 0.074989043176174163818 ;  /* 0x3d9993db150e7423 */ /* 0x000fe2000001000e */
[----:B------:R-:W-:Y:S01]  /*1d80*/  FFMA.FTZ R16, R11, R16, 0.044709417968988418579 ;  /* 0x3d3721390b107423 */ /* 0x000fe20000010010 */
[----:B------:R-:W-:Y:S01]  /*1d90*/  FFMA.FTZ R12, R19, R12, 0.16666707396507263184 ;  /* 0x3e2aaac6130c7423 */ /* 0x000fe2000001000c */
[----:B------:R-:W-:Y:S01]  /*1da0*/  FFMA.FTZ R18, R13, R18, 0.074989043176174163818 ;  /* 0x3d9993db0d127423 */ /* 0x000fe20000010012 */
[----:B------:R-:W-:Y:S01]  /*1db0*/  FSETP.GT.FTZ.AND P4, PT, R9, 0.56000000238418579102, PT ;  /* 0x3f0f5c290900780b */ /* 0x000fe20003f94000 */
[----:B------:R-:W-:Y:S01]  /*1dc0*/  FFMA.FTZ R16, R11, R16, 0.074989043176174163818 ;  /* 0x3d9993db0b107423 */ /* 0x000fe20000010010 */
[----:B------:R-:W-:Y:S01]  /*1dd0*/  FMUL.FTZ R19, R19, R12 ;  /* 0x0000000c13137220 */ /* 0x000fe20000410000 */
[----:B------:R-:W-:Y:S01]  /*1de0*/  FFMA.FTZ R18, R13, R18, 0.16666707396507263184 ;  /* 0x3e2aaac60d127423 */ /* 0x000fe20000010012 */
[----:B---3--:R-:W-:Y:S01]  /*1df0*/  SHF.L.U32 R9, R2, 0x10, RZ ;  /* 0x0000001002097819 */ /* 0x008fe200000006ff */
[----:B------:R-:W-:Y:S01]  /*1e00*/  FFMA.FTZ R16, R11, R16, 0.16666707396507263184 ;  /* 0x3e2aaac60b107423 */ /* 0x000fe20000010010 */
[----:B------:R-:W-:Y:S01]  /*1e10*/  FFMA.FTZ R14, R21, R14, 0.16666707396507263184 ;  /* 0x3e2aaac6150e7423 */ /* 0x000fe2000001000e */
[----:B------:R-:W-:Y:S01]  /*1e20*/  FFMA.FTZ R8, R8, R19, R8 ;  /* 0x0000001308087223 */ /* 0x000fe20000010008 */
[----:B------:R-:W-:Y:S01]  /*1e30*/  FMUL.FTZ R18, R13, R18 ;  /* 0x000000120d127220 */ /* 0x000fe20000410000 */
[----:B------:R-:W-:Y:S01]  /*1e40*/  FMUL.FTZ R11, R11, R16 ;  /* 0x000000100b0b7220 */ /* 0x000fe20000410000 */
[----:B------:R-:W-:Y:S01]  /*1e50*/  PRMT R13, R2, 0x7632, R13 ;  /* 0x00007632020d7816 */ /* 0x000fe2000000000d */
[----:B------:R-:W-:Y:S01]  /*1e60*/  FMUL.FTZ R16, R21, R14 ;  /* 0x0000000e15107220 */ /* 0x000fe20000410000 */
[----:B------:R-:W-:Y:S01]  /*1e70*/  FADD.FTZ R19, -R8, -RZ ;  /* 0x800000ff08137221 */ /* 0x000fe20000010100 */
[----:B------:R-:W-:-:S02]  /*1e80*/  HFMA2 R2, -RZ, RZ, 1.9599609375, 20144 ;  /* 0x3fd774ebff027431 */ /* 0x000fc400000001ff */
[----:B------:R-:W-:Y:S01]  /*1e90*/  FFMA.FTZ R14, |R9|, -R4, 0.5 ;  /* 0x3f000000090e7423 */ /* 0x000fe20000010a04 */
[----:B------:R-:W-:Y:S01]  /*1ea0*/  SHF.L.U32 R13, R13, 0x10, RZ ;  /* 0x000000100d0d7819 */ /* 0x000fe200000006ff */
[----:B------:R-:W-:Y:S01]  /*1eb0*/  FFMA.FTZ R10, R10, R11, R10 ;  /* 0x0000000b0a0a7223 */ /* 0x000fe2000001000a */
[----:B------:R-:W-:Y:S01]  /*1ec0*/  FSEL R23, R8, R19, P1 ;  /* 0x0000001308177208 */ /* 0x000fe20000800000 */
[----:B------:R-:W0:Y:S01]  /*1ed0*/  MUFU.RSQ R21, R14 ;  /* 0x0000000e00157308 */ /* 0x000e220000001400 */
[----:B------:R-:W-:Y:S01]  /*1ee0*/  FFMA.FTZ R15, R15, R16, R15 ;  /* 0x000000100f0f7223 */ /* 0x000fe2000001000f */
[----:B------:R-:W-:Y:S01]  /*1ef0*/  FFMA.FTZ R16, |R13|, -R4, 0.5 ;  /* 0x3f0000000d107423 */ /* 0x000fe20000010a04 */
[----:B------:R-:W-:Y:S01]  /*1f00*/  SHF.L.U32 R11, R3, 0x10, RZ ;  /* 0x00000010030b7819 */ /* 0x000fe200000006ff */
[----:B------:R-:W-:Y:S01]  /*1f10*/  FFMA.FTZ R17, R17, R18, R17 ;  /* 0x0000001211117223 */ /* 0x000fe20000010011 */
[----:B------:R-:W-:Y:S01]  /*1f20*/  @!P6 FFMA.FTZ R8, R2, 0.93318945169448852539, R23 ;  /* 0x3f6ee5810208e823 */ /* 0x000fe20000010017 */
[C---:B------:R-:W-:Y:S01]  /*1f30*/  FADD.FTZ R23, -R10.reuse, -RZ ;  /* 0x800000ff0a177221 */ /* 0x040fe20000010100 */
[----:B------:R-:W-:Y:S01]  /*1f40*/  FSETP.GT.FTZ.AND P6, PT, R7, 0.56000000238418579102, PT ;  /* 0x3f0f5c290700780b */ /* 0x000fe20003fd4000 */
[----:B------:R-:W-:Y:S01]  /*1f50*/  FADD.FTZ R18, -R15, -RZ ;  /* 0x800000ff0f127221 */ /* 0x000fe20000010100 */
[----:B------:R-:W1:Y:S01]  /*1f60*/  MUFU.RSQ R7, R16 ;  /* 0x0000001000077308 */ /* 0x000e620000001400 */
[----:B------:R-:W-:Y:S01]  /*1f70*/  PRMT R3, R3, 0x7632, R3 ;  /* 0x0000763203037816 */ /* 0x000fe20000000003 */
[----:B------:R-:W-:Y:S01]  /*1f80*/  FFMA.FTZ R12, |R11|, -R4, 0.5 ;  /* 0x3f0000000b0c7423 */ /* 0x000fe20000010a04 */
[----:B------:R-:W-:Y:S01]  /*1f90*/  FSEL R25, R10, R23, P0 ;  /* 0x000000170a197208 */ /* 0x000fe20000000000 */
[----:B------:R-:W-:Y:S01]  /*1fa0*/  FADD.FTZ R20, -R17, -RZ ;  /* 0x800000ff11147221 */ /* 0x000fe20000010100 */
[----:B------:R-:W-:Y:S01]  /*1fb0*/  SHF.L.U32 R3, R3, 0x10, RZ ;  /* 0x0000001003037819 */ /* 0x000fe200000006ff */
[----:B------:R-:W-:Y:S01]  /*1fc0*/  @P1 FADD.FTZ R8, R8, R8 ;  /* 0x0000000808081221 */ /* 0x000fe20000010000 */
[----:B------:R-:W-:Y:S01]  /*1fd0*/  FSEL R23, R15, R18, P3 ;  /* 0x000000120f177208 */ /* 0x000fe20001800000 */
[----:B------:R-:W-:Y:S01]  /*1fe0*/  @!P5 FFMA.FTZ R10, R2, 0.93318945169448852539, R25 ;  /* 0x3f6ee581020ad823 */ /* 0x000fe20000010019 */
[----:B0-----:R-:W-:Y:S01]  /*1ff0*/  FMUL.FTZ R14, R14, R21 ;  /* 0x000000150e0e7220 */ /* 0x001fe20000410000 */
[----:B------:R-:W-:Y:S01]  /*2000*/  FMUL.FTZ R27, R21, -0.5 ;  /* 0xbf000000151b7820 */ /* 0x000fe20000410000 */
[----:B------:R-:W-:Y:S01]  /*2010*/  FSETP.GT.FTZ.AND P5, PT, |R9|, 0.56000000238418579102, PT ;  /* 0x3f0f5c290900780b */ /* 0x000fe20003fb4200 */
[----:B------:R-:W0:Y:S01]  /*2020*/  MUFU.RSQ R19, R12 ;  /* 0x0000000c00137308 */ /* 0x000e220000001400 */
[----:B------:R-:W-:Y:S01]  /*2030*/  FSEL R21, R17, R20, P2 ;  /* 0x0000001411157208 */ /* 0x000fe20001000000 */
[----:B------:R-:W-:Y:S01]  /*2040*/  FFMA.FTZ R4, |R3|, -R4, 0.5 ;  /* 0x3f00000003047423 */ /* 0x000fe20000010a04 */
[----:B------:R-:W-:Y:S01]  /*2050*/  FFMA.FTZ R27, R14, R27, 0.5 ;  /* 0x3f0000000e1b7423 */ /* 0x000fe2000001001b */
[----:B------:R-:W-:Y:S01]  /*2060*/  @!P4 FFMA.FTZ R15, R2, 0.93318945169448852539, R23 ;  /* 0x3f6ee581020fc823 */ /* 0x000fe20000010017 */
[----:B-1----:R-:W-:Y:S01]  /*2070*/  FMUL.FTZ R16, R16, R7 ;  /* 0x0000000710107220 */ /* 0x002fe20000410000 */
[----:B------:R-:W-:Y:S01]  /*2080*/  @!P6 FFMA.FTZ R17, R2, 0.93318945169448852539, R21 ;  /* 0x3f6ee5810211e823 */ /* 0x000fe20000010015 */
[----:B------:R-:W-:Y:S01]  /*2090*/  FFMA.FTZ R27, R14, R27, R14 ;  /* 0x0000001b0e1b7223 */ /* 0x000fe2000001000e */
[----:B------:R-:W1:Y:S01]  /*20a0*/  MUFU.RSQ R23, R4 ;  /* 0x0000000400177308 */ /* 0x000e620000001400 */
[----:B------:R-:W-:Y:S01]  /*20b0*/  FMUL.FTZ R7, R7, -0.5 ;  /* 0xbf00000007077820 */ /* 0x000fe20000410000 */
[C---:B------:R-:W-:Y:S01]  /*20c0*/  FSETP.NEU.FTZ.AND P6, PT, |R9|.reuse, 1, PT ;  /* 0x3f8000000900780b */ /* 0x040fe20003fdd200 */
[----:B------:R-:W-:Y:S01]  /*20d0*/  FADD.FTZ R14, |R9|, -RZ ;  /* 0x800000ff090e7221 */ /* 0x000fe20000010200 */
[----:B------:R-:W-:Y:S01]  /*20e0*/  FSETP.GT.FTZ.AND P4, PT, |R13|, 0.56000000238418579102, PT ;  /* 0x3f0f5c290d00780b */ /* 0x000fe20003f94200 */
[C---:B------:R-:W-:Y:S01]  /*20f0*/  FFMA.FTZ R7, R16.reuse, R7, 0.5 ;  /* 0x3f00000010077423 */ /* 0x040fe20000010007 */
[----:B------:R-:W-:Y:S01]  /*2100*/  @P5 FSEL R14, R27, RZ, P6 ;  /* 0x000000ff1b0e5208 */ /* 0x000fe20003000000 */
[C---:B------:R-:W-:Y:S01]  /*2110*/  FADD.FTZ R18, |R13|.reuse, -RZ ;  /* 0x800000ff0d127221 */ /* 0x040fe20000010200 */
[----:B------:R-:W-:Y:S01]  /*2120*/  FSETP.NEU.FTZ.AND P6, PT, |R13|, 1, PT ;  /* 0x3f8000000d00780b */ /* 0x000fe20003fdd200 */
[----:B------:R-:W-:Y:S01]  /*2130*/  FFMA.FTZ R16, R16, R7, R16 ;  /* 0x0000000710107223 */ /* 0x000fe20000010010 */
[----:B------:R-:W-:Y:S01]  /*2140*/  LOP3.LUT R7, R14, 0x80000000, R9, 0xb8, !PT ;  /* 0x800000000e077812 */ /* 0x000fe200078eb809 */
[----:B0-----:R-:W-:Y:S01]  /*2150*/  FMUL.FTZ R12, R12, R19 ;  /* 0x000000130c0c7220 */ /* 0x001fe20000410000 */
[----:B------:R-:W-:Y:S01]  /*2160*/  FMUL.FTZ R19, R19, -0.5 ;  /* 0xbf00000013137820 */ /* 0x000fe20000410000 */
[----:B------:R-:W-:Y:S01]  /*2170*/  FSETP.GT.FTZ.AND P1, PT, |R11|, 0.56000000238418579102, PT ;  /* 0x3f0f5c290b00780b */ /* 0x000fe20003f34200 */
[----:B------:R-:W-:Y:S01]  /*2180*/  @P0 FADD.FTZ R10, R10, R10 ;  /* 0x0000000a0a0a0221 */ /* 0x000fe20000010000 */
[----:B------:R-:W-:Y:S01]  /*2190*/  FMUL.FTZ R21, R7, R7 ;  /* 0x0000000707157220 */ /* 0x000fe20000410000 */
[----:B------:R-:W-:Y:S01]  /*21a0*/  FFMA.FTZ R19, R12, R19, 0.5 ;  /* 0x3f0000000c137423 */ /* 0x000fe20000010013 */
[----:B------:R-:W-:Y:S01]  /*21b0*/  @P4 FSEL R18, R16, RZ, P6 ;  /* 0x000000ff10124208 */ /* 0x000fe20003000000 */
[----:B-1----:R-:W-:Y:S01]  /*21c0*/  FMUL.FTZ R16, R4, R23 ;  /* 0x0000001704107220 */ /* 0x002fe20000410000 */
[----:B------:R-:W-:Y:S01]  /*21d0*/  FMUL.FTZ R23, R23, -0.5 ;  /* 0xbf00000017177820 */ /* 0x000fe20000410000 */
[----:B------:R-:W-:Y:S01]  /*21e0*/  FFMA.FTZ R14, R21, R6, 0.016980519518256187439 ;  /* 0x3c8b1abb150e7423 */ /* 0x000fe20000010006 */
[----:B------:R-:W-:Y:S01]  /*21f0*/  FFMA.FTZ R19, R12, R19, R12 ;  /* 0x000000130c137223 */ /* 0x000fe2000001000c */
[----:B------:R-:W-:Y:S01]  /*2200*/  FSETP.NEU.FTZ.AND P6, PT, |R11|, 1, PT ;  /* 0x3f8000000b00780b */ /* 0x000fe20003fdd200 */
[----:B------:R-:W-:Y:S01]  /*2210*/  FFMA.FTZ R23, R16, R23, 0.5 ;  /* 0x3f00000010177423 */ /* 0x000fe20000010017 */
[----:B------:R-:W-:Y:S01]  /*2220*/  LOP3.LUT R4, R18, 0x80000000, R13, 0xb8, !PT ;  /* 0x8000000012047812 */ /* 0x000fe200078eb80d */
[----:B------:R-:W-:Y:S01]  /*2230*/  FFMA.FTZ R14, R21, R14, 0.030762933194637298584 ;  /* 0x3cfc028c150e7423 */ /* 0x000fe2000001000e */
[----:B------:R-:W-:Y:S01]  /*2240*/  FADD.FTZ R12, |R11|, -RZ ;  /* 0x800000ff0b0c7221 */ /* 0x000fe20000010200 */
[----:B------:R-:W-:Y:S01]  /*2250*/  @P1 FSEL R12, R19, RZ, P6 ;  /* 0x000000ff130c1208 */ /* 0x000fe20003000000 */
[----:B------:R-:W-:Y:S01]  /*2260*/  FFMA.FTZ R23, R16, R23, R16 ;  /* 0x0000001710177223 */ /* 0x000fe20000010010 */
[----:B------:R-:W-:Y:S01]  /*2270*/  FMUL.FTZ R19, R4, R4 ;  /* 0x0000000404137220 */ /* 0x000fe20000410000 */
[----:B------:R-:W-:Y:S01]  /*2280*/  FFMA.FTZ R16, R21, R14, 0.044709417968988418579 ;  /* 0x3d37213915107423 */ /* 0x000fe2000001000e */
[C---:B------:R-:W-:Y:S01]  /*2290*/  FSETP.GT.FTZ.AND P0, PT, |R3|.reuse, 0.56000000238418579102, PT ;  /* 0x3f0f5c290300780b */ /* 0x040fe20003f14200 */
[----:B------:R-:W-:Y:S01]  /*22a0*/  FADD.FTZ R14, |R3|, -RZ ;  /* 0x800000ff030e7221 */ /* 0x000fe20000010200 */
[----:B------:R-:W-:Y:S01]  /*22b0*/  FFMA.FTZ R18, R19, R6, 0.016980519518256187439 ;  /* 0x3c8b1abb13127423 */ /* 0x000fe20000010006 */
[----:B------:R-:W-:Y:S01]  /*22c0*/  FFMA.FTZ R16, R21, R16, 0.074989043176174163818 ;  /* 0x3d9993db15107423 */ /* 0x000fe20000010010 */
[----:B------:R-:W-:Y:S01]  /*22d0*/  FSETP.NEU.FTZ.AND P6, PT, |R3|, 1, PT ;  /* 0x3f8000000300780b */ /* 0x000fe20003fdd200 */
[----:B------:R-:W-:Y:S01]  /*22e0*/  @P3 FADD.FTZ R15, R15, R15 ;  /* 0x0000000f0f0f3221 */ /* 0x000fe20000010000 */
[----:B------:R-:W-:Y:S01]  /*22f0*/  FFMA.FTZ R18, R19, R18, 0.030762933194637298584 ;  /* 0x3cfc028c13127423 */ /* 0x000fe20000010012 */
[----:B------:R-:W-:Y:S01]  /*2300*/  FFMA.FTZ R16, R21, R16, 0.16666707396507263184 ;  /* 0x3e2aaac615107423 */ /* 0x000fe20000010010 */
[----:B------:R-:W-:Y:S01]  /*2310*/  LOP3.LUT R12, R12, 0x80000000, R11, 0xb8, !PT ;  /* 0x800000000c0c7812 */ /* 0x000fe200078eb80b */
[----:B------:R-:W-:Y:S01]  /*2320*/  @P2 FADD.FTZ R17, R17, R17 ;  /* 0x0000001111112221 */ /* 0x000fe20000010000 */
[----:B------:R-:W-:Y:S01]  /*2330*/  FFMA.FTZ R18, R19, R18, 0.044709417968988418579 ;  /* 0x3d37213913127423 */ /* 0x000fe20000010012 */
[----:B------:R-:W-:-:S02]  /*2340*/  FMUL.FTZ R16, R21, R16 ;  /* 0x0000001015107220 */ /* 0x000fc40000410000 */
[----:B------:R-:W-:Y:S01]  /*2350*/  @P0 FSEL R14, R23, RZ, P6 ;  /* 0x000000ff170e0208 */ /* 0x000fe20003000000 */
[----:B------:R-:W-:Y:S01]  /*2360*/  FMUL.FTZ R23, R12, R12 ;  /* 0x0000000c0c177220 */ /* 0x000fe20000410000 */
[----:B------:R-:W-:Y:S01]  /*2370*/  FFMA.FTZ R18, R19, R18, 0.074989043176174163818 ;  /* 0x3d9993db13127423 */ /* 0x000fe20000010012 */
[----:B------:R-:W-:Y:S01]  /*2380*/  FFMA.FTZ R7, R7, R16, R7 ;  /* 0x0000001007077223 */ /* 0x000fe20000010007 */
[----:B------:R-:W-:Y:S01]  /*2390*/  FSETP.GT.FTZ.AND P6, PT, R9, 0.56000000238418579102, PT ;  /* 0x3f0f5c290900780b */ /* 0x000fe20003fd4000 */
[----:B------:R-:W-:Y:S01]  /*23a0*/  FFMA.FTZ R20, R23, R6, 0.016980519518256187439 ;  /* 0x3c8b1abb17147423 */ /* 0x000fe20000010006 */
[----:B------:R-:W-:Y:S01]  /*23b0*/  FFMA.FTZ R18, R19, R18, 0.16666707396507263184 ;  /* 0x3e2aaac613127423 */ /* 0x000fe20000010012 */
[----:B------:R-:W-:Y:S01]  /*23c0*/  FADD.FTZ R16, -R7, -RZ ;  /* 0x800000ff07107221 */ /* 0x000fe20000010100 */
[----:B------:R-:W-:Y:S01]  /*23d0*/  LOP3.LUT R14, R14, 0x80000000, R3, 0xb8, !PT ;  /* 0x800000000e0e7812 */ /* 0x000fe200078eb803 */
[----:B------:R-:W-:Y:S01]  /*23e0*/  FFMA.FTZ R20, R23, R20, 0.030762933194637298584 ;  /* 0x3cfc028c17147423 */ /* 0x000fe20000010014 */
[----:B------:R-:W-:Y:S01]  /*23f0*/  FMUL.FTZ R21, R19, R18 ;  /* 0x0000001213157220 */ /* 0x000fe20000410000 */
[----:B------:R-:W-:-:S02]  /*2400*/  F2FP.BF16.F32.PACK_AB R17, R17, R10 ;  /* 0x0000000a1111723e */ /* 0x000fc400000010ff */
[----:B------:R-:W-:Y:S01]  /*2410*/  FSEL R19, R7, R16, P5 ;  /* 0x0000001007137208 */ /* 0x000fe20002800000 */
[----:B------:R-:W-:Y:S01]  /*2420*/  FFMA.FTZ R20, R23, R20, 0.044709417968988418579 ;  /* 0x3d37213917147423 */ /* 0x000fe20000010014 */
[----:B------:R-:W-:Y:S01]  /*2430*/  FMUL.FTZ R9, R14, R14 ;  /* 0x0000000e0e097220 */ /* 0x000fe20000410000 */
[----:B------:R-:W-:Y:S02]  /*2440*/  FFMA.FTZ R4, R4, R21, R4 ;  /* 0x0000001504047223 */ /* 0x000fe40000010004 */
        /* <DEDUP_REMOVED lines=11> */
[----:B------:R-:W-:Y:S01]  /*2500*/  FFMA.FTZ R6, R12, R23, R12 ;  /* 0x000000170c067223 */ /* 0x000fe2000001000c */
[----:B------:R-:W-:Y:S01]  /*2510*/  @!P6 FFMA.FTZ R4, R2, 0.93318945169448852539, R13 ;  /* 0x3f6ee5810204e823 */ /* 0x000fe2000001000d */
[----:B------:R-:W-:Y:S01]  /*2520*/  FSETP.GT.FTZ.AND P6, PT, R11, 0.56000000238418579102, PT ;  /* 0x3f0f5c290b00780b */ /* 0x000fe20003fd4000 */
[C---:B------:R-:W-:Y:S01]  /*2530*/  FFMA.FTZ R16, R9.reuse, R16, 0.074989043176174163818 ;  /* 0x3d9993db09107423 */ /* 0x040fe20000010010 */
[----:B------:R-:W-:Y:S01]  /*2540*/  FADD.FTZ R11, -R6, -RZ ;  /* 0x800000ff060b7221 */ /* 0x000fe20000010100 */
[----:B------:R-:W0:Y:S01]  /*2550*/  LDC.64 R12, c[0x0][0x388] ;  /* 0x0000e200ff0c7b82 */ /* 0x000e220000000a00 */
[----:B------:R-:W-:Y:S01]  /*2560*/  @P4 FADD.FTZ R4, R4, R4 ;  /* 0x0000000404044221 */ /* 0x000fe20000010000 */
[C---:B------:R-:W-:Y:S02]  /*2570*/  FFMA.FTZ R16, R9.reuse, R16, 0.16666707396507263184 ;  /* 0x3e2aaac609107423 */ /* 0x040fe40000010010 */
[----:B------:R-:W-:Y:S02]  /*2580*/  FSEL R11, R6, R11, P1 ;  /* 0x0000000b060b7208 */ /* 0x000fe40000800000 */
[----:B------:R-:W-:Y:S01]  /*2590*/  FMUL.FTZ R9, R9, R16 ;  /* 0x0000001009097220 */ /* 0x000fe20000410000 */
[----:B------:R-:W-:-:S02]  /*25a0*/  F2FP.BF16.F32.PACK_AB R16, R15, R8 ;  /* 0x000000080f10723e */ /* 0x000fc400000010ff */
[----:B------:R-:W-:Y:S01]  /*25b0*/  F2FP.BF16.F32.PACK_AB R4, R4, R7 ;  /* 0x000000070404723e */ /* 0x000fe200000010ff */
        /* <DEDUP_REMOVED lines=11> */
[----:B------:R-:W-:Y:S04]  /*2670*/  STG.E.64 desc[UR4][R12.64], R16 ;  /* 0x000000100c007986 */ /* 0x000fe8000c101b04 */
[----:B------:R-:W-:Y:S01]  /*2680*/  STG.E.64 desc[UR4][R12.64+0x400], R4 ;  /* 0x000400040c007986 */ /* 0x000fe2000c101b04 */
[----:B------:R-:W-:Y:S05]  /*2690*/  EXIT ;  /* 0x000000000000794d */ /* 0x000fea0003800000 */
.L_x_650:
        /* <DEDUP_REMOVED lines=14> */
.L_x_17254:


//--------------------- .text._ZN2at6native29vectorized_elementwise_kernelILi8EZZZNS0_16acos_kernel_cudaERNS_18TensorIteratorBaseEENKUlvE0_clEvENKUlvE2_clEvEUlN3c108BFloat16EE_St5arrayIPcLm2EEEEviT0_T1_ --------------------------
	.section	.text._ZN2at6native29vectorized_elementwise_kernelILi8EZZZNS0_16acos_kernel_cudaERNS_18TensorIteratorBaseEENKUlvE0_clEvENKUlvE2_clEvEUlN3c108BFloat16EE_St5arrayIPcLm2EEEEviT0_T1_,"ax",@progbits
	.align	128
        .global         _ZN2at6native29vectorized_elementwise_kernelILi8EZZZNS0_16acos_kernel_cudaERNS_18TensorIteratorBaseEENKUlvE0_clEvENKUlvE2_clEvEUlN3c108BFloat16EE_St5arrayIPcLm2EEEEviT0_T1_
        .type           _ZN2at6native29vectorized_elementwise_kernelILi8EZZZNS0_16acos_kernel_cudaERNS_18TensorIteratorBaseEENKUlvE0_clEvENKUlvE2_clEvEUlN3c108BFloat16EE_St5arrayIPcLm2EEEEviT0_T1_,@function
        .size           _ZN2at6native29vectorized_elementwise_kernelILi8EZZZNS0_16acos_kernel_cudaERNS_18TensorIteratorBaseEENKUlvE0_clEvENKUlvE2_clEvEUlN3c108BFloat16EE_St5arrayIPcLm2EEEEviT0_T1_,(.L_x_17255 - _ZN2at6native29vectorized_elementwise_kernelILi8EZZZNS0_16acos_kernel_cudaERNS_18TensorIteratorBaseEENKUlvE0_clEvENKUlvE2_clEvEUlN3c108BFloat16EE_St5arrayIPcLm2EEEEviT0_T1_)
        .other          _ZN2at6native29vectorized_elementwise_kernelILi8EZZZNS0_16acos_kernel_cudaERNS_18TensorIteratorBaseEENKUlvE0_clEvENKUlvE2_clEvEUlN3c108BFloat16EE_St5arrayIPcLm2EEEEviT0_T1_,@"STO_CUDA_ENTRY STV_DEFAULT"
_ZN2at6native29vectorized_elementwise_kernelILi8EZZZNS0_16acos_kernel_cudaERNS_18TensorIteratorBaseEENKUlvE0_clEvENKUlvE2_clEvEUlN3c108BFloat16EE_St5arrayIPcLm2EEEEviT0_T1_:
.text._ZN2at6native29vectorized_elementwise_kernelILi8EZZZNS0_16acos_kernel_cudaERNS_18TensorIteratorBaseEENKUlvE0_clEvENKUlvE2_clEvEUlN3c108BFloat16EE_St5arrayIPcLm2EEEEviT0_T1_:
        /* <DEDUP_REMOVED lines=28> */
[----:B------:R-:W-:Y:S02]  /*01c0*/  @!P3 IADD3 R23, PT, PT, R0, R27, RZ ;  /* 0x0000001b0017b210 */ /* 0x000fe40007ffe0ff */
[----:B------:R-:W-:Y:S01]  /*01d0*/  PRMT R16, RZ, 0x7610, R16 ;  /* 0x00007610ff107816 */ /* 0x000fe20000000010 */
[----:B-1----:R-:W-:Y:S01]  /*01e0*/  @!P5 IMAD.WIDE.U32 R20, R8, 0x2, R20 ;  /* 0x000000020814d825 */ /* 0x002fe200078e0014 */
[----:B------:R-:W-:Y:S01]  /*01f0*/  @!P3 IADD3 R27, PT, PT, R27, 0x80, RZ ;  /* 0x000000801b1bb810 */ /* 0x000fe20007ffe0ff */
[----:B------:R-:W1:Y:S03]  /*0200*/  @!P3 LDC.64 R6, c[0x0][0x390] ;  /* 0x0000e400ff06bb82 */ /* 0x000e660000000a00 */
[----:B------:R-:W-:-:S13]  /*0210*/  ISETP.GE.U32.AND P2, PT, R27, R2, PT ;  /* 0x000000021b00720c */ /* 0x000fda0003f46070 */
[----:B------:R-:W-:Y:S01]  /*0220*/  @!P2 IADD3 R19, PT, PT, R0, R27, RZ ;  /* 0x0000001b0013a210 */ /* 0x000fe20007ffe0ff */
[----:B------:R-:W2:Y:S01]  /*0230*/  @!P2 LDC.64 R10, c[0x0][0x390] ;  /* 0x0000e400ff0aab82 */ /* 0x000ea20000000a00 */
[----:B------:R-:W-:-:S04]  /*0240*/  @!P2 IADD3 R27, PT, PT, R27, 0x80, RZ ;  /* 0x000000801b1ba810 */ /* 0x000fc80007ffe0ff */
[----:B------:R-:W-:-:S13]  /*0250*/  ISETP.GE.U32.AND P1, PT, R27, R2, PT ;  /* 0x000000021b00720c */ /* 0x000fda0003f26070 */
[C---:B------:R-:W-:Y:S02]  /*0260*/  @!P1 IADD3 R17, PT, PT, R0.reuse, R27, RZ ;  /* 0x0000001b00119210 */ /* 0x040fe40007ffe0ff */
[----:B------:R-:W-:Y:S01]  /*0270*/  PRMT R8, RZ, 0x7610, R8 ;  /* 0x00007610ff087816 */ /* 0x000fe20000000008 */
[----:B-1----:R-:W-:Y:S01]  /*0280*/  @!P3 IMAD.WIDE.U32 R6, R23, 0x2, R6 ;  /* 0x000000021706b825 */ /* 0x002fe200078e0006 */
[----:B------:R-:W-:Y:S01]  /*0290*/  @!P1 IADD3 R27, PT, PT, R27, 0x80, RZ ;  /* 0x000000801b1b9810 */ /* 0x000fe20007ffe0ff */
[----:B------:R-:W1:Y:S03]  /*02a0*/  @!P1 LDC.64 R14, c[0x0][0x390] ;  /* 0x0000e400ff0e9b82 */ /* 0x000e660000000a00 */
[----:B------:R-:W-:Y:S01]  /*02b0*/  ISETP.GE.U32.AND P6, PT, R27, R2, PT ;  /* 0x000000021b00720c */ /* 0x000fe20003fc6070 */
[----:B------:R3:W5:Y:S04]  /*02c0*/  @!P5 LDG.E.U16 R8, desc[UR4][R20.64] ;  /* 0x000000041408d981 */ /* 0x000768000c1e1500 */
[----:B---3--:R-:W3:Y:S08]  /*02d0*/  @!P0 LDC.64 R20, c[0x0][0x390] ;  /* 0x0000e400ff148b82 */ /* 0x008ef00000000a00 */
[----:B------:R-:W4:Y:S01]  /*02e0*/  @!P6 LDC.64 R12, c[0x0][0x390] ;  /* 0x0000e400ff0ceb82 */ /* 0x000f220000000a00 */
[----:B------:R-:W-:-:S05]  /*02f0*/  @!P6 IADD3 R27, PT, PT, R0, R27, RZ ;  /* 0x0000001b001be210 */ /* 0x000fca0007ffe0ff */
        /* <DEDUP_REMOVED lines=10> */
[----:B--2---:R-:W-:Y:S01]  /*03a0*/  @!P2 IMAD.WIDE.U32 R10, R19, 0x2, R10 ;  /* 0x00000002130aa825 */ /* 0x004fe200078e000a */
[----:B------:R-:W-:Y:S02]  /*03b0*/  PRMT R19, RZ, 0x7610, R19 ;  /* 0x00007610ff137816 */ /* 0x000fe40000000013 */
[----:B------:R-:W-:Y:S01]  /*03c0*/  PRMT R18, RZ, 0x7610, R18 ;  /* 0x00007610ff127816 */ /* 0x000fe20000000012 */
[----:B-1----:R-:W-:Y:S01]  /*03d0*/  @!P1 IMAD.WIDE.U32 R14, R17, 0x2, R14 ;  /* 0x00000002110e9825 */ /* 0x002fe200078e000e */
        /* <DEDUP_REMOVED lines=44> */
.L_x_653:
[----:B------:R-:W-:Y:S05]  /*06a0*/  BSYNC.RECONVERGENT B0 ;  /* 0x0000000000007941 */ /* 0x000fea0003800200 */
.L_x_652:
        /* <DEDUP_REMOVED lines=34> */
.L_x_655:
[----:B------:R-:W-:Y:S05]  /*08d0*/  BSYNC.RECONVERGENT B0 ;  /* 0x0000000000007941 */ /* 0x000fea0003800200 */
.L_x_654:
        /* <DEDUP_REMOVED lines=33> */
.L_x_657:
[----:B------:R-:W-:Y:S05]  /*0af0*/  BSYNC.RECONVERGENT B0 ;  /* 0x0000000000007941 */ /* 0x000fea0003800200 */
.L_x_656:
[----:B------:R-:W-:Y:S01]  /*0b00*/  ISETP.GE.U32.AND P5, PT, R11, R2, PT ;  /* 0x000000020b00720c */ /* 0x000fe20003fa6070 */
[----:B------:R-:W-:Y:S01]  /*0b10*/  BSSY.RECONVERGENT B0, `(.L_x_658) ;  /* 0x0000021000007945 */ /* 0x000fe20003800200 */
[----:B------:R-:W-:-:S05]  /*0b20*/  @!P0 IADD3 R11, PT, PT, R0, R3, RZ ;  /* 0x00000003000b8210 */ /* 0x000fca0007ffe0ff */
[----:B0-----:R-:W-:Y:S01]  /*0b30*/  @!P0 IMAD.WIDE.U32 R4, R11, 0x2, R4 ;  /* 0x000000020b048825 */ /* 0x001fe200078e0004 */
[----:B------:R-:W-:Y:S06]  /*0b40*/  @P1 BRA `(.L_x_659) ;  /* 0x0000000000741947 */ /* 0x000fec0003800000 */
        /* <DEDUP_REMOVED lines=29> */
.L_x_659:
[----:B------:R-:W-:Y:S05]  /*0d20*/  BSYNC.RECONVERGENT B0 ;  /* 0x0000000000007941 */ /* 0x000fea0003800200 */
.L_x_658:
        /* <DEDUP_REMOVED lines=31> */
.L_x_661:
[----:B------:R-:W-:Y:S05]  /*0f20*/  BSYNC.RECONVERGENT B0 ;  /* 0x0000000000007941 */ /* 0x000fea0003800200 */
.L_x_660:
        /* <DEDUP_REMOVED lines=31> */
.L_x_663:
[----:B------:R-:W-:Y:S05]  /*1120*/  BSYNC.RECONVERGENT B0 ;  /* 0x0000000000007941 */ /* 0x000fea0003800200 */
.L_x_662:
        /* <DEDUP_REMOVED lines=31> */
.L_x_665:
[----:B------:R-:W-:Y:S05]  /*1320*/  BSYNC.RECONVERGENT B0 ;  /* 0x0000000000007941 */ /* 0x000fea0003800200 */
.L_x_664:
        /* <DEDUP_REMOVED lines=31> */
.L_x_667:
[----:B------:R-:W-:Y:S05]  /*1520*/  BSYNC.RECONVERGENT B0 ;  /* 0x0000000000007941 */ /* 0x000fea0003800200 */
.L_x_666:
        /* <DEDUP_REMOVED lines=18> */
.L_x_670:
[----:B------:R-:W-:-:S13]  /*1650*/  ISETP.GE.U32.AND P0, PT, R3, R2, PT ;  /* 0x000000020300720c */ /* 0x000fda0003f06070 */
[----:B------:R-:W-:Y:S05]  /*1660*/  @P0 BRA `(.L_x_672) ;  /* 0x0000000000300947 */ /* 0x000fea0003800000 */
[----:B0-----:R-:W0:Y:S01]  /*1670*/  LDC.64 R4, c[0x0][0x388] ;  /* 0x0000e200ff047b82 */ /* 0x001e220000000a00 */
[----:B------:R-:W-:Y:S02]  /*1680*/  IADD3 R7, PT, PT, R0, R3, RZ ;  /* 0x0000000300077210 */ /* 0x000fe40007ffe0ff */
[----:B------:R-:W-:-:S03]  /*1690*/  IADD3 R3, PT, PT, R3, 0x80, RZ ;  /* 0x0000008003037810 */ /* 0x000fc60007ffe0ff */
[----:B0-----:R-:W-:-:S05]  /*16a0*/  IMAD.WIDE.U32 R4, R7, 0x2, R4 ;  /* 0x0000000207047825 */ /* 0x001fca00078e0004 */
[----:B------:R1:W-:Y:S02]  /*16b0*/  STG.E.U16 desc[UR4][R4.64], R10 ;  /* 0x0000000a04007986 */ /* 0x0003e4000c101504 */
.L_x_671:
[----:B------:R-:W-:-:S13]  /*16c0*/  ISETP.GE.U32.AND P0, PT, R3, R2, PT ;  /* 0x000000020300720c */ /* 0x000fda0003f06070 */
[----:B------:R-:W-:Y:S05]  /*16d0*/  @P0 BRA `(.L_x_673) ;  /* 0x0000000000340947 */ /* 0x000fea0003800000 */
[----:B01----:R-:W0:Y:S01]  /*16e0*/  LDC.64 R4, c[0x0][0x388] ;  /* 0x0000e200ff047b82 */ /* 0x003e220000000a00 */
[----:B------:R-:W-:Y:S02]  /*16f0*/  IADD3 R7, PT, PT, R0, R3, RZ ;  /* 0x0000000300077210 */ /* 0x000fe40007ffe0ff */
[----:B------:R-:W-:-:S03]  /*1700*/  IADD3 R3, PT, PT, R3, 0x80, RZ ;  /* 0x0000008003037810 */ /* 0x000fc60007ffe0ff */
[----:B0-----:R-:W-:-:S05]  /*1710*/  IMAD.WIDE.U32 R4, R7, 0x2, R4 ;  /* 0x0000000207047825 */ /* 0x001fca00078e0004 */
[----:B------:R1:W-:Y:S02]  /*1720*/  STG.E.U16 desc[UR4][R4.64], R11 ;  /* 0x0000000b04007986 */ /* 0x0003e4000c101504 */
.L_x_672:
        /* <DEDUP_REMOVED lines=8> */
.L_x_673:
[----:B------:R-:W-:Y:S05]  /*17b0*/  BSYNC.RELIABLE B1 ;  /* 0x0000000000017941 */ /* 0x000fea0003800100 */
.L_x_669:
[----:B------:R-:W-:-:S13]  /*17c0*/  ISETP.GE.U32.AND P0, PT, R3, R2, PT ;  /* 0x000000020300720c */ /* 0x000fda0003f06070 */
[----:B012---:R-:W0:Y:S01]  /*17d0*/  @!P0 LDC.64 R4, c[0x0][0x388] ;  /* 0x0000e200ff048b82 */ /* 0x007e220000000a00 */
[----:B------:R-:W-:Y:S02]  /*17e0*/  @!P0 IADD3 R7, PT, PT, R0, R3, RZ ;  /* 0x0000000300078210 */ /* 0x000fe40007ffe0ff */
[----:B------:R-:W-:-:S03]  /*17f0*/  @!P0 IADD3 R3, PT, PT, R3, 0x80, RZ ;  /* 0x0000008003038810 */ /* 0x000fc60007ffe0ff */
[----:B0-----:R-:W-:-:S05]  /*1800*/  @!P0 IMAD.WIDE.U32 R4, R7, 0x2, R4 ;  /* 0x0000000207048825 */ /* 0x001fca00078e0004 */
[----:B------:R2:W-:Y:S02]  /*1810*/  @!P0 STG.E.U16 desc[UR4][R4.64], R13 ;  /* 0x0000000d04008986 */ /* 0x0005e4000c101504 */
.L_x_674:
[----:B------:R-:W-:Y:S05]  /*1820*/  BSYNC.RECONVERGENT B0 ;  /* 0x0000000000007941 */ /* 0x000fea0003800200 */
.L_x_668:
[----:B------:R-:W-:Y:S05]  /*1830*/  WARPSYNC.ALL ;  /* 0x0000000000007948 */ /* 0x000fea0003800000 */
[----:B------:R-:W-:-:S13]  /*1840*/  ISETP.GE.U32.AND P0, PT, R3, R2, PT ;  /* 0x000000020300720c */ /* 0x000fda0003f06070 */
[----:B------:R-:W-:Y:S05]  /*1850*/  @P0 EXIT ;  /* 0x000000000000094d */ /* 0x000fea0003800000 */
[----:B012---:R-:W0:Y:S01]  /*1860*/  LDC.64 R4, c[0x0][0x388] ;  /* 0x0000e200ff047b82 */ /* 0x007e220000000a00 */
[----:B------:R-:W-:-:S05]  /*1870*/  IADD3 R3, PT, PT, R0, R3, RZ ;  /* 0x0000000300037210 */ /* 0x000fca0007ffe0ff */
[----:B0-----:R-:W-:-:S05]  /*1880*/  IMAD.WIDE.U32 R2, R3, 0x2, R4 ;  /* 0x0000000203027825 */ /* 0x001fca00078e0004 */
[----:B------:R-:W-:Y:S01]  /*1890*/  STG.E.U16 desc[UR4][R2.64], R14 ;  /* 0x0000000e02007986 */ /* 0x000fe2000c101504 */
[----:B------:R-:W-:Y:S05]  /*18a0*/  EXIT ;  /* 0x000000000000794d */ /* 0x000fea0003800000 */
.L_x_651:
[----:B------:R-:W0:Y:S01]  /*18b0*/  S2R R2, SR_TID.X ;  /* 0x0000000000027919 */ /* 0x000e220000002100 */
[----:B------:R-:W1:Y:S02]  /*18c0*/  LDC.64 R4, c[0x0][0x390] ;  /* 0x0000e400ff047b82 */ /* 0x000e640000000a00 */
[----:B-1----:R-:W-:-:S04]  /*18d0*/  IMAD.WIDE.U32 R4, R0, 0x2, R4 ;  /* 0x0000000200047825 */ /* 0x002fc800078e0004 */
[----:B0-----:R-:W-:-:S06]  /*18e0*/  IMAD.WIDE.U32 R4, R2, 0x10, R4 ;  /* 0x0000001002047825 */ /* 0x001fcc00078e0004 */
[----:B------:R-:W2:Y:S01]  /*18f0*/  LDG.E.128 R4, desc[UR4][R4.64] ;  /* 0x0000000404047981 */ /* 0x000ea2000c1e1d00 */
[----:B------:R-:W-:Y:S01]  /*1900*/  HFMA2 R11, -RZ, RZ, 1.75, 0 ;  /* 0x3f000000ff0b7431 */ /* 0x000fe200000001ff */
[C---:B--2---:R-:W-:Y:S02]  /*1910*/  SHF.L.U32 R14, R6.reuse, 0x10, RZ ;  /* 0x00000010060e7819 */ /* 0x044fe400000006ff */
[----:B------:R-:W-:Y:S02]  /*1920*/  PRMT R8, R6, 0x7632, R8 ;  /* 0x0000763206087816 */ /* 0x000fe40000000008 */
[C---:B------:R-:W-:Y:S01]  /*1930*/  FSETP.GT.FTZ.AND P0, PT, |R14|.reuse, 0.56000000238418579102, PT ;  /* 0x3f0f5c290e00780b */ /* 0x040fe20003f14200 */
[-C--:B------:R-:W-:Y:S01]  /*1940*/  FFMA.FTZ R3, |R14|, -R11.reuse, 0.5 ;  /* 0x3f0000000e037423 */ /* 0x080fe20000010a0b */
[----:B------:R-:W-:Y:S02]  /*1950*/  SHF.L.U32 R8, R8, 0x10, RZ ;  /* 0x0000001008087819 */ /* 0x000fe400000006ff */
[----:B------:R-:W-:Y:S01]  /*1960*/  FSETP.NEU.FTZ.AND P1, PT, |R14|, 1, PT ;  /* 0x3f8000000e00780b */ /* 0x000fe20003f3d200 */
[----:B------:R-:W0:Y:S01]  /*1970*/  MUFU.RSQ R10, R3 ;  /* 0x00000003000a7308 */ /* 0x000e220000001400 */
[----:B------:R-:W-:Y:S01]  /*1980*/  SHF.L.U32 R12, R5, 0x10, RZ ;  /* 0x00000010050c7819 */ /* 0x000fe200000006ff */
[C---:B------:R-:W-:Y:S01]  /*1990*/  FFMA.FTZ R15, |R8|.reuse, -R11, 0.5 ;  /* 0x3f000000080f7423 */ /* 0x040fe20000010a0b */
[----:B------:R-:W-:-:S02]  /*19a0*/  FSETP.GT.FTZ.AND P2, PT, |R8|, 0.56000000238418579102, PT ;  /* 0x3f0f5c290800780b */ /* 0x000fc40003f54200 */
[----:B------:R-:W-:Y:S02]  /*19b0*/  FSETP.GT.FTZ.AND P3, PT, |R12|, 0.56000000238418579102, PT ;  /* 0x3f0f5c290c00780b */ /* 0x000fe40003f74200 */
[----:B------:R-:W-:Y:S01]  /*19c0*/  FSETP.GT.FTZ.AND P4, PT, R14, 0.56000000238418579102, PT ;  /* 0x3f0f5c290e00780b */ /* 0x000fe20003f94000 */
[----:B------:R-:W1:Y:S01]  /*19d0*/  MUFU.RSQ R22, R15 ;  /* 0x0000000f00167308 */ /* 0x000e620000001400 */
[----:B------:R-:W-:Y:S01]  /*19e0*/  FSETP.NEU.FTZ.AND P5, PT, |R8|, 1, PT ;  /* 0x3f8000000800780b */ /* 0x000fe20003fbd200 */
[----:B0-----:R-:W-:Y:S01]  /*19f0*/  FMUL.FTZ R6, R3, R10 ;  /* 0x0000000a03067220 */ /* 0x001fe20000410000 */
[----:B------:R-:W-:Y:S01]  /*1a00*/  FMUL.FTZ R9, R10, -0.5 ;  /* 0xbf0000000a097820 */ /* 0x000fe20000410000 */
[----:B------:R-:W-:Y:S01]  /*1a10*/  FADD.FTZ R3, |R14|, -RZ ;  /* 0x800000ff0e037221 */ /* 0x000fe20000010200 */
[----:B------:R-:W-:Y:S02]  /*1a20*/  PRMT R10, R5, 0x7632, R10 ;  /* 0x00007632050a7816 */ /* 0x000fe4000000000a */
[----:B------:R-:W-:Y:S01]  /*1a30*/  FFMA.FTZ R9, R6, R9, 0.5 ;  /* 0x3f00000006097423 */ /* 0x000fe20000010009 */
[----:B------:R-:W-:-:S02]  /*1a40*/  MOV R5, 0x3d10ecef ;  /* 0x3d10ecef00057802 */ /* 0x000fc40000000f00 */
[----:B------:R-:W-:Y:S01]  /*1a50*/  SHF.L.U32 R10, R10, 0x10, RZ ;  /* 0x000000100a0a7819 */ /* 0x000fe200000006ff */
[----:B------:R-:W-:Y:S01]  /*1a60*/  FFMA.FTZ R6, R6, R9, R6 ;  /* 0x0000000906067223 */ /* 0x000fe20000010006 */
[-C--:B------:R-:W-:Y:S01]  /*1a70*/  FFMA.FTZ R9, |R12|, -R11.reuse, 0.5 ;  /* 0x3f0000000c097423 */ /* 0x080fe20000010a0b */
[----:B-1----:R-:W-:Y:S01]  /*1a80*/  FMUL.FTZ R17, R22, -0.5 ;  /* 0xbf00000016117820 */ /* 0x002fe20000410000 */
[C---:B------:R-:W-:Y:S01]  /*1a90*/  FSETP.NEU.FTZ.AND P6, PT, |R10|.reuse, 1, PT ;  /* 0x3f8000000a00780b */ /* 0x040fe20003fdd200 */
[----:B------:R-:W-:Y:S01]  /*1aa0*/  FFMA.FTZ R13, |R10|, -R11, 0.5 ;  /* 0x3f0000000a0d7423 */ /* 0x000fe20000010a0b */
[----:B------:R-:W-:Y:S01]  /*1ab0*/  @P0 FSEL R3, R6, RZ, P1 ;  /* 0x000000ff06030208 */ /* 0x000fe20000800000 */
[----:B------:R-:W0:Y:S01]  /*1ac0*/  MUFU.RSQ R18, R9 ;  /* 0x0000000900127308 */ /* 0x000e220000001400 */
[----:B------:R-:W-:Y:S01]  /*1ad0*/  FMUL.FTZ R6, R15, R22 ;  /* 0x000000160f067220 */ /* 0x000fe20000410000 */
[----:B------:R-:W-:Y:S02]  /*1ae0*/  FSETP.GT.FTZ.AND P1, PT, |R10|, 0.56000000238418579102, PT ;  /* 0x3f0f5c290a00780b */ /* 0x000fe40003f34200 */
[----:B------:R-:W-:Y:S01]  /*1af0*/  LOP3.LUT R3, R3, 0x80000000, R14, 0xb8, !PT ;  /* 0x8000000003037812 */ /* 0x000fe200078eb80e */
[----:B------:R-:W-:-:S03]  /*1b00*/  FFMA.FTZ R17, R6, R17, 0.5 ;  /* 0x3f00000006117423 */ /* 0x000fc60000010011 */
[----:B------:R-:W1:Y:S01]  /*1b10*/  MUFU.RSQ R20, R13 ;  /* 0x0000000d00147308 */ /* 0x000e620000001400 */
[----:B------:R-:W-:Y:S01]  /*1b20*/  FMUL.FTZ R16, R3, R3 ;  /* 0x0000000303107220 */ /* 0x000fe20000410000 */
[----:B------:R-:W-:-:S03]  /*1b30*/  FFMA.FTZ R6, R6, R17, R6 ;  /* 0x0000001106067223 */ /* 0x000fc60000010006 */
[----:B------:R-:W-:-:S04]  /*1b40*/  FFMA.FTZ R15, R16, R5, 0.016980519518256187439 ;  /* 0x3c8b1abb100f7423 */ /* 0x000fc80000010005 */
[----:B------:R-:W-:Y:S01]  /*1b50*/  FFMA.FTZ R15, R16, R15, 0.030762933194637298584 ;  /* 0x3cfc028c100f7423 */ /* 0x000fe2000001000f */
[----:B0-----:R-:W-:Y:S01]  /*1b60*/  FMUL.FTZ R9, R9, R18 ;  /* 0x0000001209097220 */ /* 0x001fe20000410000 */
[----:B------:R-:W-:Y:S02]  /*1b70*/  FMUL.FTZ R18, R18, -0.5 ;  /* 0xbf00000012127820 */ /* 0x000fe40000410000 */
[C---:B------:R-:W-:Y:S02]  /*1b80*/  FFMA.FTZ R15, R16.reuse, R15, 0.044709417968988418579 ;  /* 0x3d372139100f7423 */ /* 0x040fe4000001000f */
[----:B------:R-:W-:Y:S02]  /*1b90*/  FFMA.FTZ R18, R9, R18, 0.5 ;  /* 0x3f00000009127423 */ /* 0x000fe40000010012 */
[----:B------:R-:W-:Y:S01]  /*1ba0*/  FFMA.FTZ R17, R16, R15, 0.074989043176174163818 ;  /* 0x3d9993db10117423 */ /* 0x000fe2000001000f */
[----:B-1----:R-:W-:Y:S01]  /*1bb0*/  FMUL.FTZ R14, R13, R20 ;  /* 0x000000140d0e7220 */ /* 0x002fe20000410000 */
[----:B------:R-:W-:Y:S01]  /*1bc0*/  FMUL.FTZ R15, R20, -0.5 ;  /* 0xbf000000140f7820 */ /* 0x000fe20000410000 */
[----:B------:R-:W-:Y:S01]  /*1bd0*/  FADD.FTZ R13, |R8|, -RZ ;  /* 0x800000ff080d7221 */ /* 0x000fe20000010200 */
[----:B------:R-:W-:Y:S01]  /*1be0*/  FFMA.FTZ R17, R16, R17, 0.16666707396507263184 ;  /* 0x3e2aaac610117423 */ /* 0x000fe20000010011 */
[----:B------:R-:W-:Y:S01]  /*1bf0*/  FFMA.FTZ R18, R9, R18, R9 ;  /* 0x0000001209127223 */ /* 0x000fe20000010009 */
[----:B------:R-:W-:Y:S01]  /*1c00*/  @P2 FSEL R13, R6, RZ, P5 ;  /* 0x000000ff060d2208 */ /* 0x000fe20002800000 */
[----:B------:R-:W-:Y:S01]  /*1c10*/  FFMA.FTZ R15, R14, R15, 0.5 ;  /* 0x3f0000000e0f7423 */ /* 0x000fe2000001000f */
[----:B------:R-:W-:Y:S01]  /*1c20*/  FMUL.FTZ R16, R16, R17 ;  /* 0x0000001110107220 */ /* 0x000fe20000410000 */
[C---:B------:R-:W-:Y:S01]  /*1c30*/  FSETP.NEU.FTZ.AND P5, PT, |R12|.reuse, 1, PT ;  /* 0x3f8000000c00780b */ /* 0x040fe20003fbd200 */
[----:B------:R-:W-:Y:S01]  /*1c40*/  FADD.FTZ R9, |R12|, -RZ ;  /* 0x800000ff0c097221 */ /* 0x000fe20000010200 */
[----:B------:R-:W-:Y:S01]  /*1c50*/  FFMA.FTZ R15, R14, R15, R14 ;  /* 0x0000000f0e0f7223 */ /* 0x000fe2000001000e */
[----:B------:R-:W-:Y:S01]  /*1c60*/  FFMA.FTZ R3, R3, R16, R3 ;  /* 0x0000001003037223 */ /* 0x000fe20000010003 */
[----:B------:R-:W-:Y:S01]  /*1c70*/  @P3 FSEL R9, R18, RZ, P5 ;  /* 0x000000ff12093208 */ /* 0x000fe20002800000 */
[----:B------:R-:W-:Y:S01]  /*1c80*/  FADD.FTZ R17, |R10|, -RZ ;  /* 0x800000ff0a117221 */ /* 0x000fe20000010200 */
[----:B------:R-:W-:-:S02]  /*1c90*/  HFMA2 R6, -RZ, RZ, 1.9599609375, 20144 ;  /* 0x3fd774ebff067431 */ /* 0x000fc400000001ff */
[----:B------:R-:W-:Y:S01]  /*1ca0*/  FADD.FTZ R14, -R3, -RZ ;  /* 0x800000ff030e7221 */ /* 0x000fe20000010100 */
[----:B------:R-:W-:Y:S02]  /*1cb0*/  LOP3.LUT R9, R9, 0x80000000, R12, 0xb8, !PT ;  /* 0x8000000009097812 */ /* 0x000fe400078eb80c */
[----:B------:R-:W-:Y:S02]  /*1cc0*/  @P1 FSEL R17, R15, RZ, P6 ;  /* 0x000000ff0f111208 */ /* 0x000fe40003000000 */
[----:B------:R-:W-:Y:S01]  /*1cd0*/  FSEL R15, R3, R14, P0 ;  /* 0x0000000e030f7208 */ /* 0x000fe20000000000 */
[----:B------:R-:W-:Y:S01]  /*1ce0*/  FMUL.FTZ R22, R9, R9 ;  /* 0x0000000909167220 */ /* 0x000fe20000410000 */
[----:B------:R-:W-:Y:S02]  /*1cf0*/  LOP3.LUT R14, R13, 0x80000000, R8, 0xb8, !PT ;  /* 0x800000000d0e7812 */ /* 0x000fe400078eb808 */
[----:B------:R-:W-:Y:S01]  /*1d00*/  FSETP.GT.FTZ.AND P5, PT, R12, 0.56000000238418579102, PT ;  /* 0x3f0f5c290c00780b */ /* 0x000fe20003fb4000 */
[-C--:B------:R-:W-:Y:S01]  /*1d10*/  FFMA.FTZ R13, R22, R5.reuse, 0.016980519518256187439 ;  /* 0x3c8b1abb160d7423 */ /* 0x080fe20000010005 */
[----:B------:R-:W-:Y:S01]  /*1d20*/  LOP3.LUT R12, R17, 0x80000000, R10, 0xb8, !PT ;  /* 0x80000000110c7812 */ /* 0x000fe200078eb80a */
[----:B------:R-:W-:Y:S01]  /*1d30*/  FMUL.FTZ R20, R14, R14 ;  /* 0x0000000e0e147220 */ /* 0x000fe20000410000 */
[----:B------:R-:W-:Y:S01]  /*1d40*/  FSETP.GT.FTZ.AND P6, PT, R8, 0.56000000238418579102, PT ;  /* 0x3f0f5c290800780b */ /* 0x000fe20003fd4000 */
[----:B------:R-:W-:Y:S01]  /*1d50*/  @!P4 FFMA.FTZ R3, R6, 0.93318945169448852539, R15 ;  /* 0x3f6ee5810603c823 */ /* 0x000fe2000001000f */
[----:B------:R-:W-:Y:S01]  /*1d60*/  SHF.L.U32 R8, R4, 0x10, RZ ;  /* 0x0000001004087819 */ /* 0x000fe200000006ff */
[----:B------:R-:W-:Y:S01]  /*1d70*/  FMUL.FTZ R18, R12, R12 ;  /* 0x0000000c0c127220 */ /* 0x000fe20000410000 */
[----:B------:R-:W-:Y:S01]  /*1d80*/  FFMA.FTZ R17, R20, R5, 0.016980519518256187439 ;  /* 0x3c8b1abb14117423 */ /* 0x000fe20000010005 */
[----:B------:R-:W-:Y:S01]  /*1d90*/  FFMA.FTZ R13, R22, R13, 0.030762933194637298584 ;  /* 0x3cfc028c160d7423 */ /* 0x000fe2000001000d */
[----:B------:R-:W-:Y:S01]  /*1da0*/  PRMT R4, R4, 0x7632, R4 ;  /* 0x0000763204047816 */ /* 0x000fe20000000004 */
[----:B------:R-:W-:Y:S01]  /*1db0*/  FFMA.FTZ R15, R18, R5, 0.016980519518256187439 ;  /* 0x3c8b1abb120f7423 */ /* 0x000fe20000010005 */
[----:B------:R-:W-:Y:S01]  /*1dc0*/  FFMA.FTZ R19, R20, R17, 0.030762933194637298584 ;  /* 0x3cfc028c14137423 */ /* 0x000fe20000010011 */
[----:B------:R-:W-:Y:S01]  /*1dd0*/  FFMA.FTZ R16, |R8|, -R11, 0.5 ;  /* 0x3f00000008107423 */ /* 0x000fe20000010a0b */
[----:B------:R-:W-:Y:S01]  /*1de0*/  FFMA.FTZ R13, R22, R13, 0.044709417968988418579 ;  /* 0x3d372139160d7423 */ /* 0x000fe2000001000d */
[----:B------:R-:W-:Y:S01]  /*1df0*/  FFMA.FTZ R17, R18, R15, 0.030762933194637298584 ;  /* 0x3cfc028c12117423 */ /* 0x000fe2000001000f */
[----:B------:R-:W-:Y:S01]  /*1e00*/  FFMA.FTZ R19, R20, R19, 0.044709417968988418579 ;  /* 0x3d37213914137423 */ /* 0x000fe20000010013 */
[----:B------:R-:W0:Y:S01]  /*1e10*/  MUFU.RSQ R15, R16 ;  /* 0x00000010000f7308 */ /* 0x000e220000001400 */
[----:B------:R-:W-:Y:S01]  /*1e20*/  FFMA.FTZ R13, R22, R13, 0.074989043176174163818 ;  /* 0x3d9993db160d7423 */ /* 0x000fe2000001000d */
[----:B------:R-:W-:Y:S01]  /*1e30*/  FFMA.FTZ R17, R18, R17, 0.044709417968988418579 ;  /* 0x3d37213912117423 */ /* 0x000fe20000010011 */
[----:B------:R-:W-:Y:S01]  /*1e40*/  FFMA.FTZ R19, R20, R19, 0.074989043176174163818 ;  /* 0x3d9993db14137423 */ /* 0x000fe20000010013 */
[----:B------:R-:W-:Y:S01]  /*1e50*/  SHF.L.U32 R4, R4, 0x10, RZ ;  /* 0x0000001004047819 */ /* 0x000fe200000006ff */
[----:B------:R-:W-:Y:S01]  /*1e60*/  FFMA.FTZ R13, R22, R13, 0.16666707396507263184 ;  /* 0x3e2aaac6160d7423 */ /* 0x000fe2000001000d */
[----:B------:R-:W-:Y:S01]  /*1e70*/  FFMA.FTZ R17, R18, R17, 0.074989043176174163818 ;  /* 0x3d9993db12117423 */ /* 0x000fe20000010011 */
[----:B------:R-:W-:Y:S01]  /*1e80*/  FFMA.FTZ R19, R20, R19, 0.16666707396507263184 ;  /* 0x3e2aaac614137423 */ /* 0x000fe20000010013 */
[----:B------:R-:W-:Y:S01]  /*1e90*/  FSETP.GT.FTZ.AND P4, PT, R10, 0.56000000238418579102, PT ;  /* 0x3f0f5c290a00780b */ /* 0x000fe20003f94000 */
[----:B------:R-:W-:Y:S01]  /*1ea0*/  FMUL.FTZ R22, R22, R13 ;  /* 0x0000000d16167220 */ /* 0x000fe20000410000 */
[----:B------:R-:W-:Y:S01]  /*1eb0*/  FFMA.FTZ R17, R18, R17, 0.16666707396507263184 ;  /* 0x3e2aaac612117423 */ /* 0x000fe20000010011 */
[----:B------:R-:W-:Y:S01]  /*1ec0*/  FMUL.FTZ R19, R20, R19 ;  /* 0x0000001314137220 */ /* 0x000fe20000410000 */
[----:B------:R-:W-:Y:S01]  /*1ed0*/  FFMA.FTZ R13, |R4|, -R11, 0.5 ;  /* 0x3f000000040d7423 */ /* 0x000fe20000010a0b */
[----:B------:R-:W-:Y:S01]  /*1ee0*/  FFMA.FTZ R9, R9, R22, R9 ;  /* 0x0000001609097223 */ /* 0x000fe20000010009 */
[----:B------:R-:W-:Y:S01]  /*1ef0*/  FMUL.FTZ R17, R18, R17 ;  /* 0x0000001112117220 */ /* 0x000fe20000410000 */
[----:B------:R-:W-:Y:S01]  /*1f00*/  SHF.L.U32 R10, R7, 0x10, RZ ;  /* 0x00000010070a7819 */ /* 0x000fe200000006ff */
[----:B------:R-:W-:Y:S01]  /*1f10*/  FFMA.FTZ R14, R14, R19, R14 ;  /* 0x000000130e0e7223 */ /* 0x000fe2000001000e */
[----:B0-----:R-:W-:Y:S01]  /*1f20*/  FMUL.FTZ R19, R16, R15 ;  /* 0x0000000f10137220 */ /* 0x001fe20000410000 */
[----:B------:R-:W-:Y:S01]  /*1f30*/  FADD.FTZ R24, -R9, -RZ ;  /* 0x800000ff09187221 */ /* 0x000fe20000010100 */
[----:B------:R-:W0:Y:S01]  /*1f40*/  MUFU.RSQ R18, R13 ;  /* 0x0000000d00127308 */ /* 0x000e220000001400 */
[----:B------:R-:W-:Y:S01]  /*1f50*/  FFMA.FTZ R12, R12, R17, R12 ;  /* 0x000000110c0c7223 */ /* 0x000fe2000001000c */
[----:B------:R-:W-:Y:S01]  /*1f60*/  FMUL.FTZ R16, R15, -0.5 ;  /* 0xbf0000000f107820 */ /* 0x000fe20000410000 */
[----:B------:R-:W-:Y:S01]  /*1f70*/  FFMA.FTZ R17, |R10|, -R11, 0.5 ;  /* 0x3f0000000a117423 */ /* 0x000fe20000010a0b */
[----:B------:R-:W-:Y:S01]  /*1f80*/  FSEL R15, R9, R24, P3 ;  /* 0x00000018090f7208 */ /* 0x000fe20001800000 */
[----:B------:R-:W-:Y:S01]  /*1f90*/  FADD.FTZ R23, -R14, -RZ ;  /* 0x800000ff0e177221 */ /* 0x000fe20000010100 */
[----:B------:R-:W-:Y:S01]  /*1fa0*/  FFMA.FTZ R22, R19, R16, 0.5 ;  /* 0x3f00000013167423 */ /* 0x000fe20000010010 */
[----:B------:R-:W-:Y:S01]  /*1fb0*/  PRMT R16, R7, 0x7632, R16 ;  /* 0x0000763207107816 */ /* 0x000fe20000000010 */
[----:B------:R-:W1:Y:S01]  /*1fc0*/  MUFU.RSQ R20, R17 ;  /* 0x0000001100147308 */ /* 0x000e620000001400 */
[----:B------:R-:W-:Y:S01]  /*1fd0*/  @!P5 FFMA.FTZ R9, R6, 0.93318945169448852539, R15 ;  /* 0x3f6ee5810609d823 */ /* 0x000fe2000001000f */
[----:B------:R-:W-:Y:S01]  /*1fe0*/  FSETP.GT.FTZ.AND P5, PT, |R8|, 0.56000000238418579102, PT ;  /* 0x3f0f5c290800780b */ /* 0x000fe20003fb4200 */
[----:B------:R-:W-:Y:S01]  /*1ff0*/  FADD.FTZ R21, -R12, -RZ ;  /* 0x800000ff0c157221 */ /* 0x000fe20000010100 */
[----:B------:R-:W-:Y:S01]  /*2000*/  SHF.L.U32 R16, R16, 0x10, RZ ;  /* 0x0000001010107819 */ /* 0x000fe200000006ff */
[----:B------:R-:W-:Y:S01]  /*2010*/  FFMA.FTZ R7, R19, R22, R19 ;  /* 0x0000001613077223 */ /* 0x000fe20000010013 */
[----:B------:R-:W-:Y:S01]  /*2020*/  FSEL R23, R14, R23, P2 ;  /* 0x000000170e177208 */ /* 0x000fe20001000000 */
[----:B------:R-:W-:Y:S01]  /*2030*/  FADD.FTZ R19, |R8|, -RZ ;  /* 0x800000ff08137221 */ /* 0x000fe20000010200 */
[----:B------:R-:W-:Y:S01]  /*2040*/  FSEL R21, R12, R21, P1 ;  /* 0x000000150c157208 */ /* 0x000fe20000800000 */
[----:B------:R-:W-:Y:S01]  /*2050*/  FFMA.FTZ R15, |R16|, -R11, 0.5 ;  /* 0x3f000000100f7423 */ /* 0x000fe20000010a0b */
[----:B0-----:R-:W-:Y:S01]  /*2060*/  FMUL.FTZ R13, R13, R18 ;  /* 0x000000120d0d7220 */ /* 0x001fe20000410000 */
[----:B------:R-:W-:Y:S01]  /*2070*/  FMUL.FTZ R22, R18, -0.5 ;  /* 0xbf00000012167820 */ /* 0x000fe20000410000 */
[----:B------:R-:W-:Y:S01]  /*2080*/  @!P6 FFMA.FTZ R14, R6, 0.93318945169448852539, R23 ;  /* 0x3f6ee581060ee823 */ /* 0x000fe20000010017 */
[----:B------:R-:W0:Y:S01]  /*2090*/  MUFU.RSQ R18, R15 ;  /* 0x0000000f00127308 */ /* 0x000e220000001400 */
[----:B------:R-:W-:Y:S01]  /*20a0*/  FSETP.NEU.FTZ.AND P6, PT, |R8|, 1, PT ;  /* 0x3f8000000800780b */ /* 0x000fe20003fdd200 */
[----:B------:R-:W-:Y:S01]  /*20b0*/  @!P4 FFMA.FTZ R12, R6, 0.93318945169448852539, R21 ;  /* 0x3f6ee581060cc823 */ /* 0x000fe20000010015 */
[----:B------:R-:W-:Y:S01]  /*20c0*/  FSETP.GT.FTZ.AND P4, PT, |R4|, 0.56000000238418579102, PT ;  /* 0x3f0f5c290400780b */ /* 0x000fe20003f94200 */
[----:B-1----:R-:W-:Y:S01]  /*20d0*/  FMUL.FTZ R17, R17, R20 ;  /* 0x0000001411117220 */ /* 0x002fe20000410000 */
[----:B------:R-:W-:Y:S01]  /*20e0*/  FMUL.FTZ R20, R20, -0.5 ;  /* 0xbf00000014147820 */ /* 0x000fe20000410000 */
[----:B------:R-:W-:Y:S01]  /*20f0*/  @P5 FSEL R19, R7, RZ, P6 ;  /* 0x000000ff07135208 */ /* 0x000fe20003000000 */
[----:B------:R-:W-:Y:S01]  /*2100*/  FFMA.FTZ R22, R13, R22, 0.5 ;  /* 0x3f0000000d167423 */ /* 0x000fe20000010016 */
[----:B------:R-:W-:Y:S01]  /*2110*/  @P0 FADD.FTZ R3, R3, R3 ;  /* 0x0000000303030221 */ /* 0x000fe20000010000 */
[----:B------:R-:W-:Y:S01]  /*2120*/  FFMA.FTZ R20, R17, R20, 0.5 ;  /* 0x3f00000011147423 */ /* 0x000fe20000010014 */
[----:B------:R-:W-:Y:S01]  /*2130*/  LOP3.LUT R11, R19, 0x80000000, R8, 0xb8, !PT ;  /* 0x80000000130b7812 */ /* 0x000fe200078eb808 */
[----:B------:R-:W-:Y:S01]  /*2140*/  FFMA.FTZ R22, R13, R22, R13 ;  /* 0x000000160d167223 */ /* 0x000fe2000001000d */
[----:B------:R-:W-:Y:S01]  /*2150*/  FSETP.GT.FTZ.AND P0, PT, |R10|, 0.56000000238418579102, PT ;  /* 0x3f0f5c290a00780b */ /* 0x000fe20003f14200 */
[----:B------:R-:W-:Y:S01]  /*2160*/  FFMA.FTZ R17, R17, R20, R17 ;  /* 0x0000001411117223 */ /* 0x000fe20000010011 */
[C---:B------:R-:W-:Y:S01]  /*2170*/  FSETP.NEU.FTZ.AND P6, PT, |R4|.reuse, 1, PT ;  /* 0x3f8000000400780b */ /* 0x040fe20003fdd200 */
[----:B------:R-:W-:Y:S01]  /*2180*/  FMUL.FTZ R20, R11, R11 ;  /* 0x0000000b0b147220 */ /* 0x000fe20000410000 */
[----:B------:R-:W-:Y:S01]  /*2190*/  FADD.FTZ R7, |R4|, -RZ ;  /* 0x800000ff04077221 */ /* 0x000fe20000010200 */
[----:B0-----:R-:W-:Y:S01]  /*21a0*/  FMUL.FTZ R19, R15, R18 ;  /* 0x000000120f137220 */ /* 0x001fe20000410000 */
[----:B------:R-:W-:Y:S01]  /*21b0*/  @P4 FSEL R7, R22, RZ, P6 ;  /* 0x000000ff16074208 */ /* 0x000fe20003000000 */
[----:B------:R-:W-:Y:S01]  /*21c0*/  FFMA.FTZ R15, R20, R5, 0.016980519518256187439 ;  /* 0x3c8b1abb140f7423 */ /* 0x000fe20000010005 */
[----:B------:R-:W-:Y:S01]  /*21d0*/  FSETP.NEU.FTZ.AND P6, PT, |R10|, 1, PT ;  /* 0x3f8000000a00780b */ /* 0x000fe20003fdd200 */
[----:B------:R-:W-:Y:S01]  /*21e0*/  FMUL.FTZ R18, R18, -0.5 ;  /* 0xbf00000012127820 */ /* 0x000fe20000410000 */
[----:B------:R-:W-:Y:S01]  /*21f0*/  LOP3.LUT R7, R7, 0x80000000, R4, 0xb8, !PT ;  /* 0x8000000007077812 */ /* 0x000fe200078eb804 */
[----:B------:R-:W-:Y:S01]  /*2200*/  FFMA.FTZ R15, R20, R15, 0.030762933194637298584 ;  /* 0x3cfc028c140f7423 */ /* 0x000fe2000001000f */
[----:B------:R-:W-:Y:S01]  /*2210*/  @P3 FADD.FTZ R9, R9, R9 ;  /* 0x0000000909093221 */ /* 0x000fe20000010000 */
[----:B------:R-:W-:Y:S01]  /*2220*/  FADD.FTZ R13, |R10|, -RZ ;  /* 0x800000ff0a0d7221 */ /* 0x000fe20000010200 */
[----:B------:R-:W-:Y:S01]  /*2230*/  FSETP.GT.FTZ.AND P3, PT, |R16|, 0.56000000238418579102, PT ;  /* 0x3f0f5c291000780b */ /* 0x000fe20003f74200 */
[----:B------:R-:W-:Y:S01]  /*2240*/  FFMA.FTZ R22, R19, R18, 0.5 ;  /* 0x3f00000013167423 */ /* 0x000fe20000010012 */
[----:B------:R-:W-:Y:S01]  /*2250*/  @P0 FSEL R13, R17, RZ, P6 ;  /* 0x000000ff110d0208 */ /* 0x000fe20003000000 */
[----:B------:R-:W-:Y:S01]  /*2260*/  FFMA.FTZ R17, R20, R15, 0.044709417968988418579 ;  /* 0x3d37213914117423 */ /* 0x000fe2000001000f */
[----:B------:R-:W-:Y:S01]  /*2270*/  FMUL.FTZ R18, R7, R7 ;  /* 0x0000000707127220 */ /* 0x000fe20000410000 */
[----:B------:R-:W-:Y:S01]  /*2280*/  FFMA.FTZ R22, R19, R22, R19 ;  /* 0x0000001613167223 */ /* 0x000fe20000010013 */
[----:B------:R-:W-:Y:S01]  /*2290*/  FSETP.NEU.FTZ.AND P6, PT, |R16|, 1, PT ;  /* 0x3f8000001000780b */ /* 0x000fe20003fdd200 */
[----:B------:R-:W-:Y:S01]  /*22a0*/  FFMA.FTZ R17, R20, R17, 0.074989043176174163818 ;  /* 0x3d9993db14117423 */ /* 0x000fe20000010011 */
[----:B------:R-:W-:Y:S01]  /*22b0*/  FFMA.FTZ R19, R18, R5, 0.016980519518256187439 ;  /* 0x3c8b1abb12137423 */ /* 0x000fe20000010005 */
[----:B------:R-:W-:Y:S01]  /*22c0*/  LOP3.LUT R13, R13, 0x80000000, R10, 0xb8, !PT ;  /* 0x800000000d0d7812 */ /* 0x000fe200078eb80a */
[----:B------:R-:W-:Y:S01]  /*22d0*/  FADD.FTZ R15, |R16|, -RZ ;  /* 0x800000ff100f7221 */ /* 0x000fe20000010200 */
[----:B------:R-:W-:Y:S01]  /*22e0*/  FFMA.FTZ R17, R20, R17, 0.16666707396507263184 ;  /* 0x3e2aaac614117423 */ /* 0x000fe20000010011 */
[----:B------:R-:W-:Y:S01]  /*22f0*/  FFMA.FTZ R19, R18, R19, 0.030762933194637298584 ;  /* 0x3cfc028c12137423 */ /* 0x000fe20000010013 */
[----:B------:R-:W-:Y:S01]  /*2300*/  @P3 FSEL R15, R22, RZ, P6 ;  /* 0x000000ff160f3208 */ /* 0x000fe20003000000 */
[----:B------:R-:W-:Y:S01]  /*2310*/  FMUL.FTZ R22, R13, R13 ;  /* 0x0000000d0d167220 */ /* 0x000fe20000410000 */
[----:B------:R-:W-:Y:S01]  /*2320*/  FMUL.FTZ R20, R20, R17 ;  /* 0x0000001114147220 */ /* 0x000fe20000410000 */
[----:B------:R-:W-:Y:S01]  /*2330*/  FFMA.FTZ R19, R18, R19, 0.044709417968988418579 ;  /* 0x3d37213912137423 */ /* 0x000fe20000010013 */
[----:B------:R-:W-:Y:S01]  /*2340*/  FSETP.GT.FTZ.AND P6, PT, R8, 0.56000000238418579102, PT ;  /* 0x3f0f5c290800780b */ /* 0x000fe20003fd4000 */
[----:B------:R-:W-:Y:S01]  /*2350*/  FFMA.FTZ R17, R22, R5, 0.016980519518256187439 ;  /* 0x3c8b1abb16117423 */ /* 0x000fe20000010005 */
[----:B------:R-:W-:Y:S01]  /*2360*/  FFMA.FTZ R8, R11, R20, R11 ;  /* 0x000000140b087223 */ /* 0x000fe2000001000b */
[----:B------:R-:W-:Y:S01]  /*2370*/  FFMA.FTZ R19, R18, R19, 0.074989043176174163818 ;  /* 0x3d9993db12137423 */ /* 0x000fe20000010013 */
[----:B------:R-:W-:Y:S01]  /*2380*/  LOP3.LUT R15, R15, 0x80000000, R16, 0xb8, !PT ;  /* 0x800000000f0f7812 */ /* 0x000fe200078eb810 */
[----:B------:R-:W-:Y:S01]  /*2390*/  FFMA.FTZ R17, R22, R17, 0.030762933194637298584 ;  /* 0x3cfc028c16117423 */ /* 0x000fe20000010011 */
[----:B------:R-:W-:Y:S01]  /*23a0*/  FADD.FTZ R11, -R8, -RZ ;  /* 0x800000ff080b7221 */ /* 0x000fe20000010100 */
[----:B------:R-:W-:Y:S01]  /*23b0*/  FFMA.FTZ R19, R18, R19, 0.16666707396507263184 ;  /* 0x3e2aaac612137423 */ /* 0x000fe20000010013 */
[----:B------:R-:W-:Y:S01]  /*23c0*/  @P2 FADD.FTZ R14, R14, R14 ;  /* 0x0000000e0e0e2221 */ /* 0x000fe20000010000 */
[----:B------:R-:W-:Y:S01]  /*23d0*/  FFMA.FTZ R17, R22, R17, 0.044709417968988418579 ;  /* 0x3d37213916117423 */ /* 0x000fe20000010011 */
[----:B------:R-:W-:Y:S01]  /*23e0*/  @P1 FADD.FTZ R12, R12, R12 ;  /* 0x0000000c0c0c1221 */ /* 0x000fe20000010000 */
[----:B------:R-:W-:Y:S01]  /*23f0*/  FMUL.FTZ R20, R18, R19 ;  /* 0x0000001312147220 */ /* 0x000fe20000410000 */
[----:B------:R-:W-:Y:S01]  /*2400*/  FSEL R11, R8, R11, P5 ;  /* 0x0000000b080b7208 */ /* 0x000fe20002800000 */
[----:B------:R-:W-:Y:S01]  /*2410*/  FMUL.FTZ R18, R15, R15 ;  /* 0x0000000f0f127220 */ /* 0x000fe20000410000 */
[----:B------:R-:W-:Y:S01]  /*2420*/  FFMA.FTZ R17, R22, R17, 0.074989043176174163818 ;  /* 0x3d9993db16117423 */ /* 0x000fe20000010011 */
[----:B------:R-:W-:Y:S01]  /*2430*/  FFMA.FTZ R7, R7, R20, R7 ;  /* 0x0000001407077223 */ /* 0x000fe20000010007 */
[----:B------:R-:W-:Y:S01]  /*2440*/  F2FP.BF16.F32.PACK_AB R9, R12, R9 ;  /* 0x000000090c09723e */ /* 0x000fe200000010ff */
[----:B------:R-:W-:Y:S01]  /*2450*/  FFMA.FTZ R5, R18, R5, 0.016980519518256187439 ;  /* 0x3c8b1abb12057423 */ /* 0x000fe20000010005 */
[----:B------:R-:W-:Y:S01]  /*2460*/  @!P6 FFMA.FTZ R8, R6, 0.93318945169448852539, R11 ;  /* 0x3f6ee5810608e823 */ /* 0x000fe2000001000b */
[----:B------:R-:W-:Y:S01]  /*2470*/  FSETP.GT.FTZ.AND P6, PT, R4, 0.56000000238418579102, PT ;  /* 0x3f0f5c290400780b */ /* 0x000fe20003fd4000 */
[----:B------:R-:W-:Y:S01]  /*2480*/  FFMA.FTZ R17, R22, R17, 0.16666707396507263184 ;  /* 0x3e2aaac616117423 */ /* 0x000fe20000010011 */
[----:B------:R-:W-:Y:S01]  /*2490*/  FFMA.FTZ R5, R18, R5, 0.030762933194637298584 ;  /* 0x3cfc028c12057423 */ /* 0x000fe20000010005 */
[----:B------:R-:W-:Y:S01]  /*24a0*/  FADD.FTZ R4, -R7, -RZ ;  /* 0x800000ff07047221 */ /* 0x000fe20000010100 */
[----:B------:R-:W-:Y:S01]  /*24b0*/  @P5 FADD.FTZ R8, R8, R8 ;  /* 0x0000000808085221 */ /* 0x000fe20000010000 */
[----:B------:R-:W-:Y:S01]  /*24c0*/  FMUL.FTZ R22, R22, R17 ;  /* 0x0000001116167220 */ /* 0x000fe20000410000 */
[----:B------:R-:W-:-:S02]  /*24d0*/  FFMA.FTZ R17, R18, R5, 0.044709417968988418579 ;  /* 0x3d37213912117423 */ /* 0x000fc40000010005 */
[----:B------:R-:W-:Y:S01]  /*24e0*/  FSEL R5, R7, R4, P4 ;  /* 0x0000000407057208 */ /* 0x000fe20002000000 */
[----:B------:R-:W-:Y:S01]  /*24f0*/  FFMA.FTZ R11, R13, R22, R13 ;  /* 0x000000160d0b7223 */ /* 0x000fe2000001000d */
[----:B------:R-:W-:-:S03]  /*2500*/  FFMA.FTZ R17, R18, R17, 0.074989043176174163818 ;  /* 0x3d9993db12117423 */ /* 0x000fc60000010011 */
[----:B------:R-:W-:Y:S01]  /*2510*/  @!P6 FFMA.FTZ R7, R6, 0.93318945169448852539, R5 ;  /* 0x3f6ee5810607e823 */ /* 0x000fe20000010005 */
[----:B------:R-:W-:Y:S01]  /*2520*/  FSETP.GT.FTZ.AND P6, PT, R10, 0.56000000238418579102, PT ;  /* 0x3f0f5c290a00780b */ /* 0x000fe20003fd4000 */
[----:B------:R-:W-:Y:S01]  /*2530*/  FADD.FTZ R10, -R11, -RZ ;  /* 0x800000ff0b0a7221 */ /* 0x000fe20000010100 */
[C---:B------:R-:W-:Y:S01]  /*2540*/  FFMA.FTZ R17, R18.reuse, R17, 0.16666707396507263184 ;  /* 0x3e2aaac612117423 */ /* 0x040fe20000010011 */
[----:B------:R-:W0:Y:S01]  /*2550*/  LDC.64 R4, c[0x0][0x388] ;  /* 0x0000e200ff047b82 */ /* 0x000e220000000a00 */
[----:B------:R-:W-:Y:S02]  /*2560*/  @P4 FADD.FTZ R7, R7, R7 ;  /* 0x0000000707074221 */ /* 0x000fe40000010000 */
[----:B------:R-:W-:Y:S01]  /*2570*/  FSEL R13, R11, R10, P0 ;  /* 0x0000000a0b0d7208 */ /* 0x000fe20000000000 */
[----:B------:R-:W-:Y:S01]  /*2580*/  FMUL.FTZ R18, R18, R17 ;  /* 0x0000001112127220 */ /* 0x000fe20000410000 */
[----:B------:R-:W-:Y:S02]  /*2590*/  F2FP.BF16.F32.PACK_AB R10, R14, R3 ;  /* 0x000000030e0a723e */ /* 0x000fe400000010ff */
[----:B------:R-:W-:Y:S01]  /*25a0*/  F2FP.BF16.F32.PACK_AB R8, R7, R8 ;  /* 0x000000080708723e */ /* 0x000fe200000010ff */
[----:B------:R-:W-:-:S02]  /*25b0*/  FFMA.FTZ R18, R15, R18, R15 ;  /* 0x000000120f127223 */ /* 0x000fc4000001000f */
[----:B------:R-:W-:Y:S01]  /*25c0*/  @!P6 FFMA.FTZ R11, R6, 0.93318945169448852539, R13 ;  /* 0x3f6ee581060be823 */ /* 0x000fe2000001000d */
[----:B------:R-:W-:Y:S01]  /*25d0*/  FSETP.GT.FTZ.AND P6, PT, R16, 0.56000000238418579102, PT ;  /* 0x3f0f5c291000780b */ /* 0x000fe20003fd4000 */
[----:B------:R-:W-:Y:S02]  /*25e0*/  FADD.FTZ R13, -R18, -RZ ;  /* 0x800000ff120d7221 */ /* 0x000fe40000010100 */
[----:B------:R-:W-:-:S03]  /*25f0*/  @P0 FADD.FTZ R11, R11, R11 ;  /* 0x0000000b0b0b0221 */ /* 0x000fc60000010000 */
[----:B------:R-:W-:-:S07]  /*2600*/  FSEL R13, R18, R13, P3 ;  /* 0x0000000d120d7208 */ /* 0x000fce0001800000 */
[----:B------:R-:W-:Y:S01]  /*2610*/  @!P6 FFMA.FTZ R18, R6, 0.93318945169448852539, R13 ;  /* 0x3f6ee5810612e823 */ /* 0x000fe2000001000d */
[----:B0-----:R-:W-:-:S04]  /*2620*/  IMAD.WIDE.U32 R4, R0, 0x2, R4 ;  /* 0x0000000200047825 */ /* 0x001fc800078e0004 */
[----:B------:R-:W-:Y:S01]  /*2630*/  @P3 FADD.FTZ R18, R18, R18 ;  /* 0x0000001212123221 */ /* 0x000fe20000010000 */
[----:B------:R-:W-:-:S04]  /*2640*/  IMAD.WIDE.U32 R4, R2, 0x10, R4 ;  /* 0x0000001002047825 */ /* 0x000fc800078e0004 */
[----:B------:R-:W-:-:S05]  /*2650*/  F2FP.BF16.F32.PACK_AB R11, R18, R11 ;  /* 0x0000000b120b723e */ /* 0x000fca00000010ff */
[----:B------:R-:W-:Y:S01]  /*2660*/  STG.E.128 desc[UR4][R4.64], R8 ;  /* 0x0000000804007986 */ /* 0x000fe2000c101d04 */
[----:B------:R-:W-:Y:S05]  /*2670*/  EXIT ;  /* 0x000000000000794d */ /* 0x000fea0003800000 */
.L_x_675:
        /* <DEDUP_REMOVED lines=16> */
.L_x_17255:


//--------------------- .text._ZN2at6native18elementwise_kernelILi128ELi4EZNS0_15gpu_kernel_implIZZZNS0_16acos_kernel_cudaERNS_18TensorIteratorBaseEENKUlvE0_clEvENKUlvE1_clEvEUlN3c104HalfEE_EEvS4_RKT_EUliE_EEviT1_ --------------------------
	.section	.text._ZN2at6native18elementwise_kernelILi128ELi4EZNS0_15gpu_kernel_implIZZZNS0_16acos_kernel_cudaERNS_18TensorIteratorBaseEENKUlvE0_clEvENKUlvE1_clEvEUlN3c104HalfEE_EEvS4_RKT_EUliE_EEviT1_,"ax",@progbits
	.align	128
        .global         _ZN2at6native18elementwise_kernelILi128ELi4EZNS0_15gpu_kernel_implIZZZNS0_16acos_kernel_cudaERNS_18TensorIteratorBaseEENKUlvE0_clEvENKUlvE1_clEvEUlN3c104HalfEE_EEvS4_RKT_EUliE_EEviT1_
        .type           _ZN2at6native18elementwise_kernelILi128ELi4EZNS0_15gpu_kernel_implIZZZNS0_16acos_kernel_cudaERNS_18TensorIteratorBaseEENKUlvE0_clEvENKUlvE1_clEvEUlN3c104HalfEE_EEvS4_RKT_EUliE_EEviT1_,@function
        .size           _ZN2at6native18elementwise_kernelILi128ELi4EZNS0_15gpu_kernel_implIZZZNS0_16acos_kernel_cudaERNS_18TensorIteratorBaseEENKUlvE0_clEvENKUlvE1_clEvEUlN3c104HalfEE_EEvS4_RKT_EUliE_EEviT1_,(.L_x_17256 - _ZN2at6native18elementwise_kernelILi128ELi4EZNS0_15gpu_kernel_implIZZZNS0_16acos_kernel_cudaERNS_18TensorIteratorBaseEENKUlvE0_clEvENKUlvE1_clEvEUlN3c104HalfEE_EEvS4_RKT_EUliE_EEviT1_)
        .other          _ZN2at6native18elementwise_kernelILi128ELi4EZNS0_15gpu_kernel_implIZZZNS0_16acos_kernel_cudaERNS_18TensorIteratorBaseEENKUlvE0_clEvENKUlvE1_clEvEUlN3c104HalfEE_EEvS4_RKT_EUliE_EEviT1_,@"STO_CUDA_ENTRY STV_DEFAULT"
_ZN2at6native18elementwise_kernelILi128ELi4EZNS0_15gpu_kernel_implIZZZNS0_16acos_kernel_cudaERNS_18TensorIteratorBaseEENKUlvE0_clEvENKUlvE1_clEvEUlN3c104HalfEE_EEvS4_RKT_EUliE_EEviT1_:
.text._ZN2at6native18elementwise_kernelILi128ELi4EZNS0_15gpu_kernel_implIZZZNS0_16acos_kernel_cudaERNS_18TensorIteratorBaseEENKUlvE0_clEvENKUlvE1_clEvEUlN3c104HalfEE_EEvS4_RKT_EUliE_EEviT1_:
        /* <DEDUP_REMOVED lines=319> */
.L_x_678:
        /* <DEDUP_REMOVED lines=16> */
[----:B0-----:R-:W-:Y:S01]  /*14f0*/  F2FP.F16.F32.PACK_AB R0, RZ, R0 ;  /* 0x00000000ff00723e */ /* 0x001fe200000000ff */
[----:B------:R-:W-:Y:S06]  /*1500*/  BRA `(.L_x_684) ;  /* 0x0000000c008c7947 */ /* 0x000fec0003800000 */
.L_x_682:
[----:B------:R-:W2:Y:S02]  /*1510*/  LDG.E.U8 R2, desc[UR36][R2.64] ;  /* 0x0000002402027981 */ /* 0x000ea4000c1e1100 */
[----:B--2---:R-:W-:-:S04]  /*1520*/  I2FP.F32.U32 R0, R2 ;  /* 0x0000000200007245 */ /* 0x004fc80000201000 */
[----:B------:R-:W-:Y:S01]  /*1530*/  F2FP.F16.F32.PACK_AB R0, RZ, R0 ;  /* 0x00000000ff00723e */ /* 0x000fe200000000ff */
[----:B------:R-:W-:Y:S06]  /*1540*/  BRA `(.L_x_684) ;  /* 0x0000000c007c7947 */ /* 0x000fec0003800000 */
.L_x_681:
        /* <DEDUP_REMOVED lines=8> */
[----:B0-----:R-:W-:Y:S01]  /*15d0*/  F2FP.F16.F32.PACK_AB R0, RZ, R0 ;  /* 0x00000000ff00723e */ /* 0x001fe200000000ff */
[----:B------:R-:W-:Y:S06]  /*15e0*/  BRA `(.L_x_684) ;  /* 0x0000000c00547947 */ /* 0x000fec0003800000 */
.L_x_686:
[----:B------:R-:W2:Y:S02]  /*15f0*/  LDG.E R2, desc[UR36][R2.64] ;  /* 0x0000002402027981 */ /* 0x000ea4000c1e1900 */
[----:B--2---:R-:W-:-:S04]  /*1600*/  I2FP.F32.S32 R0, R2 ;  /* 0x0000000200007245 */ /* 0x004fc80000201400 */
[----:B------:R-:W-:Y:S01]  /*1610*/  F2FP.F16.F32.PACK_AB R0, RZ, R0 ;  /* 0x00000000ff00723e */ /* 0x000fe200000000ff */
[----:B------:R-:W-:Y:S06]  /*1620*/  BRA `(.L_x_684) ;  /* 0x0000000c00447947 */ /* 0x000fec0003800000 */
.L_x_685:
[----:B------:R-:W2:Y:S02]  /*1630*/  LDG.E.U16 R2, desc[UR36][R2.64] ;  /* 0x0000002402027981 */ /* 0x000ea4000c1e1500 */
[----:B--2---:R-:W0:Y:S02]  /*1640*/  I2F.S16 R0, R2 ;  /* 0x0000000200007306 */ /* 0x004e240000101400 */
[----:B0-----:R-:W-:Y:S01]  /*1650*/  F2FP.F16.F32.PACK_AB R0, RZ, R0 ;  /* 0x00000000ff00723e */ /* 0x001fe200000000ff */
[----:B------:R-:W-:Y:S06]  /*1660*/  BRA `(.L_x_684) ;  /* 0x0000000c00347947 */ /* 0x000fec0003800000 */
.L_x_680:
[----:B------:R-:W-:-:S09]  /*1670*/  UISETP.GT.AND UP0, UPT, UR4, 0x6, UPT ;  /* 0x000000060400788c */ /* 0x000fd2000bf04270 */
[----:B------:R-:W-:Y:S05]  /*1680*/  BRA.U UP0, `(.L_x_687) ;  /* 0x0000000100247547 */ /* 0x000fea000b800000 */
[----:B------:R-:W-:-:S09]  /*1690*/  UISETP.NE.AND UP0, UPT, UR4, 0x5, UPT ;  /* 0x000000050400788c */ /* 0x000fd2000bf05270 */
[----:B------:R-:W-:Y:S05]  /*16a0*/  BRA.U !UP0, `(.L_x_688) ;  /* 0x0000000108147547 */ /* 0x000fea000b800000 */
[----:B------:R-:W-:-:S09]  /*16b0*/  UISETP.NE.AND UP0, UPT, UR4, 0x6, UPT ;  /* 0x000000060400788c */ /* 0x000fd2000bf05270 */
[----:B------:R-:W-:Y:S05]  /*16c0*/  BRA.U UP0, `(.L_x_683) ;  /* 0x00000009008c7547 */ /* 0x000fea000b800000 */
[----:B------:R-:W2:Y:S02]  /*16d0*/  LDG.E R2, desc[UR36][R2.64] ;  /* 0x0000002402027981 */ /* 0x000ea4000c1e1900 */
[----:B--2---:R-:W-:Y:S01]  /*16e0*/  F2FP.F16.F32.PACK_AB R0, RZ, R2 ;  /* 0x00000002ff00723e */ /* 0x004fe200000000ff */
[----:B------:R-:W-:Y:S06]  /*16f0*/  BRA `(.L_x_684) ;  /* 0x0000000c00107947 */ /* 0x000fec0003800000 */
.L_x_688:
[----:B------:R0:W5:Y:S01]  /*1700*/  LDG.E.U16 R0, desc[UR36][R2.64] ;  /* 0x0000002402007981 */ /* 0x000162000c1e1500 */
[----:B------:R-:W-:Y:S05]  /*1710*/  BRA `(.L_x_684) ;  /* 0x0000000c00087947 */ /* 0x000fea0003800000 */
.L_x_687:
[----:B------:R-:W-:-:S09]  /*1720*/  UISETP.NE.AND UP0, UPT, UR4, 0x7, UPT ;  /* 0x000000070400788c */ /* 0x000fd2000bf05270 */
[----:B------:R-:W-:Y:S05]  /*1730*/  BRA.U !UP0, `(.L_x_689) ;  /* 0x0000000108247547 */ /* 0x000fea000b800000 */
[----:B------:R-:W-:-:S09]  /*1740*/  UISETP.NE.AND UP0, UPT, UR4, 0x8, UPT ;  /* 0x000000080400788c */ /* 0x000fd2000bf05270 */
[----:B------:R-:W-:Y:S05]  /*1750*/  BRA.U !UP0, `(.L_x_690) ;  /* 0x0000000108147547 */ /* 0x000fea000b800000 */
[----:B------:R-:W-:-:S09]  /*1760*/  UISETP.NE.AND UP0, UPT, UR4, 0x9, UPT ;  /* 0x000000090400788c */ /* 0x000fd2000bf05270 */
[----:B------:R-:W-:Y:S05]  /*1770*/  BRA.U UP0, `(.L_x_683) ;  /* 0x0000000900607547 */ /* 0x000fea000b800000 */
[----:B------:R-:W2:Y:S02]  /*1780*/  LDG.E R2, desc[UR36][R2.64] ;  /* 0x0000002402027981 */ /* 0x000ea4000c1e1900 */
[----:B--2---:R-:W-:Y:S01]  /*1790*/  F2FP.F16.F32.PACK_AB R0, RZ, R2 ;  /* 0x00000002ff00723e */ /* 0x004fe200000000ff */
[----:B------:R-:W-:Y:S06]  /*17a0*/  BRA `(.L_x_684) ;  /* 0x0000000800e47947 */ /* 0x000fec0003800000 */
.L_x_690:
[----:B------:R1:W5:Y:S01]  /*17b0*/  LDG.E.U16 R0, desc[UR36][R2.64] ;  /* 0x0000002402007981 */ /* 0x000362000c1e1500 */
[----:B------:R-:W-:Y:S05]  /*17c0*/  BRA `(.L_x_684) ;  /* 0x0000000800dc7947 */ /* 0x000fea0003800000 */
.L_x_689:
[----:B------:R-:W2:Y:S01]  /*17d0*/  LDG.E.64 R2, desc[UR36][R2.64] ;  /* 0x0000002402027981 */ /* 0x000ea2000c1e1b00 */
[----:B------:R-:W-:Y:S01]  /*17e0*/  UMOV UR4, 0xf0000000 ;  /* 0xf000000000047882 */ /* 0x000fe20000000000 */
[----:B------:R-:W-:Y:S01]  /*17f0*/  UMOV UR5, 0x380fffff ;  /* 0x380fffff00057882 */ /* 0x000fe20000000000 */
[----:B--2---:R-:W0:Y:S01]  /*1800*/  F2F.F32.F64 R0, R2 ;  /* 0x0000000200007310 */ /* 0x004e220000301000 */
[----:B------:R-:W-:-:S14]  /*1810*/  DSETP.GEU.AND P0, PT, |R2|, UR4, PT ;  /* 0x0000000402007e2a */ /* 0x000fdc000bf0e200 */
[----:B0-----:R-:W-:-:S05]  /*1820*/  @!P0 FMUL R0, R0, 1.175494350822287508e-38 ;  /* 0x0080000000008820 */ /* 0x001fca0000400000 */
[----:B------:R-:W-:Y:S01]  /*1830*/  F2FP.F16.F32.PACK_AB R0, RZ, R0 ;  /* 0x00000000ff00723e */ /* 0x000fe200000000ff */
[----:B------:R-:W-:Y:S06]  /*1840*/  BRA `(.L_x_684) ;  /* 0x0000000800bc7947 */ /* 0x000fec0003800000 */
.L_x_679:
        /* <DEDUP_REMOVED lines=11> */
[----:B------:R-:W-:Y:S01]  /*1900*/  F2FP.F16.F32.PACK_AB R0, RZ, R0 ;  /* 0x00000000ff00723e */ /* 0x000fe200000000ff */
[----:B------:R-:W-:Y:S06]  /*1910*/  BRA `(.L_x_684) ;  /* 0x0000000800887947 */ /* 0x000fec0003800000 */
.L_x_693:
        /* <DEDUP_REMOVED lines=8> */
.L_x_692:
        /* <DEDUP_REMOVED lines=24> */
[----:B------:R-:W-:-:S04]  /*1b20*/  F2FP.F16.F32.PACK_AB R5, RZ, R5 ;  /* 0x00000005ff05723e */ /* 0x000fc800000000ff */
[----:B------:R-:W-:Y:S01]  /*1b30*/  PRMT R0, R5, 0x7610, R0 ;  /* 0x0000761005007816 */ /* 0x000fe20000000000 */
[----:B------:R-:W-:Y:S06]  /*1b40*/  BRA `(.L_x_684) ;  /* 0x0000000400fc7947 */ /* 0x000fec0003800000 */
.L_x_695:
        /* <DEDUP_REMOVED lines=11> */
[----:B------:R-:W-:Y:S01]  /*1c00*/  F2FP.F16.F32.PACK_AB R0, RZ, R0 ;  /* 0x00000000ff00723e */ /* 0x000fe200000000ff */
[----:B------:R-:W-:Y:S06]  /*1c10*/  BRA `(.L_x_684) ;  /* 0x0000000400c87947 */ /* 0x000fec0003800000 */
.L_x_694:
[----:B------:R-:W2:Y:S02]  /*1c20*/  LDG.E.U16 R0, desc[UR36][R2.64] ;  /* 0x0000002402007981 */ /* 0x000ea4000c1e1500 */
[----:B--2---:R-:W-:-:S04]  /*1c30*/  SHF.L.U32 R0, R0, 0x10, RZ ;  /* 0x0000001000007819 */ /* 0x004fc800000006ff */
[----:B------:R-:W-:Y:S01]  /*1c40*/  F2FP.F16.F32.PACK_AB R0, RZ, R0 ;  /* 0x00000000ff00723e */ /* 0x000fe200000000ff */
[----:B------:R-:W-:Y:S06]  /*1c50*/  BRA `(.L_x_684) ;  /* 0x0000000400b87947 */ /* 0x000fec0003800000 */
.L_x_691:
        /* <DEDUP_REMOVED lines=10> */
[----:B------:R-:W-:Y:S01]  /*1d00*/  F2FP.F16.F32.PACK_AB R0, RZ, R0 ;  /* 0x00000000ff00723e */ /* 0x000fe200000000ff */
[----:B------:R-:W-:Y:S06]  /*1d10*/  BRA `(.L_x_684) ;  /* 0x0000000400887947 */ /* 0x000fec0003800000 */
.L_x_698:
        /* <DEDUP_REMOVED lines=21> */
.L_x_702:
[----:B------:R-:W-:Y:S05]  /*1e70*/  BSYNC.RECONVERGENT B1 ;  /* 0x0000000000017941 */ /* 0x000fea0003800200 */
.L_x_701:
[----:B------:R-:W-:Y:S01]  /*1e80*/  IMAD.SHL.U32 R0, R0, 0x100000, RZ ;  /* 0x0010000000007824 */ /* 0x000fe200078e00ff */
[----:B------:R-:W-:-:S04]  /*1e90*/  LEA R2, R2, 0x3b800000, 0x17 ;  /* 0x3b80000002027811 */ /* 0x000fc800078eb8ff */
[----:B------:R-:W-:-:S07]  /*1ea0*/  LOP3.LUT R0, R2, R0, R7, 0xfe, !PT ;  /* 0x0000000002007212 */ /* 0x000fce00078efe07 */
.L_x_700:
[----:B------:R-:W-:Y:S05]  /*1eb0*/  BSYNC.RECONVERGENT B0 ;  /* 0x0000000000007941 */ /* 0x000fea0003800200 */
.L_x_699:
[----:B------:R-:W-:Y:S01]  /*1ec0*/  F2FP.F16.F32.PACK_AB R0, RZ, R0 ;  /* 0x00000000ff00723e */ /* 0x000fe200000000ff */
[----:B------:R-:W-:Y:S06]  /*1ed0*/  BRA `(.L_x_684) ;  /* 0x0000000400187947 */ /* 0x000fec0003800000 */
.L_x_697:
        /* <DEDUP_REMOVED lines=21> */
.L_x_706:
[----:B------:R-:W-:Y:S05]  /*2030*/  BSYNC.RECONVERGENT B1 ;  /* 0x0000000000017941 */ /* 0x000fea0003800200 */
.L_x_705:
[----:B------:R-:W-:Y:S01]  /*2040*/  IMAD.SHL.U32 R0, R0, 0x200000, RZ ;  /* 0x0020000000007824 */ /* 0x000fe200078e00ff */
[----:B------:R-:W-:-:S04]  /*2050*/  LEA R2, R2, 0x37800000, 0x17 ;  /* 0x3780000002027811 */ /* 0x000fc800078eb8ff */
[----:B------:R-:W-:-:S07]  /*2060*/  LOP3.LUT R0, R2, R0, R7, 0xfe, !PT ;  /* 0x0000000002007212 */ /* 0x000fce00078efe07 */
.L_x_704:
[----:B------:R-:W-:Y:S05]  /*2070*/  BSYNC.RECONVERGENT B0 ;  /* 0x0000000000007941 */ /* 0x000fea0003800200 */
.L_x_703:
[----:B------:R-:W-:Y:S01]  /*2080*/  F2FP.F16.F32.PACK_AB R0, RZ, R0 ;  /* 0x00000000ff00723e */ /* 0x000fe200000000ff */
[----:B------:R-:W-:Y:S06]  /*2090*/  BRA `(.L_x_684) ;  /* 0x0000000000a87947 */ /* 0x000fec0003800000 */
.L_x_696:
[----:B------:R-:W-:-:S09]  /*20a0*/  UISETP.NE.AND UP0, UPT, UR4, 0x1c, UPT ;  /* 0x0000001c0400788c */ /* 0x000fd2000bf05270 */
[----:B------:R-:W-:Y:S05]  /*20b0*/  BRA.U !UP0, `(.L_x_707) ;  /* 0x0000000108947547 */ /* 0x000fea000b800000 */
[----:B------:R-:W-:-:S09]  /*20c0*/  UISETP.NE.AND UP0, UPT, UR4, 0x1d, UPT ;  /* 0x0000001d0400788c */ /* 0x000fd2000bf05270 */
[----:B------:R-:W-:Y:S05]  /*20d0*/  BRA.U !UP0, `(.L_x_708) ;  /* 0x00000001087c7547 */ /* 0x000fea000b800000 */
[----:B------:R-:W-:-:S09]  /*20e0*/  UISETP.NE.AND UP0, UPT, UR4, 0x2c, UPT ;  /* 0x0000002c0400788c */ /* 0x000fd2000bf05270 */
[----:B------:R-:W-:Y:S05]  /*20f0*/  BRA.U !UP0, `(.L_x_709) ;  /* 0x0000000108487547 */ /* 0x000fea000b800000 */
.L_x_683:
[----:B------:R-:W-:Y:S01]  /*2100*/  MOV R2, 0x0 ;  /* 0x0000000000027802 */ /* 0x000fe20000000f00 */
[----:B------:R-:W0:Y:S01]  /*2110*/  LDCU.64 UR4, c[0x4][0x158] ;  /* 0x01002b00ff0477ac */ /* 0x000e220008000a00 */
[----:B------:R-:W-:Y:S02]  /*2120*/  HFMA2 R12, -RZ, RZ, 0, 5.9604644775390625e-08 ;  /* 0x00000001ff0c7431 */ /* 0x000fe400000001ff */
[----:B------:R-:W-:Y:S01]  /*2130*/  IMAD.MOV.U32 R8, RZ, RZ, 0x4e ;  /* 0x0000004eff087424 */ /* 0x000fe200078e00ff */
[----:B------:R-:W1:Y:S01]  /*2140*/  LDCU.64 UR6, c[0x4][0x160] ;  /* 0x01002c00ff0677ac */ /* 0x000e620008000a00 */
[----:B------:R-:W2:Y:S01]  /*2150*/  LDC.64 R2, c[0x4][R2] ;  /* 0x0100000002027b82 */ /* 0x000ea20000000a00 */
[----:B------:R-:W-:Y:S01]  /*2160*/  IMAD.MOV.U32 R13, RZ, RZ, RZ ;  /* 0x000000ffff0d7224 */ /* 0x000fe200078e00ff */
[----:B------:R-:W3:Y:S01]  /*2170*/  LDCU.64 UR8, c[0x4][0x58] ;  /* 0x01000b00ff0877ac */ /* 0x000ee20008000a00 */
[----:B0-----:R-:W-:Y:S01]  /*2180*/  IMAD.U32 R4, RZ, RZ, UR4 ;  /* 0x00000004ff047e24 */ /* 0x001fe2000f8e00ff */
[----:B------:R-:W-:Y:S01]  /*2190*/  MOV R5, UR5 ;  /* 0x0000000500057c02 */ /* 0x000fe20008000f00 */
[----:B-1----:R-:W-:-:S02]  /*21a0*/  IMAD.U32 R6, RZ, RZ, UR6 ;  /* 0x00000006ff067e24 */ /* 0x002fc4000f8e00ff */
[----:B------:R-:W-:Y:S01]  /*21b0*/  IMAD.U32 R7, RZ, RZ, UR7 ;  /* 0x00000007ff077e24 */ /* 0x000fe2000f8e00ff */
[----:B---3--:R-:W-:Y:S01]  /*21c0*/  MOV R10, UR8 ;  /* 0x00000008000a7c02 */ /* 0x008fe20008000f00 */
[----:B------:R-:W-:-:S07]  /*21d0*/  IMAD.U32 R11, RZ, RZ, UR9 ;  /* 0x00000009ff0b7e24 */ /* 0x000fce000f8e00ff */
[----:B------:R-:W-:-:S07]  /*21e0*/  LEPC R20, `(.L_x_710) ;  /* 0x000000001014794e */ /* 0x000fce0000000000 */
[----:B--2---:R-:W-:Y:S05]  /*21f0*/  CALL.ABS.NOINC R2 ;  /* 0x0000000002007343 */ /* 0x004fea0003c00000 */
.L_x_710:
[----:B------:R-:W-:Y:S01]  /*2200*/  PRMT R0, RZ, 0x7610, R0 ;  /* 0x00007610ff007816 */ /* 0x000fe20000000000 */
[----:B------:R-:W-:Y:S06]  /*2210*/  BRA `(.L_x_684) ;  /* 0x0000000000487947 */ /* 0x000fec0003800000 */
.L_x_709:
        /* <DEDUP_REMOVED lines=8> */
.L_x_712:
[----:B------:R-:W-:Y:S05]  /*22a0*/  BSYNC.RECONVERGENT B0 ;  /* 0x0000000000007941 */ /* 0x000fea0003800200 */
.L_x_711:
[----:B------:R-:W-:Y:S01]  /*22b0*/  F2FP.F16.F32.PACK_AB R0, RZ, R0 ;  /* 0x00000000ff00723e */ /* 0x000fe200000000ff */
[----:B------:R-:W-:Y:S06]  /*22c0*/  BRA `(.L_x_684) ;  /* 0x00000000001c7947 */ /* 0x000fec0003800000 */
.L_x_708:
[----:B------:R-:W2:Y:S02]  /*22d0*/  LDG.E.64 R2, desc[UR36][R2.64] ;  /* 0x0000002402027981 */ /* 0x000ea4000c1e1b00 */
[----:B--2---:R-:W0:Y:S02]  /*22e0*/  I2F.U64 R0, R2 ;  /* 0x0000000200007312 */ /* 0x004e240000301000 */
[----:B0-----:R-:W-:Y:S01]  /*22f0*/  F2FP.F16.F32.PACK_AB R0, RZ, R0 ;  /* 0x00000000ff00723e */ /* 0x001fe200000000ff */
[----:B------:R-:W-:Y:S06]  /*2300*/  BRA `(.L_x_684) ;  /* 0x00000000000c7947 */ /* 0x000fec0003800000 */
.L_x_707:
[----:B------:R-:W2:Y:S02]  /*2310*/  LDG.E R2, desc[UR36][R2.64] ;  /* 0x0000002402027981 */ /* 0x000ea4000c1e1900 */
[----:B--2---:R-:W-:-:S04]  /*2320*/  I2FP.F32.U32 R0, R2 ;  /* 0x0000000200007245 */ /* 0x004fc80000201000 */
[----:B------:R-:W-:-:S07]  /*2330*/  F2FP.F16.F32.PACK_AB R0, RZ, R0 ;  /* 0x00000000ff00723e */ /* 0x000fce00000000ff */
.L_x_684:
[----:B-----5:R-:W-:Y:S01]  /*2340*/  HADD2.F32 R0, -RZ, R0.H0_H0 ;  /* 0x20000000ff007230 */ /* 0x020fe20000004100 */
[----:B------:R-:W2:Y:S01]  /*2350*/  LDCU.64 UR6, c[0x0][0x580] ;  /* 0x0000b000ff0677ac */ /* 0x000ea20008000a00 */
[----:B01----:R-:W-:-:S03]  /*2360*/  IMAD.MOV.U32 R3, RZ, RZ, 0x3f000000 ;  /* 0x3f000000ff037424 */ /* 0x003fc600078e00ff */
[C---:B------:R-:W-:Y:S01]  /*2370*/  FSETP.GT.FTZ.AND P0, PT, |R0|.reuse, 0.56000000238418579102, PT ;  /* 0x3f0f5c290000780b */ /* 0x040fe20003f14200 */
[C---:B------:R-:W-:Y:S01]  /*2380*/  FFMA.FTZ R2, |R0|.reuse, -R3, 0.5 ;  /* 0x3f00000000027423 */ /* 0x040fe20000010a03 */
[C---:B------:R-:W-:Y:S01]  /*2390*/  FSETP.NEU.FTZ.AND P1, PT, |R0|.reuse, 1, PT ;  /* 0x3f8000000000780b */ /* 0x040fe20003f3d200 */
[----:B------:R-:W-:Y:S01]  /*23a0*/  FADD.FTZ R5, |R0|, -RZ ;  /* 0x800000ff00057221 */ /* 0x000fe20000010200 */
[----:B------:R-:W-:Y:S01]  /*23b0*/  UPRMT UR4, UR42, 0x9910, URZ ;  /* 0x000099102a047896 */ /* 0x000fe200080000ff */
[----:B------:R-:W0:Y:S03]  /*23c0*/  MUFU.RSQ R3, R2 ;  /* 0x0000000200037308 */ /* 0x000e260000001400 */
        /* <DEDUP_REMOVED lines=20> */
[----:B------:R-:W-:Y:S01]  /*2510*/  @!P1 FFMA.FTZ R5, R3, 0.93318945169448852539, R0 ;  /* 0x3f6ee58103059823 */ /* 0x000fe20000010000 */
[----:B--2---:R-:W-:-:S03]  /*2520*/  IADD3 R2, P1, PT, R16, UR6, RZ ;  /* 0x0000000610027c10 */ /* 0x004fc6000ff3e0ff */
[----:B------:R-:W-:Y:S02]  /*2530*/  @P0 FADD.FTZ R5, R5, R5 ;  /* 0x0000000505050221 */ /* 0x000fe40000010000 */
[----:B------:R-:W-:-:S03]  /*2540*/  IMAD.X R3, RZ, RZ, UR7, P1 ;  /* 0x00000007ff037e24 */ /* 0x000fc600088e06ff */
[----:B------:R-:W-:Y:S01]  /*2550*/  F2FP.F16.F32.PACK_AB R0, RZ, R5 ;  /* 0x00000005ff00723e */ /* 0x000fe200000000ff */
        /* <DEDUP_REMOVED lines=9> */
[----:B------:R-:W-:-:S04]  /*25f0*/  HADD2.F32 R0, -RZ, R0.H0_H0 ;  /* 0x20000000ff007230 */ /* 0x000fc80000004100 */
[----:B------:R-:W0:Y:S02]  /*2600*/  F2I.FTZ.TRUNC.NTZ R5, R0 ;  /* 0x0000000000057305 */ /* 0x000e24000021f100 */
[----:B0-----:R4:W-:Y:S01]  /*2610*/  STG.E.U8 desc[UR36][R2.64], R5 ;  /* 0x0000000502007986 */ /* 0x0019e2000c101124 */
[----:B------:R-:W-:Y:S05]  /*2620*/  BRA `(.L_x_718) ;  /* 0x0000000c00807947 */ /* 0x000fea0003800000 */
.L_x_716:
[----:B------:R-:W-:-:S06]  /*2630*/  HADD2.F32 R5, -RZ, R0.H0_H0 ;  /* 0x20000000ff057230 */ /* 0x000fcc0000004100 */
[----:B------:R-:W0:Y:S02]  /*2640*/  F2I.S64.TRUNC R4, R5 ;  /* 0x0000000500047311 */ /* 0x000e24000020d900 */
[----:B0-----:R3:W-:Y:S01]  /*2650*/  STG.E.U8 desc[UR36][R2.64], R4 ;  /* 0x0000000402007986 */ /* 0x0017e2000c101124 */
[----:B------:R-:W-:Y:S05]  /*2660*/  BRA `(.L_x_718) ;  /* 0x0000000c00707947 */ /* 0x000fea0003800000 */
.L_x_715:
[----:B------:R-:W-:-:S09]  /*2670*/  UISETP.NE.AND UP0, UPT, UR4, 0x2, UPT ;  /* 0x000000020400788c */ /* 0x000fd2000bf05270 */
[----:B------:R-:W-:Y:S05]  /*2680*/  BRA.U !UP0, `(.L_x_719) ;  /* 0x0000000108307547 */ /* 0x000fea000b800000 */
[----:B------:R-:W-:-:S09]  /*2690*/  UISETP.NE.AND UP0, UPT, UR4, 0x3, UPT ;  /* 0x000000030400788c */ /* 0x000fd2000bf05270 */
[----:B------:R-:W-:Y:S05]  /*26a0*/  BRA.U !UP0, `(.L_x_720) ;  /* 0x0000000108187547 */ /* 0x000fea000b800000 */
[----:B------:R-:W-:-:S09]  /*26b0*/  UISETP.NE.AND UP0, UPT, UR4, 0x4, UPT ;  /* 0x000000040400788c */ /* 0x000fd2000bf05270 */
[----:B------:R-:W-:Y:S05]  /*26c0*/  BRA.U UP0, `(.L_x_717) ;  /* 0x0000000900b87547 */ /* 0x000fea000b800000 */
[----:B------:R-:W-:-:S06]  /*26d0*/  HADD2.F32 R4, -RZ, R0.H0_H0 ;  /* 0x20000000ff047230 */ /* 0x000fcc0000004100 */
[----:B------:R-:W0:Y:S02]  /*26e0*/  F2I.S64.TRUNC R4, R4 ;  /* 0x0000000400047311 */ /* 0x000e24000020d900 */
[----:B0-----:R0:W-:Y:S01]  /*26f0*/  STG.E.64 desc[UR36][R2.64], R4 ;  /* 0x0000000402007986 */ /* 0x0011e2000c101b24 */
[----:B------:R-:W-:Y:S05]  /*2700*/  BRA `(.L_x_718) ;  /* 0x0000000c00487947 */ /* 0x000fea0003800000 */
.L_x_720:
[----:B------:R-:W-:-:S04]  /*2710*/  HADD2.F32 R0, -RZ, R0.H0_H0 ;  /* 0x20000000ff007230 */ /* 0x000fc80000004100 */
[----:B------:R-:W0:Y:S02]  /*2720*/  F2I.FTZ.TRUNC.NTZ R5, R0 ;  /* 0x0000000000057305 */ /* 0x000e24000021f100 */
[----:B0-----:R1:W-:Y:S01]  /*2730*/  STG.E desc[UR36][R2.64], R5 ;  /* 0x0000000502007986 */ /* 0x0013e2000c101924 */
[----:B------:R-:W-:Y:S05]  /*2740*/  BRA `(.L_x_718) ;  /* 0x0000000c00387947 */ /* 0x000fea0003800000 */
.L_x_719:
[----:B------:R-:W-:-:S04]  /*2750*/  HADD2.F32 R0, -RZ, R0.H0_H0 ;  /* 0x20000000ff007230 */ /* 0x000fc80000004100 */
[----:B------:R-:W0:Y:S02]  /*2760*/  F2I.FTZ.TRUNC.NTZ R5, R0 ;  /* 0x0000000000057305 */ /* 0x000e24000021f100 */
[----:B0-----:R2:W-:Y:S01]  /*2770*/  STG.E.U16 desc[UR36][R2.64], R5 ;  /* 0x0000000502007986 */ /* 0x0015e2000c101524 */
[----:B------:R-:W-:Y:S05]  /*2780*/  BRA `(.L_x_718) ;  /* 0x0000000c00287947 */ /* 0x000fea0003800000 */
.L_x_714:
[----:B------:R-:W-:-:S09]  /*2790*/  UISETP.GT.AND UP0, UPT, UR4, 0x6, UPT ;  /* 0x000000060400788c */ /* 0x000fd2000bf04270 */
[----:B------:R-:W-:Y:S05]  /*27a0*/  BRA.U UP0, `(.L_x_721) ;  /* 0x0000000100247547 */ /* 0x000fea000b800000 */
[----:B------:R-:W-:-:S09]  /*27b0*/  UISETP.NE.AND UP0, UPT, UR4, 0x5, UPT ;  /* 0x000000050400788c */ /* 0x000fd2000bf05270 */
[----:B------:R-:W-:Y:S05]  /*27c0*/  BRA.U !UP0, `(.L_x_722) ;  /* 0x0000000108147547 */ /* 0x000fea000b800000 */
[----:B------:R-:W-:-:S09]  /*27d0*/  UISETP.NE.AND UP0, UPT, UR4, 0x6, UPT ;  /* 0x000000060400788c */ /* 0x000fd2000bf05270 */
[----:B------:R-:W-:Y:S05]  /*27e0*/  BRA.U UP0, `(.L_x_717) ;  /* 0x0000000900707547 */ /* 0x000fea000b800000 */
[----:B------:R-:W-:-:S05]  /*27f0*/  HADD2.F32 R5, -RZ, R0.H0_H0 ;  /* 0x20000000ff057230 */ /* 0x000fca0000004100 */
[----:B------:R0:W-:Y:S01]  /*2800*/  STG.E desc[UR36][R2.64], R5 ;  /* 0x0000000502007986 */ /* 0x0001e2000c101924 */
[----:B------:R-:W-:Y:S05]  /*2810*/  BRA `(.L_x_718) ;  /* 0x0000000c00047947 */ /* 0x000fea0003800000 */
.L_x_722:
[----:B------:R0:W-:Y:S01]  /*2820*/  STG.E.U16 desc[UR36][R2.64], R0 ;  /* 0x0000000002007986 */ /* 0x0001e2000c101524 */
[----:B------:R-:W-:Y:S05]  /*2830*/  BRA `(.L_x_718) ;  /* 0x0000000800fc7947 */ /* 0x000fea0003800000 */
.L_x_721:
[----:B------:R-:W-:-:S09]  /*2840*/  UISETP.NE.AND UP0, UPT, UR4, 0x7, UPT ;  /* 0x000000070400788c */ /* 0x000fd2000bf05270 */
[----:B------:R-:W-:Y:S05]  /*2850*/  BRA.U !UP0, `(.L_x_723) ;  /* 0x0000000108347547 */ /* 0x000fea000b800000 */
[----:B------:R-:W-:-:S09]  /*2860*/  UISETP.NE.AND UP0, UPT, UR4, 0x8, UPT ;  /* 0x000000080400788c */ /* 0x000fd2000bf05270 */
[----:B------:R-:W-:Y:S05]  /*2870*/  BRA.U !UP0, `(.L_x_724) ;  /* 0x0000000108187547 */ /* 0x000fea000b800000 */
[----:B------:R-:W-:-:S09]  /*2880*/  UISETP.NE.AND UP0, UPT, UR4, 0x9, UPT ;  /* 0x000000090400788c */ /* 0x000fd2000bf05270 */
[----:B------:R-:W-:Y:S05]  /*2890*/  BRA.U UP0, `(.L_x_717) ;  /* 0x0000000900447547 */ /* 0x000fea000b800000 */
[----:B------:R-:W-:Y:S02]  /*28a0*/  HFMA2 R5, -RZ, RZ, 0, 0 ;  /* 0x00000000ff057431 */ /* 0x000fe400000001ff */
[----:B------:R-:W-:-:S05]  /*28b0*/  HADD2.F32 R4, -RZ, R0.H0_H0 ;  /* 0x20000000ff047230 */ /* 0x000fca0000004100 */
[----:B------:R0:W-:Y:S01]  /*28c0*/  STG.E.64 desc[UR36][R2.64], R4 ;  /* 0x0000000402007986 */ /* 0x0001e2000c101b24 */
[----:B------:R-:W-:Y:S05]  /*28d0*/  BRA `(.L_x_718) ;  /* 0x0000000800d47947 */ /* 0x000fea0003800000 */
.L_x_724:
[----:B------:R-:W-:-:S05]  /*28e0*/  HADD2.F32 R0, -RZ, R0.H0_H0 ;  /* 0x20000000ff007230 */ /* 0x000fca0000004100 */
[----:B------:R-:W-:-:S04]  /*28f0*/  F2FP.F16.F32.PACK_AB R0, RZ, R0 ;  /* 0x00000000ff00723e */ /* 0x000fc800000000ff */
[----:B------:R-:W-:-:S05]  /*2900*/  PRMT R0, R0, 0x5410, RZ ;  /* 0x0000541000007816 */ /* 0x000fca00000000ff */
[----:B------:R0:W-:Y:S01]  /*2910*/  STG.E desc[UR36][R2.64], R0 ;  /* 0x0000000002007986 */ /* 0x0001e2000c101924 */
[----:B------:R-:W-:Y:S05]  /*2920*/  BRA `(.L_x_718) ;  /* 0x0000000800c07947 */ /* 0x000fea0003800000 */
.L_x_723:
[----:B------:R-:W-:-:S05]  /*2930*/  HADD2.F32 R4, -RZ, R0.H0_H0 ;  /* 0x20000000ff047230 */ /* 0x000fca0000004100 */
[----:B------:R-:W-:-:S06]  /*2940*/  FMUL.FTZ R4, R4, 1 ;  /* 0x3f80000004047820 */ /* 0x000fcc0000410000 */
[----:B------:R-:W0:Y:S02]  /*2950*/  F2F.F64.F32 R4, R4 ;  /* 0x0000000400047310 */ /* 0x000e240000201800 */
[----:B0-----:R0:W-:Y:S01]  /*2960*/  STG.E.64 desc[UR36][R2.64], R4 ;  /* 0x0000000402007986 */ /* 0x0011e2000c101b24 */
[----:B------:R-:W-:Y:S05]  /*2970*/  BRA `(.L_x_718) ;  /* 0x0000000800ac7947 */ /* 0x000fea0003800000 */
.L_x_713:
        /* <DEDUP_REMOVED lines=8> */
[----:B------:R-:W-:-:S05]  /*2a00*/  HADD2.F32 R0, -RZ, R0.H0_H0 ;  /* 0x20000000ff007230 */ /* 0x000fca0000004100 */
[----:B------:R-:W-:-:S04]  /*2a10*/  FSETP.NEU.FTZ.AND P0, PT, R0, RZ, PT ;  /* 0x000000ff0000720b */ /* 0x000fc80003f1d000 */
[----:B------:R-:W-:-:S05]  /*2a20*/  SEL R5, RZ, 0x1, !P0 ;  /* 0x00000001ff057807 */ /* 0x000fca0004000000 */
[----:B------:R0:W-:Y:S01]  /*2a30*/  STG.E.U8 desc[UR36][R2.64], R5 ;  /* 0x0000000502007986 */ /* 0x0001e2000c101124 */
[----:B------:R-:W-:Y:S05]  /*2a40*/  BRA `(.L_x_718) ;  /* 0x0000000800787947 */ /* 0x000fea0003800000 */
.L_x_727:
[----:B------:R-:W-:Y:S01]  /*2a50*/  HADD2.F32 R0, -RZ, R0.H0_H0 ;  /* 0x20000000ff007230 */ /* 0x000fe20000004100 */
[----:B------:R-:W-:-:S04]  /*2a60*/  CS2R R6, SRZ ;  /* 0x0000000000067805 */ /* 0x000fc8000001ff00 */
[----:B------:R-:W-:-:S04]  /*2a70*/  FMUL.FTZ R0, R0, 1 ;  /* 0x3f80000000007820 */ /* 0x000fc80000410000 */
[----:B------:R-:W0:Y:S02]  /*2a80*/  F2F.F64.F32 R4, R0 ;  /* 0x0000000000047310 */ /* 0x000e240000201800 */
[----:B0-----:R0:W-:Y:S01]  /*2a90*/  STG.E.128 desc[UR36][R2.64], R4 ;  /* 0x0000000402007986 */ /* 0x0011e2000c101d24 */
[----:B------:R-:W-:Y:S05]  /*2aa0*/  BRA `(.L_x_718) ;  /* 0x0000000800607947 */ /* 0x000fea0003800000 */
.L_x_726:
[----:B------:R-:W-:-:S09]  /*2ab0*/  UISETP.NE.AND UP0, UPT, UR4, 0xf, UPT ;  /* 0x0000000f0400788c */ /* 0x000fd2000bf05270 */
[----:B------:R-:W-:Y:S05]  /*2ac0*/  BRA.U !UP0, `(.L_x_728) ;  /* 0x0000000108a07547 */ /* 0x000fea000b800000 */
[----:B------:R-:W-:-:S09]  /*2ad0*/  UISETP.NE.AND UP0, UPT, UR4, 0x17, UPT ;  /* 0x000000170400788c */ /* 0x000fd2000bf05270 */
[----:B------:R-:W-:Y:S05]  /*2ae0*/  BRA.U !UP0, `(.L_x_729) ;  /* 0x00000001084c7547 */ /* 0x000fea000b800000 */
[----:B------:R-:W-:-:S09]  /*2af0*/  UISETP.NE.AND UP0, UPT, UR4, 0x18, UPT ;  /* 0x000000180400788c */ /* 0x000fd2000bf05270 */
[----:B------:R-:W-:Y:S05]  /*2b00*/  BRA.U UP0, `(.L_x_717) ;  /* 0x0000000500a87547 */ /* 0x000fea000b800000 */
[----:B------:R-:W-:Y:S01]  /*2b10*/  HADD2.F32 R7, -RZ, R0.H0_H0 ;  /* 0x20000000ff077230 */ /* 0x000fe20000004100 */
        /* <DEDUP_REMOVED lines=12> */
.L_x_731:
[----:B------:R-:W-:Y:S05]  /*2be0*/  BSYNC.RECONVERGENT B0 ;  /* 0x0000000000007941 */ /* 0x000fea0003800200 */
.L_x_730:
[----:B------:R-:W-:-:S05]  /*2bf0*/  LOP3.LUT R5, R0, 0x80, R5, 0xf8, !PT ;  /* 0x0000008000057812 */ /* 0x000fca00078ef805 */
[----:B------:R0:W-:Y:S01]  /*2c00*/  STG.E.U8 desc[UR36][R2.64], R5 ;  /* 0x0000000502007986 */ /* 0x0001e2000c101124 */
[----:B------:R-:W-:Y:S05]  /*2c10*/  BRA `(.L_x_718) ;  /* 0x0000000800047947 */ /* 0x000fea0003800000 */
.L_x_729:
[----:B------:R-:W-:Y:S01]  /*2c20*/  HADD2.F32 R7, -RZ, R0.H0_H0 ;  /* 0x20000000ff077230 */ /* 0x000fe20000004100 */
        /* <DEDUP_REMOVED lines=14> */
.L_x_733:
[----:B------:R-:W-:Y:S05]  /*2d10*/  BSYNC.RECONVERGENT B0 ;  /* 0x0000000000007941 */ /* 0x000fea0003800200 */
.L_x_732:
[----:B------:R-:W-:-:S05]  /*2d20*/  LOP3.LUT R5, R0, 0x80, R5, 0xf8, !PT ;  /* 0x0000008000057812 */ /* 0x000fca00078ef805 */
[----:B------:R0:W-:Y:S01]  /*2d30*/  STG.E.U8 desc[UR36][R2.64], R5 ;  /* 0x0000000502007986 */ /* 0x0001e2000c101124 */
[----:B------:R-:W-:Y:S05]  /*2d40*/  BRA `(.L_x_718) ;  /* 0x0000000400b87947 */ /* 0x000fea0003800000 */
.L_x_728:
[----:B------:R-:W-:-:S05]  /*2d50*/  HADD2.F32 R0, -RZ, R0.H0_H0 ;  /* 0x20000000ff007230 */ /* 0x000fca0000004100 */
[----:B------:R-:W-:-:S05]  /*2d60*/  F2FP.BF16.F32.PACK_AB R0, RZ, R0 ;  /* 0x00000000ff00723e */ /* 0x000fca00000010ff */
[----:B------:R0:W-:Y:S01]  /*2d70*/  STG.E.U16 desc[UR36][R2.64], R0 ;  /* 0x0000000002007986 */ /* 0x0001e2000c101524 */
[----:B------:R-:W-:Y:S05]  /*2d80*/  BRA `(.L_x_718) ;  /* 0x0000000400a87947 */ /* 0x000fea0003800000 */
.L_x_725:
        /* <DEDUP_REMOVED lines=8> */
[----:B------:R-:W-:-:S06]  /*2e10*/  HADD2.F32 R5, -RZ, R0.H0_H0 ;  /* 0x20000000ff057230 */ /* 0x000fcc0000004100 */
[----:B------:R-:W0:Y:S02]  /*2e20*/  F2I.FTZ.U32.TRUNC.NTZ R5, R5 ;  /* 0x0000000500057305 */ /* 0x000e24000021f000 */
[----:B0-----:R0:W-:Y:S01]  /*2e30*/  STG.E.U16 desc[UR36][R2.64], R5 ;  /* 0x0000000502007986 */ /* 0x0011e2000c101524 */
[----:B------:R-:W-:Y:S05]  /*2e40*/  BRA `(.L_x_718) ;  /* 0x0000000400787947 */ /* 0x000fea0003800000 */
.L_x_736:
[----:B------:R-:W-:Y:S01]  /*2e50*/  HADD2.F32 R5, -RZ, R0.H0_H0 ;  /* 0x20000000ff057230 */ /* 0x000fe20000004100 */
        /* <DEDUP_REMOVED lines=12> */
.L_x_739:
[----:B------:R-:W-:-:S04]  /*2f20*/  SHF.R.U32.HI R0, RZ, 0x14, R5 ;  /* 0x00000014ff007819 */ /* 0x000fc80000011605 */
[----:B------:R-:W-:-:S04]  /*2f30*/  LOP3.LUT R0, R0, 0x1, RZ, 0xc0, !PT ;  /* 0x0000000100007812 */ /* 0x000fc800078ec0ff */
[----:B------:R-:W-:-:S04]  /*2f40*/  IADD3 R0, PT, PT, R5, 0x487ffff, R0 ;  /* 0x0487ffff05007810 */ /* 0x000fc80007ffe000 */
[----:B------:R-:W-:-:S04]  /*2f50*/  SHF.R.U32.HI R0, RZ, 0x14, R0 ;  /* 0x00000014ff007819 */ /* 0x000fc80000011600 */
[----:B------:R-:W-:-:S07]  /*2f60*/  LOP3.LUT R4, R0, 0xff, RZ, 0xc0, !PT ;  /* 0x000000ff00047812 */ /* 0x000fce00078ec0ff */
.L_x_740:
[----:B------:R-:W-:-:S04]  /*2f70*/  SHF.R.U32.HI R5, RZ, 0x18, R5 ;  /* 0x00000018ff057819 */ /* 0x000fc80000011605 */
[----:B------:R-:W-:-:S04]  /*2f80*/  LOP3.LUT R4, R4, 0x80, R5, 0xf8, !PT ;  /* 0x0000008004047812 */ /* 0x000fc800078ef805 */
[----:B------:R-:W-:-:S07]  /*2f90*/  PRMT R0, R4, 0x7610, R0 ;  /* 0x0000761004007816 */ /* 0x000fce0000000000 */
.L_x_738:
[----:B------:R-:W-:Y:S05]  /*2fa0*/  BSYNC.RECONVERGENT B0 ;  /* 0x0000000000007941 */ /* 0x000fea0003800200 */
.L_x_737:
[----:B------:R0:W-:Y:S01]  /*2fb0*/  STG.E.U8 desc[UR36][R2.64], R0 ;  /* 0x0000000002007986 */ /* 0x0001e2000c101124 */
[----:B------:R-:W-:Y:S05]  /*2fc0*/  BRA `(.L_x_718) ;  /* 0x0000000400187947 */ /* 0x000fea0003800000 */
.L_x_735:
[----:B------:R-:W-:Y:S01]  /*2fd0*/  HADD2.F32 R5, -RZ, R0.H0_H0 ;  /* 0x20000000ff057230 */ /* 0x000fe20000004100 */
[----:B------:R-:W-:Y:S01]  /*2fe0*/  BSSY.RECONVERGENT B0, `(.L_x_741) ;  /* 0x0000014000007945 */ /* 0x000fe20003800200 */
[----:B------:R-:W-:-:S03]  /*2ff0*/  IMAD.MOV.U32 R0, RZ, RZ, 0x80 ;  /* 0x00000080ff007424 */ /* 0x000fc600078e00ff */
        /* <DEDUP_REMOVED lines=10> */
.L_x_743:
[----:B------:R-:W-:-:S04]  /*30a0*/  SHF.R.U32.HI R0, RZ, 0x15, R5 ;  /* 0x00000015ff007819 */ /* 0x000fc80000011605 */
[----:B------:R-:W-:-:S04]  /*30b0*/  LOP3.LUT R0, R0, 0x1, RZ, 0xc0, !PT ;  /* 0x0000000100007812 */ /* 0x000fc800078ec0ff */
[----:B------:R-:W-:-:S04]  /*30c0*/  IADD3 R0, PT, PT, R5, 0x88fffff, R0 ;  /* 0x088fffff05007810 */ /* 0x000fc80007ffe000 */
[----:B------:R-:W-:-:S04]  /*30d0*/  SHF.R.U32.HI R0, RZ, 0x15, R0 ;  /* 0x00000015ff007819 */ /* 0x000fc80000011600 */
[----:B------:R-:W-:-:S07]  /*30e0*/  LOP3.LUT R4, R0, 0xff, RZ, 0xc0, !PT ;  /* 0x000000ff00047812 */ /* 0x000fce00078ec0ff */
.L_x_744:
[----:B------:R-:W-:-:S04]  /*30f0*/  SHF.R.U32.HI R5, RZ, 0x18, R5 ;  /* 0x00000018ff057819 */ /* 0x000fc80000011605 */
[----:B------:R-:W-:-:S04]  /*3100*/  LOP3.LUT R4, R4, 0x80, R5, 0xf8, !PT ;  /* 0x0000008004047812 */ /* 0x000fc800078ef805 */
[----:B------:R-:W-:-:S07]  /*3110*/  PRMT R0, R4, 0x7610, R0 ;  /* 0x0000761004007816 */ /* 0x000fce0000000000 */
.L_x_742:
[----:B------:R-:W-:Y:S05]  /*3120*/  BSYNC.RECONVERGENT B0 ;  /* 0x0000000000007941 */ /* 0x000fea0003800200 */
.L_x_741:
[----:B------:R0:W-:Y:S01]  /*3130*/  STG.E.U8 desc[UR36][R2.64], R0 ;  /* 0x0000000002007986 */ /* 0x0001e2000c101124 */
[----:B------:R-:W-:Y:S05]  /*3140*/  BRA `(.L_x_718) ;  /* 0x0000000000b87947 */ /* 0x000fea0003800000 */
.L_x_734:
[----:B------:R-:W-:-:S09]  /*3150*/  UISETP.NE.AND UP0, UPT, UR4, 0x1c, UPT ;  /* 0x0000001c0400788c */ /* 0x000fd2000bf05270 */
[----:B------:R-:W-:Y:S05]  /*3160*/  BRA.U !UP0, `(.L_x_745) ;  /* 0x0000000108a47547 */ /* 0x000fea000b800000 */
[----:B------:R-:W-:-:S09]  /*3170*/  UISETP.NE.AND UP0, UPT, UR4, 0x1d, UPT ;  /* 0x0000001d0400788c */ /* 0x000fd2000bf05270 */
[----:B------:R-:W-:Y:S05]  /*3180*/  BRA.U !UP0, `(.L_x_746) ;  /* 0x00000001088c7547 */ /* 0x000fea000b800000 */
[----:B------:R-:W-:-:S09]  /*3190*/  UISETP.NE.AND UP0, UPT, UR4, 0x2c, UPT ;  /* 0x0000002c0400788c */ /* 0x000fd2000bf05270 */
[----:B------:R-:W-:Y:S05]  /*31a0*/  BRA.U !UP0, `(.L_x_747) ;  /* 0x0000000108447547 */ /* 0x000fea000b800000 */
.L_x_717:
[----:B------:R-:W-:Y:S01]  /*31b0*/  MOV R0, 0x0 ;  /* 0x0000000000007802 */ /* 0x000fe20000000f00 */
[----:B------:R-:W0:Y:S01]  /*31c0*/  LDCU.64 UR6, c[0x4][0x158] ;  /* 0x01002b00ff0677ac */ /* 0x000e220008000a00 */
[----:B------:R-:W-:Y:S02]  /*31d0*/  HFMA2 R12, -RZ, RZ, 0, 5.9604644775390625e-08 ;  /* 0x00000001ff0c7431 */ /* 0x000fe400000001ff */
[----:B------:R-:W-:Y:S01]  /*31e0*/  IMAD.MOV.U32 R8, RZ, RZ, 0x65 ;  /* 0x00000065ff087424 */ /* 0x000fe200078e00ff */
[----:B------:R1:W2:Y:S01]  /*31f0*/  LDC.64 R2, c[0x4][R0] ;  /* 0x0100000000027b82 */ /* 0x0002a20000000a00 */
[----:B------:R-:W3:Y:S01]  /*3200*/  LDCU.64 UR8, c[0x4][0x160] ;  /* 0x01002c00ff0877ac */ /* 0x000ee20008000a00 */
[----:B------:R-:W-:Y:S01]  /*3210*/  IMAD.MOV.U32 R13, RZ, RZ, RZ ;  /* 0x000000ffff0d7224 */ /* 0x000fe200078e00ff */
[----:B------:R-:W4:Y:S01]  /*3220*/  LDCU.64 UR4, c[0x4][0x60] ;  /* 0x01000c00ff0477ac */ /* 0x000f220008000a00 */
[----:B0-----:R-:W-:Y:S01]  /*3230*/  IMAD.U32 R4, RZ, RZ, UR6 ;  /* 0x00000006ff047e24 */ /* 0x001fe2000f8e00ff */
[----:B------:R-:W-:Y:S01]  /*3240*/  MOV R5, UR7 ;  /* 0x0000000700057c02 */ /* 0x000fe20008000f00 */
[----:B---3--:R-:W-:-:S02]  /*3250*/  IMAD.U32 R6, RZ, RZ, UR8 ;  /* 0x00000008ff067e24 */ /* 0x008fc4000f8e00ff */
[----:B------:R-:W-:Y:S01]  /*3260*/  IMAD.U32 R7, RZ, RZ, UR9 ;  /* 0x00000009ff077e24 */ /* 0x000fe2000f8e00ff */
[----:B----4-:R-:W-:Y:S01]  /*3270*/  MOV R10, UR4 ;  /* 0x00000004000a7c02 */ /* 0x010fe20008000f00 */
[----:B-1----:R-:W-:-:S07]  /*3280*/  IMAD.U32 R11, RZ, RZ, UR5 ;  /* 0x00000005ff0b7e24 */ /* 0x002fce000f8e00ff */
[----:B------:R-:W-:-:S07]  /*3290*/  LEPC R20, `(.L_x_748) ;  /* 0x000000001014794e */ /* 0x000fce0000000000 */
[----:B--2---:R-:W-:Y:S05]  /*32a0*/  CALL.ABS.NOINC R2 ;  /* 0x0000000002007343 */ /* 0x004fea0003c00000 */
.L_x_748:
[----:B------:R-:W-:Y:S05]  /*32b0*/  BRA `(.L_x_718) ;  /* 0x00000000005c7947 */ /* 0x000fea0003800000 */
.L_x_747:
[----:B------:R-:W-:-:S05]  /*32c0*/  HADD2.F32 R5, -RZ, R0.H0_H0 ;  /* 0x20000000ff057230 */ /* 0x000fca0000004100 */
        /* <DEDUP_REMOVED lines=15> */
.L_x_746:
[----:B------:R-:W-:-:S06]  /*33c0*/  HADD2.F32 R4, -RZ, R0.H0_H0 ;  /* 0x20000000ff047230 */ /* 0x000fcc0000004100 */
[----:B------:R-:W0:Y:S02]  /*33d0*/  F2I.U64.TRUNC R4, R4 ;  /* 0x0000000400047311 */ /* 0x000e24000020d800 */
[----:B0-----:R0:W-:Y:S01]  /*33e0*/  STG.E.64 desc[UR36][R2.64], R4 ;  /* 0x0000000402007986 */ /* 0x0011e2000c101b24 */
[----:B------:R-:W-:Y:S05]  /*33f0*/  BRA `(.L_x_718) ;  /* 0x00000000000c7947 */ /* 0x000fea0003800000 */
.L_x_745:
[----:B------:R-:W-:-:S04]  /*3400*/  HADD2.F32 R0, -RZ, R0.H0_H0 ;  /* 0x20000000ff007230 */ /* 0x000fc80000004100 */
[----:B------:R-:W0:Y:S02]  /*3410*/  F2I.FTZ.U32.TRUNC.NTZ R5, R0 ;  /* 0x0000000000057305 */ /* 0x000e24000021f000 */
[----:B0-----:R0:W-:Y:S02]  /*3420*/  STG.E desc[UR36][R2.64], R5 ;  /* 0x0000000502007986 */ /* 0x0011e4000c101924 */
.L_x_718:
[----:B------:R-:W-:-:S07]  /*3430*/  IADD3 R17, PT, PT, R17, 0x80, RZ ;  /* 0x0000008011117810 */ /* 0x000fce0007ffe0ff */
.L_x_677:
[----:B------:R-:W-:Y:S05]  /*3440*/  BSYNC.RECONVERGENT B6 ;  /* 0x0000000000067941 */ /* 0x000fea0003800200 */
.L_x_676:
        /* <DEDUP_REMOVED lines=307> */
.L_x_751:
        /* <DEDUP_REMOVED lines=18> */
.L_x_755:
[----:B------:R-:W2:Y:S02]  /*48a0*/  LDG.E.U8 R2, desc[UR36][R2.64] ;  /* 0x0000002402027981 */ /* 0x000ea4000c1e1100 */
[----:B--2---:R-:W-:-:S04]  /*48b0*/  I2FP.F32.U32 R0, R2 ;  /* 0x0000000200007245 */ /* 0x004fc80000201000 */
[----:B------:R-:W-:Y:S01]  /*48c0*/  F2FP.F16.F32.PACK_AB R0, RZ, R0 ;  /* 0x00000000ff00723e */ /* 0x000fe200000000ff */
[----:B------:R-:W-:Y:S06]  /*48d0*/  BRA `(.L_x_757) ;  /* 0x0000000c007c7947 */ /* 0x000fec0003800000 */
.L_x_754:
        /* <DEDUP_REMOVED lines=10> */
.L_x_759:
[----:B------:R-:W2:Y:S02]  /*4980*/  LDG.E R2, desc[UR36][R2.64] ;  /* 0x0000002402027981 */ /* 0x000ea4000c1e1900 */
[----:B--2---:R-:W-:-:S04]  /*4990*/  I2FP.F32.S32 R0, R2 ;  /* 0x0000000200007245 */ /* 0x004fc80000201400 */
[----:B------:R-:W-:Y:S01]  /*49a0*/  F2FP.F16.F32.PACK_AB R0, RZ, R0 ;  /* 0x00000000ff00723e */ /* 0x000fe200000000ff */
[----:B------:R-:W-:Y:S06]  /*49b0*/  BRA `(.L_x_757) ;  /* 0x0000000c00447947 */ /* 0x000fec0003800000 */
.L_x_758:
[----:B------:R-:W2:Y:S02]  /*49c0*/  LDG.E.U16 R2, desc[UR36][R2.64] ;  /* 0x0000002402027981 */ /* 0x000ea4000c1e1500 */
[----:B--2---:R-:W0:Y:S02]  /*49d0*/  I2F.S16 R0, R2 ;  /* 0x0000000200007306 */ /* 0x004e240000101400 */
[----:B0-----:R-:W-:Y:S01]  /*49e0*/  F2FP.F16.F32.PACK_AB R0, RZ, R0 ;  /* 0x00000000ff00723e */ /* 0x001fe200000000ff */
[----:B------:R-:W-:Y:S06]  /*49f0*/  BRA `(.L_x_757) ;  /* 0x0000000c00347947 */ /* 0x000fec0003800000 */
.L_x_753:
        /* <DEDUP_REMOVED lines=9> */
.L_x_761:
[----:B------:R1:W5:Y:S01]  /*4a90*/  LDG.E.U16 R0, desc[UR36][R2.64] ;  /* 0x0000002402007981 */ /* 0x000362000c1e1500 */
[----:B------:R-:W-:Y:S05]  /*4aa0*/  BRA `(.L_x_757) ;  /* 0x0000000c00087947 */ /* 0x000fea0003800000 */
.L_x_760:
        /* <DEDUP_REMOVED lines=9> */
.L_x_763:
[----:B------:R0:W5:Y:S01]  /*4b40*/  LDG.E.U16 R0, desc[UR36][R2.64] ;  /* 0x0000002402007981 */ /* 0x000162000c1e1500 */
[----:B------:R-:W-:Y:S05]  /*4b50*/  BRA `(.L_x_757) ;  /* 0x0000000800dc7947 */ /* 0x000fea0003800000 */
.L_x_762:
        /* <DEDUP_REMOVED lines=8> */
.L_x_752:
        /* <DEDUP_REMOVED lines=13> */
.L_x_766:
        /* <DEDUP_REMOVED lines=8> */
.L_x_765:
        /* <DEDUP_REMOVED lines=27> */
.L_x_768:
        /* <DEDUP_REMOVED lines=11> */
[----:B------:R-:W-:Y:S01]  /*4f90*/  F2FP.F16.F32.PACK_AB R0, RZ, R0 ;  /* 0x00000000ff00723e */ /* 0x000fe200000000ff */
[----:B------:R-:W-:Y:S06]  /*4fa0*/  BRA `(.L_x_757) ;  /* 0x0000000400c87947 */ /* 0x000fec0003800000 */
.L_x_767:
[----:B------:R-:W2:Y:S02]  /*4fb0*/  LDG.E.U16 R0, desc[UR36][R2.64] ;  /* 0x0000002402007981 */ /* 0x000ea4000c1e1500 */
[----:B--2---:R-:W-:-:S04]  /*4fc0*/  SHF.L.U32 R0, R0, 0x10, RZ ;  /* 0x0000001000007819 */ /* 0x004fc800000006ff */
[----:B------:R-:W-:Y:S01]  /*4fd0*/  F2FP.F16.F32.PACK_AB R0, RZ, R0 ;  /* 0x00000000ff00723e */ /* 0x000fe200000000ff */
[----:B------:R-:W-:Y:S06]  /*4fe0*/  BRA `(.L_x_757) ;  /* 0x0000000400b87947 */ /* 0x000fec0003800000 */
.L_x_764:
        /* <DEDUP_REMOVED lines=12> */
.L_x_771:
        /* <DEDUP_REMOVED lines=21> */
.L_x_775:
[----:B------:R-:W-:Y:S05]  /*5200*/  BSYNC.RECONVERGENT B1 ;  /* 0x0000000000017941 */ /* 0x000fea0003800200 */
.L_x_774:
[----:B------:R-:W-:Y:S01]  /*5210*/  IMAD.SHL.U32 R0, R0, 0x100000, RZ ;  /* 0x0010000000007824 */ /* 0x000fe200078e00ff */
[----:B------:R-:W-:-:S04]  /*5220*/  LEA R2, R2, 0x3b800000, 0x17 ;  /* 0x3b80000002027811 */ /* 0x000fc800078eb8ff */
[----:B------:R-:W-:-:S07]  /*5230*/  LOP3.LUT R0, R2, R0, R7, 0xfe, !PT ;  /* 0x0000000002007212 */ /* 0x000fce00078efe07 */
.L_x_773:
[----:B------:R-:W-:Y:S05]  /*5240*/  BSYNC.RECONVERGENT B0 ;  /* 0x0000000000007941 */ /* 0x000fea0003800200 */
.L_x_772:
[----:B------:R-:W-:Y:S01]  /*5250*/  F2FP.F16.F32.PACK_AB R0, RZ, R0 ;  /* 0x00000000ff00723e */ /* 0x000fe200000000ff */
[----:B------:R-:W-:Y:S06]  /*5260*/  BRA `(.L_x_757) ;  /* 0x0000000400187947 */ /* 0x000fec0003800000 */
.L_x_770:
        /* <DEDUP_REMOVED lines=21> */
.L_x_779:
[----:B------:R-:W-:Y:S05]  /*53c0*/  BSYNC.RECONVERGENT B1 ;  /* 0x0000000000017941 */ /* 0x000fea0003800200 */
.L_x_778:
[----:B------:R-:W-:Y:S01]  /*53d0*/  IMAD.SHL.U32 R0, R0, 0x200000, RZ ;  /* 0x0020000000007824 */ /* 0x000fe200078e00ff */
[----:B------:R-:W-:-:S04]  /*53e0*/  LEA R2, R2, 0x37800000, 0x17 ;  /* 0x3780000002027811 */ /* 0x000fc800078eb8ff */
[----:B------:R-:W-:-:S07]  /*53f0*/  LOP3.LUT R0, R2, R0, R7, 0xfe, !PT ;  /* 0x0000000002007212 */ /* 0x000fce00078efe07 */
.L_x_777:
[----:B------:R-:W-:Y:S05]  /*5400*/  BSYNC.RECONVERGENT B0 ;  /* 0x0000000000007941 */ /* 0x000fea0003800200 */
.L_x_776:
[----:B------:R-:W-:Y:S01]  /*5410*/  F2FP.F16.F32.PACK_AB R0, RZ, R0 ;  /* 0x00000000ff00723e */ /* 0x000fe200000000ff */
[----:B------:R-:W-:Y:S06]  /*5420*/  BRA `(.L_x_757) ;  /* 0x0000000000a87947 */ /* 0x000fec0003800000 */
.L_x_769:
        /* <DEDUP_REMOVED lines=14> */
.L_x_783:
[----:B------:R-:W-:Y:S05]  /*5510*/  BSYNC.RECONVERGENT B0 ;  /* 0x0000000000007941 */ /* 0x000fea0003800200 */
.L_x_782:
[----:B------:R-:W-:Y:S01]  /*5520*/  F2FP.F16.F32.PACK_AB R0, RZ, R0 ;  /* 0x00000000ff00723e */ /* 0x000fe200000000ff */
[----:B------:R-:W-:Y:S06]  /*5530*/  BRA `(.L_x_757) ;  /* 0x0000000000647947 */ /* 0x000fec0003800000 */
.L_x_756:
        /* <DEDUP_REMOVED lines=16> */
.L_x_784:
[----:B------:R-:W-:Y:S01]  /*5640*/  PRMT R0, RZ, 0x7610, R0 ;  /* 0x00007610ff007816 */ /* 0x000fe20000000000 */
[----:B------:R-:W-:Y:S06]  /*5650*/  BRA `(.L_x_757) ;  /* 0x00000000001c7947 */ /* 0x000fec0003800000 */
.L_x_781:
[----:B------:R-:W2:Y:S02]  /*5660*/  LDG.E.64 R2, desc[UR36][R2.64] ;  /* 0x0000002402027981 */ /* 0x000ea4000c1e1b00 */
[----:B--2---:R-:W0:Y:S02]  /*5670*/  I2F.U64 R0, R2 ;  /* 0x0000000200007312 */ /* 0x004e240000301000 */
[----:B0-----:R-:W-:Y:S01]  /*5680*/  F2FP.F16.F32.PACK_AB R0, RZ, R0 ;  /* 0x00000000ff00723e */ /* 0x001fe200000000ff */
[----:B------:R-:W-:Y:S06]  /*5690*/  BRA `(.L_x_757) ;  /* 0x00000000000c7947 */ /* 0x000fec0003800000 */
.L_x_780:
[----:B------:R-:W2:Y:S02]  /*56a0*/  LDG.E R2, desc[UR36][R2.64] ;  /* 0x0000002402027981 */ /* 0x000ea4000c1e1900 */
[----:B--2---:R-:W-:-:S04]  /*56b0*/  I2FP.F32.U32 R0, R2 ;  /* 0x0000000200007245 */ /* 0x004fc80000201000 */
[----:B------:R-:W-:-:S07]  /*56c0*/  F2FP.F16.F32.PACK_AB R0, RZ, R0 ;  /* 0x00000000ff00723e */ /* 0x000fce00000000ff */
.L_x_757:
        /* <DEDUP_REMOVED lines=47> */
.L_x_788:
[----:B------:R-:W-:-:S06]  /*59c0*/  HADD2.F32 R5, -RZ, R0.H0_H0 ;  /* 0x20000000ff057230 */ /* 0x000fcc0000004100 */
[----:B------:R-:W0:Y:S02]  /*59d0*/  F2I.S64.TRUNC R4, R5 ;  /* 0x0000000500047311 */ /* 0x000e24000020d900 */
[----:B0-----:R0:W-:Y:S01]  /*59e0*/  STG.E.U8 desc[UR36][R2.64], R4 ;  /* 0x0000000402007986 */ /* 0x0011e2000c101124 */
[----:B------:R-:W-:Y:S05]  /*59f0*/  BRA `(.L_x_790) ;  /* 0x0000000c006c7947 */ /* 0x000fea0003800000 */
.L_x_787:
        /* <DEDUP_REMOVED lines=10> */
.L_x_792:
[----:B------:R-:W-:-:S04]  /*5aa0*/  HADD2.F32 R0, -RZ, R0.H0_H0 ;  /* 0x20000000ff007230 */ /* 0x000fc80000004100 */
[----:B------:R-:W0:Y:S02]  /*5ab0*/  F2I.FTZ.TRUNC.NTZ R5, R0 ;  /* 0x0000000000057305 */ /* 0x000e24000021f100 */
[----:B0-----:R0:W-:Y:S01]  /*5ac0*/  STG.E desc[UR36][R2.64], R5 ;  /* 0x0000000502007986 */ /* 0x0011e2000c101924 */
[----:B------:R-:W-:Y:S05]  /*5ad0*/  BRA `(.L_x_790) ;  /* 0x0000000c00347947 */ /* 0x000fea0003800000 */
.L_x_791:
[----:B------:R-:W-:-:S04]  /*5ae0*/  HADD2.F32 R0, -RZ, R0.H0_H0 ;  /* 0x20000000ff007230 */ /* 0x000fc80000004100 */
[----:B------:R-:W0:Y:S02]  /*5af0*/  F2I.FTZ.TRUNC.NTZ R5, R0 ;  /* 0x0000000000057305 */ /* 0x000e24000021f100 */
[----:B0-----:R0:W-:Y:S01]  /*5b00*/  STG.E.U16 desc[UR36][R2.64], R5 ;  /* 0x0000000502007986 */ /* 0x0011e2000c101524 */
[----:B------:R-:W-:Y:S05]  /*5b10*/  BRA `(.L_x_790) ;  /* 0x0000000c00247947 */ /* 0x000fea0003800000 */
.L_x_786:
        /* <DEDUP_REMOVED lines=9> */
.L_x_794:
[----:B------:R0:W-:Y:S01]  /*5bb0*/  STG.E.U16 desc[UR36][R2.64], R0 ;  /* 0x0000000002007986 */ /* 0x0001e2000c101524 */
[----:B------:R-:W-:Y:S05]  /*5bc0*/  BRA `(.L_x_790) ;  /* 0x0000000800f87947 */ /* 0x000fea0003800000 */
.L_x_793:
[----:B------:R-:W-:-:S09]  /*5bd0*/  UISETP.NE.AND UP0, UPT, UR4, 0x7, UPT ;  /* 0x000000070400788c */ /* 0x000fd2000bf05270 */
[----:B------:R-:W-:Y:S05]  /*5be0*/  BRA.U !UP0, `(.L_x_795) ;  /* 0x0000000108347547 */ /* 0x000fea000b800000 */
[----:B------:R-:W-:-:S09]  /*5bf0*/  UISETP.NE.AND UP0, UPT, UR4, 0x8, UPT ;  /* 0x000000080400788c */ /* 0x000fd2000bf05270 */
[----:B------:R-:W-:Y:S05]  /*5c00*/  BRA.U !UP0, `(.L_x_796) ;  /* 0x0000000108187547 */ /* 0x000fea000b800000 */
[----:B------:R-:W-:-:S09]  /*5c10*/  UISETP.NE.AND UP0, UPT, UR4, 0x9, UPT ;  /* 0x000000090400788c */ /* 0x000fd2000bf05270 */
[----:B------:R-:W-:Y:S05]  /*5c20*/  BRA.U UP0, `(.L_x_789) ;  /* 0x0000000500fc7547 */ /* 0x000fea000b800000 */
[----:B------:R-:W-:Y:S01]  /*5c30*/  HADD2.F32 R4, -RZ, R0.H0_H0 ;  /* 0x20000000ff047230 */ /* 0x000fe20000004100 */
[----:B------:R-:W-:-:S05]  /*5c40*/  MOV R5, RZ ;  /* 0x000000ff00057202 */ /* 0x000fca0000000f00 */
[----:B------:R0:W-:Y:S01]  /*5c50*/  STG.E.64 desc[UR36][R2.64], R4 ;  /* 0x0000000402007986 */ /* 0x0001e2000c101b24 */
[----:B------:R-:W-:Y:S05]  /*5c60*/  BRA `(.L_x_790) ;  /* 0x0000000800d07947 */ /* 0x000fea0003800000 */
.L_x_796:
[----:B------:R-:W-:-:S05]  /*5c70*/  HADD2.F32 R0, -RZ, R0.H0_H0 ;  /* 0x20000000ff007230 */ /* 0x000fca0000004100 */
[----:B------:R-:W-:-:S04]  /*5c80*/  F2FP.F16.F32.PACK_AB R0, RZ, R0 ;  /* 0x00000000ff00723e */ /* 0x000fc800000000ff */
[----:B------:R-:W-:-:S05]  /*5c90*/  PRMT R0, R0, 0x5410, RZ ;  /* 0x0000541000007816 */ /* 0x000fca00000000ff */
[----:B------:R0:W-:Y:S01]  /*5ca0*/  STG.E desc[UR36][R2.64], R0 ;  /* 0x0000000002007986 */ /* 0x0001e2000c101924 */
[----:B------:R-:W-:Y:S05]  /*5cb0*/  BRA `(.L_x_790) ;  /* 0x0000000800bc7947 */ /* 0x000fea0003800000 */
.L_x_795:
[----:B------:R-:W-:-:S05]  /*5cc0*/  HADD2.F32 R4, -RZ, R0.H0_H0 ;  /* 0x20000000ff047230 */ /* 0x000fca0000004100 */
[----:B------:R-:W-:-:S06]  /*5cd0*/  FMUL.FTZ R4, R4, 1 ;  /* 0x3f80000004047820 */ /* 0x000fcc0000410000 */
[----:B------:R-:W0:Y:S02]  /*5ce0*/  F2F.F64.F32 R4, R4 ;  /* 0x0000000400047310 */ /* 0x000e240000201800 */
[----:B0-----:R0:W-:Y:S01]  /*5cf0*/  STG.E.64 desc[UR36][R2.64], R4 ;  /* 0x0000000402007986 */ /* 0x0011e2000c101b24 */
[----:B------:R-:W-:Y:S05]  /*5d00*/  BRA `(.L_x_790) ;  /* 0x0000000800a87947 */ /* 0x000fea0003800000 */
.L_x_785:
        /* <DEDUP_REMOVED lines=14> */
.L_x_800:
[----:B------:R-:W-:Y:S01]  /*5df0*/  HADD2.F32 R5, -RZ, R0.H0_H0 ;  /* 0x20000000ff057230 */ /* 0x000fe20000004100 */
        /* <DEDUP_REMOVED lines=17> */
.L_x_803:
[----:B------:R-:W-:-:S04]  /*5f10*/  SHF.R.U32.HI R5, RZ, 0x18, R5 ;  /* 0x00000018ff057819 */ /* 0x000fc80000011605 */
[----:B------:R-:W-:-:S07]  /*5f20*/  LOP3.LUT R0, R0, 0x80, R5, 0xf8, !PT ;  /* 0x0000008000007812 */ /* 0x000fce00078ef805 */
.L_x_802:
[----:B------:R-:W-:Y:S05]  /*5f30*/  BSYNC.RECONVERGENT B0 ;  /* 0x0000000000007941 */ /* 0x000fea0003800200 */
.L_x_801:
[----:B------:R0:W-:Y:S01]  /*5f40*/  STG.E.U8 desc[UR36][R2.64], R0 ;  /* 0x0000000002007986 */ /* 0x0001e2000c101124 */
[----:B------:R-:W-:Y:S05]  /*5f50*/  BRA `(.L_x_790) ;  /* 0x0000000800147947 */ /* 0x000fea0003800000 */
.L_x_799:
[----:B------:R-:W-:Y:S01]  /*5f60*/  HADD2.F32 R5, -RZ, R0.H0_H0 ;  /* 0x20000000ff057230 */ /* 0x000fe20000004100 */
        /* <DEDUP_REMOVED lines=17> */
.L_x_806:
[----:B------:R-:W-:-:S04]  /*6080*/  SHF.R.U32.HI R5, RZ, 0x18, R5 ;  /* 0x00000018ff057819 */ /* 0x000fc80000011605 */
[----:B------:R-:W-:-:S07]  /*6090*/  LOP3.LUT R0, R0, 0x80, R5, 0xf8, !PT ;  /* 0x0000008000007812 */ /* 0x000fce00078ef805 */
.L_x_805:
[----:B------:R-:W-:Y:S05]  /*60a0*/  BSYNC.RECONVERGENT B0 ;  /* 0x0000000000007941 */ /* 0x000fea0003800200 */
.L_x_804:
[----:B------:R0:W-:Y:S01]  /*60b0*/  STG.E.U8 desc[UR36][R2.64], R0 ;  /* 0x0000000002007986 */ /* 0x0001e2000c101124 */
[----:B------:R-:W-:Y:S05]  /*60c0*/  BRA `(.L_x_790) ;  /* 0x0000000400b87947 */ /* 0x000fea0003800000 */
.L_x_798:
[----:B------:R-:W-:-:S09]  /*60d0*/  UISETP.NE.AND UP0, UPT, UR4, 0x1c, UPT ;  /* 0x0000001c0400788c */ /* 0x000fd2000bf05270 */
[----:B------:R-:W-:Y:S05]  /*60e0*/  BRA.U !UP0, `(.L_x_807) ;  /* 0x0000000108607547 */ /* 0x000fea000b800000 */
[----:B------:R-:W-:-:S09]  /*60f0*/  UISETP.NE.AND UP0, UPT, UR4, 0x1d, UPT ;  /* 0x0000001d0400788c */ /* 0x000fd2000bf05270 */
[----:B------:R-:W-:Y:S05]  /*6100*/  BRA.U !UP0, `(.L_x_808) ;  /* 0x0000000108487547 */ /* 0x000fea000b800000 */
[----:B------:R-:W-:-:S09]  /*6110*/  UISETP.NE.AND UP0, UPT, UR4, 0x2c, UPT ;  /* 0x0000002c0400788c */ /* 0x000fd2000bf05270 */
[----:B------:R-:W-:Y:S05]  /*6120*/  BRA.U UP0, `(.L_x_789) ;  /* 0x0000000100bc7547 */ /* 0x000fea000b800000 */
        /* <DEDUP_REMOVED lines=16> */
.L_x_808:
[----:B------:R-:W-:-:S06]  /*6230*/  HADD2.F32 R4, -RZ, R0.H0_H0 ;  /* 0x20000000ff047230 */ /* 0x000fcc0000004100 */
[----:B------:R-:W0:Y:S02]  /*6240*/  F2I.U64.TRUNC R4, R4 ;  /* 0x0000000400047311 */ /* 0x000e24000020d800 */
[----:B0-----:R0:W-:Y:S01]  /*6250*/  STG.E.64 desc[UR36][R2.64], R4 ;  /* 0x0000000402007986 */ /* 0x0011e2000c101b24 */
[----:B------:R-:W-:Y:S05]  /*6260*/  BRA `(.L_x_790) ;  /* 0x0000000400507947 */ /* 0x000fea0003800000 */
.L_x_807:
[----:B------:R-:W-:-:S04]  /*6270*/  HADD2.F32 R0, -RZ, R0.H0_H0 ;  /* 0x20000000ff007230 */ /* 0x000fc80000004100 */
[----:B------:R-:W0:Y:S02]  /*6280*/  F2I.FTZ.U32.TRUNC.NTZ R5, R0 ;  /* 0x0000000000057305 */ /* 0x000e24000021f000 */
[----:B0-----:R0:W-:Y:S01]  /*6290*/  STG.E desc[UR36][R2.64], R5 ;  /* 0x0000000502007986 */ /* 0x0011e2000c101924 */
[----:B------:R-:W-:Y:S05]  /*62a0*/  BRA `(.L_x_790) ;  /* 0x0000000400407947 */ /* 0x000fea0003800000 */
.L_x_797:
        /* <DEDUP_REMOVED lines=11> */
.L_x_810:
[----:B------:R-:W-:Y:S01]  /*6360*/  HADD2.F32 R0, -RZ, R0.H0_H0 ;  /* 0x20000000ff007230 */ /* 0x000fe20000004100 */
[----:B------:R-:W-:-:S04]  /*6370*/  CS2R R6, SRZ ;  /* 0x0000000000067805 */ /* 0x000fc8000001ff00 */
[----:B------:R-:W-:-:S04]  /*6380*/  FMUL.FTZ R0, R0, 1 ;  /* 0x3f80000000007820 */ /* 0x000fc80000410000 */
[----:B------:R-:W0:Y:S02]  /*6390*/  F2F.F64.F32 R4, R0 ;  /* 0x0000000000047310 */ /* 0x000e240000201800 */
[----:B0-----:R4:W-:Y:S01]  /*63a0*/  STG.E.128 desc[UR36][R2.64], R4 ;  /* 0x0000000402007986 */ /* 0x0019e2000c101d24 */
[----:B------:R-:W-:Y:S05]  /*63b0*/  BRA `(.L_x_790) ;  /* 0x0000000000fc7947 */ /* 0x000fea0003800000 */
.L_x_809:
[----:B------:R-:W-:-:S09]  /*63c0*/  UISETP.NE.AND UP0, UPT, UR4, 0xf, UPT ;  /* 0x0000000f0400788c */ /* 0x000fd2000bf05270 */
[----:B------:R-:W-:Y:S05]  /*63d0*/  BRA.U !UP0, `(.L_x_811) ;  /* 0x0000000108e87547 */ /* 0x000fea000b800000 */
[----:B------:R-:W-:-:S09]  /*63e0*/  UISETP.NE.AND UP0, UPT, UR4, 0x17, UPT ;  /* 0x000000170400788c */ /* 0x000fd2000bf05270 */
[----:B------:R-:W-:Y:S05]  /*63f0*/  BRA.U !UP0, `(.L_x_812) ;  /* 0x0000000108907547 */ /* 0x000fea000b800000 */
[----:B------:R-:W-:-:S09]  /*6400*/  UISETP.NE.AND UP0, UPT, UR4, 0x18, UPT ;  /* 0x000000180400788c */ /* 0x000fd2000bf05270 */
[----:B------:R-:W-:Y:S05]  /*6410*/  BRA.U !UP0, `(.L_x_813) ;  /* 0x0000000108447547 */ /* 0x000fea000b800000 */
.L_x_789:
[----:B------:R-:W-:Y:S01]  /*6420*/  MOV R0, 0x0 ;  /* 0x0000000000007802 */ /* 0x000fe20000000f00 */
[----:B------:R-:W0:Y:S01]  /*6430*/  LDCU.64 UR4, c[0x4][0x158] ;  /* 0x01002b00ff0477ac */ /* 0x000e220008000a00 */
[----:B------:R-:W-:Y:S02]  /*6440*/  HFMA2 R8, -RZ, RZ, 0, 6.020069122314453125e-06 ;  /* 0x00000065ff087431 */ /* 0x000fe400000001ff */
[----:B------:R-:W-:Y:S01]  /*6450*/  IMAD.MOV.U32 R12, RZ, RZ, 0x1 ;  /* 0x00000001ff0c7424 */ /* 0x000fe200078e00ff */
[----:B------:R1:W2:Y:S01]  /*6460*/  LDC.64 R2, c[0x4][R0] ;  /* 0x0100000000027b82 */ /* 0x0002a20000000a00 */
[----:B------:R-:W3:Y:S01]  /*6470*/  LDCU.64 UR6, c[0x4][0x160] ;  /* 0x01002c00ff0677ac */ /* 0x000ee20008000a00 */
[----:B------:R-:W-:Y:S01]  /*6480*/  IMAD.MOV.U32 R13, RZ, RZ, RZ ;  /* 0x000000ffff0d7224 */ /* 0x000fe200078e00ff */
[----:B------:R-:W4:Y:S01]  /*6490*/  LDCU.64 UR8, c[0x4][0x60] ;  /* 0x01000c00ff0877ac */ /* 0x000f220008000a00 */
[----:B0-----:R-:W-:Y:S01]  /*64a0*/  MOV R4, UR4 ;  /* 0x0000000400047c02 */ /* 0x001fe20008000f00 */
[----:B------:R-:W-:-:S02]  /*64b0*/  IMAD.U32 R5, RZ, RZ, UR5 ;  /* 0x00000005ff057e24 */ /* 0x000fc4000f8e00ff */
[----:B---3--:R-:W-:Y:S01]  /*64c0*/  IMAD.U32 R6, RZ, RZ, UR6 ;  /* 0x00000006ff067e24 */ /* 0x008fe2000f8e00ff */
[----:B------:R-:W-:Y:S01]  /*64d0*/  MOV R7, UR7 ;  /* 0x0000000700077c02 */ /* 0x000fe20008000f00 */
[----:B----4-:R-:W-:Y:S02]  /*64e0*/  IMAD.U32 R10, RZ, RZ, UR8 ;  /* 0x00000008ff0a7e24 */ /* 0x010fe4000f8e00ff */
[----:B-1----:R-:W-:-:S07]  /*64f0*/  IMAD.U32 R11, RZ, RZ, UR9 ;  /* 0x00000009ff0b7e24 */ /* 0x002fce000f8e00ff */
[----:B------:R-:W-:-:S07]  /*6500*/  LEPC R20, `(.L_x_814) ;  /* 0x000000001014794e */ /* 0x000fce0000000000 */
[----:B--2---:R-:W-:Y:S05]  /*6510*/  CALL.ABS.NOINC R2 ;  /* 0x0000000002007343 */ /* 0x004fea0003c00000 */
.L_x_814:
[----:B------:R-:W-:Y:S05]  /*6520*/  BRA `(.L_x_790) ;  /* 0x0000000000a07947 */ /* 0x000fea0003800000 */
.L_x_813:
[----:B------:R-:W-:Y:S01]  /*6530*/  HADD2.F32 R7, -RZ, R0.H0_H0 ;  /* 0x20000000ff077230 */ /* 0x000fe20000004100 */
        /* <DEDUP_REMOVED lines=12> */
.L_x_816:
[----:B------:R-:W-:Y:S05]  /*6600*/  BSYNC.RECONVERGENT B0 ;  /* 0x0000000000007941 */ /* 0x000fea0003800200 */
.L_x_815:
[----:B------:R-:W-:-:S05]  /*6610*/  LOP3.LUT R5, R0, 0x80, R5, 0xf8, !PT ;  /* 0x0000008000057812 */ /* 0x000fca00078ef805 */
[----:B------:R2:W-:Y:S01]  /*6620*/  STG.E.U8 desc[UR36][R2.64], R5 ;  /* 0x0000000502007986 */ /* 0x0005e2000c101124 */
[----:B------:R-:W-:Y:S05]  /*6630*/  BRA `(.L_x_790) ;  /* 0x00000000005c7947 */ /* 0x000fea0003800000 */
.L_x_812:
[----:B------:R-:W-:Y:S01]  /*6640*/  HADD2.F32 R5, -RZ, R0.H0_H0 ;  /* 0x20000000ff057230 */ /* 0x000fe20000004100 */
        /* <DEDUP_REMOVED lines=11> */
.L_x_818:
[----:B------:R-:W-:Y:S01]  /*6700*/  IMAD.MOV.U32 R0, RZ, RZ, 0x7f ;  /* 0x0000007fff007424 */ /* 0x000fe200078e00ff */
[----:B------:R-:W-:-:S04]  /*6710*/  ISETP.GT.U32.AND P0, PT, R4, 0x7f800000, PT ;  /* 0x7f8000000400780c */ /* 0x000fc80003f04070 */
[----:B------:R-:W-:-:S09]  /*6720*/  SEL R0, R0, 0x7c, P0 ;  /* 0x0000007c00007807 */ /* 0x000fd20000000000 */
.L_x_819:
[----:B------:R-:W-:Y:S05]  /*6730*/  BSYNC.RECONVERGENT B0 ;  /* 0x0000000000007941 */ /* 0x000fea0003800200 */
.L_x_817:
[----:B------:R-:W-:-:S04]  /*6740*/  SHF.R.U32.HI R5, RZ, 0x18, R5 ;  /* 0x00000018ff057819 */ /* 0x000fc80000011605 */
[----:B------:R-:W-:-:S05]  /*6750*/  LOP3.LUT R5, R0, 0x80, R5, 0xf8, !PT ;  /* 0x0000008000057812 */ /* 0x000fca00078ef805 */
[----:B------:R1:W-:Y:S01]  /*6760*/  STG.E.U8 desc[UR36][R2.64], R5 ;  /* 0x0000000502007986 */ /* 0x0003e2000c101124 */
[----:B------:R-:W-:Y:S05]  /*6770*/  BRA `(.L_x_790) ;  /* 0x00000000000c7947 */ /* 0x000fea0003800000 */
.L_x_811:
[----:B------:R-:W-:-:S05]  /*6780*/  HADD2.F32 R0, -RZ, R0.H0_H0 ;  /* 0x20000000ff007230 */ /* 0x000fca0000004100 */
[----:B------:R-:W-:-:S05]  /*6790*/  F2FP.BF16.F32.PACK_AB R0, RZ, R0 ;  /* 0x00000000ff00723e */ /* 0x000fca00000010ff */
[----:B------:R0:W-:Y:S02]  /*67a0*/  STG.E.U16 desc[UR36][R2.64], R0 ;  /* 0x0000000002007986 */ /* 0x0001e4000c101524 */
.L_x_790:
[----:B------:R-:W-:-:S07]  /*67b0*/  VIADD R17, R17, 0x80 ;  /* 0x0000008011117836 */ /* 0x000fce0000000000 */
.L_x_750:
[----:B------:R-:W-:Y:S05]  /*67c0*/  BSYNC.RECONVERGENT B6 ;  /* 0x0000000000067941 */ /* 0x000fea0003800200 */
.L_x_749:
        /* <DEDUP_REMOVED lines=307> */
.L_x_822:
[----:B------:R-:W1:Y:S01]  /*7b00*/  LDCU.64 UR6, c[0x0][0x588] ;  /* 0x0000b100ff0677ac */ /* 0x000e620008000a00 */
[----:B------:R-:W-:-:S04]  /*7b10*/  UPRMT UR4, UR41, 0x9910, URZ ;  /* 0x0000991029047896 */ /* 0x000fc800080000ff */
[----:B------:R-:W-:Y:S01]  /*7b20*/  UISETP.GT.AND UP0, UPT, UR4, 0x9, UPT ;  /* 0x000000090400788c */ /* 0x000fe2000bf04270 */
[----:B-1234-:R-:W-:-:S04]  /*7b30*/  IADD3 R2, P0, PT, R0, UR6, RZ ;  /* 0x0000000600027c10 */ /* 0x01efc8000ff1e0ff */
[----:B------:R-:W-:-:S04]  /*7b40*/  IADD3.X R3, PT, PT, RZ, UR7, RZ, P0, !PT ;  /* 0x00000007ff037c10 */ /* 0x000fc800087fe4ff */
        /* <DEDUP_REMOVED lines=13> */
.L_x_826:
[----:B------:R-:W2:Y:S02]  /*7c20*/  LDG.E.U8 R2, desc[UR36][R2.64] ;  /* 0x0000002402027981 */ /* 0x000ea4000c1e1100 */
[----:B--2---:R-:W-:-:S04]  /*7c30*/  I2FP.F32.U32 R0, R2 ;  /* 0x0000000200007245 */ /* 0x004fc80000201000 */
[----:B------:R-:W-:Y:S01]  /*7c40*/  F2FP.F16.F32.PACK_AB R0, RZ, R0 ;  /* 0x00000000ff00723e */ /* 0x000fe200000000ff */
[----:B------:R-:W-:Y:S06]  /*7c50*/  BRA `(.L_x_828) ;  /* 0x0000000c007c7947 */ /* 0x000fec0003800000 */
.L_x_825:
        /* <DEDUP_REMOVED lines=10> */
.L_x_830:
[----:B------:R-:W2:Y:S02]  /*7d00*/  LDG.E R2, desc[UR36][R2.64] ;  /* 0x0000002402027981 */ /* 0x000ea4000c1e1900 */
[----:B--2---:R-:W-:-:S04]  /*7d10*/  I2FP.F32.S32 R0, R2 ;  /* 0x0000000200007245 */ /* 0x004fc80000201400 */
[----:B------:R-:W-:Y:S01]  /*7d20*/  F2FP.F16.F32.PACK_AB R0, RZ, R0 ;  /* 0x00000000ff00723e */ /* 0x000fe200000000ff */
[----:B------:R-:W-:Y:S06]  /*7d30*/  BRA `(.L_x_828) ;  /* 0x0000000c00447947 */ /* 0x000fec0003800000 */
.L_x_829:
[----:B------:R-:W2:Y:S02]  /*7d40*/  LDG.E.U16 R2, desc[UR36][R2.64] ;  /* 0x0000002402027981 */ /* 0x000ea4000c1e1500 */
[----:B--2---:R-:W0:Y:S02]  /*7d50*/  I2F.S16 R0, R2 ;  /* 0x0000000200007306 */ /* 0x004e240000101400 */
[----:B0-----:R-:W-:Y:S01]  /*7d60*/  F2FP.F16.F32.PACK_AB R0, RZ, R0 ;  /* 0x00000000ff00723e */ /* 0x001fe200000000ff */
[----:B------:R-:W-:Y:S06]  /*7d70*/  BRA `(.L_x_828) ;  /* 0x0000000c00347947 */ /* 0x000fec0003800000 */
.L_x_824:
        /* <DEDUP_REMOVED lines=9> */
.L_x_832:
[----:B------:R1:W5:Y:S01]  /*7e10*/  LDG.E.U16 R0, desc[UR36][R2.64] ;  /* 0x0000002402007981 */ /* 0x000362000c1e1500 */
[----:B------:R-:W-:Y:S05]  /*7e20*/  BRA `(.L_x_828) ;  /* 0x0000000c00087947 */ /* 0x000fea0003800000 */
.L_x_831:
        /* <DEDUP_REMOVED lines=9> */
.L_x_834:
[----:B------:R0:W5:Y:S01]  /*7ec0*/  LDG.E.U16 R0, desc[UR36][R2.64] ;  /* 0x0000002402007981 */ /* 0x000162000c1e1500 */
[----:B------:R-:W-:Y:S05]  /*7ed0*/  BRA `(.L_x_828) ;  /* 0x0000000800dc7947 */ /* 0x000fea0003800000 */
.L_x_833:
        /* <DEDUP_REMOVED lines=8> */
.L_x_823:
        /* <DEDUP_REMOVED lines=13> */
.L_x_837:
        /* <DEDUP_REMOVED lines=8> */
.L_x_836:
        /* <DEDUP_REMOVED lines=13> */
[----:B------:R-:W-:-:S04]  /*8180*/  VIADDMNMX.U32 R5, R5, R6, 0x4, !PT ;  /* 0x0000000405057446 */ /* 0x000fc80007800006 */
[----:B------:R-:W-:-:S04]  /*8190*/  IADD3 R5, PT, PT, R5, -0x4, RZ ;  /* 0xfffffffc05057810 */ /* 0x000fc80007ffe0ff */
[C---:B------:R-:W-:Y:S01]  /*81a0*/  SHF.L.U32 R6, R4.reuse, R5, RZ ;  /* 0x0000000504067219 */ /* 0x040fe200000006ff */
[----:B------:R-:W-:Y:S01]  /*81b0*/  IMAD.SHL.U32 R7, R5, 0x800000, RZ ;  /* 0x0080000005077824 */ /* 0x000fe200078e00ff */
[----:B------:R-:W-:-:S04]  /*81c0*/  IADD3 R5, PT, PT, R4, 0x1000000, RZ ;  /* 0x0100000004057810 */ /* 0x000fc80007ffe0ff */
[----:B------:R-:W-:Y:S02]  /*81d0*/  LEA.HI R6, R6, -R7, RZ, 0x1c ;  /* 0x8000000706067211 */ /* 0x000fe400078fe0ff */
[----:B------:R-:W-:-:S03]  /*81e0*/  SHF.R.S32.HI R5, RZ, 0x8, R5 ;  /* 0x00000008ff057819 */ /* 0x000fc60000011405 */
[----:B------:R-:W-:-:S05]  /*81f0*/  VIADD R6, R6, 0x3c000000 ;  /* 0x3c00000006067836 */ /* 0x000fca0000000000 */
[----:B------:R-:W-:-:S04]  /*8200*/  LOP3.LUT R5, R6, 0x7f800000, R5, 0xf8, !PT ;  /* 0x7f80000006057812 */ /* 0x000fc800078ef805 */
[----:B------:R-:W-:-:S04]  /*8210*/  SEL R5, R5, RZ, P0 ;  /* 0x000000ff05057207 */ /* 0x000fc80000000000 */
[----:B------:R-:W-:-:S04]  /*8220*/  LOP3.LUT R5, R5, 0x80000000, R0, 0xf8, !PT ;  /* 0x8000000005057812 */ /* 0x000fc800078ef800 */
[----:B------:R-:W-:-:S04]  /*8230*/  F2FP.F16.F32.PACK_AB R5, RZ, R5 ;  /* 0x00000005ff05723e */ /* 0x000fc800000000ff */
[----:B------:R-:W-:Y:S01]  /*8240*/  PRMT R0, R5, 0x7610, R0 ;  /* 0x0000761005007816 */ /* 0x000fe20000000000 */
[----:B------:R-:W-:Y:S06]  /*8250*/  BRA `(.L_x_828) ;  /* 0x0000000400fc7947 */ /* 0x000fec0003800000 */
.L_x_839:
        /* <DEDUP_REMOVED lines=13> */
.L_x_838:
[----:B------:R-:W2:Y:S02]  /*8330*/  LDG.E.U16 R0, desc[UR36][R2.64] ;  /* 0x0000002402007981 */ /* 0x000ea4000c1e1500 */
[----:B--2---:R-:W-:-:S04]  /*8340*/  SHF.L.U32 R0, R0, 0x10, RZ ;  /* 0x0000001000007819 */ /* 0x004fc800000006ff */
[----:B------:R-:W-:Y:S01]  /*8350*/  F2FP.F16.F32.PACK_AB R0, RZ, R0 ;  /* 0x00000000ff00723e */ /* 0x000fe200000000ff */
[----:B------:R-:W-:Y:S06]  /*8360*/  BRA `(.L_x_828) ;  /* 0x0000000400b87947 */ /* 0x000fec0003800000 */
.L_x_835:
        /* <DEDUP_REMOVED lines=12> */
.L_x_842:
        /* <DEDUP_REMOVED lines=21> */
.L_x_846:
[----:B------:R-:W-:Y:S05]  /*8580*/  BSYNC.RECONVERGENT B1 ;  /* 0x0000000000017941 */ /* 0x000fea0003800200 */
.L_x_845:
[----:B------:R-:W-:Y:S01]  /*8590*/  IMAD.SHL.U32 R0, R0, 0x100000, RZ ;  /* 0x0010000000007824 */ /* 0x000fe200078e00ff */
[----:B------:R-:W-:-:S04]  /*85a0*/  LEA R2, R2, 0x3b800000, 0x17 ;  /* 0x3b80000002027811 */ /* 0x000fc800078eb8ff */
[----:B------:R-:W-:-:S07]  /*85b0*/  LOP3.LUT R0, R2, R0, R7, 0xfe, !PT ;  /* 0x0000000002007212 */ /* 0x000fce00078efe07 */
.L_x_844:
[----:B------:R-:W-:Y:S05]  /*85c0*/  BSYNC.RECONVERGENT B0 ;  /* 0x0000000000007941 */ /* 0x000fea0003800200 */
.L_x_843:
[----:B------:R-:W-:Y:S01]  /*85d0*/  F2FP.F16.F32.PACK_AB R0, RZ, R0 ;  /* 0x00000000ff00723e */ /* 0x000fe200000000ff */
[----:B------:R-:W-:Y:S06]  /*85e0*/  BRA `(.L_x_828) ;  /* 0x0000000400187947 */ /* 0x000fec0003800000 */
.L_x_841:
        /* <DEDUP_REMOVED lines=21> */
.L_x_850:
[----:B------:R-:W-:Y:S05]  /*8740*/  BSYNC.RECONVERGENT B1 ;  /* 0x0000000000017941 */ /* 0x000fea0003800200 */
.L_x_849:
[----:B------:R-:W-:Y:S02]  /*8750*/  SHF.L.U32 R0, R0, 0x15, RZ ;  /* 0x0000001500007819 */ /* 0x000fe400000006ff */
[----:B------:R-:W-:-:S04]  /*8760*/  LEA R2, R2, 0x37800000, 0x17 ;  /* 0x3780000002027811 */ /* 0x000fc800078eb8ff */
[----:B------:R-:W-:-:S07]  /*8770*/  LOP3.LUT R0, R2, R0, R7, 0xfe, !PT ;  /* 0x0000000002007212 */ /* 0x000fce00078efe07 */
.L_x_848:
[----:B------:R-:W-:Y:S05]  /*8780*/  BSYNC.RECONVERGENT B0 ;  /* 0x0000000000007941 */ /* 0x000fea0003800200 */
.L_x_847:
[----:B------:R-:W-:Y:S01]  /*8790*/  F2FP.F16.F32.PACK_AB R0, RZ, R0 ;  /* 0x00000000ff00723e */ /* 0x000fe200000000ff */
[----:B------:R-:W-:Y:S06]  /*87a0*/  BRA `(.L_x_828) ;  /* 0x0000000000a87947 */ /* 0x000fec0003800000 */
.L_x_840:
        /* <DEDUP_REMOVED lines=14> */
.L_x_854:
[----:B------:R-:W-:Y:S05]  /*8890*/  BSYNC.RECONVERGENT B0 ;  /* 0x0000000000007941 */ /* 0x000fea0003800200 */
.L_x_853:
[----:B------:R-:W-:Y:S01]  /*88a0*/  F2FP.F16.F32.PACK_AB R0, RZ, R0 ;  /* 0x00000000ff00723e */ /* 0x000fe200000000ff */
[----:B------:R-:W-:Y:S06]  /*88b0*/  BRA `(.L_x_828) ;  /* 0x0000000000647947 */ /* 0x000fec0003800000 */
.L_x_827:
[----:B------:R-:W-:Y:S01]  /*88c0*/  MOV R2, 0x0 ;  /* 0x0000000000027802 */ /* 0x000fe20000000f00 */
[----:B------:R-:W0:Y:S01]  /*88d0*/  LDCU.64 UR4, c[0x4][0x158] ;  /* 0x01002b00ff0477ac */ /* 0x000e220008000a00 */
[----:B------:R-:W-:Y:S02]  /*88e0*/  HFMA2 R8, -RZ, RZ, 0, 4.64916229248046875e-06 ;  /* 0x0000004eff087431 */ /* 0x000fe400000001ff */
[----:B------:R-:W-:Y:S01]  /*88f0*/  IMAD.MOV.U32 R12, RZ, RZ, 0x1 ;  /* 0x00000001ff0c7424 */ /* 0x000fe200078e00ff */
[----:B------:R-:W-:Y:S01]  /*8900*/  MOV R13, RZ ;  /* 0x000000ff000d7202 */ /* 0x000fe20000000f00 */
[----:B------:R-:W1:Y:S01]  /*8910*/  LDCU.64 UR6, c[0x4][0x160] ;  /* 0x01002c00ff0677ac */ /* 0x000e620008000a00 */
[----:B------:R-:W2:Y:S01]  /*8920*/  LDC.64 R2, c[0x4][R2] ;  /* 0x0100000002027b82 */ /* 0x000ea20000000a00 */
[----:B------:R-:W3:Y:S01]  /*8930*/  LDCU.64 UR8, c[0x4][0x58] ;  /* 0x01000b00ff0877ac */ /* 0x000ee20008000a00 */
[----:B0-----:R-:W-:Y:S01]  /*8940*/  MOV R4, UR4 ;  /* 0x0000000400047c02 */ /* 0x001fe20008000f00 */
[----:B------:R-:W-:Y:S01]  /*8950*/  IMAD.U32 R5, RZ, RZ, UR5 ;  /* 0x00000005ff057e24 */ /* 0x000fe2000f8e00ff */
[----:B-1----:R-:W-:Y:S01]  /*8960*/  MOV R6, UR6 ;  /* 0x0000000600067c02 */ /* 0x002fe20008000f00 */
[----:B------:R-:W-:Y:S01]  /*8970*/  IMAD.U32 R7, RZ, RZ, UR7 ;  /* 0x00000007ff077e24 */ /* 0x000fe2000f8e00ff */
[----:B---3--:R-:W-:Y:S01]  /*8980*/  MOV R10, UR8 ;  /* 0x00000008000a7c02 */ /* 0x008fe20008000f00 */
[----:B------:R-:W-:-:S07]  /*8990*/  IMAD.U32 R11, RZ, RZ, UR9 ;  /* 0x00000009ff0b7e24 */ /* 0x000fce000f8e00ff */
[----:B------:R-:W-:-:S07]  /*89a0*/  LEPC R20, `(.L_x_855) ;  /* 0x000000001014794e */ /* 0x000fce0000000000 */
[----:B--2---:R-:W-:Y:S05]  /*89b0*/  CALL.ABS.NOINC R2 ;  /* 0x0000000002007343 */ /* 0x004fea0003c00000 */
.L_x_855:
[----:B------:R-:W-:Y:S01]  /*89c0*/  PRMT R0, RZ, 0x7610, R0 ;  /* 0x00007610ff007816 */ /* 0x000fe20000000000 */
[----:B------:R-:W-:Y:S06]  /*89d0*/  BRA `(.L_x_828) ;  /* 0x00000000001c7947 */ /* 0x000fec0003800000 */
.L_x_852:
[----:B------:R-:W2:Y:S02]  /*89e0*/  LDG.E.64 R2, desc[UR36][R2.64] ;  /* 0x0000002402027981 */ /* 0x000ea4000c1e1b00 */
[----:B--2---:R-:W0:Y:S02]  /*89f0*/  I2F.U64 R0, R2 ;  /* 0x0000000200007312 */ /* 0x004e240000301000 */
[----:B0-----:R-:W-:Y:S01]  /*8a00*/  F2FP.F16.F32.PACK_AB R0, RZ, R0 ;  /* 0x00000000ff00723e */ /* 0x001fe200000000ff */
[----:B------:R-:W-:Y:S06]  /*8a10*/  BRA `(.L_x_828) ;  /* 0x00000000000c7947 */ /* 0x000fec0003800000 */
.L_x_851:
[----:B------:R-:W2:Y:S02]  /*8a20*/  LDG.E R2, desc[UR36][R2.64] ;  /* 0x0000002402027981 */ /* 0x000ea4000c1e1900 */
[----:B--2---:R-:W-:-:S04]  /*8a30*/  I2FP.F32.U32 R0, R2 ;  /* 0x0000000200007245 */ /* 0x004fc80000201000 */
[----:B------:R-:W-:-:S07]  /*8a40*/  F2FP.F16.F32.PACK_AB R0, RZ, R0 ;  /* 0x00000000ff00723e */ /* 0x000fce00000000ff */
.L_x_828:
        /* <DEDUP_REMOVED lines=31> */
[----:B------:R-:W-:Y:S01]  /*8c40*/  @P0 FADD.FTZ R5, R5, R5 ;  /* 0x0000000505050221 */ /* 0x000fe20000010000 */
[----:B------:R-:W-:-:S04]  /*8c50*/  IADD3.X R3, PT, PT, RZ, UR7, RZ, P1, !PT ;  /* 0x00000007ff037c10 */ /* 0x000fc80008ffe4ff */
        /* <DEDUP_REMOVED lines=14> */
.L_x_859:
[----:B------:R-:W-:-:S06]  /*8d40*/  HADD2.F32 R5, -RZ, R0.H0_H0 ;  /* 0x20000000ff057230 */ /* 0x000fcc0000004100 */
[----:B------:R-:W0:Y:S02]  /*8d50*/  F2I.S64.TRUNC R4, R5 ;  /* 0x0000000500047311 */ /* 0x000e24000020d900 */
[----:B0-----:R4:W-:Y:S01]  /*8d60*/  STG.E.U8 desc[UR36][R2.64], R4 ;  /* 0x0000000402007986 */ /* 0x0019e2000c101124 */
[----:B------:R-:W-:Y:S05]  /*8d70*/  BRA `(.L_x_861) ;  /* 0x0000000c006c7947 */ /* 0x000fea0003800000 */
.L_x_858:
        /* <DEDUP_REMOVED lines=10> */
.L_x_863:
[----:B------:R-:W-:-:S04]  /*8e20*/  HADD2.F32 R0, -RZ, R0.H0_H0 ;  /* 0x20000000ff007230 */ /* 0x000fc80000004100 */
[----:B------:R-:W0:Y:S02]  /*8e30*/  F2I.FTZ.TRUNC.NTZ R5, R0 ;  /* 0x0000000000057305 */ /* 0x000e24000021f100 */
[----:B0-----:R2:W-:Y:S01]  /*8e40*/  STG.E desc[UR36][R2.64], R5 ;  /* 0x0000000502007986 */ /* 0x0015e2000c101924 */
[----:B------:R-:W-:Y:S05]  /*8e50*/  BRA `(.L_x_861) ;  /* 0x0000000c00347947 */ /* 0x000fea0003800000 */
.L_x_862:
[----:B------:R-:W-:-:S04]  /*8e60*/  HADD2.F32 R0, -RZ, R0.H0_H0 ;  /* 0x20000000ff007230 */ /* 0x000fc80000004100 */
[----:B------:R-:W0:Y:S02]  /*8e70*/  F2I.FTZ.TRUNC.NTZ R5, R0 ;  /* 0x0000000000057305 */ /* 0x000e24000021f100 */
[----:B0-----:R0:W-:Y:S01]  /*8e80*/  STG.E.U16 desc[UR36][R2.64], R5 ;  /* 0x0000000502007986 */ /* 0x0011e2000c101524 */
[----:B------:R-:W-:Y:S05]  /*8e90*/  BRA `(.L_x_861) ;  /* 0x0000000c00247947 */ /* 0x000fea0003800000 */
.L_x_857:
        /* <DEDUP_REMOVED lines=9> */
.L_x_865:
[----:B------:R0:W-:Y:S01]  /*8f30*/  STG.E.U16 desc[UR36][R2.64], R0 ;  /* 0x0000000002007986 */ /* 0x0001e2000c101524 */
[----:B------:R-:W-:Y:S05]  /*8f40*/  BRA `(.L_x_861) ;  /* 0x0000000800f87947 */ /* 0x000fea0003800000 */
.L_x_864:
[----:B------:R-:W-:-:S09]  /*8f50*/  UISETP.NE.AND UP0, UPT, UR4, 0x7, UPT ;  /* 0x000000070400788c */ /* 0x000fd2000bf05270 */
[----:B------:R-:W-:Y:S05]  /*8f60*/  BRA.U !UP0, `(.L_x_866) ;  /* 0x0000000108347547 */ /* 0x000fea000b800000 */
[----:B------:R-:W-:-:S09]  /*8f70*/  UISETP.NE.AND UP0, UPT, UR4, 0x8, UPT ;  /* 0x000000080400788c */ /* 0x000fd2000bf05270 */
[----:B------:R-:W-:Y:S05]  /*8f80*/  BRA.U !UP0, `(.L_x_867) ;  /* 0x0000000108187547 */ /* 0x000fea000b800000 */
[----:B------:R-:W-:-:S09]  /*8f90*/  UISETP.NE.AND UP0, UPT, UR4, 0x9, UPT ;  /* 0x000000090400788c */ /* 0x000fd2000bf05270 */
[----:B------:R-:W-:Y:S05]  /*8fa0*/  BRA.U UP0, `(.L_x_860) ;  /* 0x0000000500fc7547 */ /* 0x000fea000b800000 */
[----:B------:R-:W-:Y:S02]  /*8fb0*/  HADD2.F32 R4, -RZ, R0.H0_H0 ;  /* 0x20000000ff047230 */ /* 0x000fe40000004100 */
[----:B------:R-:W-:-:S05]  /*8fc0*/  IMAD.MOV.U32 R5, RZ, RZ, RZ ;  /* 0x000000ffff057224 */ /* 0x000fca00078e00ff */
[----:B------:R0:W-:Y:S01]  /*8fd0*/  STG.E.64 desc[UR36][R2.64], R4 ;  /* 0x0000000402007986 */ /* 0x0001e2000c101b24 */
[----:B------:R-:W-:Y:S05]  /*8fe0*/  BRA `(.L_x_861) ;  /* 0x0000000800d07947 */ /* 0x000fea0003800000 */
.L_x_867:
[----:B------:R-:W-:-:S05]  /*8ff0*/  HADD2.F32 R0, -RZ, R0.H0_H0 ;  /* 0x20000000ff007230 */ /* 0x000fca0000004100 */
[----:B------:R-:W-:-:S04]  /*9000*/  F2FP.F16.F32.PACK_AB R0, RZ, R0 ;  /* 0x00000000ff00723e */ /* 0x000fc800000000ff */
[----:B------:R-:W-:-:S05]  /*9010*/  PRMT R0, R0, 0x5410, RZ ;  /* 0x0000541000007816 */ /* 0x000fca00000000ff */
[----:B------:R0:W-:Y:S01]  /*9020*/  STG.E desc[UR36][R2.64], R0 ;  /* 0x0000000002007986 */ /* 0x0001e2000c101924 */
[----:B------:R-:W-:Y:S05]  /*9030*/  BRA `(.L_x_861) ;  /* 0x0000000800bc7947 */ /* 0x000fea0003800000 */
.L_x_866:
[----:B------:R-:W-:-:S05]  /*9040*/  HADD2.F32 R4, -RZ, R0.H0_H0 ;  /* 0x20000000ff047230 */ /* 0x000fca0000004100 */
[----:B------:R-:W-:-:S06]  /*9050*/  FMUL.FTZ R4, R4, 1 ;  /* 0x3f80000004047820 */ /* 0x000fcc0000410000 */
[----:B------:R-:W0:Y:S02]  /*9060*/  F2F.F64.F32 R4, R4 ;  /* 0x0000000400047310 */ /* 0x000e240000201800 */
[----:B0-----:R0:W-:Y:S01]  /*9070*/  STG.E.64 desc[UR36][R2.64], R4 ;  /* 0x0000000402007986 */ /* 0x0011e2000c101b24 */
[----:B------:R-:W-:Y:S05]  /*9080*/  BRA `(.L_x_861) ;  /* 0x0000000800a87947 */ /* 0x000fea0003800000 */
.L_x_856:
        /* <DEDUP_REMOVED lines=14> */
.L_x_871:
        /* <DEDUP_REMOVED lines=18> */
.L_x_874:
[----:B------:R-:W-:-:S04]  /*9290*/  SHF.R.U32.HI R5, RZ, 0x18, R5 ;  /* 0x00000018ff057819 */ /* 0x000fc80000011605 */
[----:B------:R-:W-:-:S07]  /*92a0*/  LOP3.LUT R0, R0, 0x80, R5, 0xf8, !PT ;  /* 0x0000008000007812 */ /* 0x000fce00078ef805 */
.L_x_873:
[----:B------:R-:W-:Y:S05]  /*92b0*/  BSYNC.RECONVERGENT B0 ;  /* 0x0000000000007941 */ /* 0x000fea0003800200 */
.L_x_872:
[----:B------:R0:W-:Y:S01]  /*92c0*/  STG.E.U8 desc[UR36][R2.64], R0 ;  /* 0x0000000002007986 */ /* 0x0001e2000c101124 */
[----:B------:R-:W-:Y:S05]  /*92d0*/  BRA `(.L_x_861) ;  /* 0x0000000800147947 */ /* 0x000fea0003800000 */
.L_x_870:
[----:B------:R-:W-:Y:S01]  /*92e0*/  HADD2.F32 R5, -RZ, R0.H0_H0 ;  /* 0x20000000ff057230 */ /* 0x000fe20000004100 */
        /* <DEDUP_REMOVED lines=17> */
.L_x_877:
[----:B------:R-:W-:-:S04]  /*9400*/  SHF.R.U32.HI R5, RZ, 0x18, R5 ;  /* 0x00000018ff057819 */ /* 0x000fc80000011605 */
[----:B------:R-:W-:-:S07]  /*9410*/  LOP3.LUT R0, R0, 0x80, R5, 0xf8, !PT ;  /* 0x0000008000007812 */ /* 0x000fce00078ef805 */
.L_x_876:
[----:B------:R-:W-:Y:S05]  /*9420*/  BSYNC.RECONVERGENT B0 ;  /* 0x0000000000007941 */ /* 0x000fea0003800200 */
.L_x_875:
[----:B------:R0:W-:Y:S01]  /*9430*/  STG.E.U8 desc[UR36][R2.64], R0 ;  /* 0x0000000002007986 */ /* 0x0001e2000c101124 */
[----:B------:R-:W-:Y:S05]  /*9440*/  BRA `(.L_x_861) ;  /* 0x0000000400b87947 */ /* 0x000fea0003800000 */
.L_x_869:
        /* <DEDUP_REMOVED lines=22> */
.L_x_879:
[----:B------:R-:W-:-:S06]  /*95b0*/  HADD2.F32 R4, -RZ, R0.H0_H0 ;  /* 0x20000000ff047230 */ /* 0x000fcc0000004100 */
[----:B------:R-:W0:Y:S02]  /*95c0*/  F2I.U64.TRUNC R4, R4 ;  /* 0x0000000400047311 */ /* 0x000e24000020d800 */
[----:B0-----:R0:W-:Y:S01]  /*95d0*/  STG.E.64 desc[UR36][R2.64], R4 ;  /* 0x0000000402007986 */ /* 0x0011e2000c101b24 */
[----:B------:R-:W-:Y:S05]  /*95e0*/  BRA `(.L_x_861) ;  /* 0x0000000400507947 */ /* 0x000fea0003800000 */
.L_x_878:
[----:B------:R-:W-:-:S04]  /*95f0*/  HADD2.F32 R0, -RZ, R0.H0_H0 ;  /* 0x20000000ff007230 */ /* 0x000fc80000004100 */
[----:B------:R-:W0:Y:S02]  /*9600*/  F2I.FTZ.U32.TRUNC.NTZ R5, R0 ;  /* 0x0000000000057305 */ /* 0x000e24000021f000 */
[----:B0-----:R0:W-:Y:S01]  /*9610*/  STG.E desc[UR36][R2.64], R5 ;  /* 0x0000000502007986 */ /* 0x0011e2000c101924 */
[----:B------:R-:W-:Y:S05]  /*9620*/  BRA `(.L_x_861) ;  /* 0x0000000400407947 */ /* 0x000fea0003800000 */
.L_x_868:
        /* <DEDUP_REMOVED lines=11> */
.L_x_881:
[----:B------:R-:W-:Y:S01]  /*96e0*/  HADD2.F32 R0, -RZ, R0.H0_H0 ;  /* 0x20000000ff007230 */ /* 0x000fe20000004100 */
[----:B------:R-:W-:-:S04]  /*96f0*/  CS2R R6, SRZ ;  /* 0x0000000000067805 */ /* 0x000fc8000001ff00 */
[----:B------:R-:W-:-:S04]  /*9700*/  FMUL.FTZ R0, R0, 1 ;  /* 0x3f80000000007820 */ /* 0x000fc80000410000 */
[----:B------:R-:W0:Y:S02]  /*9710*/  F2F.F64.F32 R4, R0 ;  /* 0x0000000000047310 */ /* 0x000e240000201800 */
[----:B0-----:R0:W-:Y:S01]  /*9720*/  STG.E.128 desc[UR36][R2.64], R4 ;  /* 0x0000000402007986 */ /* 0x0011e2000c101d24 */
[----:B------:R-:W-:Y:S05]  /*9730*/  BRA `(.L_x_861) ;  /* 0x0000000000fc7947 */ /* 0x000fea0003800000 */
.L_x_880:
[----:B------:R-:W-:-:S09]  /*9740*/  UISETP.NE.AND UP0, UPT, UR4, 0xf, UPT ;  /* 0x0000000f0400788c */ /* 0x000fd2000bf05270 */
[----:B------:R-:W-:Y:S05]  /*9750*/  BRA.U !UP0, `(.L_x_882) ;  /* 0x0000000108e87547 */ /* 0x000fea000b800000 */
[----:B------:R-:W-:-:S09]  /*9760*/  UISETP.NE.AND UP0, UPT, UR4, 0x17, UPT ;  /* 0x000000170400788c */ /* 0x000fd2000bf05270 */
[----:B------:R-:W-:Y:S05]  /*9770*/  BRA.U !UP0, `(.L_x_883) ;  /* 0x0000000108907547 */ /* 0x000fea000b800000 */
[----:B------:R-:W-:-:S09]  /*9780*/  UISETP.NE.AND UP0, UPT, UR4, 0x18, UPT ;  /* 0x000000180400788c */ /* 0x000fd2000bf05270 */
[----:B------:R-:W-:Y:S05]  /*9790*/  BRA.U !UP0, `(.L_x_884) ;  /* 0x0000000108447547 */ /* 0x000fea000b800000 */
.L_x_860:
[----:B------:R-:W-:Y:S01]  /*97a0*/  MOV R0, 0x0 ;  /* 0x0000000000007802 */ /* 0x000fe20000000f00 */
[----:B------:R-:W0:Y:S01]  /*97b0*/  LDCU.64 UR4, c[0x4][0x158] ;  /* 0x01002b00ff0477ac */ /* 0x000e220008000a00 */
[----:B------:R-:W-:Y:S02]  /*97c0*/  HFMA2 R8, -RZ, RZ, 0, 6.020069122314453125e-06 ;  /* 0x00000065ff087431 */ /* 0x000fe400000001ff */
        /* <DEDUP_REMOVED lines=13> */
.L_x_885:
[----:B------:R-:W-:Y:S05]  /*98a0*/  BRA `(.L_x_861) ;  /* 0x0000000000a07947 */ /* 0x000fea0003800000 */
.L_x_884:
[----:B------:R-:W-:Y:S01]  /*98b0*/  HADD2.F32 R7, -RZ, R0.H0_H0 ;  /* 0x20000000ff077230 */ /* 0x000fe20000004100 */
        /* <DEDUP_REMOVED lines=12> */
.L_x_887:
[----:B------:R-:W-:Y:S05]  /*9980*/  BSYNC.RECONVERGENT B0 ;  /* 0x0000000000007941 */ /* 0x000fea0003800200 */
.L_x_886:
[----:B------:R-:W-:-:S05]  /*9990*/  LOP3.LUT R5, R0, 0x80, R5, 0xf8, !PT ;  /* 0x0000008000057812 */ /* 0x000fca00078ef805 */
[----:B------:R0:W-:Y:S01]  /*99a0*/  STG.E.U8 desc[UR36][R2.64], R5 ;  /* 0x0000000502007986 */ /* 0x0001e2000c101124 */
[----:B------:R-:W-:Y:S05]  /*99b0*/  BRA `(.L_x_861) ;  /* 0x00000000005c7947 */ /* 0x000fea0003800000 */
.L_x_883:
        /* <DEDUP_REMOVED lines=12> */
.L_x_889:
[----:B------:R-:W-:Y:S01]  /*9a80*/  HFMA2 R0, -RZ, RZ, 0, 7.569789886474609375e-06 ;  /* 0x0000007fff007431 */ /* 0x000fe200000001ff */
[----:B------:R-:W-:-:S04]  /*9a90*/  ISETP.GT.U32.AND P0, PT, R4, 0x7f800000, PT ;  /* 0x7f8000000400780c */ /* 0x000fc80003f04070 */
[----:B------:R-:W-:-:S09]  /*9aa0*/  SEL R0, R0, 0x7c, P0 ;  /* 0x0000007c00007807 */ /* 0x000fd20000000000 */
.L_x_890:
[----:B------:R-:W-:Y:S05]  /*9ab0*/  BSYNC.RECONVERGENT B0 ;  /* 0x0000000000007941 */ /* 0x000fea0003800200 */
.L_x_888:
[----:B------:R-:W-:-:S04]  /*9ac0*/  SHF.R.U32.HI R5, RZ, 0x18, R5 ;  /* 0x00000018ff057819 */ /* 0x000fc80000011605 */
[----:B------:R-:W-:-:S05]  /*9ad0*/  LOP3.LUT R5, R0, 0x80, R5, 0xf8, !PT ;  /* 0x0000008000057812 */ /* 0x000fca00078ef805 */
[----:B------:R0:W-:Y:S01]  /*9ae0*/  STG.E.U8 desc[UR36][R2.64], R5 ;  /* 0x0000000502007986 */ /* 0x0001e2000c101124 */
[----:B------:R-:W-:Y:S05]  /*9af0*/  BRA `(.L_x_861) ;  /* 0x00000000000c7947 */ /* 0x000fea0003800000 */
.L_x_882:
[----:B------:R-:W-:-:S05]  /*9b00*/  HADD2.F32 R0, -RZ, R0.H0_H0 ;  /* 0x20000000ff007230 */ /* 0x000fca0000004100 */
[----:B------:R-:W-:-:S05]  /*9b10*/  F2FP.BF16.F32.PACK_AB R0, RZ, R0 ;  /* 0x00000000ff00723e */ /* 0x000fca00000010ff */
[----:B------:R0:W-:Y:S02]  /*9b20*/  STG.E.U16 desc[UR36][R2.64], R0 ;  /* 0x0000000002007986 */ /* 0x0001e4000c101524 */
.L_x_861:
[----:B------:R-:W-:-:S07]  /*9b30*/  VIADD R17, R17, 0x80 ;  /* 0x0000008011117836 */ /* 0x000fce0000000000 */
.L_x_821:
[----:B------:R-:W-:Y:S05]  /*9b40*/  BSYNC.RECONVERGENT B6 ;  /* 0x0000000000067941 */ /* 0x000fea0003800200 */
.L_x_820:
[----:B------:R-:W5:Y:S02]  /*9b50*/  LDCU UR4, c[0x0][0x380] ;  /* 0x00007000ff0477ac */ /* 0x000f640008000800 */
[----:B-----5:R-:W-:-:S13]  /*9b60*/  ISETP.GE.AND P0, PT, R17, UR4, PT ;  /* 0x0000000411007c0c */ /* 0x020fda000bf06270 */
[----:B------:R-:W-:Y:S05]  /*9b70*/  @P0 EXIT ;  /* 0x000000000000094d */ /* 0x000fea0003800000 */
[----:B------:R-:W5:Y:S01]  /*9b80*/  LDCU UR4, c[0x0][0x388] ;  /* 0x00007100ff0477ac */ /* 0x000f620008000800 */
[----:B0-----:R-:W-:Y:S01]  /*9b90*/  MOV R0, RZ ;  /* 0x000000ff00007202 */ /* 0x001fe20000000f00 */
        /* <DEDUP_REMOVED lines=301> */
.L_x_891:
        /* <DEDUP_REMOVED lines=20> */
.L_x_895:
[----:B------:R-:W2:Y:S02]  /*afb0*/  LDG.E.U8 R2, desc[UR36][R2.64] ;  /* 0x0000002402027981 */ /* 0x000ea4000c1e1100 */
[----:B--2---:R-:W-:-:S04]  /*afc0*/  I2FP.F32.U32 R0, R2 ;  /* 0x0000000200007245 */ /* 0x004fc80000201000 */
[----:B------:R-:W-:Y:S01]  /*afd0*/  F2FP.F16.F32.PACK_AB R0, RZ, R0 ;  /* 0x00000000ff00723e */ /* 0x000fe200000000ff */
[----:B------:R-:W-:Y:S06]  /*afe0*/  BRA `(.L_x_897) ;  /* 0x0000000c007c7947 */ /* 0x000fec0003800000 */
.L_x_894:
        /* <DEDUP_REMOVED lines=10> */
.L_x_899:
[----:B------:R-:W2:Y:S02]  /*b090*/  LDG.E R2, desc[UR36][R2.64] ;  /* 0x0000002402027981 */ /* 0x000ea4000c1e1900 */
[----:B--2---:R-:W-:-:S04]  /*b0a0*/  I2FP.F32.S32 R0, R2 ;  /* 0x0000000200007245 */ /* 0x004fc80000201400 */
[----:B------:R-:W-:Y:S01]  /*b0b0*/  F2FP.F16.F32.PACK_AB R0, RZ, R0 ;  /* 0x00000000ff00723e */ /* 0x000fe200000000ff */
[----:B------:R-:W-:Y:S06]  /*b0c0*/  BRA `(.L_x_897) ;  /* 0x0000000c00447947 */ /* 0x000fec0003800000 */
.L_x_898:
[----:B------:R-:W2:Y:S02]  /*b0d0*/  LDG.E.U16 R2, desc[UR36][R2.64] ;  /* 0x0000002402027981 */ /* 0x000ea4000c1e1500 */
[----:B--2---:R-:W0:Y:S02]  /*b0e0*/  I2F.S16 R0, R2 ;  /* 0x0000000200007306 */ /* 0x004e240000101400 */
[----:B0-----:R-:W-:Y:S01]  /*b0f0*/  F2FP.F16.F32.PACK_AB R0, RZ, R0 ;  /* 0x00000000ff00723e */ /* 0x001fe200000000ff */
[----:B------:R-:W-:Y:S06]  /*b100*/  BRA `(.L_x_897) ;  /* 0x0000000c00347947 */ /* 0x000fec0003800000 */
.L_x_893:
        /* <DEDUP_REMOVED lines=9> */
.L_x_901:
[----:B------:R1:W5:Y:S01]  /*b1a0*/  LDG.E.U16 R0, desc[UR36][R2.64] ;  /* 0x0000002402007981 */ /* 0x000362000c1e1500 */
[----:B------:R-:W-:Y:S05]  /*b1b0*/  BRA `(.L_x_897) ;  /* 0x0000000c00087947 */ /* 0x000fea0003800000 */
.L_x_900:
        /* <DEDUP_REMOVED lines=9> */
.L_x_903:
[----:B------:R0:W5:Y:S01]  /*b250*/  LDG.E.U16 R0, desc[UR36][R2.64] ;  /* 0x0000002402007981 */ /* 0x000162000c1e1500 */
[----:B------:R-:W-:Y:S05]  /*b260*/  BRA `(.L_x_897) ;  /* 0x0000000800dc7947 */ /* 0x000fea0003800000 */
.L_x_902:
        /* <DEDUP_REMOVED lines=8> */
.L_x_892:
        /* <DEDUP_REMOVED lines=13> */
.L_x_906:
        /* <DEDUP_REMOVED lines=8> */
.L_x_905:
        /* <DEDUP_REMOVED lines=12> */
[----:B0-----:R-:W-:-:S04]  /*b500*/  IADD3 R5, PT, PT, -R5, RZ, RZ ;  /* 0x000000ff05057210 */ /* 0x001fc80007ffe1ff */
[----:B------:R-:W-:-:S05]  /*b510*/  VIADDMNMX.U32 R5, R5, R6, 0x4, !PT ;  /* 0x0000000405057446 */ /* 0x000fca0007800006 */
[----:B------:R-:W-:-:S05]  /*b520*/  VIADD R5, R5, 0xfffffffc ;  /* 0xfffffffc05057836 */ /* 0x000fca0000000000 */
[C---:B------:R-:W-:Y:S02]  /*b530*/  SHF.L.U32 R6, R4.reuse, R5, RZ ;  /* 0x0000000504067219 */ /* 0x040fe400000006ff */
[----:B------:R-:W-:Y:S01]  /*b540*/  SHF.L.U32 R7, R5, 0x17, RZ ;  /* 0x0000001705077819 */ /* 0x000fe200000006ff */
        /* <DEDUP_REMOVED lines=10> */
.L_x_908:
[----:B------:R-:W2:Y:S02]  /*b5f0*/  LDG.E.U8 R2, desc[UR36][R2.64] ;  /* 0x0000002402027981 */ /* 0x000ea4000c1e1100 */
[C---:B--2---:R-:W-:Y:S01]  /*b600*/  IMAD.SHL.U32 R0, R2.reuse, 0x2000000, RZ ;  /* 0x0200000002007824 */ /* 0x044fe200078e00ff */
[----:B------:R-:W-:-:S04]  /*b610*/  SHF.L.U32 R5, R2, 0x8, RZ ;  /* 0x0000000802057819 */ /* 0x000fc800000006ff */
        /* <DEDUP_REMOVED lines=10> */
.L_x_907:
[----:B------:R-:W2:Y:S02]  /*b6c0*/  LDG.E.U16 R0, desc[UR36][R2.64] ;  /* 0x0000002402007981 */ /* 0x000ea4000c1e1500 */
[----:B--2---:R-:W-:-:S05]  /*b6d0*/  IMAD.U32 R0, R0, 0x10000, RZ ;  /* 0x0001000000007824 */ /* 0x004fca00078e00ff */
[----:B------:R-:W-:Y:S01]  /*b6e0*/  F2FP.F16.F32.PACK_AB R0, RZ, R0 ;  /* 0x00000000ff00723e */ /* 0x000fe200000000ff */
[----:B------:R-:W-:Y:S06]  /*b6f0*/  BRA `(.L_x_897) ;  /* 0x0000000400b87947 */ /* 0x000fec0003800000 */
.L_x_904:
        /* <DEDUP_REMOVED lines=12> */
.L_x_911:
        /* <DEDUP_REMOVED lines=21> */
.L_x_915:
[----:B------:R-:W-:Y:S05]  /*b910*/  BSYNC.RECONVERGENT B1 ;  /* 0x0000000000017941 */ /* 0x000fea0003800200 */
.L_x_914:
[----:B------:R-:W-:Y:S02]  /*b920*/  SHF.L.U32 R0, R0, 0x14, RZ ;  /* 0x0000001400007819 */ /* 0x000fe400000006ff */
[----:B------:R-:W-:-:S04]  /*b930*/  LEA R2, R2, 0x3b800000, 0x17 ;  /* 0x3b80000002027811 */ /* 0x000fc800078eb8ff */
[----:B------:R-:W-:-:S07]  /*b940*/  LOP3.LUT R0, R2, R0, R7, 0xfe, !PT ;  /* 0x0000000002007212 */ /* 0x000fce00078efe07 */
.L_x_913:
[----:B------:R-:W-:Y:S05]  /*b950*/  BSYNC.RECONVERGENT B0 ;  /* 0x0000000000007941 */ /* 0x000fea0003800200 */
.L_x_912:
[----:B------:R-:W-:Y:S01]  /*b960*/  F2FP.F16.F32.PACK_AB R0, RZ, R0 ;  /* 0x00000000ff00723e */ /* 0x000fe200000000ff */
[----:B------:R-:W-:Y:S06]  /*b970*/  BRA `(.L_x_897) ;  /* 0x0000000400187947 */ /* 0x000fec0003800000 */
.L_x_910:
        /* <DEDUP_REMOVED lines=21> */
.L_x_919:
[----:B------:R-:W-:Y:S05]  /*bad0*/  BSYNC.RECONVERGENT B1 ;  /* 0x0000000000017941 */ /* 0x000fea0003800200 */
.L_x_918:
[----:B------:R-:W-:Y:S01]  /*bae0*/  IMAD.SHL.U32 R0, R0, 0x200000, RZ ;  /* 0x0020000000007824 */ /* 0x000fe200078e00ff */
[----:B------:R-:W-:-:S04]  /*baf0*/  LEA R2, R2, 0x37800000, 0x17 ;  /* 0x3780000002027811 */ /* 0x000fc800078eb8ff */
[----:B------:R-:W-:-:S07]  /*bb00*/  LOP3.LUT R0, R2, R0, R7, 0xfe, !PT ;  /* 0x0000000002007212 */ /* 0x000fce00078efe07 */
.L_x_917:
[----:B------:R-:W-:Y:S05]  /*bb10*/  BSYNC.RECONVERGENT B0 ;  /* 0x0000000000007941 */ /* 0x000fea0003800200 */
.L_x_916:
[----:B------:R-:W-:Y:S01]  /*bb20*/  F2FP.F16.F32.PACK_AB R0, RZ, R0 ;  /* 0x00000000ff00723e */ /* 0x000fe200000000ff */
[----:B------:R-:W-:Y:S06]  /*bb30*/  BRA `(.L_x_897) ;  /* 0x0000000000a87947 */ /* 0x000fec0003800000 */
.L_x_909:
        /* <DEDUP_REMOVED lines=12> */
[----:B------:R-:W-:Y:S01]  /*bc00*/  @!P0 IMAD.MOV.U32 R0, RZ, RZ, 0x7f800001 ;  /* 0x7f800001ff008424 */ /* 0x000fe200078e00ff */
[----:B------:R-:W-:-:S07]  /*bc10*/  @P0 SHF.L.U32 R0, R2, 0x17, RZ ;  /* 0x0000001702000819 */ /* 0x000fce00000006ff */
.L_x_923:
[----:B------:R-:W-:Y:S05]  /*bc20*/  BSYNC.RECONVERGENT B0 ;  /* 0x0000000000007941 */ /* 0x000fea0003800200 */
.L_x_922:
[----:B------:R-:W-:Y:S01]  /*bc30*/  F2FP.F16.F32.PACK_AB R0, RZ, R0 ;  /* 0x00000000ff00723e */ /* 0x000fe200000000ff */
[----:B------:R-:W-:Y:S06]  /*bc40*/  BRA `(.L_x_897) ;  /* 0x0000000000647947 */ /* 0x000fec0003800000 */
.L_x_896:
        /* <DEDUP_REMOVED lines=10> */
[----:B---3--:R-:W-:Y:S01]  /*bcf0*/  IMAD.U32 R6, RZ, RZ, UR6 ;  /* 0x00000006ff067e24 */ /* 0x008fe2000f8e00ff */
[----:B------:R-:W-:Y:S01]  /*bd00*/  MOV R7, UR7 ;  /* 0x0000000700077c02 */ /* 0x000fe20008000f00 */
[----:B----4-:R-:W-:Y:S01]  /*bd10*/  IMAD.U32 R10, RZ, RZ, UR8 ;  /* 0x00000008ff0a7e24 */ /* 0x010fe2000f8e00ff */
[----:B-1----:R-:W-:-:S07]  /*bd20*/  MOV R11, UR9 ;  /* 0x00000009000b7c02 */ /* 0x002fce0008000f00 */
[----:B------:R-:W-:-:S07]  /*bd30*/  LEPC R20, `(.L_x_924) ;  /* 0x000000001014794e */ /* 0x000fce0000000000 */
[----:B--2---:R-:W-:Y:S05]  /*bd40*/  CALL.ABS.NOINC R2 ;  /* 0x0000000002007343 */ /* 0x004fea0003c00000 */
.L_x_924:
[----:B------:R-:W-:Y:S01]  /*bd50*/  PRMT R0, RZ, 0x7610, R0 ;  /* 0x00007610ff007816 */ /* 0x000fe20000000000 */
[----:B------:R-:W-:Y:S06]  /*bd60*/  BRA `(.L_x_897) ;  /* 0x00000000001c7947 */ /* 0x000fec0003800000 */
.L_x_921:
[----:B------:R-:W2:Y:S02]  /*bd70*/  LDG.E.64 R2, desc[UR36][R2.64] ;  /* 0x0000002402027981 */ /* 0x000ea4000c1e1b00 */
[----:B--2---:R-:W0:Y:S02]  /*bd80*/  I2F.U64 R0, R2 ;  /* 0x0000000200007312 */ /* 0x004e240000301000 */
[----:B0-----:R-:W-:Y:S01]  /*bd90*/  F2FP.F16.F32.PACK_AB R0, RZ, R0 ;  /* 0x00000000ff00723e */ /* 0x001fe200000000ff */
[----:B------:R-:W-:Y:S06]  /*bda0*/  BRA `(.L_x_897) ;  /* 0x00000000000c7947 */ /* 0x000fec0003800000 */
.L_x_920:
[----:B------:R-:W2:Y:S02]  /*bdb0*/  LDG.E R2, desc[UR36][R2.64] ;  /* 0x0000002402027981 */ /* 0x000ea4000c1e1900 */
[----:B--2---:R-:W-:-:S04]  /*bdc0*/  I2FP.F32.U32 R0, R2 ;  /* 0x0000000200007245 */ /* 0x004fc80000201000 */
[----:B------:R-:W-:-:S07]  /*bdd0*/  F2FP.F16.F32.PACK_AB R0, RZ, R0 ;  /* 0x00000000ff00723e */ /* 0x000fce00000000ff */
.L_x_897:
[----:B-----5:R-:W-:Y:S01]  /*bde0*/  HADD2.F32 R0, -RZ, R0.H0_H0 ;  /* 0x20000000ff007230 */ /* 0x020fe20000004100 */
[----:B01----:R-:W-:Y:S01]  /*bdf0*/  MOV R3, 0x3f000000 ;  /* 0x3f00000000037802 */ /* 0x003fe20000000f00 */
[----:B------:R-:W-:-:S03]  /*be00*/  UPRMT UR4, UR42, 0x9910, URZ ;  /* 0x000099102a047896 */ /* 0x000fc600080000ff */
[C---:B------:R-:W-:Y:S01]  /*be10*/  FSETP.GT.FTZ.AND P0, PT, |R0|.reuse, 0.56000000238418579102, PT ;  /* 0x3f0f5c290000780b */ /* 0x040fe20003f14200 */
[C---:B------:R-:W-:Y:S01]  /*be20*/  FFMA.FTZ R2, |R0|.reuse, -R3, 0.5 ;  /* 0x3f00000000027423 */ /* 0x040fe20000010a03 */
[C---:B------:R-:W-:Y:S01]  /*be30*/  FSETP.NEU.FTZ.AND P1, PT, |R0|.reuse, 1, PT ;  /* 0x3f8000000000780b */ /* 0x040fe20003f3d200 */
[----:B------:R-:W-:Y:S01]  /*be40*/  FADD.FTZ R5, |R0|, -RZ ;  /* 0x800000ff00057221 */ /* 0x000fe20000010200 */
[----:B------:R-:W-:Y:S01]  /*be50*/  UISETP.GT.AND UP0, UPT, UR4, 0x9, UPT ;  /* 0x000000090400788c */ /* 0x000fe2000bf04270 */
[----:B------:R-:W0:Y:S02]  /*be60*/  MUFU.RSQ R3, R2 ;  /* 0x0000000200037308 */ /* 0x000e240000001400 */
        /* <DEDUP_REMOVED lines=33> */
[----:B0-----:R-:W-:Y:S01]  /*c080*/  STG.E.U8 desc[UR36][R16.64], R3 ;  /* 0x0000000310007986 */ /* 0x001fe2000c101124 */
[----:B------:R-:W-:Y:S05]  /*c090*/  EXIT ;  /* 0x000000000000794d */ /* 0x000fea0003800000 */
.L_x_928:
[----:B------:R-:W-:-:S06]  /*c0a0*/  HADD2.F32 R3, -RZ, R0.H0_H0 ;  /* 0x20000000ff037230 */ /* 0x000fcc0000004100 */
[----:B------:R-:W0:Y:S02]  /*c0b0*/  F2I.S64.TRUNC R2, R3 ;  /* 0x0000000300027311 */ /* 0x000e24000020d900 */
[----:B0-----:R-:W-:Y:S01]  /*c0c0*/  STG.E.U8 desc[UR36][R16.64], R2 ;  /* 0x0000000210007986 */ /* 0x001fe2000c101124 */
[----:B------:R-:W-:Y:S05]  /*c0d0*/  EXIT ;  /* 0x000000000000794d */ /* 0x000fea0003800000 */
.L_x_927:
        /* <DEDUP_REMOVED lines=8> */
[----:B0-----:R-:W-:Y:S01]  /*c160*/  STG.E.64 desc[UR36][R16.64], R2 ;  /* 0x0000000210007986 */ /* 0x001fe2000c101b24 */
[----:B------:R-:W-:Y:S05]  /*c170*/  EXIT ;  /* 0x000000000000794d */ /* 0x000fea0003800000 */
.L_x_931:
[----:B------:R-:W-:-:S04]  /*c180*/  HADD2.F32 R0, -RZ, R0.H0_H0 ;  /* 0x20000000ff007230 */ /* 0x000fc80000004100 */
[----:B------:R-:W0:Y:S02]  /*c190*/  F2I.FTZ.TRUNC.NTZ R3, R0 ;  /* 0x0000000000037305 */ /* 0x000e24000021f100 */
[----:B0-----:R-:W-:Y:S01]  /*c1a0*/  STG.E desc[UR36][R16.64], R3 ;  /* 0x0000000310007986 */ /* 0x001fe2000c101924 */
[----:B------:R-:W-:Y:S05]  /*c1b0*/  EXIT ;  /* 0x000000000000794d */ /* 0x000fea0003800000 */
.L_x_930:
[----:B------:R-:W-:-:S04]  /*c1c0*/  HADD2.F32 R0, -RZ, R0.H0_H0 ;  /* 0x20000000ff007230 */ /* 0x000fc80000004100 */
[----:B------:R-:W0:Y:S02]  /*c1d0*/  F2I.FTZ.TRUNC.NTZ R3, R0 ;  /* 0x0000000000037305 */ /* 0x000e24000021f100 */
[----:B0-----:R-:W-:Y:S01]  /*c1e0*/  STG.E.U16 desc[UR36][R16.64], R3 ;  /* 0x0000000310007986 */ /* 0x001fe2000c101524 */
[----:B------:R-:W-:Y:S05]  /*c1f0*/  EXIT ;  /* 0x000000000000794d */ /* 0x000fea0003800000 */
.L_x_926:
[----:B------:R-:W-:-:S09]  /*c200*/  UISETP.GT.AND UP0, UPT, UR4, 0x6, UPT ;  /* 0x000000060400788c */ /* 0x000fd2000bf04270 */
[----:B------:R-:W-:Y:S05]  /*c210*/  BRA.U UP0, `(.L_x_932) ;  /* 0x0000000100247547 */ /* 0x000fea000b800000 */
[----:B------:R-:W-:-:S09]  /*c220*/  UISETP.NE.AND UP0, UPT, UR4, 0x5, UPT ;  /* 0x000000050400788c */ /* 0x000fd2000bf05270 */
[----:B------:R-:W-:Y:S05]  /*c230*/  BRA.U !UP0, `(.L_x_933) ;  /* 0x0000000108147547 */ /* 0x000fea000b800000 */
[----:B------:R-:W-:-:S09]  /*c240*/  UISETP.NE.AND UP0, UPT, UR4, 0x6, UPT ;  /* 0x000000060400788c */ /* 0x000fd2000bf05270 */
[----:B------:R-:W-:Y:S05]  /*c250*/  BRA.U UP0, `(.L_x_929) ;  /* 0x0000000900287547 */ /* 0x000fea000b800000 */
[----:B------:R-:W-:-:S05]  /*c260*/  HADD2.F32 R3, -RZ, R0.H0_H0 ;  /* 0x20000000ff037230 */ /* 0x000fca0000004100 */
[----:B------:R-:W-:Y:S01]  /*c270*/  STG.E desc[UR36][R16.64], R3 ;  /* 0x0000000310007986 */ /* 0x000fe2000c101924 */
[----:B------:R-:W-:Y:S05]  /*c280*/  EXIT ;  /* 0x000000000000794d */ /* 0x000fea0003800000 */
.L_x_933:
[----:B------:R-:W-:Y:S01]  /*c290*/  STG.E.U16 desc[UR36][R16.64], R0 ;  /* 0x0000000010007986 */ /* 0x000fe2000c101524 */
[----:B------:R-:W-:Y:S05]  /*c2a0*/  EXIT ;  /* 0x000000000000794d */ /* 0x000fea0003800000 */
.L_x_932:
        /* <DEDUP_REMOVED lines=8> */
[----:B------:R-:W-:Y:S01]  /*c330*/  STG.E.64 desc[UR36][R16.64], R2 ;  /* 0x0000000210007986 */ /* 0x000fe2000c101b24 */
[----:B------:R-:W-:Y:S05]  /*c340*/  EXIT ;  /* 0x000000000000794d */ /* 0x000fea0003800000 */
.L_x_935:
[----:B------:R-:W-:-:S05]  /*c350*/  HADD2.F32 R0, -RZ, R0.H0_H0 ;  /* 0x20000000ff007230 */ /* 0x000fca0000004100 */
[----:B------:R-:W-:-:S04]  /*c360*/  F2FP.F16.F32.PACK_AB R0, RZ, R0 ;  /* 0x00000000ff00723e */ /* 0x000fc800000000ff */
[----:B------:R-:W-:-:S05]  /*c370*/  PRMT R0, R0, 0x5410, RZ ;  /* 0x0000541000007816 */ /* 0x000fca00000000ff */
[----:B------:R-:W-:Y:S01]  /*c380*/  STG.E desc[UR36][R16.64], R0 ;  /* 0x0000000010007986 */ /* 0x000fe2000c101924 */
[----:B------:R-:W-:Y:S05]  /*c390*/  EXIT ;  /* 0x000000000000794d */ /* 0x000fea0003800000 */
.L_x_934:
[----:B------:R-:W-:-:S05]  /*c3a0*/  HADD2.F32 R2, -RZ, R0.H0_H0 ;  /* 0x20000000ff027230 */ /* 0x000fca0000004100 */
[----:B------:R-:W-:-:S06]  /*c3b0*/  FMUL.FTZ R2, R2, 1 ;  /* 0x3f80000002027820 */ /* 0x000fcc0000410000 */
[----:B------:R-:W0:Y:S02]  /*c3c0*/  F2F.F64.F32 R2, R2 ;  /* 0x0000000200027310 */ /* 0x000e240000201800 */
[----:B0-----:R-:W-:Y:S01]  /*c3d0*/  STG.E.64 desc[UR36][R16.64], R2 ;  /* 0x0000000210007986 */ /* 0x001fe2000c101b24 */
[----:B------:R-:W-:Y:S05]  /*c3e0*/  EXIT ;  /* 0x000000000000794d */ /* 0x000fea0003800000 */
.L_x_925:
        /* <DEDUP_REMOVED lines=12> */
[----:B0-----:R-:W-:Y:S01]  /*c4b0*/  STG.E.U16 desc[UR36][R16.64], R3 ;  /* 0x0000000310007986 */ /* 0x001fe2000c101524 */
[----:B------:R-:W-:Y:S05]  /*c4c0*/  EXIT ;  /* 0x000000000000794d */ /* 0x000fea0003800000 */
.L_x_939:
        /* <DEDUP_REMOVED lines=17> */
.L_x_942:
[----:B------:R-:W-:-:S04]  /*c5e0*/  SHF.R.U32.HI R3, RZ, 0x18, R3 ;  /* 0x00000018ff037819 */ /* 0x000fc80000011603 */
[----:B------:R-:W-:-:S04]  /*c5f0*/  LOP3.LUT R0, R0, 0x80, R3, 0xf8, !PT ;  /* 0x0000008000007812 */ /* 0x000fc800078ef803 */
[----:B------:R-:W-:-:S07]  /*c600*/  PRMT R8, R0, 0x7610, R8 ;  /* 0x0000761000087816 */ /* 0x000fce0000000008 */
.L_x_941:
[----:B------:R-:W-:Y:S05]  /*c610*/  BSYNC.RECONVERGENT B0 ;  /* 0x0000000000007941 */ /* 0x000fea0003800200 */
.L_x_940:
[----:B------:R-:W-:Y:S01]  /*c620*/  STG.E.U8 desc[UR36][R16.64], R8 ;  /* 0x0000000810007986 */ /* 0x000fe2000c101124 */
[----:B------:R-:W-:Y:S05]  /*c630*/  EXIT ;  /* 0x000000000000794d */ /* 0x000fea0003800000 */
.L_x_938:
        /* <DEDUP_REMOVED lines=17> */
.L_x_945:
[----:B------:R-:W-:-:S04]  /*c750*/  SHF.R.U32.HI R3, RZ, 0x18, R3 ;  /* 0x00000018ff037819 */ /* 0x000fc80000011603 */
[----:B------:R-:W-:-:S04]  /*c760*/  LOP3.LUT R0, R0, 0x80, R3, 0xf8, !PT ;  /* 0x0000008000007812 */ /* 0x000fc800078ef803 */
[----:B------:R-:W-:-:S07]  /*c770*/  PRMT R8, R0, 0x7610, R8 ;  /* 0x0000761000087816 */ /* 0x000fce0000000008 */
.L_x_944:
[----:B------:R-:W-:Y:S05]  /*c780*/  BSYNC.RECONVERGENT B0 ;  /* 0x0000000000007941 */ /* 0x000fea0003800200 */
.L_x_943:
[----:B------:R-:W-:Y:S01]  /*c790*/  STG.E.U8 desc[UR36][R16.64], R8 ;  /* 0x0000000810007986 */ /* 0x000fe2000c101124 */
[----:B------:R-:W-:Y:S05]  /*c7a0*/  EXIT ;  /* 0x000000000000794d */ /* 0x000fea0003800000 */
.L_x_937:
        /* <DEDUP_REMOVED lines=22> */
.L_x_947:
[----:B------:R-:W-:-:S06]  /*c910*/  HADD2.F32 R2, -RZ, R0.H0_H0 ;  /* 0x20000000ff027230 */ /* 0x000fcc0000004100 */
[----:B------:R-:W0:Y:S02]  /*c920*/  F2I.U64.TRUNC R2, R2 ;  /* 0x0000000200027311 */ /* 0x000e24000020d800 */
[----:B0-----:R-:W-:Y:S01]  /*c930*/  STG.E.64 desc[UR36][R16.64], R2 ;  /* 0x0000000210007986 */ /* 0x001fe2000c101b24 */
[----:B------:R-:W-:Y:S05]  /*c940*/  EXIT ;  /* 0x000000000000794d */ /* 0x000fea0003800000 */
.L_x_946:
[----:B------:R-:W-:-:S04]  /*c950*/  HADD2.F32 R0, -RZ, R0.H0_H0 ;  /* 0x20000000ff007230 */ /* 0x000fc80000004100 */
[----:B------:R-:W0:Y:S02]  /*c960*/  F2I.FTZ.U32.TRUNC.NTZ R3, R0 ;  /* 0x0000000000037305 */ /* 0x000e24000021f000 */
[----:B0-----:R-:W-:Y:S01]  /*c970*/  STG.E desc[UR36][R16.64], R3 ;  /* 0x0000000310007986 */ /* 0x001fe2000c101924 */
[----:B------:R-:W-:Y:S05]  /*c980*/  EXIT ;  /* 0x000000000000794d */ /* 0x000fea0003800000 */
.L_x_936:
        /* <DEDUP_REMOVED lines=9> */
[----:B------:R-:W-:Y:S01]  /*ca20*/  STG.E.U8 desc[UR36][R16.64], R3 ;  /* 0x0000000310007986 */ /* 0x000fe2000c101124 */
[----:B------:R-:W-:Y:S05]  /*ca30*/  EXIT ;  /* 0x000000000000794d */ /* 0x000fea0003800000 */
.L_x_949:
[----:B------:R-:W-:Y:S01]  /*ca40*/  HADD2.F32 R0, -RZ, R0.H0_H0 ;  /* 0x20000000ff007230 */ /* 0x000fe20000004100 */
[----:B------:R-:W-:-:S04]  /*ca50*/  CS2R R6, SRZ ;  /* 0x0000000000067805 */ /* 0x000fc8000001ff00 */
[----:B------:R-:W-:-:S04]  /*ca60*/  FMUL.FTZ R0, R0, 1 ;  /* 0x3f80000000007820 */ /* 0x000fc80000410000 */
[----:B------:R-:W0:Y:S02]  /*ca70*/  F2F.F64.F32 R4, R0 ;  /* 0x0000000000047310 */ /* 0x000e240000201800 */
[----:B0-----:R-:W-:Y:S01]  /*ca80*/  STG.E.128 desc[UR36][R16.64], R4 ;  /* 0x0000000410007986 */ /* 0x001fe2000c101d24 */
[----:B------:R-:W-:Y:S05]  /*ca90*/  EXIT ;  /* 0x000000000000794d */ /* 0x000fea0003800000 */
.L_x_948:
[----:B------:R-:W-:-:S09]  /*caa0*/  UISETP.NE.AND UP0, UPT, UR4, 0xf, UPT ;  /* 0x0000000f0400788c */ /* 0x000fd2000bf05270 */
[----:B------:R-:W-:Y:S05]  /*cab0*/  BRA.U !UP0, `(.L_x_950) ;  /* 0x0000000108e87547 */ /* 0x000fea000b800000 */
[----:B------:R-:W-:-:S09]  /*cac0*/  UISETP.NE.AND UP0, UPT, UR4, 0x17, UPT ;  /* 0x000000170400788c */ /* 0x000fd2000bf05270 */
[----:B------:R-:W-:Y:S05]  /*cad0*/  BRA.U !UP0, `(.L_x_951) ;  /* 0x0000000108907547 */ /* 0x000fea000b800000 */
[----:B------:R-:W-:-:S09]  /*cae0*/  UISETP.NE.AND UP0, UPT, UR4, 0x18, UPT ;  /* 0x000000180400788c */ /* 0x000fd2000bf05270 */
[----:B------:R-:W-:Y:S05]  /*caf0*/  BRA.U !UP0, `(.L_x_952) ;  /* 0x0000000108447547 */ /* 0x000fea000b800000 */
.L_x_929:
        /* <DEDUP_REMOVED lines=16> */
.L_x_953:
[----:B------:R-:W-:Y:S05]  /*cc00*/  EXIT ;  /* 0x000000000000794d */ /* 0x000fea0003800000 */
.L_x_952:
        /* <DEDUP_REMOVED lines=13> */
.L_x_955:
[----:B------:R-:W-:Y:S05]  /*cce0*/  BSYNC.RECONVERGENT B0 ;  /* 0x0000000000007941 */ /* 0x000fea0003800200 */
.L_x_954:
[----:B------:R-:W-:-:S05]  /*ccf0*/  LOP3.LUT R3, R0, 0x80, R3, 0xf8, !PT ;  /* 0x0000008000037812 */ /* 0x000fca00078ef803 */
[----:B------:R-:W-:Y:S01]  /*cd00*/  STG.E.U8 desc[UR36][R16.64], R3 ;  /* 0x0000000310007986 */ /* 0x000fe2000c101124 */
[----:B------:R-:W-:Y:S05]  /*cd10*/  EXIT ;  /* 0x000000000000794d */ /* 0x000fea0003800000 */
.L_x_951:
        /* <DEDUP_REMOVED lines=12> */
.L_x_957:
[----:B------:R-:W-:Y:S01]  /*cde0*/  HFMA2 R0, -RZ, RZ, 0, 7.569789886474609375e-06 ;  /* 0x0000007fff007431 */ /* 0x000fe200000001ff */
[----:B------:R-:W-:-:S04]  /*cdf0*/  ISETP.GT.U32.AND P0, PT, R2, 0x7f800000, PT ;  /* 0x7f8000000200780c */ /* 0x000fc80003f04070 */
[----:B------:R-:W-:-:S09]  /*ce00*/  SEL R0, R0, 0x7c, P0 ;  /* 0x0000007c00007807 */ /* 0x000fd20000000000 */
.L_x_958:
[----:B------:R-:W-:Y:S05]  /*ce10*/  BSYNC.RECONVERGENT B0 ;  /* 0x0000000000007941 */ /* 0x000fea0003800200 */
.L_x_956:
[----:B------:R-:W-:-:S04]  /*ce20*/  SHF.R.U32.HI R3, RZ, 0x18, R3 ;  /* 0x00000018ff037819 */ /* 0x000fc80000011603 */
[----:B------:R-:W-:-:S05]  /*ce30*/  LOP3.LUT R3, R0, 0x80, R3, 0xf8, !PT ;  /* 0x0000008000037812 */ /* 0x000fca00078ef803 */
[----:B------:R-:W-:Y:S01]  /*ce40*/  STG.E.U8 desc[UR36][R16.64], R3 ;  /* 0x0000000310007986 */ /* 0x000fe2000c101124 */
[----:B------:R-:W-:Y:S05]  /*ce50*/  EXIT ;  /* 0x000000000000794d */ /* 0x000fea0003800000 */
.L_x_950:
[----:B------:R-:W-:-:S05]  /*ce60*/  HADD2.F32 R0, -RZ, R0.H0_H0 ;  /* 0x20000000ff007230 */ /* 0x000fca0000004100 */
[----:B------:R-:W-:-:S05]  /*ce70*/  F2FP.BF16.F32.PACK_AB R0, RZ, R0 ;  /* 0x00000000ff00723e */ /* 0x000fca00000010ff */
[----:B------:R-:W-:Y:S01]  /*ce80*/  STG.E.U16 desc[UR36][R16.64], R0 ;  /* 0x0000000010007986 */ /* 0x000fe2000c101524 */
[----:B------:R-:W-:Y:S05]  /*ce90*/  EXIT ;  /* 0x000000000000794d */ /* 0x000fea0003800000 */
.L_x_959:
        /* <DEDUP_REMOVED lines=14> */
.L_x_17256:


//--------------------- .text._ZN2at6native27unrolled_elementwise_kernelIZZZNS0_16acos_kernel_cudaERNS_18TensorIteratorBaseEENKUlvE0_clEvENKUlvE1_clEvEUlN3c104HalfEE_St5arrayIPcLm2EELi4E23TrivialOffsetCalculatorILi1EjESD_NS0_6memory12LoadWithCastILi1EEENSE_13StoreWithCastILi1EEEEEviT_T0_T2_T3_T4_T5_ --------------------------
	.section	.text._ZN2at6native27unrolled_elementwise_kernelIZZZNS0_16acos_kernel_cudaERNS_18TensorIteratorBaseEENKUlvE0_clEvENKUlvE1_clEvEUlN3c104HalfEE_St5arrayIPcLm2EELi4E23TrivialOffsetCalculatorILi1EjESD_NS0_6memory12LoadWithCastILi1EEENSE_13StoreWithCastILi1EEEEEviT_T0_T2_T3_T4_T5_,"ax",@progbits
	.align	128
        .global         _ZN2at6native27unrolled_elementwise_kernelIZZZNS0_16acos_kernel_cudaERNS_18TensorIteratorBaseEENKUlvE0_clEvENKUlvE1_clEvEUlN3c104HalfEE_St5arrayIPcLm2EELi4E23TrivialOffsetCalculatorILi1EjESD_NS0_6memory12LoadWithCastILi1EEENSE_13StoreWithCastILi1EEEEEviT_T0_T2_T3_T4_T5_
        .type           _ZN2at6native27unrolled_elementwise_kernelIZZZNS0_16acos_kernel_cudaERNS_18TensorIteratorBaseEENKUlvE0_clEvENKUlvE1_clEvEUlN3c104HalfEE_St5arrayIPcLm2EELi4E23TrivialOffsetCalculatorILi1EjESD_NS0_6memory12LoadWithCastILi1EEENSE_13StoreWithCastILi1EEEEEviT_T0_T2_T3_T4_T5_,@function
        .size           _ZN2at6native27unrolled_elementwise_kernelIZZZNS0_16acos_kernel_cudaERNS_18TensorIteratorBaseEENKUlvE0_clEvENKUlvE1_clEvEUlN3c104HalfEE_St5arrayIPcLm2EELi4E23TrivialOffsetCalculatorILi1EjESD_NS0_6memory12LoadWithCastILi1EEENSE_13StoreWithCastILi1EEEEEviT_T0_T2_T3_T4_T5_,(.L_x_17257 - _ZN2at6native27unrolled_elementwise_kernelIZZZNS0_16acos_kernel_cudaERNS_18TensorIteratorBaseEENKUlvE0_clEvENKUlvE1_clEvEUlN3c104HalfEE_St5arrayIPcLm2EELi4E23TrivialOffsetCalculatorILi1EjESD_NS0_6memory12LoadWithCastILi1EEENSE_13StoreWithCastILi1EEEEEviT_T0_T2_T3_T4_T5_)
        .other          _ZN2at6native27unrolled_elementwise_kernelIZZZNS0_16acos_kernel_cudaERNS_18TensorIteratorBaseEENKUlvE0_clEvENKUlvE1_clEvEUlN3c104HalfEE_St5arrayIPcLm2EELi4E23TrivialOffsetCalculatorILi1EjESD_NS0_6memory12LoadWithCastILi1EEENSE_13StoreWithCastILi1EEEEEviT_T0_T2_T3_T4_T5_,@"STO_CUDA_ENTRY STV_DEFAULT"
_ZN2at6native27unrolled_elementwise_kernelIZZZNS0_16acos_kernel_cudaERNS_18TensorIteratorBaseEENKUlvE0_clEvENKUlvE1_clEvEUlN3c104HalfEE_St5arrayIPcLm2EELi4E23TrivialOffsetCalculatorILi1EjESD_NS0_6memory12LoadWithCastILi1EEENSE_13StoreWithCastILi1EEEEEviT_T0_T2_T3_T4_T5_:
.text._ZN2at6native27unrolled_elementwise_kernelIZZZNS0_16acos_kernel_cudaERNS_18TensorIteratorBaseEENKUlvE0_clEvENKUlvE1_clEvEUlN3c104HalfEE_St5arrayIPcLm2EELi4E23TrivialOffsetCalculatorILi1EjESD_NS0_6memory12LoadWithCastILi1EEENSE_13StoreWithCastILi1EEEEEviT_T0_T2_T3_T4_T5_:
        /* <DEDUP_REMOVED lines=31> */
[----:B0-----:R-:W-:-:S04]  /*01f0*/  F2FP.F16.F32.PACK_AB R0, RZ, R0 ;  /* 0x00000000ff00723e */ /* 0x001fc800000000ff */
[----:B------:R-:W-:Y:S01]  /*0200*/  PRMT R24, R0, 0x7610, R24 ;  /* 0x0000761000187816 */ /* 0x000fe20000000018 */
[----:B------:R-:W-:Y:S06]  /*0210*/  BRA `(.L_x_967) ;  /* 0x0000000c00c87947 */ /* 0x000fec0003800000 */
.L_x_965:
[----:B------:R-:W2:Y:S02]  /*0220*/  LDG.E.U8 R2, desc[UR36][R2.64] ;  /* 0x0000002402027981 */ /* 0x000ea4000c1e1100 */
[----:B--2---:R-:W-:-:S04]  /*0230*/  I2FP.F32.U32 R0, R2 ;  /* 0x0000000200007245 */ /* 0x004fc80000201000 */
[----:B------:R-:W-:-:S04]  /*0240*/  F2FP.F16.F32.PACK_AB R0, RZ, R0 ;  /* 0x00000000ff00723e */ /* 0x000fc800000000ff */
[----:B------:R-:W-:Y:S01]  /*0250*/  PRMT R24, R0, 0x7610, R24 ;  /* 0x0000761000187816 */ /* 0x000fe20000000018 */
[----:B------:R-:W-:Y:S06]  /*0260*/  BRA `(.L_x_967) ;  /* 0x0000000c00b47947 */ /* 0x000fec0003800000 */
.L_x_964:
        /* <DEDUP_REMOVED lines=8> */
[----:B0-----:R-:W-:-:S04]  /*02f0*/  F2FP.F16.F32.PACK_AB R0, RZ, R0 ;  /* 0x00000000ff00723e */ /* 0x001fc800000000ff */
[----:B------:R-:W-:Y:S01]  /*0300*/  PRMT R24, R0, 0x7610, R24 ;  /* 0x0000761000187816 */ /* 0x000fe20000000018 */
[----:B------:R-:W-:Y:S06]  /*0310*/  BRA `(.L_x_967) ;  /* 0x0000000c00887947 */ /* 0x000fec0003800000 */
.L_x_969:
[----:B------:R-:W2:Y:S02]  /*0320*/  LDG.E R2, desc[UR36][R2.64] ;  /* 0x0000002402027981 */ /* 0x000ea4000c1e1900 */
[----:B--2---:R-:W-:-:S04]  /*0330*/  I2FP.F32.S32 R0, R2 ;  /* 0x0000000200007245 */ /* 0x004fc80000201400 */
[----:B------:R-:W-:-:S04]  /*0340*/  F2FP.F16.F32.PACK_AB R0, RZ, R0 ;  /* 0x00000000ff00723e */ /* 0x000fc800000000ff */
[----:B------:R-:W-:Y:S01]  /*0350*/  PRMT R24, R0, 0x7610, R24 ;  /* 0x0000761000187816 */ /* 0x000fe20000000018 */
[----:B------:R-:W-:Y:S06]  /*0360*/  BRA `(.L_x_967) ;  /* 0x0000000c00747947 */ /* 0x000fec0003800000 */
.L_x_968:
[----:B------:R-:W2:Y:S02]  /*0370*/  LDG.E.U16 R2, desc[UR36][R2.64] ;  /* 0x0000002402027981 */ /* 0x000ea4000c1e1500 */
[----:B--2---:R-:W0:Y:S02]  /*0380*/  I2F.S16 R0, R2 ;  /* 0x0000000200007306 */ /* 0x004e240000101400 */
[----:B0-----:R-:W-:-:S04]  /*0390*/  F2FP.F16.F32.PACK_AB R0, RZ, R0 ;  /* 0x00000000ff00723e */ /* 0x001fc800000000ff */
[----:B------:R-:W-:Y:S01]  /*03a0*/  PRMT R24, R0, 0x7610, R24 ;  /* 0x0000761000187816 */ /* 0x000fe20000000018 */
[----:B------:R-:W-:Y:S06]  /*03b0*/  BRA `(.L_x_967) ;  /* 0x0000000c00607947 */ /* 0x000fec0003800000 */
.L_x_963:
        /* <DEDUP_REMOVED lines=9> */
.L_x_971:
[----:B------:R1:W5:Y:S01]  /*0450*/  LDG.E.U16 R24, desc[UR36][R2.64] ;  /* 0x0000002402187981 */ /* 0x000362000c1e1500 */
[----:B------:R-:W-:Y:S05]  /*0460*/  BRA `(.L_x_967) ;  /* 0x0000000c00347947 */ /* 0x000fea0003800000 */
.L_x_970:
        /* <DEDUP_REMOVED lines=9> */
.L_x_973:
[----:B------:R0:W5:Y:S01]  /*0500*/  LDG.E.U16 R24, desc[UR36][R2.64] ;  /* 0x0000002402187981 */ /* 0x000162000c1e1500 */
[----:B------:R-:W-:Y:S05]  /*0510*/  BRA `(.L_x_967) ;  /* 0x0000000c00087947 */ /* 0x000fea0003800000 */
.L_x_972:
[----:B------:R-:W2:Y:S01]  /*0520*/  LDG.E.64 R2, desc[UR36][R2.64] ;  /* 0x0000002402027981 */ /* 0x000ea2000c1e1b00 */
[----:B------:R-:W-:Y:S01]  /*0530*/  UMOV UR4, 0xf0000000 ;  /* 0xf000000000047882 */ /* 0x000fe20000000000 */
[----:B------:R-:W-:Y:S01]  /*0540*/  UMOV UR5, 0x380fffff ;  /* 0x380fffff00057882 */ /* 0x000fe20000000000 */
[----:B--2---:R-:W0:Y:S01]  /*0550*/  F2F.F32.F64 R0, R2 ;  /* 0x0000000200007310 */ /* 0x004e220000301000 */
[----:B------:R-:W-:-:S14]  /*0560*/  DSETP.GEU.AND P0, PT, |R2|, UR4, PT ;  /* 0x0000000402007e2a */ /* 0x000fdc000bf0e200 */
[----:B0-----:R-:W-:-:S05]  /*0570*/  @!P0 FMUL R0, R0, 1.175494350822287508e-38 ;  /* 0x0080000000008820 */ /* 0x001fca0000400000 */
[----:B------:R-:W-:-:S04]  /*0580*/  F2FP.F16.F32.PACK_AB R0, RZ, R0 ;  /* 0x00000000ff00723e */ /* 0x000fc800000000ff */
[----:B------:R-:W-:Y:S01]  /*0590*/  PRMT R24, R0, 0x7610, R24 ;  /* 0x0000761000187816 */ /* 0x000fe20000000018 */
[----:B------:R-:W-:Y:S06]  /*05a0*/  BRA `(.L_x_967) ;  /* 0x0000000800e47947 */ /* 0x000fec0003800000 */
.L_x_962:
        /* <DEDUP_REMOVED lines=11> */
[----:B------:R-:W-:-:S04]  /*0660*/  F2FP.F16.F32.PACK_AB R0, RZ, R0 ;  /* 0x00000000ff00723e */ /* 0x000fc800000000ff */
[----:B------:R-:W-:Y:S01]  /*0670*/  PRMT R24, R0, 0x7610, R24 ;  /* 0x0000761000187816 */ /* 0x000fe20000000018 */
[----:B------:R-:W-:Y:S06]  /*0680*/  BRA `(.L_x_967) ;  /* 0x0000000800ac7947 */ /* 0x000fec0003800000 */
.L_x_976:
        /* <DEDUP_REMOVED lines=9> */
.L_x_975:
        /* <DEDUP_REMOVED lines=27> */
.L_x_978:
        /* <DEDUP_REMOVED lines=11> */
[----:B------:R-:W-:-:S04]  /*0980*/  F2FP.F16.F32.PACK_AB R0, RZ, R0 ;  /* 0x00000000ff00723e */ /* 0x000fc800000000ff */
[----:B------:R-:W-:Y:S01]  /*0990*/  PRMT R24, R0, 0x7610, R24 ;  /* 0x0000761000187816 */ /* 0x000fe20000000018 */
[----:B------:R-:W-:Y:S06]  /*09a0*/  BRA `(.L_x_967) ;  /* 0x0000000400e47947 */ /* 0x000fec0003800000 */
.L_x_977:
[----:B------:R-:W2:Y:S02]  /*09b0*/  LDG.E.U16 R0, desc[UR36][R2.64] ;  /* 0x0000002402007981 */ /* 0x000ea4000c1e1500 */
[----:B--2---:R-:W-:-:S05]  /*09c0*/  IMAD.U32 R0, R0, 0x10000, RZ ;  /* 0x0001000000007824 */ /* 0x004fca00078e00ff */
[----:B------:R-:W-:-:S04]  /*09d0*/  F2FP.F16.F32.PACK_AB R0, RZ, R0 ;  /* 0x00000000ff00723e */ /* 0x000fc800000000ff */
[----:B------:R-:W-:Y:S01]  /*09e0*/  PRMT R24, R0, 0x7610, R24 ;  /* 0x0000761000187816 */ /* 0x000fe20000000018 */
[----:B------:R-:W-:Y:S06]  /*09f0*/  BRA `(.L_x_967) ;  /* 0x0000000400d07947 */ /* 0x000fec0003800000 */
.L_x_974:
        /* <DEDUP_REMOVED lines=10> */
[----:B------:R-:W-:-:S04]  /*0aa0*/  F2FP.F16.F32.PACK_AB R0, RZ, R0 ;  /* 0x00000000ff00723e */ /* 0x000fc800000000ff */
[----:B------:R-:W-:Y:S01]  /*0ab0*/  PRMT R24, R0, 0x7610, R24 ;  /* 0x0000761000187816 */ /* 0x000fe20000000018 */
[----:B------:R-:W-:Y:S06]  /*0ac0*/  BRA `(.L_x_967) ;  /* 0x00000004009c7947 */ /* 0x000fec0003800000 */
.L_x_981:
        /* <DEDUP_REMOVED lines=21> */
.L_x_985:
[----:B------:R-:W-:Y:S05]  /*0c20*/  BSYNC.RECONVERGENT B1 ;  /* 0x0000000000017941 */ /* 0x000fea0003800200 */
.L_x_984:
[----:B------:R-:W-:Y:S01]  /*0c30*/  IMAD.SHL.U32 R0, R0, 0x100000, RZ ;  /* 0x0010000000007824 */ /* 0x000fe200078e00ff */
[----:B------:R-:W-:-:S04]  /*0c40*/  LEA R2, R2, 0x3b800000, 0x17 ;  /* 0x3b80000002027811 */ /* 0x000fc800078eb8ff */
[----:B------:R-:W-:-:S07]  /*0c50*/  LOP3.LUT R0, R2, R0, R7, 0xfe, !PT ;  /* 0x0000000002007212 */ /* 0x000fce00078efe07 */
.L_x_983:
[----:B------:R-:W-:Y:S05]  /*0c60*/  BSYNC.RECONVERGENT B0 ;  /* 0x0000000000007941 */ /* 0x000fea0003800200 */
.L_x_982:
[----:B------:R-:W-:-:S04]  /*0c70*/  F2FP.F16.F32.PACK_AB R0, RZ, R0 ;  /* 0x00000000ff00723e */ /* 0x000fc800000000ff */
[----:B------:R-:W-:Y:S01]  /*0c80*/  PRMT R24, R0, 0x7610, R24 ;  /* 0x0000761000187816 */ /* 0x000fe20000000018 */
[----:B------:R-:W-:Y:S06]  /*0c90*/  BRA `(.L_x_967) ;  /* 0x0000000400287947 */ /* 0x000fec0003800000 */
.L_x_980:
        /* <DEDUP_REMOVED lines=21> */
.L_x_989:
[----:B------:R-:W-:Y:S05]  /*0df0*/  BSYNC.RECONVERGENT B1 ;  /* 0x0000000000017941 */ /* 0x000fea0003800200 */
.L_x_988:
[----:B------:R-:W-:Y:S01]  /*0e00*/  IMAD.SHL.U32 R0, R0, 0x200000, RZ ;  /* 0x0020000000007824 */ /* 0x000fe200078e00ff */
[----:B------:R-:W-:-:S04]  /*0e10*/  LEA R2, R2, 0x37800000, 0x17 ;  /* 0x3780000002027811 */ /* 0x000fc800078eb8ff */
[----:B------:R-:W-:-:S07]  /*0e20*/  LOP3.LUT R0, R2, R0, R7, 0xfe, !PT ;  /* 0x0000000002007212 */ /* 0x000fce00078efe07 */
.L_x_987:
[----:B------:R-:W-:Y:S05]  /*0e30*/  BSYNC.RECONVERGENT B0 ;  /* 0x0000000000007941 */ /* 0x000fea0003800200 */
.L_x_986:
[----:B------:R-:W-:-:S04]  /*0e40*/  F2FP.F16.F32.PACK_AB R0, RZ, R0 ;  /* 0x00000000ff00723e */ /* 0x000fc800000000ff */
[----:B------:R-:W-:Y:S01]  /*0e50*/  PRMT R24, R0, 0x7610, R24 ;  /* 0x0000761000187816 */ /* 0x000fe20000000018 */
[----:B------:R-:W-:Y:S06]  /*0e60*/  BRA `(.L_x_967) ;  /* 0x0000000000b47947 */ /* 0x000fec0003800000 */
.L_x_979:
[----:B------:R-:W-:-:S09]  /*0e70*/  UISETP.NE.AND UP0, UPT, UR4, 0x1c, UPT ;  /* 0x0000001c0400788c */ /* 0x000fd2000bf05270 */
[----:B------:R-:W-:Y:S05]  /*0e80*/  BRA.U !UP0, `(.L_x_990) ;  /* 0x00000001089c7547 */ /* 0x000fea000b800000 */
[----:B------:R-:W-:-:S09]  /*0e90*/  UISETP.NE.AND UP0, UPT, UR4, 0x1d, UPT ;  /* 0x0000001d0400788c */ /* 0x000fd2000bf05270 */
[----:B------:R-:W-:Y:S05]  /*0ea0*/  BRA.U !UP0, `(.L_x_991) ;  /* 0x0000000108807547 */ /* 0x000fea000b800000 */
[----:B------:R-:W-:-:S09]  /*0eb0*/  UISETP.NE.AND UP0, UPT, UR4, 0x2c, UPT ;  /* 0x0000002c0400788c */ /* 0x000fd2000bf05270 */
[----:B------:R-:W-:Y:S05]  /*0ec0*/  BRA.U !UP0, `(.L_x_992) ;  /* 0x0000000108487547 */ /* 0x000fea000b800000 */
.L_x_966:
        /* <DEDUP_REMOVED lines=16> */
.L_x_993:
[----:B------:R-:W-:Y:S01]  /*0fd0*/  PRMT R24, RZ, 0x7610, R24 ;  /* 0x00007610ff187816 */ /* 0x000fe20000000018 */
[----:B------:R-:W-:Y:S06]  /*0fe0*/  BRA `(.L_x_967) ;  /* 0x0000000000547947 */ /* 0x000fec0003800000 */
.L_x_992:
        /* <DEDUP_REMOVED lines=8> */
.L_x_995:
[----:B------:R-:W-:Y:S05]  /*1070*/  BSYNC.RECONVERGENT B0 ;  /* 0x0000000000007941 */ /* 0x000fea0003800200 */
.L_x_994:
[----:B------:R-:W-:-:S04]  /*1080*/  F2FP.F16.F32.PACK_AB R0, RZ, R0 ;  /* 0x00000000ff00723e */ /* 0x000fc800000000ff */
[----:B------:R-:W-:Y:S01]  /*1090*/  PRMT R24, R0, 0x7610, R24 ;  /* 0x0000761000187816 */ /* 0x000fe20000000018 */
[----:B------:R-:W-:Y:S06]  /*10a0*/  BRA `(.L_x_967) ;  /* 0x0000000000247947 */ /* 0x000fec0003800000 */
.L_x_991:
[----:B------:R-:W2:Y:S02]  /*10b0*/  LDG.E.64 R2, desc[UR36][R2.64] ;  /* 0x0000002402027981 */ /* 0x000ea4000c1e1b00 */
[----:B--2---:R-:W0:Y:S02]  /*10c0*/  I2F.U64 R0, R2 ;  /* 0x0000000200007312 */ /* 0x004e240000301000 */
[----:B0-----:R-:W-:-:S04]  /*10d0*/  F2FP.F16.F32.PACK_AB R0, RZ, R0 ;  /* 0x00000000ff00723e */ /* 0x001fc800000000ff */
[----:B------:R-:W-:Y:S01]  /*10e0*/  PRMT R24, R0, 0x7610, R24 ;  /* 0x0000761000187816 */ /* 0x000fe20000000018 */
[----:B------:R-:W-:Y:S06]  /*10f0*/  BRA `(.L_x_967) ;  /* 0x0000000000107947 */ /* 0x000fec0003800000 */
.L_x_990:
[----:B------:R-:W2:Y:S02]  /*1100*/  LDG.E R2, desc[UR36][R2.64] ;  /* 0x0000002402027981 */ /* 0x000ea4000c1e1900 */
[----:B--2---:R-:W-:-:S04]  /*1110*/  I2FP.F32.U32 R0, R2 ;  /* 0x0000000200007245 */ /* 0x004fc80000201000 */
[----:B------:R-:W-:-:S04]  /*1120*/  F2FP.F16.F32.PACK_AB R0, RZ, R0 ;  /* 0x00000000ff00723e */ /* 0x000fc800000000ff */
[----:B------:R-:W-:-:S07]  /*1130*/  PRMT R24, R0, 0x7610, R24 ;  /* 0x0000761000187816 */ /* 0x000fce0000000018 */
.L_x_967:
[----:B------:R-:W-:-:S07]  /*1140*/  VIADD R16, R19, 0x80 ;  /* 0x0000008013107836 */ /* 0x000fce0000000000 */
.L_x_961:
[----:B------:R-:W-:Y:S05]  /*1150*/  BSYNC.RECONVERGENT B6 ;  /* 0x0000000000067941 */ /* 0x000fea0003800200 */
.L_x_960:
[----:B------:R-:W-:Y:S01]  /*1160*/  ISETP.GE.AND P0, PT, R16, R17, PT ;  /* 0x000000111000720c */ /* 0x000fe20003f06270 */
[----:B------:R-:W-:Y:S01]  /*1170*/  BSSY.RECONVERGENT B6, `(.L_x_996) ;  /* 0x000010c000067945 */ /* 0x000fe20003800200 */
[----:B------:R-:W-:-:S11]  /*1180*/  PRMT R23, RZ, 0x7610, R23 ;  /* 0x00007610ff177816 */ /* 0x000fd60000000017 */
[----:B------:R-:W-:Y:S05]  /*1190*/  @P0 BRA `(.L_x_997) ;  /* 0x0000001000240947 */ /* 0x000fea0003800000 */
[----:B01----:R-:W0:Y:S01]  /*11a0*/  LDC.64 R2, c[0x0][0x390] ;  /* 0x0000e400ff027b82 */ /* 0x003e220000000a00 */
        /* <DEDUP_REMOVED lines=21> */
.L_x_1001:
[----:B------:R-:W2:Y:S02]  /*1300*/  LDG.E.U8 R2, desc[UR36][R2.64] ;  /* 0x0000002402027981 */ /* 0x000ea4000c1e1100 */
[----:B--2---:R-:W-:-:S04]  /*1310*/  I2FP.F32.U32 R0, R2 ;  /* 0x0000000200007245 */ /* 0x004fc80000201000 */
[----:B------:R-:W-:-:S04]  /*1320*/  F2FP.F16.F32.PACK_AB R0, RZ, R0 ;  /* 0x00000000ff00723e */ /* 0x000fc800000000ff */
[----:B------:R-:W-:Y:S01]  /*1330*/  PRMT R23, R0, 0x7610, R23 ;  /* 0x0000761000177816 */ /* 0x000fe20000000017 */
[----:B------:R-:W-:Y:S06]  /*1340*/  BRA `(.L_x_1003) ;  /* 0x0000000c00b47947 */ /* 0x000fec0003800000 */
.L_x_1000:
        /* <DEDUP_REMOVED lines=11> */
.L_x_1005:
[----:B------:R-:W2:Y:S02]  /*1400*/  LDG.E R2, desc[UR36][R2.64] ;  /* 0x0000002402027981 */ /* 0x000ea4000c1e1900 */
[----:B--2---:R-:W-:-:S04]  /*1410*/  I2FP.F32.S32 R0, R2 ;  /* 0x0000000200007245 */ /* 0x004fc80000201400 */
[----:B------:R-:W-:-:S04]  /*1420*/  F2FP.F16.F32.PACK_AB R0, RZ, R0 ;  /* 0x00000000ff00723e */ /* 0x000fc800000000ff */
[----:B------:R-:W-:Y:S01]  /*1430*/  PRMT R23, R0, 0x7610, R23 ;  /* 0x0000761000177816 */ /* 0x000fe20000000017 */
[----:B------:R-:W-:Y:S06]  /*1440*/  BRA `(.L_x_1003) ;  /* 0x0000000c00747947 */ /* 0x000fec0003800000 */
.L_x_1004:
[----:B------:R-:W2:Y:S02]  /*1450*/  LDG.E.U16 R2, desc[UR36][R2.64] ;  /* 0x0000002402027981 */ /* 0x000ea4000c1e1500 */
[----:B--2---:R-:W0:Y:S02]  /*1460*/  I2F.S16 R0, R2 ;  /* 0x0000000200007306 */ /* 0x004e240000101400 */
[----:B0-----:R-:W-:-:S04]  /*1470*/  F2FP.F16.F32.PACK_AB R0, RZ, R0 ;  /* 0x00000000ff00723e */ /* 0x001fc800000000ff */
[----:B------:R-:W-:Y:S01]  /*1480*/  PRMT R23, R0, 0x7610, R23 ;  /* 0x0000761000177816 */ /* 0x000fe20000000017 */
[----:B------:R-:W-:Y:S06]  /*1490*/  BRA `(.L_x_1003) ;  /* 0x0000000c00607947 */ /* 0x000fec0003800000 */
.L_x_999:
        /* <DEDUP_REMOVED lines=9> */
.L_x_1007:
[----:B------:R0:W5:Y:S01]  /*1530*/  LDG.E.U16 R23, desc[UR36][R2.64] ;  /* 0x0000002402177981 */ /* 0x000162000c1e1500 */
[----:B------:R-:W-:Y:S05]  /*1540*/  BRA `(.L_x_1003) ;  /* 0x0000000c00347947 */ /* 0x000fea0003800000 */
.L_x_1006:
        /* <DEDUP_REMOVED lines=9> */
.L_x_1009:
[----:B------:R1:W5:Y:S01]  /*15e0*/  LDG.E.U16 R23, desc[UR36][R2.64] ;  /* 0x0000002402177981 */ /* 0x000362000c1e1500 */
[----:B------:R-:W-:Y:S05]  /*15f0*/  BRA `(.L_x_1003) ;  /* 0x0000000c00087947 */ /* 0x000fea0003800000 */
.L_x_1008:
        /* <DEDUP_REMOVED lines=9> */
.L_x_998:
        /* <DEDUP_REMOVED lines=14> */
.L_x_1012:
        /* <DEDUP_REMOVED lines=9> */
.L_x_1011:
        /* <DEDUP_REMOVED lines=27> */
.L_x_1014:
        /* <DEDUP_REMOVED lines=11> */
[----:B------:R-:W-:-:S04]  /*1a60*/  F2FP.F16.F32.PACK_AB R0, RZ, R0 ;  /* 0x00000000ff00723e */ /* 0x000fc800000000ff */
[----:B------:R-:W-:Y:S01]  /*1a70*/  PRMT R23, R0, 0x7610, R23 ;  /* 0x0000761000177816 */ /* 0x000fe20000000017 */
[----:B------:R-:W-:Y:S06]  /*1a80*/  BRA `(.L_x_1003) ;  /* 0x0000000400e47947 */ /* 0x000fec0003800000 */
.L_x_1013:
[----:B------:R-:W2:Y:S02]  /*1a90*/  LDG.E.U16 R0, desc[UR36][R2.64] ;  /* 0x0000002402007981 */ /* 0x000ea4000c1e1500 */
[----:B--2---:R-:W-:-:S05]  /*1aa0*/  IMAD.U32 R0, R0, 0x10000, RZ ;  /* 0x0001000000007824 */ /* 0x004fca00078e00ff */
[----:B------:R-:W-:-:S04]  /*1ab0*/  F2FP.F16.F32.PACK_AB R0, RZ, R0 ;  /* 0x00000000ff00723e */ /* 0x000fc800000000ff */
[----:B------:R-:W-:Y:S01]  /*1ac0*/  PRMT R23, R0, 0x7610, R23 ;  /* 0x0000761000177816 */ /* 0x000fe20000000017 */
[----:B------:R-:W-:Y:S06]  /*1ad0*/  BRA `(.L_x_1003) ;  /* 0x0000000400d07947 */ /* 0x000fec0003800000 */
.L_x_1010:
        /* <DEDUP_REMOVED lines=13> */
.L_x_1017:
        /* <DEDUP_REMOVED lines=21> */
.L_x_1021:
[----:B------:R-:W-:Y:S05]  /*1d00*/  BSYNC.RECONVERGENT B1 ;  /* 0x0000000000017941 */ /* 0x000fea0003800200 */
.L_x_1020:
[----:B------:R-:W-:Y:S01]  /*1d10*/  IMAD.SHL.U32 R0, R0, 0x100000, RZ ;  /* 0x0010000000007824 */ /* 0x000fe200078e00ff */
[----:B------:R-:W-:-:S04]  /*1d20*/  LEA R2, R2, 0x3b800000, 0x17 ;  /* 0x3b80000002027811 */ /* 0x000fc800078eb8ff */
[----:B------:R-:W-:-:S07]  /*1d30*/  LOP3.LUT R0, R2, R0, R7, 0xfe, !PT ;  /* 0x0000000002007212 */ /* 0x000fce00078efe07 */
.L_x_1019:
[----:B------:R-:W-:Y:S05]  /*1d40*/  BSYNC.RECONVERGENT B0 ;  /* 0x0000000000007941 */ /* 0x000fea0003800200 */
.L_x_1018:
[----:B------:R-:W-:-:S04]  /*1d50*/  F2FP.F16.F32.PACK_AB R0, RZ, R0 ;  /* 0x00000000ff00723e */ /* 0x000fc800000000ff */
[----:B------:R-:W-:Y:S01]  /*1d60*/  PRMT R23, R0, 0x7610, R23 ;  /* 0x0000761000177816 */ /* 0x000fe20000000017 */
[----:B------:R-:W-:Y:S06]  /*1d70*/  BRA `(.L_x_1003) ;  /* 0x0000000400287947 */ /* 0x000fec0003800000 */
.L_x_1016:
        /* <DEDUP_REMOVED lines=21> */
.L_x_1025:
[----:B------:R-:W-:Y:S05]  /*1ed0*/  BSYNC.RECONVERGENT B1 ;  /* 0x0000000000017941 */ /* 0x000fea0003800200 */
.L_x_1024:
[----:B------:R-:W-:Y:S01]  /*1ee0*/  IMAD.SHL.U32 R0, R0, 0x200000, RZ ;  /* 0x0020000000007824 */ /* 0x000fe200078e00ff */
[----:B------:R-:W-:-:S04]  /*1ef0*/  LEA R2, R2, 0x37800000, 0x17 ;  /* 0x3780000002027811 */ /* 0x000fc800078eb8ff */
[----:B------:R-:W-:-:S07]  /*1f00*/  LOP3.LUT R0, R2, R0, R7, 0xfe, !PT ;  /* 0x0000000002007212 */ /* 0x000fce00078efe07 */
.L_x_1023:
[----:B------:R-:W-:Y:S05]  /*1f10*/  BSYNC.RECONVERGENT B0 ;  /* 0x0000000000007941 */ /* 0x000fea0003800200 */
.L_x_1022:
[----:B------:R-:W-:-:S04]  /*1f20*/  F2FP.F16.F32.PACK_AB R0, RZ, R0 ;  /* 0x00000000ff00723e */ /* 0x000fc800000000ff */
[----:B------:R-:W-:Y:S01]  /*1f30*/  PRMT R23, R0, 0x7610, R23 ;  /* 0x0000761000177816 */ /* 0x000fe20000000017 */
[----:B------:R-:W-:Y:S06]  /*1f40*/  BRA `(.L_x_1003) ;  /* 0x0000000000b47947 */ /* 0x000fec0003800000 */
.L_x_1015:
        /* <DEDUP_REMOVED lines=14> */
.L_x_1029:
[----:B------:R-:W-:Y:S05]  /*2030*/  BSYNC.RECONVERGENT B0 ;  /* 0x0000000000007941 */ /* 0x000fea0003800200 */
.L_x_1028:
[----:B------:R-:W-:-:S04]  /*2040*/  F2FP.F16.F32.PACK_AB R0, RZ, R0 ;  /* 0x00000000ff00723e */ /* 0x000fc800000000ff */
[----:B------:R-:W-:Y:S01]  /*2050*/  PRMT R23, R0, 0x7610, R23 ;  /* 0x0000761000177816 */ /* 0x000fe20000000017 */
[----:B------:R-:W-:Y:S06]  /*2060*/  BRA `(.L_x_1003) ;  /* 0x00000000006c7947 */ /* 0x000fec0003800000 */
.L_x_1002:
        /* <DEDUP_REMOVED lines=16> */
.L_x_1030:
[----:B------:R-:W-:Y:S01]  /*2170*/  PRMT R23, RZ, 0x7610, R23 ;  /* 0x00007610ff177816 */ /* 0x000fe20000000017 */
[----:B------:R-:W-:Y:S06]  /*2180*/  BRA `(.L_x_1003) ;  /* 0x0000000000247947 */ /* 0x000fec0003800000 */
.L_x_1027:
[----:B------:R-:W2:Y:S02]  /*2190*/  LDG.E.64 R2, desc[UR36][R2.64] ;  /* 0x0000002402027981 */ /* 0x000ea4000c1e1b00 */
[----:B--2---:R-:W0:Y:S02]  /*21a0*/  I2F.U64 R0, R2 ;  /* 0x0000000200007312 */ /* 0x004e240000301000 */
[----:B0-----:R-:W-:-:S04]  /*21b0*/  F2FP.F16.F32.PACK_AB R0, RZ, R0 ;  /* 0x00000000ff00723e */ /* 0x001fc800000000ff */
[----:B------:R-:W-:Y:S01]  /*21c0*/  PRMT R23, R0, 0x7610, R23 ;  /* 0x0000761000177816 */ /* 0x000fe20000000017 */
[----:B------:R-:W-:Y:S06]  /*21d0*/  BRA `(.L_x_1003) ;  /* 0x0000000000107947 */ /* 0x000fec0003800000 */
.L_x_1026:
[----:B------:R-:W2:Y:S02]  /*21e0*/  LDG.E R2, desc[UR36][R2.64] ;  /* 0x0000002402027981 */ /* 0x000ea4000c1e1900 */
[----:B--2---:R-:W-:-:S04]  /*21f0*/  I2FP.F32.U32 R0, R2 ;  /* 0x0000000200007245 */ /* 0x004fc80000201000 */
[----:B------:R-:W-:-:S04]  /*2200*/  F2FP.F16.F32.PACK_AB R0, RZ, R0 ;  /* 0x00000000ff00723e */ /* 0x000fc800000000ff */
[----:B------:R-:W-:-:S07]  /*2210*/  PRMT R23, R0, 0x7610, R23 ;  /* 0x0000761000177816 */ /* 0x000fce0000000017 */
.L_x_1003:
[----:B------:R-:W-:-:S07]  /*2220*/  VIADD R16, R16, 0x80 ;  /* 0x0000008010107836 */ /* 0x000fce0000000000 */
.L_x_997:
[----:B------:R-:W-:Y:S05]  /*2230*/  BSYNC.RECONVERGENT B6 ;  /* 0x0000000000067941 */ /* 0x000fea0003800200 */
.L_x_996:
        /* <DEDUP_REMOVED lines=26> */
.L_x_1036:
[----:B------:R-:W2:Y:S02]  /*23e0*/  LDG.E.U8 R2, desc[UR36][R2.64] ;  /* 0x0000002402027981 */ /* 0x000ea4000c1e1100 */
[----:B--2---:R-:W-:-:S04]  /*23f0*/  I2FP.F32.U32 R0, R2 ;  /* 0x0000000200007245 */ /* 0x004fc80000201000 */
[----:B------:R-:W-:-:S04]  /*2400*/  F2FP.F16.F32.PACK_AB R0, RZ, R0 ;  /* 0x00000000ff00723e */ /* 0x000fc800000000ff */
[----:B------:R-:W-:Y:S01]  /*2410*/  PRMT R25, R0, 0x7610, R25 ;  /* 0x0000761000197816 */ /* 0x000fe20000000019 */
[----:B------:R-:W-:Y:S06]  /*2420*/  BRA `(.L_x_1038) ;  /* 0x0000000c00b47947 */ /* 0x000fec0003800000 */
.L_x_1035:
        /* <DEDUP_REMOVED lines=11> */
.L_x_1040:
[----:B------:R-:W2:Y:S02]  /*24e0*/  LDG.E R2, desc[UR36][R2.64] ;  /* 0x0000002402027981 */ /* 0x000ea4000c1e1900 */
[----:B--2---:R-:W-:-:S04]  /*24f0*/  I2FP.F32.S32 R0, R2 ;  /* 0x0000000200007245 */ /* 0x004fc80000201400 */
[----:B------:R-:W-:-:S04]  /*2500*/  F2FP.F16.F32.PACK_AB R0, RZ, R0 ;  /* 0x00000000ff00723e */ /* 0x000fc800000000ff */
[----:B------:R-:W-:Y:S01]  /*2510*/  PRMT R25, R0, 0x7610, R25 ;  /* 0x0000761000197816 */ /* 0x000fe20000000019 */
[----:B------:R-:W-:Y:S06]  /*2520*/  BRA `(.L_x_1038) ;  /* 0x0000000c00747947 */ /* 0x000fec0003800000 */
.L_x_1039:
[----:B------:R-:W2:Y:S02]  /*2530*/  LDG.E.U16 R2, desc[UR36][R2.64] ;  /* 0x0000002402027981 */ /* 0x000ea4000c1e1500 */
[----:B--2---:R-:W0:Y:S02]  /*2540*/  I2F.S16 R0, R2 ;  /* 0x0000000200007306 */ /* 0x004e240000101400 */
[----:B0-----:R-:W-:-:S04]  /*2550*/  F2FP.F16.F32.PACK_AB R0, RZ, R0 ;  /* 0x00000000ff00723e */ /* 0x001fc800000000ff */
[----:B------:R-:W-:Y:S01]  /*2560*/  PRMT R25, R0, 0x7610, R25 ;  /* 0x0000761000197816 */ /* 0x000fe20000000019 */
[----:B------:R-:W-:Y:S06]  /*2570*/  BRA `(.L_x_1038) ;  /* 0x0000000c00607947 */ /* 0x000fec0003800000 */
.L_x_1034:
        /* <DEDUP_REMOVED lines=9> */
.L_x_1042:
[----:B------:R0:W5:Y:S01]  /*2610*/  LDG.E.U16 R25, desc[UR36][R2.64] ;  /* 0x0000002402197981 */ /* 0x000162000c1e1500 */
[----:B------:R-:W-:Y:S05]  /*2620*/  BRA `(.L_x_1038) ;  /* 0x0000000c00347947 */ /* 0x000fea0003800000 */
.L_x_1041:
        /* <DEDUP_REMOVED lines=9> */
.L_x_1044:
[----:B------:R1:W5:Y:S01]  /*26c0*/  LDG.E.U16 R25, desc[UR36][R2.64] ;  /* 0x0000002402197981 */ /* 0x000362000c1e1500 */
[----:B------:R-:W-:Y:S05]  /*26d0*/  BRA `(.L_x_1038) ;  /* 0x0000000c00087947 */ /* 0x000fea0003800000 */
.L_x_1043:
        /* <DEDUP_REMOVED lines=9> */
.L_x_1033:
        /* <DEDUP_REMOVED lines=14> */
.L_x_1047:
        /* <DEDUP_REMOVED lines=9> */
.L_x_1046:
        /* <DEDUP_REMOVED lines=27> */
.L_x_1049:
        /* <DEDUP_REMOVED lines=14> */
.L_x_1048:
[----:B------:R-:W2:Y:S02]  /*2b70*/  LDG.E.U16 R0, desc[UR36][R2.64] ;  /* 0x0000002402007981 */ /* 0x000ea4000c1e1500 */
[----:B--2---:R-:W-:-:S05]  /*2b80*/  IMAD.U32 R0, R0, 0x10000, RZ ;  /* 0x0001000000007824 */ /* 0x004fca00078e00ff */
[----:B------:R-:W-:-:S04]  /*2b90*/  F2FP.F16.F32.PACK_AB R0, RZ, R0 ;  /* 0x00000000ff00723e */ /* 0x000fc800000000ff */
[----:B------:R-:W-:Y:S01]  /*2ba0*/  PRMT R25, R0, 0x7610, R25 ;  /* 0x0000761000197816 */ /* 0x000fe20000000019 */
[----:B------:R-:W-:Y:S06]  /*2bb0*/  BRA `(.L_x_1038) ;  /* 0x0000000400d07947 */ /* 0x000fec0003800000 */
.L_x_1045:
        /* <DEDUP_REMOVED lines=13> */
.L_x_1052:
        /* <DEDUP_REMOVED lines=21> */
.L_x_1056:
[----:B------:R-:W-:Y:S05]  /*2de0*/  BSYNC.RECONVERGENT B1 ;  /* 0x0000000000017941 */ /* 0x000fea0003800200 */
.L_x_1055:
[----:B------:R-:W-:Y:S01]  /*2df0*/  IMAD.SHL.U32 R0, R0, 0x100000, RZ ;  /* 0x0010000000007824 */ /* 0x000fe200078e00ff */
[----:B------:R-:W-:-:S04]  /*2e00*/  LEA R2, R2, 0x3b800000, 0x17 ;  /* 0x3b80000002027811 */ /* 0x000fc800078eb8ff */
[----:B------:R-:W-:-:S07]  /*2e10*/  LOP3.LUT R0, R2, R0, R7, 0xfe, !PT ;  /* 0x0000000002007212 */ /* 0x000fce00078efe07 */
.L_x_1054:
[----:B------:R-:W-:Y:S05]  /*2e20*/  BSYNC.RECONVERGENT B0 ;  /* 0x0000000000007941 */ /* 0x000fea0003800200 */
.L_x_1053:
[----:B------:R-:W-:-:S04]  /*2e30*/  F2FP.F16.F32.PACK_AB R0, RZ, R0 ;  /* 0x00000000ff00723e */ /* 0x000fc800000000ff */
[----:B------:R-:W-:Y:S01]  /*2e40*/  PRMT R25, R0, 0x7610, R25 ;  /* 0x0000761000197816 */ /* 0x000fe20000000019 */
[----:B------:R-:W-:Y:S06]  /*2e50*/  BRA `(.L_x_1038) ;  /* 0x0000000400287947 */ /* 0x000fec0003800000 */
.L_x_1051:
        /* <DEDUP_REMOVED lines=21> */
.L_x_1060:
[----:B------:R-:W-:Y:S05]  /*2fb0*/  BSYNC.RECONVERGENT B1 ;  /* 0x0000000000017941 */ /* 0x000fea0003800200 */
.L_x_1059:
[----:B------:R-:W-:Y:S01]  /*2fc0*/  IMAD.SHL.U32 R0, R0, 0x200000, RZ ;  /* 0x0020000000007824 */ /* 0x000fe200078e00ff */
[----:B------:R-:W-:-:S04]  /*2fd0*/  LEA R2, R2, 0x37800000, 0x17 ;  /* 0x3780000002027811 */ /* 0x000fc800078eb8ff */
[----:B------:R-:W-:-:S07]  /*2fe0*/  LOP3.LUT R0, R2, R0, R7, 0xfe, !PT ;  /* 0x0000000002007212 */ /* 0x000fce00078efe07 */
.L_x_1058:
[----:B------:R-:W-:Y:S05]  /*2ff0*/  BSYNC.RECONVERGENT B0 ;  /* 0x0000000000007941 */ /* 0x000fea0003800200 */
.L_x_1057:
[----:B------:R-:W-:-:S04]  /*3000*/  F2FP.F16.F32.PACK_AB R0, RZ, R0 ;  /* 0x00000000ff00723e */ /* 0x000fc800000000ff */
[----:B------:R-:W-:Y:S01]  /*3010*/  PRMT R25, R0, 0x7610, R25 ;  /* 0x0000761000197816 */ /* 0x000fe20000000019 */
[----:B------:R-:W-:Y:S06]  /*3020*/  BRA `(.L_x_1038) ;  /* 0x0000000000b47947 */ /* 0x000fec0003800000 */
.L_x_1050:
        /* <DEDUP_REMOVED lines=14> */
.L_x_1064:
[----:B------:R-:W-:Y:S05]  /*3110*/  BSYNC.RECONVERGENT B0 ;  /* 0x0000000000007941 */ /* 0x000fea0003800200 */
.L_x_1063:
[----:B------:R-:W-:-:S04]  /*3120*/  F2FP.F16.F32.PACK_AB R0, RZ, R0 ;  /* 0x00000000ff00723e */ /* 0x000fc800000000ff */
[----:B------:R-:W-:Y:S01]  /*3130*/  PRMT R25, R0, 0x7610, R25 ;  /* 0x0000761000197816 */ /* 0x000fe20000000019 */
[----:B------:R-:W-:Y:S06]  /*3140*/  BRA `(.L_x_1038) ;  /* 0x00000000006c7947 */ /* 0x000fec0003800000 */
.L_x_1037:
        /* <DEDUP_REMOVED lines=16> */
.L_x_1065:
[----:B------:R-:W-:Y:S01]  /*3250*/  PRMT R25, RZ, 0x7610, R25 ;  /* 0x00007610ff197816 */ /* 0x000fe20000000019 */
[----:B------:R-:W-:Y:S06]  /*3260*/  BRA `(.L_x_1038) ;  /* 0x0000000000247947 */ /* 0x000fec0003800000 */
.L_x_1062:
[----:B------:R-:W2:Y:S02]  /*3270*/  LDG.E.64 R2, desc[UR36][R2.64] ;  /* 0x0000002402027981 */ /* 0x000ea4000c1e1b00 */
[----:B--2---:R-:W0:Y:S02]  /*3280*/  I2F.U64 R0, R2 ;  /* 0x0000000200007312 */ /* 0x004e240000301000 */
[----:B0-----:R-:W-:-:S04]  /*3290*/  F2FP.F16.F32.PACK_AB R0, RZ, R0 ;  /* 0x00000000ff00723e */ /* 0x001fc800000000ff */
[----:B------:R-:W-:Y:S01]  /*32a0*/  PRMT R25, R0, 0x7610, R25 ;  /* 0x0000761000197816 */ /* 0x000fe20000000019 */
[----:B------:R-:W-:Y:S06]  /*32b0*/  BRA `(.L_x_1038) ;  /* 0x0000000000107947 */ /* 0x000fec0003800000 */
.L_x_1061:
[----:B------:R-:W2:Y:S02]  /*32c0*/  LDG.E R2, desc[UR36][R2.64] ;  /* 0x0000002402027981 */ /* 0x000ea4000c1e1900 */
[----:B--2---:R-:W-:-:S04]  /*32d0*/  I2FP.F32.U32 R0, R2 ;  /* 0x0000000200007245 */ /* 0x004fc80000201000 */
[----:B------:R-:W-:-:S04]  /*32e0*/  F2FP.F16.F32.PACK_AB R0, RZ, R0 ;  /* 0x00000000ff00723e */ /* 0x000fc800000000ff */
[----:B------:R-:W-:-:S07]  /*32f0*/  PRMT R25, R0, 0x7610, R25 ;  /* 0x0000761000197816 */ /* 0x000fce0000000019 */
.L_x_1038:
[----:B------:R-:W-:-:S07]  /*3300*/  VIADD R16, R16, 0x80 ;  /* 0x0000008010107836 */ /* 0x000fce0000000000 */
.L_x_1032:
[----:B------:R-:W-:Y:S05]  /*3310*/  BSYNC.RECONVERGENT B6 ;  /* 0x0000000000067941 */ /* 0x000fea0003800200 */
.L_x_1031:
        /* <DEDUP_REMOVED lines=25> */
.L_x_1071:
[----:B------:R-:W2:Y:S02]  /*34b0*/  LDG.E.U8 R2, desc[UR36][R2.64] ;  /* 0x0000002402027981 */ /* 0x000ea4000c1e1100 */
[----:B--2---:R-:W-:-:S04]  /*34c0*/  I2FP.F32.U32 R0, R2 ;  /* 0x0000000200007245 */ /* 0x004fc80000201000 */
[----:B------:R-:W-:Y:S01]  /*34d0*/  F2FP.F16.F32.PACK_AB R0, RZ, R0 ;  /* 0x00000000ff00723e */ /* 0x000fe200000000ff */
[----:B------:R-:W-:Y:S06]  /*34e0*/  BRA `(.L_x_1067) ;  /* 0x0000000c007c7947 */ /* 0x000fec0003800000 */
.L_x_1070:
        /* <DEDUP_REMOVED lines=10> */
.L_x_1074:
[----:B------:R-:W2:Y:S02]  /*3590*/  LDG.E R2, desc[UR36][R2.64] ;  /* 0x0000002402027981 */ /* 0x000ea4000c1e1900 */
[----:B--2---:R-:W-:-:S04]  /*35a0*/  I2FP.F32.S32 R0, R2 ;  /* 0x0000000200007245 */ /* 0x004fc80000201400 */
[----:B------:R-:W-:Y:S01]  /*35b0*/  F2FP.F16.F32.PACK_AB R0, RZ, R0 ;  /* 0x00000000ff00723e */ /* 0x000fe200000000ff */
[----:B------:R-:W-:Y:S06]  /*35c0*/  BRA `(.L_x_1067) ;  /* 0x0000000c00447947 */ /* 0x000fec0003800000 */
.L_x_1073:
[----:B------:R-:W2:Y:S02]  /*35d0*/  LDG.E.U16 R2, desc[UR36][R2.64] ;  /* 0x0000002402027981 */ /* 0x000ea4000c1e1500 */
[----:B--2---:R-:W0:Y:S02]  /*35e0*/  I2F.S16 R0, R2 ;  /* 0x0000000200007306 */ /* 0x004e240000101400 */
[----:B0-----:R-:W-:Y:S01]  /*35f0*/  F2FP.F16.F32.PACK_AB R0, RZ, R0 ;  /* 0x00000000ff00723e */ /* 0x001fe200000000ff */
[----:B------:R-:W-:Y:S06]  /*3600*/  BRA `(.L_x_1067) ;  /* 0x0000000c00347947 */ /* 0x000fec0003800000 */
.L_x_1069:
        /* <DEDUP_REMOVED lines=9> */
.L_x_1076:
[----:B------:R2:W5:Y:S01]  /*36a0*/  LDG.E.U16 R0, desc[UR36][R2.64] ;  /* 0x0000002402007981 */ /* 0x000562000c1e1500 */
[----:B------:R-:W-:Y:S05]  /*36b0*/  BRA `(.L_x_1067) ;  /* 0x0000000c00087947 */ /* 0x000fea0003800000 */
.L_x_1075:
        /* <DEDUP_REMOVED lines=9> */
.L_x_1078:
[----:B------:R3:W5:Y:S01]  /*3750*/  LDG.E.U16 R0, desc[UR36][R2.64] ;  /* 0x0000002402007981 */ /* 0x000762000c1e1500 */
[----:B------:R-:W-:Y:S05]  /*3760*/  BRA `(.L_x_1067) ;  /* 0x0000000800dc7947 */ /* 0x000fea0003800000 */
.L_x_1077:
        /* <DEDUP_REMOVED lines=8> */
.L_x_1068:
        /* <DEDUP_REMOVED lines=13> */
.L_x_1081:
        /* <DEDUP_REMOVED lines=8> */
.L_x_1080:
        /* <DEDUP_REMOVED lines=27> */
.L_x_1083:
        /* <DEDUP_REMOVED lines=13> */
.L_x_1082:
[----:B------:R-:W2:Y:S02]  /*3bc0*/  LDG.E.U16 R0, desc[UR36][R2.64] ;  /* 0x0000002402007981 */ /* 0x000ea4000c1e1500 */
[----:B--2---:R-:W-:-:S05]  /*3bd0*/  IMAD.U32 R0, R0, 0x10000, RZ ;  /* 0x0001000000007824 */ /* 0x004fca00078e00ff */
[----:B------:R-:W-:Y:S01]  /*3be0*/  F2FP.F16.F32.PACK_AB R0, RZ, R0 ;  /* 0x00000000ff00723e */ /* 0x000fe200000000ff */
[----:B------:R-:W-:Y:S06]  /*3bf0*/  BRA `(.L_x_1067) ;  /* 0x0000000400b87947 */ /* 0x000fec0003800000 */
.L_x_1079:
        /* <DEDUP_REMOVED lines=12> */
.L_x_1086:
        /* <DEDUP_REMOVED lines=21> */
.L_x_1090:
[----:B------:R-:W-:Y:S05]  /*3e10*/  BSYNC.RECONVERGENT B1 ;  /* 0x0000000000017941 */ /* 0x000fea0003800200 */
.L_x_1089:
[----:B------:R-:W-:Y:S01]  /*3e20*/  IMAD.SHL.U32 R0, R0, 0x100000, RZ ;  /* 0x0010000000007824 */ /* 0x000fe200078e00ff */
[----:B------:R-:W-:-:S04]  /*3e30*/  LEA R2, R2, 0x3b800000, 0x17 ;  /* 0x3b80000002027811 */ /* 0x000fc800078eb8ff */
[----:B------:R-:W-:-:S07]  /*3e40*/  LOP3.LUT R0, R2, R0, R7, 0xfe, !PT ;  /* 0x0000000002007212 */ /* 0x000fce00078efe07 */
.L_x_1088:
[----:B------:R-:W-:Y:S05]  /*3e50*/  BSYNC.RECONVERGENT B0 ;  /* 0x0000000000007941 */ /* 0x000fea0003800200 */
.L_x_1087:
[----:B------:R-:W-:Y:S01]  /*3e60*/  F2FP.F16.F32.PACK_AB R0, RZ, R0 ;  /* 0x00000000ff00723e */ /* 0x000fe200000000ff */
[----:B------:R-:W-:Y:S06]  /*3e70*/  BRA `(.L_x_1067) ;  /* 0x0000000400187947 */ /* 0x000fec0003800000 */
.L_x_1085:
        /* <DEDUP_REMOVED lines=21> */
.L_x_1094:
[----:B------:R-:W-:Y:S05]  /*3fd0*/  BSYNC.RECONVERGENT B1 ;  /* 0x0000000000017941 */ /* 0x000fea0003800200 */
.L_x_1093:
[----:B------:R-:W-:Y:S01]  /*3fe0*/  IMAD.SHL.U32 R0, R0, 0x200000, RZ ;  /* 0x0020000000007824 */ /* 0x000fe200078e00ff */
[----:B------:R-:W-:-:S04]  /*3ff0*/  LEA R2, R2, 0x37800000, 0x17 ;  /* 0x3780000002027811 */ /* 0x000fc800078eb8ff */
[----:B------:R-:W-:-:S07]  /*4000*/  LOP3.LUT R0, R2, R0, R7, 0xfe, !PT ;  /* 0x0000000002007212 */ /* 0x000fce00078efe07 */
.L_x_1092:
[----:B------:R-:W-:Y:S05]  /*4010*/  BSYNC.RECONVERGENT B0 ;  /* 0x0000000000007941 */ /* 0x000fea0003800200 */
.L_x_1091:
[----:B------:R-:W-:Y:S01]  /*4020*/  F2FP.F16.F32.PACK_AB R0, RZ, R0 ;  /* 0x00000000ff00723e */ /* 0x000fe200000000ff */
[----:B------:R-:W-:Y:S06]  /*4030*/  BRA `(.L_x_1067) ;  /* 0x0000000000a87947 */ /* 0x000fec0003800000 */
.L_x_1084:
        /* <DEDUP_REMOVED lines=14> */
.L_x_1098:
[----:B------:R-:W-:Y:S05]  /*4120*/  BSYNC.RECONVERGENT B0 ;  /* 0x0000000000007941 */ /* 0x000fea0003800200 */
.L_x_1097:
[----:B------:R-:W-:Y:S01]  /*4130*/  F2FP.F16.F32.PACK_AB R0, RZ, R0 ;  /* 0x00000000ff00723e */ /* 0x000fe200000000ff */
[----:B------:R-:W-:Y:S06]  /*4140*/  BRA `(.L_x_1067) ;  /* 0x0000000000647947 */ /* 0x000fec0003800000 */
.L_x_1072:
        /* <DEDUP_REMOVED lines=16> */
.L_x_1099:
[----:B------:R-:W-:Y:S01]  /*4250*/  PRMT R0, RZ, 0x7610, R0 ;  /* 0x00007610ff007816 */ /* 0x000fe20000000000 */
[----:B------:R-:W-:Y:S06]  /*4260*/  BRA `(.L_x_1067) ;  /* 0x00000000001c7947 */ /* 0x000fec0003800000 */
.L_x_1096:
[----:B------:R-:W2:Y:S02]  /*4270*/  LDG.E.64 R2, desc[UR36][R2.64] ;  /* 0x0000002402027981 */ /* 0x000ea4000c1e1b00 */
[----:B--2---:R-:W0:Y:S02]  /*4280*/  I2F.U64 R0, R2 ;  /* 0x0000000200007312 */ /* 0x004e240000301000 */
[----:B0-----:R-:W-:Y:S01]  /*4290*/  F2FP.F16.F32.PACK_AB R0, RZ, R0 ;  /* 0x00000000ff00723e */ /* 0x001fe200000000ff */
[----:B------:R-:W-:Y:S06]  /*42a0*/  BRA `(.L_x_1067) ;  /* 0x00000000000c7947 */ /* 0x000fec0003800000 */
.L_x_1095:
[----:B------:R-:W2:Y:S02]  /*42b0*/  LDG.E R2, desc[UR36][R2.64] ;  /* 0x0000002402027981 */ /* 0x000ea4000c1e1900 */
[----:B--2---:R-:W-:-:S04]  /*42c0*/  I2FP.F32.U32 R0, R2 ;  /* 0x0000000200007245 */ /* 0x004fc80000201000 */
[----:B------:R-:W-:-:S07]  /*42d0*/  F2FP.F16.F32.PACK_AB R0, RZ, R0 ;  /* 0x00000000ff00723e */ /* 0x000fce00000000ff */
.L_x_1067:
[----:B------:R-:W-:Y:S05]  /*42e0*/  BSYNC.RECONVERGENT B6 ;  /* 0x0000000000067941 */ /* 0x000fea0003800200 */
.L_x_1066:
[----:B------:R-:W4:Y:S01]  /*42f0*/  LDC.U8 R16, c[0x0][0x3a4] ;  /* 0x0000e900ff107b82 */ /* 0x000f220000000000 */
[CC--:B------:R-:W-:Y:S01]  /*4300*/  ISETP.GE.AND P2, PT, R19.reuse, R17.reuse, PT ;  /* 0x000000111300720c */ /* 0x0c0fe20003f46270 */
[C---:B0123--:R-:W-:Y:S01]  /*4310*/  VIADD R2, R19.reuse, 0x100 ;  /* 0x0000010013027836 */ /* 0x04ffe20000000000 */
[----:B------:R-:W-:Y:S01]  /*4320*/  BSSY.RECONVERGENT B0, `(.L_x_1100) ;  /* 0x0000024000007945 */ /* 0x000fe20003800200 */
[C---:B------:R-:W-:Y:S02]  /*4330*/  VIADD R4, R19.reuse, 0x180 ;  /* 0x0000018013047836 */ /* 0x040fe40000000000 */
[----:B------:R-:W-:Y:S01]  /*4340*/  VIADD R22, R19, 0x80 ;  /* 0x0000008013167836 */ /* 0x000fe20000000000 */
[-C--:B------:R-:W-:Y:S02]  /*4350*/  ISETP.GE.AND P0, PT, R2, R17.reuse, PT ;  /* 0x000000110200720c */ /* 0x080fe40003f06270 */
[-C--:B------:R-:W-:Y:S02]  /*4360*/  ISETP.GE.AND P1, PT, R4, R17.reuse, PT ;  /* 0x000000110400720c */ /* 0x080fe40003f26270 */
[----:B------:R-:W-:-:S03]  /*4370*/  ISETP.GE.AND P3, PT, R22, R17, PT ;  /* 0x000000111600720c */ /* 0x000fc60003f66270 */
[----:B------:R-:W-:Y:S10]  /*4380*/  @P2 BRA `(.L_x_1101) ;  /* 0x0000000000742947 */ /* 0x000ff40003800000 */
[----:B-----5:R-:W-:Y:S02]  /*4390*/  HADD2.F32 R24, -RZ, R24.H0_H0 ;  /* 0x20000018ff187230 */ /* 0x020fe40000004100 */
[----:B------:R-:W-:-:S03]  /*43a0*/  IMAD.MOV.U32 R3, RZ, RZ, 0x3f000000 ;  /* 0x3f000000ff037424 */ /* 0x000fc600078e00ff */
        /* <DEDUP_REMOVED lines=20> */
[----:B------:R-:W-:Y:S01]  /*44f0*/  FFMA.FTZ R4, R5, R2, R5 ;  /* 0x0000000205047223 */ /* 0x000fe20000010005 */
[----:B------:R-:W-:-:S03]  /*4500*/  IMAD.MOV.U32 R2, RZ, RZ, 0x3fd774eb ;  /* 0x3fd774ebff027424 */ /* 0x000fc600078e00ff */
[----:B------:R-:W-:-:S05]  /*4510*/  FADD.FTZ R3, -R4, -RZ ;  /* 0x800000ff04037221 */ /* 0x000fca0000010100 */
[----:B------:R-:W-:-:S05]  /*4520*/  FSEL R3, R4, R3, P4 ;  /* 0x0000000304037208 */ /* 0x000fca0002000000 */
[----:B------:R-:W-:-:S04]  /*4530*/  @!P5 FFMA.FTZ R4, R2, 0.93318945169448852539, R3 ;  /* 0x3f6ee5810204d823 */ /* 0x000fc80000010003 */
[----:B------:R-:W-:-:S05]  /*4540*/  @P4 FADD.FTZ R4, R4, R4 ;  /* 0x0000000404044221 */ /* 0x000fca0000010000 */
[----:B------:R-:W-:-:S07]  /*4550*/  F2FP.F16.F32.PACK_AB R4, RZ, R4 ;  /* 0x00000004ff04723e */ /* 0x000fce00000000ff */
.L_x_1101:
[----:B------:R-:W-:Y:S05]  /*4560*/  BSYNC.RECONVERGENT B0 ;  /* 0x0000000000007941 */ /* 0x000fea0003800200 */
.L_x_1100:
[----:B------:R-:W-:Y:S04]  /*4570*/  BSSY.RECONVERGENT B0, `(.L_x_1102) ;  /* 0x000001f000007945 */ /* 0x000fe80003800200 */
[----:B------:R-:W-:Y:S05]  /*4580*/  @P3 BRA `(.L_x_1103) ;  /* 0x0000000000743947 */ /* 0x000fea0003800000 */
        /* <DEDUP_REMOVED lines=8> */
[----:B------:R-:W-:Y:S01]  /*4610*/  FMUL.FTZ R6, R3, -0.5 ;  /* 0xbf00000003067820 */ /* 0x000fe20000410000 */
[----:B------:R-:W-:-:S03]  /*4620*/  IMAD.MOV.U32 R3, RZ, RZ, 0x3d10ecef ;  /* 0x3d10ecefff037424 */ /* 0x000fc600078e00ff */
        /* <DEDUP_REMOVED lines=17> */
[----:B------:R-:W-:-:S05]  /*4740*/  @P3 FADD.FTZ R26, R26, R26 ;  /* 0x0000001a1a1a3221 */ /* 0x000fca0000010000 */
[----:B------:R-:W-:-:S07]  /*4750*/  F2FP.F16.F32.PACK_AB R26, RZ, R26 ;  /* 0x0000001aff1a723e */ /* 0x000fce00000000ff */
.L_x_1103:
[----:B------:R-:W-:Y:S05]  /*4760*/  BSYNC.RECONVERGENT B0 ;  /* 0x0000000000007941 */ /* 0x000fea0003800200 */
.L_x_1102:
        /* <DEDUP_REMOVED lines=31> */
.L_x_1105:
[----:B------:R-:W-:Y:S05]  /*4960*/  BSYNC.RECONVERGENT B0 ;  /* 0x0000000000007941 */ /* 0x000fea0003800200 */
.L_x_1104:
[----:B------:R-:W-:Y:S04]  /*4970*/  BSSY.RECONVERGENT B0, `(.L_x_1106) ;  /* 0x000001f000007945 */ /* 0x000fe80003800200 */
[----:B------:R-:W-:Y:S05]  /*4980*/  @P1 BRA `(.L_x_1107) ;  /* 0x0000000000741947 */ /* 0x000fea0003800000 */
[----:B-----5:R-:W-:Y:S02]  /*4990*/  HADD2.F32 R0, -RZ, R0.H0_H0 ;  /* 0x20000000ff007230 */ /* 0x020fe40000004100 */
[----:B------:R-:W-:-:S03]  /*49a0*/  IMAD.MOV.U32 R3, RZ, RZ, 0x3f000000 ;  /* 0x3f000000ff037424 */ /* 0x000fc600078e00ff */
[C---:B------:R-:W-:Y:S01]  /*49b0*/  FSETP.GT.FTZ.AND P0, PT, |R0|.reuse, 0.56000000238418579102, PT ;  /* 0x3f0f5c290000780b */ /* 0x040fe20003f14200 */
[C---:B------:R-:W-:Y:S01]  /*49c0*/  FFMA.FTZ R2, |R0|.reuse, -R3, 0.5 ;  /* 0x3f00000000027423 */ /* 0x040fe20000010a03 */
[----:B------:R-:W-:-:S03]  /*49d0*/  FSETP.NEU.FTZ.AND P1, PT, |R0|, 1, PT ;  /* 0x3f8000000000780b */ /* 0x000fc60003f3d200 */
[----:B------:R-:W0:Y:S02]  /*49e0*/  MUFU.RSQ R3, R2 ;  /* 0x0000000200037308 */ /* 0x000e240000001400 */
[----:B0-----:R-:W-:Y:S01]  /*49f0*/  FMUL.FTZ R5, R2, R3 ;  /* 0x0000000302057220 */ /* 0x001fe20000410000 */
[----:B------:R-:W-:Y:S01]  /*4a00*/  FMUL.FTZ R6, R3, -0.5 ;  /* 0xbf00000003067820 */ /* 0x000fe20000410000 */
[----:B------:R-:W-:-:S03]  /*4a10*/  FADD.FTZ R3, |R0|, -RZ ;  /* 0x800000ff00037221 */ /* 0x000fc60000010200 */
[----:B------:R-:W-:-:S04]  /*4a20*/  FFMA.FTZ R6, R5, R6, 0.5 ;  /* 0x3f00000005067423 */ /* 0x000fc80000010006 */
[----:B------:R-:W-:Y:S01]  /*4a30*/  FFMA.FTZ R6, R5, R6, R5 ;  /* 0x0000000605067223 */ /* 0x000fe20000010005 */
[----:B------:R-:W-:-:S04]  /*4a40*/  IMAD.MOV.U32 R5, RZ, RZ, 0x3d10ecef ;  /* 0x3d10ecefff057424 */ /* 0x000fc800078e00ff */
        /* <DEDUP_REMOVED lines=17> */
.L_x_1107:
[----:B------:R-:W-:Y:S05]  /*4b60*/  BSYNC.RECONVERGENT B0 ;  /* 0x0000000000007941 */ /* 0x000fea0003800200 */
.L_x_1106:
[----:B------:R-:W-:Y:S04]  /*4b70*/  BSSY.RECONVERGENT B6, `(.L_x_1108) ;  /* 0x000010e000067945 */ /* 0x000fe80003800200 */
[----:B------:R-:W-:Y:S05]  /*4b80*/  @P2 BRA `(.L_x_1109) ;  /* 0x0000001000302947 */ /* 0x000fea0003800000 */
[----:B------:R-:W0:Y:S01]  /*4b90*/  LDCU UR4, c[0x0][0x3a8] ;  /* 0x00007500ff0477ac */ /* 0x000e220008000800 */
[----:B------:R-:W1:Y:S01]  /*4ba0*/  LDC.64 R2, c[0x0][0x388] ;  /* 0x0000e200ff027b82 */ /* 0x000e620000000a00 */
[----:B-----5:R-:W-:Y:S01]  /*4bb0*/  IMAD R0, R18, 0x200, R19 ;  /* 0x0000020012007824 */ /* 0x020fe200078e0213 */
[----:B----4-:R-:W-:-:S03]  /*4bc0*/  PRMT R6, R16, 0x9910, RZ ;  /* 0x0000991010067816 */ /* 0x010fc600000000ff */
[----:B0-----:R-:W-:Y:S02]  /*4bd0*/  IMAD R5, R0, UR4, RZ ;  /* 0x0000000400057c24 */ /* 0x001fe4000f8e02ff */
[----:B------:R-:W-:-:S05]  /*4be0*/  IMAD.MOV.U32 R0, RZ, RZ, R6 ;  /* 0x000000ffff007224 */ /* 0x000fca00078e0006 */
[----:B------:R-:W-:Y:S02]  /*4bf0*/  ISETP.GT.AND P0, PT, R0, 0x9, PT ;  /* 0x000000090000780c */ /* 0x000fe40003f04270 */
[----:B-1----:R-:W-:-:S05]  /*4c00*/  IADD3 R2, P1, PT, R5, R2, RZ ;  /* 0x0000000205027210 */ /* 0x002fca0007f3e0ff */
        /* <DEDUP_REMOVED lines=10> */
[----:B------:R-:W-:Y:S02]  /*4cb0*/  HADD2.F32 R4, -RZ, R4.H0_H0 ;  /* 0x20000004ff047230 */ /* 0x000fe40000004100 */
[----:B------:R-:W-:Y:S02]  /*4cc0*/  IMAD.MOV.U32 R19, RZ, RZ, R22 ;  /* 0x000000ffff137224 */ /* 0x000fe400078e0016 */
[----:B------:R-:W0:Y:S02]  /*4cd0*/  F2I.FTZ.TRUNC.NTZ R5, R4 ;  /* 0x0000000400057305 */ /* 0x000e24000021f100 */
[----:B0-----:R3:W-:Y:S01]  /*4ce0*/  STG.E.U8 desc[UR36][R2.64], R5 ;  /* 0x0000000502007986 */ /* 0x0017e2000c101124 */
[----:B------:R-:W-:Y:S05]  /*4cf0*/  BRA `(.L_x_1109) ;  /* 0x0000000c00d47947 */ /* 0x000fea0003800000 */
.L_x_1113:
[----:B------:R-:W-:Y:S02]  /*4d00*/  HADD2.F32 R5, -RZ, R4.H0_H0 ;  /* 0x20000004ff057230 */ /* 0x000fe40000004100 */
[----:B------:R-:W-:-:S04]  /*4d10*/  IMAD.MOV.U32 R19, RZ, RZ, R22 ;  /* 0x000000ffff137224 */ /* 0x000fc800078e0016 */
[----:B------:R-:W0:Y:S02]  /*4d20*/  F2I.S64.TRUNC R4, R5 ;  /* 0x0000000500047311 */ /* 0x000e24000020d900 */
[----:B0-----:R0:W-:Y:S01]  /*4d30*/  STG.E.U8 desc[UR36][R2.64], R4 ;  /* 0x0000000402007986 */ /* 0x0011e2000c101124 */
[----:B------:R-:W-:Y:S05]  /*4d40*/  BRA `(.L_x_1109) ;  /* 0x0000000c00c07947 */ /* 0x000fea0003800000 */
.L_x_1112:
[----:B------:R-:W-:-:S13]  /*4d50*/  ISETP.NE.AND P0, PT, R0, 0x2, PT ;  /* 0x000000020000780c */ /* 0x000fda0003f05270 */
[----:B------:R-:W-:Y:S05]  /*4d60*/  @!P0 BRA `(.L_x_1115) ;  /* 0x0000000000388947 */ /* 0x000fea0003800000 */
[----:B------:R-:W-:-:S13]  /*4d70*/  ISETP.NE.AND P0, PT, R0, 0x3, PT ;  /* 0x000000030000780c */ /* 0x000fda0003f05270 */
[----:B------:R-:W-:Y:S05]  /*4d80*/  @!P0 BRA `(.L_x_1116) ;  /* 0x00000000001c8947 */ /* 0x000fea0003800000 */
[----:B------:R-:W-:-:S13]  /*4d90*/  ISETP.NE.AND P0, PT, R0, 0x4, PT ;  /* 0x000000040000780c */ /* 0x000fda0003f05270 */
[----:B------:R-:W-:Y:S05]  /*4da0*/  @P0 BRA `(.L_x_1114) ;  /* 0x0000000800f80947 */ /* 0x000fea0003800000 */
[----:B------:R-:W-:Y:S02]  /*4db0*/  HADD2.F32 R4, -RZ, R4.H0_H0 ;  /* 0x20000004ff047230 */ /* 0x000fe40000004100 */
[----:B------:R-:W-:-:S04]  /*4dc0*/  IMAD.MOV.U32 R19, RZ, RZ, R22 ;  /* 0x000000ffff137224 */ /* 0x000fc800078e0016 */
[----:B------:R-:W0:Y:S02]  /*4dd0*/  F2I.S64.TRUNC R4, R4 ;  /* 0x0000000400047311 */ /* 0x000e24000020d900 */
[----:B0-----:R1:W-:Y:S01]  /*4de0*/  STG.E.64 desc[UR36][R2.64], R4 ;  /* 0x0000000402007986 */ /* 0x0013e2000c101b24 */
[----:B------:R-:W-:Y:S05]  /*4df0*/  BRA `(.L_x_1109) ;  /* 0x0000000c00947947 */ /* 0x000fea0003800000 */
.L_x_1116:
[----:B------:R-:W-:Y:S02]  /*4e00*/  HADD2.F32 R4, -RZ, R4.H0_H0 ;  /* 0x20000004ff047230 */ /* 0x000fe40000004100 */
[----:B------:R-:W-:Y:S02]  /*4e10*/  IMAD.MOV.U32 R19, RZ, RZ, R22 ;  /* 0x000000ffff137224 */ /* 0x000fe400078e0016 */
[----:B------:R-:W0:Y:S02]  /*4e20*/  F2I.FTZ.TRUNC.NTZ R5, R4 ;  /* 0x0000000400057305 */ /* 0x000e24000021f100 */
[----:B0-----:R2:W-:Y:S01]  /*4e30*/  STG.E desc[UR36][R2.64], R5 ;  /* 0x0000000502007986 */ /* 0x0015e2000c101924 */
[----:B------:R-:W-:Y:S05]  /*4e40*/  BRA `(.L_x_1109) ;  /* 0x0000000c00807947 */ /* 0x000fea0003800000 */
.L_x_1115:
[----:B------:R-:W-:Y:S02]  /*4e50*/  HADD2.F32 R4, -RZ, R4.H0_H0 ;  /* 0x20000004ff047230 */ /* 0x000fe40000004100 */
[----:B------:R-:W-:Y:S02]  /*4e60*/  IMAD.MOV.U32 R19, RZ, RZ, R22 ;  /* 0x000000ffff137224 */ /* 0x000fe400078e0016 */
[----:B------:R-:W0:Y:S02]  /*4e70*/  F2I.FTZ.TRUNC.NTZ R5, R4 ;  /* 0x0000000400057305 */ /* 0x000e24000021f100 */
[----:B0-----:R0:W-:Y:S01]  /*4e80*/  STG.E.U16 desc[UR36][R2.64], R5 ;  /* 0x0000000502007986 */ /* 0x0011e2000c101524 */
[----:B------:R-:W-:Y:S05]  /*4e90*/  BRA `(.L_x_1109) ;  /* 0x0000000c006c7947 */ /* 0x000fea0003800000 */
.L_x_1111:
[----:B------:R-:W-:-:S13]  /*4ea0*/  ISETP.GT.AND P0, PT, R0, 0x6, PT ;  /* 0x000000060000780c */ /* 0x000fda0003f04270 */
[----:B------:R-:W-:Y:S05]  /*4eb0*/  @P0 BRA `(.L_x_1117) ;  /* 0x00000000002c0947 */ /* 0x000fea0003800000 */
[----:B------:R-:W-:-:S13]  /*4ec0*/  ISETP.NE.AND P0, PT, R0, 0x5, PT ;  /* 0x000000050000780c */ /* 0x000fda0003f05270 */
[----:B------:R-:W-:Y:S05]  /*4ed0*/  @!P0 BRA `(.L_x_1118) ;  /* 0x0000000000188947 */ /* 0x000fea0003800000 */
[----:B------:R-:W-:-:S13]  /*4ee0*/  ISETP.NE.AND P0, PT, R0, 0x6, PT ;  /* 0x000000060000780c */ /* 0x000fda0003f05270 */
[----:B------:R-:W-:Y:S05]  /*4ef0*/  @P0 BRA `(.L_x_1114) ;  /* 0x0000000800a40947 */ /* 0x000fea0003800000 */
[----:B------:R-:W-:Y:S02]  /*4f00*/  HADD2.F32 R5, -RZ, R4.H0_H0 ;  /* 0x20000004ff057230 */ /* 0x000fe40000004100 */
[----:B------:R-:W-:-:S03]  /*4f10*/  IMAD.MOV.U32 R19, RZ, RZ, R22 ;  /* 0x000000ffff137224 */ /* 0x000fc600078e0016 */
[----:B------:R0:W-:Y:S01]  /*4f20*/  STG.E desc[UR36][R2.64], R5 ;  /* 0x0000000502007986 */ /* 0x0001e2000c101924 */
[----:B------:R-:W-:Y:S05]  /*4f30*/  BRA `(.L_x_1109) ;  /* 0x0000000c00447947 */ /* 0x000fea0003800000 */
.L_x_1118:
[----:B------:R0:W-:Y:S01]  /*4f40*/  STG.E.U16 desc[UR36][R2.64], R4 ;  /* 0x0000000402007986 */ /* 0x0001e2000c101524 */
[----:B------:R-:W-:Y:S01]  /*4f50*/  IMAD.MOV.U32 R19, RZ, RZ, R22 ;  /* 0x000000ffff137224 */ /* 0x000fe200078e0016 */
[----:B------:R-:W-:Y:S06]  /*4f60*/  BRA `(.L_x_1109) ;  /* 0x0000000c00387947 */ /* 0x000fec0003800000 */
.L_x_1117:
[----:B------:R-:W-:-:S13]  /*4f70*/  ISETP.NE.AND P0, PT, R0, 0x7, PT ;  /* 0x000000070000780c */ /* 0x000fda0003f05270 */
[----:B------:R-:W-:Y:S05]  /*4f80*/  @!P0 BRA `(.L_x_1119) ;  /* 0x00000000003c8947 */ /* 0x000fea0003800000 */
[----:B------:R-:W-:-:S13]  /*4f90*/  ISETP.NE.AND P0, PT, R0, 0x8, PT ;  /* 0x000000080000780c */ /* 0x000fda0003f05270 */
[----:B------:R-:W-:Y:S05]  /*4fa0*/  @!P0 BRA `(.L_x_1120) ;  /* 0x00000000001c8947 */ /* 0x000fea0003800000 */
[----:B------:R-:W-:-:S13]  /*4fb0*/  ISETP.NE.AND P0, PT, R0, 0x9, PT ;  /* 0x000000090000780c */ /* 0x000fda0003f05270 */
[----:B------:R-:W-:Y:S05]  /*4fc0*/  @P0 BRA `(.L_x_1114) ;  /* 0x0000000800700947 */ /* 0x000fea0003800000 */
[----:B------:R-:W-:Y:S02]  /*4fd0*/  HADD2.F32 R4, -RZ, R4.H0_H0 ;  /* 0x20000004ff047230 */ /* 0x000fe40000004100 */
[----:B------:R-:W-:Y:S02]  /*4fe0*/  IMAD.MOV.U32 R5, RZ, RZ, RZ ;  /* 0x000000ffff057224 */ /* 0x000fe400078e00ff */
[----:B------:R-:W-:-:S03]  /*4ff0*/  IMAD.MOV.U32 R19, RZ, RZ, R22 ;  /* 0x000000ffff137224 */ /* 0x000fc600078e0016 */
[----:B------:R0:W-:Y:S01]  /*5000*/  STG.E.64 desc[UR36][R2.64], R4 ;  /* 0x0000000402007986 */ /* 0x0001e2000c101b24 */
[----:B------:R-:W-:Y:S05]  /*5010*/  BRA `(.L_x_1109) ;  /* 0x0000000c000c7947 */ /* 0x000fea0003800000 */
.L_x_1120:
[----:B------:R-:W-:Y:S02]  /*5020*/  HADD2.F32 R0, -RZ, R4.H0_H0 ;  /* 0x20000004ff007230 */ /* 0x000fe40000004100 */
[----:B------:R-:W-:-:S03]  /*5030*/  IMAD.MOV.U32 R19, RZ, RZ, R22 ;  /* 0x000000ffff137224 */ /* 0x000fc600078e0016 */
[----:B------:R-:W-:-:S04]  /*5040*/  F2FP.F16.F32.PACK_AB R0, RZ, R0 ;  /* 0x00000000ff00723e */ /* 0x000fc800000000ff */
[----:B------:R-:W-:-:S05]  /*5050*/  PRMT R0, R0, 0x5410, RZ ;  /* 0x0000541000007816 */ /* 0x000fca00000000ff */
[----:B------:R0:W-:Y:S01]  /*5060*/  STG.E desc[UR36][R2.64], R0 ;  /* 0x0000000002007986 */ /* 0x0001e2000c101924 */
[----:B------:R-:W-:Y:S05]  /*5070*/  BRA `(.L_x_1109) ;  /* 0x0000000800f47947 */ /* 0x000fea0003800000 */
.L_x_1119:
[----:B------:R-:W-:Y:S02]  /*5080*/  HADD2.F32 R4, -RZ, R4.H0_H0 ;  /* 0x20000004ff047230 */ /* 0x000fe40000004100 */
[----:B------:R-:W-:-:S03]  /*5090*/  IMAD.MOV.U32 R19, RZ, RZ, R22 ;  /* 0x000000ffff137224 */ /* 0x000fc600078e0016 */
[----:B------:R-:W-:-:S06]  /*50a0*/  FMUL.FTZ R4, R4, 1 ;  /* 0x3f80000004047820 */ /* 0x000fcc0000410000 */
[----:B------:R-:W0:Y:S02]  /*50b0*/  F2F.F64.F32 R4, R4 ;  /* 0x0000000400047310 */ /* 0x000e240000201800 */
[----:B0-----:R0:W-:Y:S01]  /*50c0*/  STG.E.64 desc[UR36][R2.64], R4 ;  /* 0x0000000402007986 */ /* 0x0011e2000c101b24 */
[----:B------:R-:W-:Y:S05]  /*50d0*/  BRA `(.L_x_1109) ;  /* 0x0000000800dc7947 */ /* 0x000fea0003800000 */
.L_x_1110:
        /* <DEDUP_REMOVED lines=10> */
[----:B------:R-:W-:-:S04]  /*5180*/  FSETP.NEU.FTZ.AND P0, PT, R4, RZ, PT ;  /* 0x000000ff0400720b */ /* 0x000fc80003f1d000 */
[----:B------:R-:W-:-:S05]  /*5190*/  SEL R5, RZ, 0x1, !P0 ;  /* 0x00000001ff057807 */ /* 0x000fca0004000000 */
[----:B------:R0:W-:Y:S01]  /*51a0*/  STG.E.U8 desc[UR36][R2.64], R5 ;  /* 0x0000000502007986 */ /* 0x0001e2000c101124 */
[----:B------:R-:W-:Y:S05]  /*51b0*/  BRA `(.L_x_1109) ;  /* 0x0000000800a47947 */ /* 0x000fea0003800000 */
.L_x_1123:
[----:B------:R-:W-:Y:S01]  /*51c0*/  HADD2.F32 R4, -RZ, R4.H0_H0 ;  /* 0x20000004ff047230 */ /* 0x000fe20000004100 */
[----:B------:R-:W-:Y:S01]  /*51d0*/  CS2R R6, SRZ ;  /* 0x0000000000067805 */ /* 0x000fe2000001ff00 */
[----:B------:R-:W-:-:S03]  /*51e0*/  IMAD.MOV.U32 R19, RZ, RZ, R22 ;  /* 0x000000ffff137224 */ /* 0x000fc600078e0016 */
[----:B------:R-:W-:-:S06]  /*51f0*/  FMUL.FTZ R4, R4, 1 ;  /* 0x3f80000004047820 */ /* 0x000fcc0000410000 */
[----:B------:R-:W0:Y:S02]  /*5200*/  F2F.F64.F32 R4, R4 ;  /* 0x0000000400047310 */ /* 0x000e240000201800 */
[----:B0-----:R0:W-:Y:S01]  /*5210*/  STG.E.128 desc[UR36][R2.64], R4 ;  /* 0x0000000402007986 */ /* 0x0011e2000c101d24 */
[----:B------:R-:W-:Y:S05]  /*5220*/  BRA `(.L_x_1109) ;  /* 0x0000000800887947 */ /* 0x000fea0003800000 */
.L_x_1122:
[----:B------:R-:W-:-:S13]  /*5230*/  ISETP.NE.AND P0, PT, R0, 0xf, PT ;  /* 0x0000000f0000780c */ /* 0x000fda0003f05270 */
[----:B------:R-:W-:Y:S05]  /*5240*/  @!P0 BRA `(.L_x_1124) ;  /* 0x0000000000a88947 */ /* 0x000fea0003800000 */
[----:B------:R-:W-:-:S13]  /*5250*/  ISETP.NE.AND P0, PT, R0, 0x17, PT ;  /* 0x000000170000780c */ /* 0x000fda0003f05270 */
[----:B------:R-:W-:Y:S05]  /*5260*/  @!P0 BRA `(.L_x_1125) ;  /* 0x0000000000508947 */ /* 0x000fea0003800000 */
[----:B------:R-:W-:-:S13]  /*5270*/  ISETP.NE.AND P0, PT, R0, 0x18, PT ;  /* 0x000000180000780c */ /* 0x000fda0003f05270 */
[----:B------:R-:W-:Y:S05]  /*5280*/  @P0 BRA `(.L_x_1114) ;  /* 0x0000000400c00947 */ /* 0x000fea0003800000 */
        /* <DEDUP_REMOVED lines=13> */
.L_x_1127:
[----:B------:R-:W-:Y:S05]  /*5360*/  BSYNC.RECONVERGENT B0 ;  /* 0x0000000000007941 */ /* 0x000fea0003800200 */
.L_x_1126:
[----:B------:R-:W-:Y:S01]  /*5370*/  LOP3.LUT R5, R0, 0x80, R5, 0xf8, !PT ;  /* 0x0000008000057812 */ /* 0x000fe200078ef805 */
[----:B------:R-:W-:-:S04]  /*5380*/  IMAD.MOV.U32 R19, RZ, RZ, R22 ;  /* 0x000000ffff137224 */ /* 0x000fc800078e0016 */
[----:B------:R0:W-:Y:S01]  /*5390*/  STG.E.U8 desc[UR36][R2.64], R5 ;  /* 0x0000000502007986 */ /* 0x0001e2000c101124 */
[----:B------:R-:W-:Y:S05]  /*53a0*/  BRA `(.L_x_1109) ;  /* 0x0000000800287947 */ /* 0x000fea0003800000 */
.L_x_1125:
        /* <DEDUP_REMOVED lines=15> */
.L_x_1129:
[----:B------:R-:W-:Y:S05]  /*54a0*/  BSYNC.RECONVERGENT B0 ;  /* 0x0000000000007941 */ /* 0x000fea0003800200 */
.L_x_1128:
[----:B------:R-:W-:Y:S01]  /*54b0*/  LOP3.LUT R5, R0, 0x80, R5, 0xf8, !PT ;  /* 0x0000008000057812 */ /* 0x000fe200078ef805 */
[----:B------:R-:W-:-:S04]  /*54c0*/  IMAD.MOV.U32 R19, RZ, RZ, R22 ;  /* 0x000000ffff137224 */ /* 0x000fc800078e0016 */
[----:B------:R0:W-:Y:S01]  /*54d0*/  STG.E.U8 desc[UR36][R2.64], R5 ;  /* 0x0000000502007986 */ /* 0x0001e2000c101124 */
[----:B------:R-:W-:Y:S05]  /*54e0*/  BRA `(.L_x_1109) ;  /* 0x0000000400d87947 */ /* 0x000fea0003800000 */
.L_x_1124:
[----:B------:R-:W-:Y:S02]  /*54f0*/  HADD2.F32 R0, -RZ, R4.H0_H0 ;  /* 0x20000004ff007230 */ /* 0x000fe40000004100 */
[----:B------:R-:W-:-:S03]  /*5500*/  IMAD.MOV.U32 R19, RZ, RZ, R22 ;  /* 0x000000ffff137224 */ /* 0x000fc600078e0016 */
[----:B------:R-:W-:-:S05]  /*5510*/  F2FP.BF16.F32.PACK_AB R0, RZ, R0 ;  /* 0x00000000ff00723e */ /* 0x000fca00000010ff */
[----:B------:R0:W-:Y:S01]  /*5520*/  STG.E.U16 desc[UR36][R2.64], R0 ;  /* 0x0000000002007986 */ /* 0x0001e2000c101524 */
[----:B------:R-:W-:Y:S05]  /*5530*/  BRA `(.L_x_1109) ;  /* 0x0000000400c47947 */ /* 0x000fea0003800000 */
.L_x_1121:
        /* <DEDUP_REMOVED lines=10> */
[----:B------:R-:W0:Y:S02]  /*55e0*/  F2I.FTZ.U32.TRUNC.NTZ R5, R5 ;  /* 0x0000000500057305 */ /* 0x000e24000021f000 */
[----:B0-----:R0:W-:Y:S01]  /*55f0*/  STG.E.U16 desc[UR36][R2.64], R5 ;  /* 0x0000000502007986 */ /* 0x0011e2000c101524 */
[----:B------:R-:W-:Y:S05]  /*5600*/  BRA `(.L_x_1109) ;  /* 0x0000000400907947 */ /* 0x000fea0003800000 */
.L_x_1132:
        /* <DEDUP_REMOVED lines=13> */
.L_x_1135:
[----:B------:R-:W-:-:S04]  /*56e0*/  SHF.R.U32.HI R0, RZ, 0x14, R5 ;  /* 0x00000014ff007819 */ /* 0x000fc80000011605 */
[----:B------:R-:W-:-:S04]  /*56f0*/  LOP3.LUT R0, R0, 0x1, RZ, 0xc0, !PT ;  /* 0x0000000100007812 */ /* 0x000fc800078ec0ff */
[----:B------:R-:W-:-:S04]  /*5700*/  IADD3 R0, PT, PT, R5, 0x487ffff, R0 ;  /* 0x0487ffff05007810 */ /* 0x000fc80007ffe000 */
[----:B------:R-:W-:-:S04]  /*5710*/  SHF.R.U32.HI R0, RZ, 0x14, R0 ;  /* 0x00000014ff007819 */ /* 0x000fc80000011600 */
[----:B------:R-:W-:-:S07]  /*5720*/  LOP3.LUT R4, R0, 0xff, RZ, 0xc0, !PT ;  /* 0x000000ff00047812 */ /* 0x000fce00078ec0ff */
.L_x_1136:
[----:B------:R-:W-:-:S04]  /*5730*/  SHF.R.U32.HI R5, RZ, 0x18, R5 ;  /* 0x00000018ff057819 */ /* 0x000fc80000011605 */
[----:B------:R-:W-:-:S04]  /*5740*/  LOP3.LUT R4, R4, 0x80, R5, 0xf8, !PT ;  /* 0x0000008004047812 */ /* 0x000fc800078ef805 */
[----:B------:R-:W-:-:S07]  /*5750*/  PRMT R0, R4, 0x7610, R0 ;  /* 0x0000761004007816 */ /* 0x000fce0000000000 */
.L_x_1134:
[----:B------:R-:W-:Y:S05]  /*5760*/  BSYNC.RECONVERGENT B0 ;  /* 0x0000000000007941 */ /* 0x000fea0003800200 */
.L_x_1133:
[----:B------:R0:W-:Y:S01]  /*5770*/  STG.E.U8 desc[UR36][R2.64], R0 ;  /* 0x0000000002007986 */ /* 0x0001e2000c101124 */
[----:B------:R-:W-:Y:S01]  /*5780*/  IMAD.MOV.U32 R19, RZ, RZ, R22 ;  /* 0x000000ffff137224 */ /* 0x000fe200078e0016 */
[----:B------:R-:W-:Y:S06]  /*5790*/  BRA `(.L_x_1109) ;  /* 0x00000004002c7947 */ /* 0x000fec0003800000 */
.L_x_1131:
        /* <DEDUP_REMOVED lines=13> */
.L_x_1139:
[----:B------:R-:W-:-:S04]  /*5870*/  SHF.R.U32.HI R0, RZ, 0x15, R5 ;  /* 0x00000015ff007819 */ /* 0x000fc80000011605 */
[----:B------:R-:W-:-:S04]  /*5880*/  LOP3.LUT R0, R0, 0x1, RZ, 0xc0, !PT ;  /* 0x0000000100007812 */ /* 0x000fc800078ec0ff */
[----:B------:R-:W-:-:S04]  /*5890*/  IADD3 R0, PT, PT, R5, 0x88fffff, R0 ;  /* 0x088fffff05007810 */ /* 0x000fc80007ffe000 */
[----:B------:R-:W-:-:S04]  /*58a0*/  SHF.R.U32.HI R0, RZ, 0x15, R0 ;  /* 0x00000015ff007819 */ /* 0x000fc80000011600 */
[----:B------:R-:W-:-:S07]  /*58b0*/  LOP3.LUT R4, R0, 0xff, RZ, 0xc0, !PT ;  /* 0x000000ff00047812 */ /* 0x000fce00078ec0ff */
.L_x_1140:
[----:B------:R-:W-:-:S04]  /*58c0*/  SHF.R.U32.HI R5, RZ, 0x18, R5 ;  /* 0x00000018ff057819 */ /* 0x000fc80000011605 */
[----:B------:R-:W-:-:S04]  /*58d0*/  LOP3.LUT R4, R4, 0x80, R5, 0xf8, !PT ;  /* 0x0000008004047812 */ /* 0x000fc800078ef805 */
[----:B------:R-:W-:-:S07]  /*58e0*/  PRMT R0, R4, 0x7610, R0 ;  /* 0x0000761004007816 */ /* 0x000fce0000000000 */
.L_x_1138:
[----:B------:R-:W-:Y:S05]  /*58f0*/  BSYNC.RECONVERGENT B0 ;  /* 0x0000000000007941 */ /* 0x000fea0003800200 */
.L_x_1137:
[----:B------:R0:W-:Y:S01]  /*5900*/  STG.E.U8 desc[UR36][R2.64], R0 ;  /* 0x0000000002007986 */ /* 0x0001e2000c101124 */
[----:B------:R-:W-:Y:S01]  /*5910*/  IMAD.MOV.U32 R19, RZ, RZ, R22 ;  /* 0x000000ffff137224 */ /* 0x000fe200078e0016 */
[----:B------:R-:W-:Y:S06]  /*5920*/  BRA `(.L_x_1109) ;  /* 0x0000000000c87947 */ /* 0x000fec0003800000 */
.L_x_1130:
[----:B------:R-:W-:-:S13]  /*5930*/  ISETP.NE.AND P0, PT, R0, 0x1c, PT ;  /* 0x0000001c0000780c */ /* 0x000fda0003f05270 */
[----:B------:R-:W-:Y:S05]  /*5940*/  @!P0 BRA `(.L_x_1141) ;  /* 0x0000000000b08947 */ /* 0x000fea0003800000 */
[----:B------:R-:W-:-:S13]  /*5950*/  ISETP.NE.AND P0, PT, R0, 0x1d, PT ;  /* 0x0000001d0000780c */ /* 0x000fda0003f05270 */
[----:B------:R-:W-:Y:S05]  /*5960*/  @!P0 BRA `(.L_x_1142) ;  /* 0x0000000000948947 */ /* 0x000fea0003800000 */
[----:B------:R-:W-:-:S13]  /*5970*/  ISETP.NE.AND P0, PT, R0, 0x2c, PT ;  /* 0x0000002c0000780c */ /* 0x000fda0003f05270 */
[----:B------:R-:W-:Y:S05]  /*5980*/  @!P0 BRA `(.L_x_1143) ;  /* 0x0000000000488947 */ /* 0x000fea0003800000 */
.L_x_1114:
        /* <DEDUP_REMOVED lines=16> */
.L_x_1144:
[----:B------:R-:W-:Y:S01]  /*5a90*/  IMAD.MOV.U32 R19, RZ, RZ, R22 ;  /* 0x000000ffff137224 */ /* 0x000fe200078e0016 */
[----:B------:R-:W-:Y:S06]  /*5aa0*/  BRA `(.L_x_1109) ;  /* 0x0000000000687947 */ /* 0x000fec0003800000 */
.L_x_1143:
[----:B------:R-:W-:Y:S02]  /*5ab0*/  HADD2.F32 R5, -RZ, R4.H0_H0 ;  /* 0x20000004ff057230 */ /* 0x000fe40000004100 */
        /* <DEDUP_REMOVED lines=16> */
.L_x_1142:
[----:B------:R-:W-:Y:S02]  /*5bc0*/  HADD2.F32 R4, -RZ, R4.H0_H0 ;  /* 0x20000004ff047230 */ /* 0x000fe40000004100 */
[----:B------:R-:W-:-:S04]  /*5bd0*/  IMAD.MOV.U32 R19, RZ, RZ, R22 ;  /* 0x000000ffff137224 */ /* 0x000fc800078e0016 */
[----:B------:R-:W0:Y:S02]  /*5be0*/  F2I.U64.TRUNC R4, R4 ;  /* 0x0000000400047311 */ /* 0x000e24000020d800 */
[----:B0-----:R0:W-:Y:S01]  /*5bf0*/  STG.E.64 desc[UR36][R2.64], R4 ;  /* 0x0000000402007986 */ /* 0x0011e2000c101b24 */
[----:B------:R-:W-:Y:S05]  /*5c00*/  BRA `(.L_x_1109) ;  /* 0x0000000000107947 */ /* 0x000fea0003800000 */
.L_x_1141:
[----:B------:R-:W-:Y:S02]  /*5c10*/  HADD2.F32 R4, -RZ, R4.H0_H0 ;  /* 0x20000004ff047230 */ /* 0x000fe40000004100 */
[----:B------:R-:W-:Y:S02]  /*5c20*/  IMAD.MOV.U32 R19, RZ, RZ, R22 ;  /* 0x000000ffff137224 */ /* 0x000fe400078e0016 */
[----:B------:R-:W0:Y:S02]  /*5c30*/  F2I.FTZ.U32.TRUNC.NTZ R5, R4 ;  /* 0x0000000400057305 */ /* 0x000e24000021f000 */
[----:B0-----:R0:W-:Y:S03]  /*5c40*/  STG.E desc[UR36][R2.64], R5 ;  /* 0x0000000502007986 */ /* 0x0011e6000c101924 */
.L_x_1109:
[----:B------:R-:W-:Y:S05]  /*5c50*/  BSYNC.RECONVERGENT B6 ;  /* 0x0000000000067941 */ /* 0x000fea0003800200 */
.L_x_1108:
[----:B------:R-:W-:Y:S01]  /*5c60*/  ISETP.GE.AND P0, PT, R19, R17, PT ;  /* 0x000000111300720c */ /* 0x000fe20003f06270 */
[----:B------:R-:W-:-:S12]  /*5c70*/  BSSY.RECONVERGENT B6, `(.L_x_1145) ;  /* 0x00001f0000067945 */ /* 0x000fd80003800200 */
[----:B------:R-:W-:Y:S05]  /*5c80*/  @P0 BRA `(.L_x_1146) ;  /* 0x0000001c00b80947 */ /* 0x000fea0003800000 */
[----:B------:R-:W4:Y:S01]  /*5c90*/  LDCU UR4, c[0x0][0x3a8] ;  /* 0x00007500ff0477ac */ /* 0x000f220008000800 */
[----:B0123--:R-:W0:Y:S01]  /*5ca0*/  LDC.64 R2, c[0x0][0x388] ;  /* 0x0000e200ff027b82 */ /* 0x00fe220000000a00 */
[----:B-----5:R-:W-:Y:S01]  /*5cb0*/  IMAD R0, R18, 0x200, R19 ;  /* 0x0000020012007824 */ /* 0x020fe200078e0213 */
[----:B----4-:R-:W-:-:S03]  /*5cc0*/  PRMT R4, R16, 0x9910, RZ ;  /* 0x0000991010047816 */ /* 0x010fc600000000ff */
[----:B------:R-:W-:Y:S02]  /*5cd0*/  IMAD R5, R0, UR4, RZ ;  /* 0x0000000400057c24 */ /* 0x000fe4000f8e02ff */
        /* <DEDUP_REMOVED lines=13> */
[----:B------:R-:W-:-:S04]  /*5db0*/  HADD2.F32 R26, -RZ, R26.H0_H0 ;  /* 0x2000001aff1a7230 */ /* 0x000fc80000004100 */
[----:B------:R-:W0:Y:S02]  /*5dc0*/  F2I.FTZ.TRUNC.NTZ R5, R26 ;  /* 0x0000001a00057305 */ /* 0x000e24000021f100 */
[----:B0-----:R4:W-:Y:S01]  /*5dd0*/  STG.E.U8 desc[UR36][R2.64], R5 ;  /* 0x0000000502007986 */ /* 0x0019e2000c101124 */
[----:B------:R-:W-:Y:S05]  /*5de0*/  BRA `(.L_x_1152) ;  /* 0x0000000c007c7947 */ /* 0x000fea0003800000 */
.L_x_1150:
[----:B------:R-:W-:-:S06]  /*5df0*/  HADD2.F32 R5, -RZ, R26.H0_H0 ;  /* 0x2000001aff057230 */ /* 0x000fcc0000004100 */
[----:B------:R-:W0:Y:S02]  /*5e00*/  F2I.S64.TRUNC R4, R5 ;  /* 0x0000000500047311 */ /* 0x000e24000020d900 */
[----:B0-----:R3:W-:Y:S01]  /*5e10*/  STG.E.U8 desc[UR36][R2.64], R4 ;  /* 0x0000000402007986 */ /* 0x0017e2000c101124 */
[----:B------:R-:W-:Y:S05]  /*5e20*/  BRA `(.L_x_1152) ;  /* 0x0000000c006c7947 */ /* 0x000fea0003800000 */
.L_x_1149:
[----:B------:R-:W-:-:S13]  /*5e30*/  ISETP.NE.AND P0, PT, R0, 0x2, PT ;  /* 0x000000020000780c */ /* 0x000fda0003f05270 */
[----:B------:R-:W-:Y:S05]  /*5e40*/  @!P0 BRA `(.L_x_1153) ;  /* 0x0000000000308947 */ /* 0x000fea0003800000 */
[----:B------:R-:W-:-:S13]  /*5e50*/  ISETP.NE.AND P0, PT, R0, 0x3, PT ;  /* 0x000000030000780c */ /* 0x000fda0003f05270 */
[----:B------:R-:W-:Y:S05]  /*5e60*/  @!P0 BRA `(.L_x_1154) ;  /* 0x0000000000188947 */ /* 0x000fea0003800000 */
[----:B------:R-:W-:-:S13]  /*5e70*/  ISETP.NE.AND P0, PT, R0, 0x4, PT ;  /* 0x000000040000780c */ /* 0x000fda0003f05270 */
[----:B------:R-:W-:Y:S05]  /*5e80*/  @P0 BRA `(.L_x_1151) ;  /* 0x0000000800700947 */ /* 0x000fea0003800000 */
[----:B------:R-:W-:-:S06]  /*5e90*/  HADD2.F32 R4, -RZ, R26.H0_H0 ;  /* 0x2000001aff047230 */ /* 0x000fcc0000004100 */
[----:B------:R-:W0:Y:S02]  /*5ea0*/  F2I.S64.TRUNC R4, R4 ;  /* 0x0000000400047311 */ /* 0x000e24000020d900 */
[----:B0-----:R1:W-:Y:S01]  /*5eb0*/  STG.E.64 desc[UR36][R2.64], R4 ;  /* 0x0000000402007986 */ /* 0x0013e2000c101b24 */
[----:B------:R-:W-:Y:S05]  /*5ec0*/  BRA `(.L_x_1152) ;  /* 0x0000000c00447947 */ /* 0x000fea0003800000 */
.L_x_1154:
[----:B------:R-:W-:-:S04]  /*5ed0*/  HADD2.F32 R26, -RZ, R26.H0_H0 ;  /* 0x2000001aff1a7230 */ /* 0x000fc80000004100 */
[----:B------:R-:W0:Y:S02]  /*5ee0*/  F2I.FTZ.TRUNC.NTZ R5, R26 ;  /* 0x0000001a00057305 */ /* 0x000e24000021f100 */
[----:B0-----:R2:W-:Y:S01]  /*5ef0*/  STG.E desc[UR36][R2.64], R5 ;  /* 0x0000000502007986 */ /* 0x0015e2000c101924 */
[----:B------:R-:W-:Y:S05]  /*5f00*/  BRA `(.L_x_1152) ;  /* 0x0000000c00347947 */ /* 0x000fea0003800000 */
.L_x_1153:
[----:B------:R-:W-:-:S04]  /*5f10*/  HADD2.F32 R26, -RZ, R26.H0_H0 ;  /* 0x2000001aff1a7230 */ /* 0x000fc80000004100 */
[----:B------:R-:W0:Y:S02]  /*5f20*/  F2I.FTZ.TRUNC.NTZ R5, R26 ;  /* 0x0000001a00057305 */ /* 0x000e24000021f100 */
[----:B0-----:R0:W-:Y:S01]  /*5f30*/  STG.E.U16 desc[UR36][R2.64], R5 ;  /* 0x0000000502007986 */ /* 0x0011e2000c101524 */
[----:B------:R-:W-:Y:S05]  /*5f40*/  BRA `(.L_x_1152) ;  /* 0x0000000c00247947 */ /* 0x000fea0003800000 */
.L_x_1148:
[----:B------:R-:W-:-:S13]  /*5f50*/  ISETP.GT.AND P0, PT, R0, 0x6, PT ;  /* 0x000000060000780c */ /* 0x000fda0003f04270 */
[----:B------:R-:W-:Y:S05]  /*5f60*/  @P0 BRA `(.L_x_1155) ;  /* 0x0000000000240947 */ /* 0x000fea0003800000 */
[----:B------:R-:W-:-:S13]  /*5f70*/  ISETP.NE.AND P0, PT, R0, 0x5, PT ;  /* 0x000000050000780c */ /* 0x000fda0003f05270 */
[----:B------:R-:W-:Y:S05]  /*5f80*/  @!P0 BRA `(.L_x_1156) ;  /* 0x0000000000148947 */ /* 0x000fea0003800000 */
[----:B------:R-:W-:-:S13]  /*5f90*/  ISETP.NE.AND P0, PT, R0, 0x6, PT ;  /* 0x000000060000780c */ /* 0x000fda0003f05270 */
[----:B------:R-:W-:Y:S05]  /*5fa0*/  @P0 BRA `(.L_x_1151) ;  /* 0x0000000800280947 */ /* 0x000fea0003800000 */
[----:B------:R-:W-:-:S05]  /*5fb0*/  HADD2.F32 R5, -RZ, R26.H0_H0 ;  /* 0x2000001aff057230 */ /* 0x000fca0000004100 */
[----:B------:R0:W-:Y:S01]  /*5fc0*/  STG.E desc[UR36][R2.64], R5 ;  /* 0x0000000502007986 */ /* 0x0001e2000c101924 */
[----:B------:R-:W-:Y:S05]  /*5fd0*/  BRA `(.L_x_1152) ;  /* 0x0000000c00007947 */ /* 0x000fea0003800000 */
.L_x_1156:
[----:B------:R0:W-:Y:S01]  /*5fe0*/  STG.E.U16 desc[UR36][R2.64], R26 ;  /* 0x0000001a02007986 */ /* 0x0001e2000c101524 */
[----:B------:R-:W-:Y:S05]  /*5ff0*/  BRA `(.L_x_1152) ;  /* 0x0000000800f87947 */ /* 0x000fea0003800000 */
.L_x_1155:
[----:B------:R-:W-:-:S13]  /*6000*/  ISETP.NE.AND P0, PT, R0, 0x7, PT ;  /* 0x000000070000780c */ /* 0x000fda0003f05270 */
[----:B------:R-:W-:Y:S05]  /*6010*/  @!P0 BRA `(.L_x_1157) ;  /* 0x0000000000348947 */ /* 0x000fea0003800000 */
[----:B------:R-:W-:-:S13]  /*6020*/  ISETP.NE.AND P0, PT, R0, 0x8, PT ;  /* 0x000000080000780c */ /* 0x000fda0003f05270 */
[----:B------:R-:W-:Y:S05]  /*6030*/  @!P0 BRA `(.L_x_1158) ;  /* 0x0000000000188947 */ /* 0x000fea0003800000 */
[----:B------:R-:W-:-:S13]  /*6040*/  ISETP.NE.AND P0, PT, R0, 0x9, PT ;  /* 0x000000090000780c */ /* 0x000fda0003f05270 */
[----:B------:R-:W-:Y:S05]  /*6050*/  @P0 BRA `(.L_x_1151) ;  /* 0x0000000400fc0947 */ /* 0x000fea0003800000 */
[----:B------:R-:W-:Y:S02]  /*6060*/  HADD2.F32 R26, -RZ, R26.H0_H0 ;  /* 0x2000001aff1a7230 */ /* 0x000fe40000004100 */
[----:B------:R-:W-:-:S05]  /*6070*/  IMAD.MOV.U32 R27, RZ, RZ, RZ ;  /* 0x000000ffff1b7224 */ /* 0x000fca00078e00ff */
[----:B------:R0:W-:Y:S01]  /*6080*/  STG.E.64 desc[UR36][R2.64], R26 ;  /* 0x0000001a02007986 */ /* 0x0001e2000c101b24 */
[----:B------:R-:W-:Y:S05]  /*6090*/  BRA `(.L_x_1152) ;  /* 0x0000000800d07947 */ /* 0x000fea0003800000 */
.L_x_1158:
[----:B------:R-:W-:-:S05]  /*60a0*/  HADD2.F32 R0, -RZ, R26.H0_H0 ;  /* 0x2000001aff007230 */ /* 0x000fca0000004100 */
[----:B------:R-:W-:-:S04]  /*60b0*/  F2FP.F16.F32.PACK_AB R0, RZ, R0 ;  /* 0x00000000ff00723e */ /* 0x000fc800000000ff */
[----:B------:R-:W-:-:S05]  /*60c0*/  PRMT R0, R0, 0x5410, RZ ;  /* 0x0000541000007816 */ /* 0x000fca00000000ff */
[----:B------:R0:W-:Y:S01]  /*60d0*/  STG.E desc[UR36][R2.64], R0 ;  /* 0x0000000002007986 */ /* 0x0001e2000c101924 */
[----:B------:R-:W-:Y:S05]  /*60e0*/  BRA `(.L_x_1152) ;  /* 0x0000000800bc7947 */ /* 0x000fea0003800000 */
.L_x_1157:
[----:B------:R-:W-:-:S05]  /*60f0*/  HADD2.F32 R4, -RZ, R26.H0_H0 ;  /* 0x2000001aff047230 */ /* 0x000fca0000004100 */
[----:B------:R-:W-:-:S06]  /*6100*/  FMUL.FTZ R4, R4, 1 ;  /* 0x3f80000004047820 */ /* 0x000fcc0000410000 */
[----:B------:R-:W0:Y:S02]  /*6110*/  F2F.F64.F32 R4, R4 ;  /* 0x0000000400047310 */ /* 0x000e240000201800 */
[----:B0-----:R0:W-:Y:S01]  /*6120*/  STG.E.64 desc[UR36][R2.64], R4 ;  /* 0x0000000402007986 */ /* 0x0011e2000c101b24 */
[----:B------:R-:W-:Y:S05]  /*6130*/  BRA `(.L_x_1152) ;  /* 0x0000000800a87947 */ /* 0x000fea0003800000 */
.L_x_1147:
        /* <DEDUP_REMOVED lines=10> */
[----:B------:R-:W-:-:S06]  /*61e0*/  HADD2.F32 R5, -RZ, R26.H0_H0 ;  /* 0x2000001aff057230 */ /* 0x000fcc0000004100 */
[----:B------:R-:W0:Y:S02]  /*61f0*/  F2I.FTZ.U32.TRUNC.NTZ R5, R5 ;  /* 0x0000000500057305 */ /* 0x000e24000021f000 */
[----:B0-----:R0:W-:Y:S01]  /*6200*/  STG.E.U16 desc[UR36][R2.64], R5 ;  /* 0x0000000502007986 */ /* 0x0011e2000c101524 */
[----:B------:R-:W-:Y:S05]  /*6210*/  BRA `(.L_x_1152) ;  /* 0x0000000800707947 */ /* 0x000fea0003800000 */
.L_x_1162:
        /* <DEDUP_REMOVED lines=18> */
.L_x_1165:
[----:B------:R-:W-:-:S04]  /*6340*/  SHF.R.U32.HI R5, RZ, 0x18, R5 ;  /* 0x00000018ff057819 */ /* 0x000fc80000011605 */
[----:B------:R-:W-:-:S07]  /*6350*/  LOP3.LUT R0, R0, 0x80, R5, 0xf8, !PT ;  /* 0x0000008000007812 */ /* 0x000fce00078ef805 */
.L_x_1164:
[----:B------:R-:W-:Y:S05]  /*6360*/  BSYNC.RECONVERGENT B0 ;  /* 0x0000000000007941 */ /* 0x000fea0003800200 */
.L_x_1163:
[----:B------:R0:W-:Y:S01]  /*6370*/  STG.E.U8 desc[UR36][R2.64], R0 ;  /* 0x0000000002007986 */ /* 0x0001e2000c101124 */
[----:B------:R-:W-:Y:S05]  /*6380*/  BRA `(.L_x_1152) ;  /* 0x0000000800147947 */ /* 0x000fea0003800000 */
.L_x_1161:
        /* <DEDUP_REMOVED lines=18> */
.L_x_1168:
[----:B------:R-:W-:-:S04]  /*64b0*/  SHF.R.U32.HI R5, RZ, 0x18, R5 ;  /* 0x00000018ff057819 */ /* 0x000fc80000011605 */
[----:B------:R-:W-:-:S07]  /*64c0*/  LOP3.LUT R0, R0, 0x80, R5, 0xf8, !PT ;  /* 0x0000008000007812 */ /* 0x000fce00078ef805 */
.L_x_1167:
[----:B------:R-:W-:Y:S05]  /*64d0*/  BSYNC.RECONVERGENT B0 ;  /* 0x0000000000007941 */ /* 0x000fea0003800200 */
.L_x_1166:
[----:B------:R0:W-:Y:S01]  /*64e0*/  STG.E.U8 desc[UR36][R2.64], R0 ;  /* 0x0000000002007986 */ /* 0x0001e2000c101124 */
[----:B------:R-:W-:Y:S05]  /*64f0*/  BRA `(.L_x_1152) ;  /* 0x0000000400b87947 */ /* 0x000fea0003800000 */
.L_x_1160:
[----:B------:R-:W-:-:S13]  /*6500*/  ISETP.NE.AND P0, PT, R0, 0x1c, PT ;  /* 0x0000001c0000780c */ /* 0x000fda0003f05270 */
[----:B------:R-:W-:Y:S05]  /*6510*/  @!P0 BRA `(.L_x_1169) ;  /* 0x0000000000608947 */ /* 0x000fea0003800000 */
[----:B------:R-:W-:-:S13]  /*6520*/  ISETP.NE.AND P0, PT, R0, 0x1d, PT ;  /* 0x0000001d0000780c */ /* 0x000fda0003f05270 */
[----:B------:R-:W-:Y:S05]  /*6530*/  @!P0 BRA `(.L_x_1170) ;  /* 0x0000000000488947 */ /* 0x000fea0003800000 */
[----:B------:R-:W-:-:S13]  /*6540*/  ISETP.NE.AND P0, PT, R0, 0x2c, PT ;  /* 0x0000002c0000780c */ /* 0x000fda0003f05270 */
[----:B------:R-:W-:Y:S05]  /*6550*/  @P0 BRA `(.L_x_1151) ;  /* 0x0000000000bc0947 */ /* 0x000fea0003800000 */
        /* <DEDUP_REMOVED lines=16> */
.L_x_1170:
[----:B------:R-:W-:-:S06]  /*6660*/  HADD2.F32 R4, -RZ, R26.H0_H0 ;  /* 0x2000001aff047230 */ /* 0x000fcc0000004100 */
[----:B------:R-:W0:Y:S02]  /*6670*/  F2I.U64.TRUNC R4, R4 ;  /* 0x0000000400047311 */ /* 0x000e24000020d800 */
[----:B0-----:R0:W-:Y:S01]  /*6680*/  STG.E.64 desc[UR36][R2.64], R4 ;  /* 0x0000000402007986 */ /* 0x0011e2000c101b24 */
[----:B------:R-:W-:Y:S05]  /*6690*/  BRA `(.L_x_1152) ;  /* 0x0000000400507947 */ /* 0x000fea0003800000 */
.L_x_1169:
[----:B------:R-:W-:-:S04]  /*66a0*/  HADD2.F32 R26, -RZ, R26.H0_H0 ;  /* 0x2000001aff1a7230 */ /* 0x000fc80000004100 */
[----:B------:R-:W0:Y:S02]  /*66b0*/  F2I.FTZ.U32.TRUNC.NTZ R5, R26 ;  /* 0x0000001a00057305 */ /* 0x000e24000021f000 */
[----:B0-----:R0:W-:Y:S01]  /*66c0*/  STG.E desc[UR36][R2.64], R5 ;  /* 0x0000000502007986 */ /* 0x0011e2000c101924 */
[----:B------:R-:W-:Y:S05]  /*66d0*/  BRA `(.L_x_1152) ;  /* 0x0000000400407947 */ /* 0x000fea0003800000 */
.L_x_1159:
[----:B------:R-:W-:-:S13]  /*66e0*/  ISETP.GT.AND P0, PT, R0, 0xe, PT ;  /* 0x0000000e0000780c */ /* 0x000fda0003f04270 */
[----:B------:R-:W-:Y:S05]  /*66f0*/  @P0 BRA `(.L_x_1171) ;  /* 0x00000000003c0947 */ /* 0x000fea0003800000 */
[----:B------:R-:W-:-:S13]  /*6700*/  ISETP.NE.AND P0, PT, R0, 0xa, PT ;  /* 0x0000000a0000780c */ /* 0x000fda0003f05270 */
[----:B------:R-:W-:Y:S05]  /*6710*/  @!P0 BRA `(.L_x_1172) ;  /* 0x00000000001c8947 */ /* 0x000fea0003800000 */
[----:B------:R-:W-:-:S13]  /*6720*/  ISETP.NE.AND P0, PT, R0, 0xb, PT ;  /* 0x0000000b0000780c */ /* 0x000fda0003f05270 */
[----:B------:R-:W-:Y:S05]  /*6730*/  @P0 BRA `(.L_x_1151) ;  /* 0x0000000000440947 */ /* 0x000fea0003800000 */
[----:B------:R-:W-:-:S05]  /*6740*/  HADD2.F32 R26, -RZ, R26.H0_H0 ;  /* 0x2000001aff1a7230 */ /* 0x000fca0000004100 */
[----:B------:R-:W-:-:S04]  /*6750*/  FSETP.NEU.FTZ.AND P0, PT, R26, RZ, PT ;  /* 0x000000ff1a00720b */ /* 0x000fc80003f1d000 */
[----:B------:R-:W-:-:S05]  /*6760*/  SEL R5, RZ, 0x1, !P0 ;  /* 0x00000001ff057807 */ /* 0x000fca0004000000 */
[----:B------:R0:W-:Y:S01]  /*6770*/  STG.E.U8 desc[UR36][R2.64], R5 ;  /* 0x0000000502007986 */ /* 0x0001e2000c101124 */
[----:B------:R-:W-:Y:S05]  /*6780*/  BRA `(.L_x_1152) ;  /* 0x0000000400147947 */ /* 0x000fea0003800000 */
.L_x_1172:
[----:B------:R-:W-:Y:S01]  /*6790*/  HADD2.F32 R26, -RZ, R26.H0_H0 ;  /* 0x2000001aff1a7230 */ /* 0x000fe20000004100 */
[----:B------:R-:W-:-:S04]  /*67a0*/  CS2R R6, SRZ ;  /* 0x0000000000067805 */ /* 0x000fc8000001ff00 */
[----:B------:R-:W-:-:S06]  /*67b0*/  FMUL.FTZ R4, R26, 1 ;  /* 0x3f8000001a047820 */ /* 0x000fcc0000410000 */
[----:B------:R-:W0:Y:S02]  /*67c0*/  F2F.F64.F32 R4, R4 ;  /* 0x0000000400047310 */ /* 0x000e240000201800 */
[----:B0-----:R0:W-:Y:S01]  /*67d0*/  STG.E.128 desc[UR36][R2.64], R4 ;  /* 0x0000000402007986 */ /* 0x0011e2000c101d24 */
[----:B------:R-:W-:Y:S05]  /*67e0*/  BRA `(.L_x_1152) ;  /* 0x0000000000fc7947 */ /* 0x000fea0003800000 */
.L_x_1171:
[----:B------:R-:W-:-:S13]  /*67f0*/  ISETP.NE.AND P0, PT, R0, 0xf, PT ;  /* 0x0000000f0000780c */ /* 0x000fda0003f05270 */
[----:B------:R-:W-:Y:S05]  /*6800*/  @!P0 BRA `(.L_x_1173) ;  /* 0x0000000000e88947 */ /* 0x000fea0003800000 */
[----:B------:R-:W-:-:S13]  /*6810*/  ISETP.NE.AND P0, PT, R0, 0x17, PT ;  /* 0x000000170000780c */ /* 0x000fda0003f05270 */
[----:B------:R-:W-:Y:S05]  /*6820*/  @!P0 BRA `(.L_x_1174) ;  /* 0x0000000000908947 */ /* 0x000fea0003800000 */
[----:B------:R-:W-:-:S13]  /*6830*/  ISETP.NE.AND P0, PT, R0, 0x18, PT ;  /* 0x000000180000780c */ /* 0x000fda0003f05270 */
[----:B------:R-:W-:Y:S05]  /*6840*/  @!P0 BRA `(.L_x_1175) ;  /* 0x0000000000448947 */ /* 0x000fea0003800000 */
.L_x_1151:
        /* <DEDUP_REMOVED lines=16> */
.L_x_1176:
[----:B------:R-:W-:Y:S05]  /*6950*/  BRA `(.L_x_1152) ;  /* 0x0000000000a07947 */ /* 0x000fea0003800000 */
.L_x_1175:
        /* <DEDUP_REMOVED lines=13> */
.L_x_1178:
[----:B------:R-:W-:Y:S05]  /*6a30*/  BSYNC.RECONVERGENT B0 ;  /* 0x0000000000007941 */ /* 0x000fea0003800200 */
.L_x_1177:
[----:B------:R-:W-:-:S05]  /*6a40*/  LOP3.LUT R5, R0, 0x80, R5, 0xf8, !PT ;  /* 0x0000008000057812 */ /* 0x000fca00078ef805 */
[----:B------:R0:W-:Y:S01]  /*6a50*/  STG.E.U8 desc[UR36][R2.64], R5 ;  /* 0x0000000502007986 */ /* 0x0001e2000c101124 */
[----:B------:R-:W-:Y:S05]  /*6a60*/  BRA `(.L_x_1152) ;  /* 0x00000000005c7947 */ /* 0x000fea0003800000 */
.L_x_1174:
        /* <DEDUP_REMOVED lines=12> */
.L_x_1180:
[----:B------:R-:W-:Y:S01]  /*6b30*/  IMAD.MOV.U32 R0, RZ, RZ, 0x7f ;  /* 0x0000007fff007424 */ /* 0x000fe200078e00ff */
[----:B------:R-:W-:-:S04]  /*6b40*/  ISETP.GT.U32.AND P0, PT, R4, 0x7f800000, PT ;  /* 0x7f8000000400780c */ /* 0x000fc80003f04070 */
[----:B------:R-:W-:-:S09]  /*6b50*/  SEL R0, R0, 0x7c, P0 ;  /* 0x0000007c00007807 */ /* 0x000fd20000000000 */
.L_x_1181:
[----:B------:R-:W-:Y:S05]  /*6b60*/  BSYNC.RECONVERGENT B0 ;  /* 0x0000000000007941 */ /* 0x000fea0003800200 */
.L_x_1179:
[----:B------:R-:W-:-:S04]  /*6b70*/  SHF.R.U32.HI R5, RZ, 0x18, R5 ;  /* 0x00000018ff057819 */ /* 0x000fc80000011605 */
[----:B------:R-:W-:-:S05]  /*6b80*/  LOP3.LUT R5, R0, 0x80, R5, 0xf8, !PT ;  /* 0x0000008000057812 */ /* 0x000fca00078ef805 */
[----:B------:R0:W-:Y:S01]  /*6b90*/  STG.E.U8 desc[UR36][R2.64], R5 ;  /* 0x0000000502007986 */ /* 0x0001e2000c101124 */
[----:B------:R-:W-:Y:S05]  /*6ba0*/  BRA `(.L_x_1152) ;  /* 0x00000000000c7947 */ /* 0x000fea0003800000 */
.L_x_1173:
[----:B------:R-:W-:-:S05]  /*6bb0*/  HADD2.F32 R0, -RZ, R26.H0_H0 ;  /* 0x2000001aff007230 */ /* 0x000fca0000004100 */
[----:B------:R-:W-:-:S05]  /*6bc0*/  F2FP.BF16.F32.PACK_AB R0, RZ, R0 ;  /* 0x00000000ff00723e */ /* 0x000fca00000010ff */
[----:B------:R0:W-:Y:S02]  /*6bd0*/  STG.E.U16 desc[UR36][R2.64], R0 ;  /* 0x0000000002007986 */ /* 0x0001e4000c101524 */
.L_x_1152:
        /* <DEDUP_REMOVED lines=25> */
.L_x_1185:
[----:B------:R-:W-:-:S06]  /*6d70*/  HADD2.F32 R5, -RZ, R24.H0_H0 ;  /* 0x20000018ff057230 */ /* 0x000fcc0000004100 */
[----:B------:R-:W0:Y:S02]  /*6d80*/  F2I.S64.TRUNC R4, R5 ;  /* 0x0000000500047311 */ /* 0x000e24000020d900 */
[----:B0-----:R0:W-:Y:S01]  /*6d90*/  STG.E.U8 desc[UR36][R2.64], R4 ;  /* 0x0000000402007986 */ /* 0x0011e2000c101124 */
[----:B------:R-:W-:Y:S05]  /*6da0*/  BRA `(.L_x_1187) ;  /* 0x0000000c006c7947 */ /* 0x000fea0003800000 */
.L_x_1184:
        /* <DEDUP_REMOVED lines=10> */
.L_x_1189:
[----:B------:R-:W-:-:S04]  /*6e50*/  HADD2.F32 R24, -RZ, R24.H0_H0 ;  /* 0x20000018ff187230 */ /* 0x000fc80000004100 */
[----:B------:R-:W0:Y:S02]  /*6e60*/  F2I.FTZ.TRUNC.NTZ R5, R24 ;  /* 0x0000001800057305 */ /* 0x000e24000021f100 */
[----:B0-----:R0:W-:Y:S01]  /*6e70*/  STG.E desc[UR36][R2.64], R5 ;  /* 0x0000000502007986 */ /* 0x0011e2000c101924 */
[----:B------:R-:W-:Y:S05]  /*6e80*/  BRA `(.L_x_1187) ;  /* 0x0000000c00347947 */ /* 0x000fea0003800000 */
.L_x_1188:
[----:B------:R-:W-:-:S04]  /*6e90*/  HADD2.F32 R24, -RZ, R24.H0_H0 ;  /* 0x20000018ff187230 */ /* 0x000fc80000004100 */
[----:B------:R-:W0:Y:S02]  /*6ea0*/  F2I.FTZ.TRUNC.NTZ R5, R24 ;  /* 0x0000001800057305 */ /* 0x000e24000021f100 */
[----:B0-----:R0:W-:Y:S01]  /*6eb0*/  STG.E.U16 desc[UR36][R2.64], R5 ;  /* 0x0000000502007986 */ /* 0x0011e2000c101524 */
[----:B------:R-:W-:Y:S05]  /*6ec0*/  BRA `(.L_x_1187) ;  /* 0x0000000c00247947 */ /* 0x000fea0003800000 */
.L_x_1183:
        /* <DEDUP_REMOVED lines=9> */
.L_x_1191:
[----:B------:R0:W-:Y:S01]  /*6f60*/  STG.E.U16 desc[UR36][R2.64], R24 ;  /* 0x0000001802007986 */ /* 0x0001e2000c101524 */
[----:B------:R-:W-:Y:S05]  /*6f70*/  BRA `(.L_x_1187) ;  /* 0x0000000800f87947 */ /* 0x000fea0003800000 */
.L_x_1190:
        /* <DEDUP_REMOVED lines=10> */
.L_x_1193:
[----:B------:R-:W-:-:S05]  /*7020*/  HADD2.F32 R0, -RZ, R24.H0_H0 ;  /* 0x20000018ff007230 */ /* 0x000fca0000004100 */
[----:B------:R-:W-:-:S04]  /*7030*/  F2FP.F16.F32.PACK_AB R0, RZ, R0 ;  /* 0x00000000ff00723e */ /* 0x000fc800000000ff */
[----:B------:R-:W-:-:S05]  /*7040*/  PRMT R0, R0, 0x5410, RZ ;  /* 0x0000541000007816 */ /* 0x000fca00000000ff */
[----:B------:R0:W-:Y:S01]  /*7050*/  STG.E desc[UR36][R2.64], R0 ;  /* 0x0000000002007986 */ /* 0x0001e2000c101924 */
[----:B------:R-:W-:Y:S05]  /*7060*/  BRA `(.L_x_1187) ;  /* 0x0000000800bc7947 */ /* 0x000fea0003800000 */
.L_x_1192:
[----:B------:R-:W-:-:S05]  /*7070*/  HADD2.F32 R4, -RZ, R24.H0_H0 ;  /* 0x20000018ff047230 */ /* 0x000fca0000004100 */
[----:B------:R-:W-:-:S06]  /*7080*/  FMUL.FTZ R4, R4, 1 ;  /* 0x3f80000004047820 */ /* 0x000fcc0000410000 */
[----:B------:R-:W0:Y:S02]  /*7090*/  F2F.F64.F32 R4, R4 ;  /* 0x0000000400047310 */ /* 0x000e240000201800 */
[----:B0-----:R0:W-:Y:S01]  /*70a0*/  STG.E.64 desc[UR36][R2.64], R4 ;  /* 0x0000000402007986 */ /* 0x0011e2000c101b24 */
[----:B------:R-:W-:Y:S05]  /*70b0*/  BRA `(.L_x_1187) ;  /* 0x0000000800a87947 */ /* 0x000fea0003800000 */
.L_x_1182:
        /* <DEDUP_REMOVED lines=14> */
.L_x_1197:
        /* <DEDUP_REMOVED lines=18> */
.L_x_1200:
[----:B------:R-:W-:-:S04]  /*72c0*/  SHF.R.U32.HI R5, RZ, 0x18, R5 ;  /* 0x00000018ff057819 */ /* 0x000fc80000011605 */
[----:B------:R-:W-:-:S07]  /*72d0*/  LOP3.LUT R0, R0, 0x80, R5, 0xf8, !PT ;  /* 0x0000008000007812 */ /* 0x000fce00078ef805 */
.L_x_1199:
[----:B------:R-:W-:Y:S05]  /*72e0*/  BSYNC.RECONVERGENT B0 ;  /* 0x0000000000007941 */ /* 0x000fea0003800200 */
.L_x_1198:
[----:B------:R4:W-:Y:S01]  /*72f0*/  STG.E.U8 desc[UR36][R2.64], R0 ;  /* 0x0000000002007986 */ /* 0x0009e2000c101124 */
[----:B------:R-:W-:Y:S05]  /*7300*/  BRA `(.L_x_1187) ;  /* 0x0000000800147947 */ /* 0x000fea0003800000 */
.L_x_1196:
        /* <DEDUP_REMOVED lines=18> */
.L_x_1203:
[----:B------:R-:W-:-:S04]  /*7430*/  SHF.R.U32.HI R5, RZ, 0x18, R5 ;  /* 0x00000018ff057819 */ /* 0x000fc80000011605 */
[----:B------:R-:W-:-:S07]  /*7440*/  LOP3.LUT R0, R0, 0x80, R5, 0xf8, !PT ;  /* 0x0000008000007812 */ /* 0x000fce00078ef805 */
.L_x_1202:
[----:B------:R-:W-:Y:S05]  /*7450*/  BSYNC.RECONVERGENT B0 ;  /* 0x0000000000007941 */ /* 0x000fea0003800200 */
.L_x_1201:
[----:B------:R3:W-:Y:S01]  /*7460*/  STG.E.U8 desc[UR36][R2.64], R0 ;  /* 0x0000000002007986 */ /* 0x0007e2000c101124 */
[----:B------:R-:W-:Y:S05]  /*7470*/  BRA `(.L_x_1187) ;  /* 0x0000000400b87947 */ /* 0x000fea0003800000 */
.L_x_1195:
        /* <DEDUP_REMOVED lines=22> */
.L_x_1205:
[----:B------:R-:W-:-:S06]  /*75e0*/  HADD2.F32 R4, -RZ, R24.H0_H0 ;  /* 0x20000018ff047230 */ /* 0x000fcc0000004100 */
[----:B------:R-:W0:Y:S02]  /*75f0*/  F2I.U64.TRUNC R4, R4 ;  /* 0x0000000400047311 */ /* 0x000e24000020d800 */
[----:B0-----:R0:W-:Y:S01]  /*7600*/  STG.E.64 desc[UR36][R2.64], R4 ;  /* 0x0000000402007986 */ /* 0x0011e2000c101b24 */
[----:B------:R-:W-:Y:S05]  /*7610*/  BRA `(.L_x_1187) ;  /* 0x0000000400507947 */ /* 0x000fea0003800000 */
.L_x_1204:
[----:B------:R-:W-:-:S04]  /*7620*/  HADD2.F32 R24, -RZ, R24.H0_H0 ;  /* 0x20000018ff187230 */ /* 0x000fc80000004100 */
[----:B------:R-:W0:Y:S02]  /*7630*/  F2I.FTZ.U32.TRUNC.NTZ R5, R24 ;  /* 0x0000001800057305 */ /* 0x000e24000021f000 */
[----:B0-----:R2:W-:Y:S01]  /*7640*/  STG.E desc[UR36][R2.64], R5 ;  /* 0x0000000502007986 */ /* 0x0015e2000c101924 */
[----:B------:R-:W-:Y:S05]  /*7650*/  BRA `(.L_x_1187) ;  /* 0x0000000400407947 */ /* 0x000fea0003800000 */
.L_x_1194:
        /* <DEDUP_REMOVED lines=11> */
.L_x_1207:
[----:B------:R-:W-:Y:S01]  /*7710*/  HADD2.F32 R24, -RZ, R24.H0_H0 ;  /* 0x20000018ff187230 */ /* 0x000fe20000004100 */
[----:B------:R-:W-:-:S04]  /*7720*/  CS2R R6, SRZ ;  /* 0x0000000000067805 */ /* 0x000fc8000001ff00 */
[----:B------:R-:W-:-:S06]  /*7730*/  FMUL.FTZ R4, R24, 1 ;  /* 0x3f80000018047820 */ /* 0x000fcc0000410000 */
[----:B------:R-:W0:Y:S02]  /*7740*/  F2F.F64.F32 R4, R4 ;  /* 0x0000000400047310 */ /* 0x000e240000201800 */
[----:B0-----:R0:W-:Y:S01]  /*7750*/  STG.E.128 desc[UR36][R2.64], R4 ;  /* 0x0000000402007986 */ /* 0x0011e2000c101d24 */
[----:B------:R-:W-:Y:S05]  /*7760*/  BRA `(.L_x_1187) ;  /* 0x0000000000fc7947 */ /* 0x000fea0003800000 */
.L_x_1206:
[----:B------:R-:W-:-:S13]  /*7770*/  ISETP.NE.AND P0, PT, R0, 0xf, PT ;  /* 0x0000000f0000780c */ /* 0x000fda0003f05270 */
[----:B------:R-:W-:Y:S05]  /*7780*/  @!P0 BRA `(.L_x_1208) ;  /* 0x0000000000e88947 */ /* 0x000fea0003800000 */
[----:B------:R-:W-:-:S13]  /*7790*/  ISETP.NE.AND P0, PT, R0, 0x17, PT ;  /* 0x000000170000780c */ /* 0x000fda0003f05270 */
[----:B------:R-:W-:Y:S05]  /*77a0*/  @!P0 BRA `(.L_x_1209) ;  /* 0x0000000000908947 */ /* 0x000fea0003800000 */
[----:B------:R-:W-:-:S13]  /*77b0*/  ISETP.NE.AND P0, PT, R0, 0x18, PT ;  /* 0x000000180000780c */ /* 0x000fda0003f05270 */
[----:B------:R-:W-:Y:S05]  /*77c0*/  @!P0 BRA `(.L_x_1210) ;  /* 0x0000000000448947 */ /* 0x000fea0003800000 */
.L_x_1186:
        /* <DEDUP_REMOVED lines=16> */
.L_x_1211:
[----:B------:R-:W-:Y:S05]  /*78d0*/  BRA `(.L_x_1187) ;  /* 0x0000000000a07947 */ /* 0x000fea0003800000 */
.L_x_1210:
        /* <DEDUP_REMOVED lines=13> */
.L_x_1213:
[----:B------:R-:W-:Y:S05]  /*79b0*/  BSYNC.RECONVERGENT B0 ;  /* 0x0000000000007941 */ /* 0x000fea0003800200 */
.L_x_1212:
[----:B------:R-:W-:-:S05]  /*79c0*/  LOP3.LUT R5, R0, 0x80, R5, 0xf8, !PT ;  /* 0x0000008000057812 */ /* 0x000fca00078ef805 */
[----:B------:R0:W-:Y:S01]  /*79d0*/  STG.E.U8 desc[UR36][R2.64], R5 ;  /* 0x0000000502007986 */ /* 0x0001e2000c101124 */
[----:B------:R-:W-:Y:S05]  /*79e0*/  BRA `(.L_x_1187) ;  /* 0x00000000005c7947 */ /* 0x000fea0003800000 */
.L_x_1209:
        /* <DEDUP_REMOVED lines=12> */
.L_x_1215:
[----:B------:R-:W-:Y:S01]  /*7ab0*/  IMAD.MOV.U32 R0, RZ, RZ, 0x7f ;  /* 0x0000007fff007424 */ /* 0x000fe200078e00ff */
[----:B------:R-:W-:-:S04]  /*7ac0*/  ISETP.GT.U32.AND P0, PT, R4, 0x7f800000, PT ;  /* 0x7f8000000400780c */ /* 0x000fc80003f04070 */
[----:B------:R-:W-:-:S09]  /*7ad0*/  SEL R0, R0, 0x7c, P0 ;  /* 0x0000007c00007807 */ /* 0x000fd20000000000 */
.L_x_1216:
[----:B------:R-:W-:Y:S05]  /*7ae0*/  BSYNC.RECONVERGENT B0 ;  /* 0x0000000000007941 */ /* 0x000fea0003800200 */
.L_x_1214:
[----:B------:R-:W-:-:S04]  /*7af0*/  SHF.R.U32.HI R5, RZ, 0x18, R5 ;  /* 0x00000018ff057819 */ /* 0x000fc80000011605 */
[----:B------:R-:W-:-:S05]  /*7b00*/  LOP3.LUT R5, R0, 0x80, R5, 0xf8, !PT ;  /* 0x0000008000057812 */ /* 0x000fca00078ef805 */
[----:B------:R0:W-:Y:S01]  /*7b10*/  STG.E.U8 desc[UR36][R2.64], R5 ;  /* 0x0000000502007986 */ /* 0x0001e2000c101124 */
[----:B------:R-:W-:Y:S05]  /*7b20*/  BRA `(.L_x_1187) ;  /* 0x00000000000c7947 */ /* 0x000fea0003800000 */
.L_x_1208:
[----:B------:R-:W-:-:S05]  /*7b30*/  HADD2.F32 R0, -RZ, R24.H0_H0 ;  /* 0x20000018ff007230 */ /* 0x000fca0000004100 */
[----:B------:R-:W-:-:S05]  /*7b40*/  F2FP.BF16.F32.PACK_AB R0, RZ, R0 ;  /* 0x00000000ff00723e */ /* 0x000fca00000010ff */
[----:B------:R0:W-:Y:S02]  /*7b50*/  STG.E.U16 desc[UR36][R2.64], R0 ;  /* 0x0000000002007986 */ /* 0x0001e4000c101524 */
.L_x_1187:
[----:B------:R-:W-:-:S07]  /*7b60*/  VIADD R19, R19, 0x80 ;  /* 0x0000008013137836 */ /* 0x000fce0000000000 */
.L_x_1146:
[----:B------:R-:W-:Y:S05]  /*7b70*/  BSYNC.RECONVERGENT B6 ;  /* 0x0000000000067941 */ /* 0x000fea0003800200 */
.L_x_1145:
[----:B------:R-:W-:-:S13]  /*7b80*/  ISETP.GE.AND P0, PT, R19, R17, PT ;  /* 0x000000111300720c */ /* 0x000fda0003f06270 */
[----:B------:R-:W-:Y:S05]  /*7b90*/  @P0 EXIT ;  /* 0x000000000000094d */ /* 0x000fea0003800000 */
[----:B01234-:R-:W0:Y:S01]  /*7ba0*/  LDC.64 R2, c[0x0][0x388] ;  /* 0x0000e200ff027b82 */ /* 0x01fe220000000a00 */
[----:B------:R-:W1:Y:S01]  /*7bb0*/  LDCU UR4, c[0x0][0x3a8] ;  /* 0x00007500ff0477ac */ /* 0x000e620008000800 */
[----:B-----5:R-:W-:Y:S01]  /*7bc0*/  PRMT R0, R16, 0x9910, RZ ;  /* 0x0000991010007816 */ /* 0x020fe200000000ff */
        /* <DEDUP_REMOVED lines=14> */
[----:B------:R-:W-:-:S06]  /*7cb0*/  HADD2.F32 R23, -RZ, R23.H0_H0 ;  /* 0x20000017ff177230 */ /* 0x000fcc0000004100 */
[----:B------:R-:W0:Y:S02]  /*7cc0*/  F2I.FTZ.TRUNC.NTZ R23, R23 ;  /* 0x0000001700177305 */ /* 0x000e24000021f100 */
[----:B0-----:R-:W-:Y:S01]  /*7cd0*/  STG.E.U8 desc[UR36][R2.64], R23 ;  /* 0x0000001702007986 */ /* 0x001fe2000c101124 */
[----:B------:R-:W-:Y:S05]  /*7ce0*/  EXIT ;  /* 0x000000000000794d */ /* 0x000fea0003800000 */
.L_x_1220:
[----:B------:R-:W-:-:S06]  /*7cf0*/  HADD2.F32 R5, -RZ, R23.H0_H0 ;  /* 0x20000017ff057230 */ /* 0x000fcc0000004100 */
[----:B------:R-:W0:Y:S02]  /*7d00*/  F2I.S64.TRUNC R4, R5 ;  /* 0x0000000500047311 */ /* 0x000e24000020d900 */
[----:B0-----:R-:W-:Y:S01]  /*7d10*/  STG.E.U8 desc[UR36][R2.64], R4 ;  /* 0x0000000402007986 */ /* 0x001fe2000c101124 */
[----:B------:R-:W-:Y:S05]  /*7d20*/  EXIT ;  /* 0x000000000000794d */ /* 0x000fea0003800000 */
.L_x_1219:
        /* <DEDUP_REMOVED lines=8> */
[----:B0-----:R-:W-:Y:S01]  /*7db0*/  STG.E.64 desc[UR36][R2.64], R4 ;  /* 0x0000000402007986 */ /* 0x001fe2000c101b24 */
[----:B------:R-:W-:Y:S05]  /*7dc0*/  EXIT ;  /* 0x000000000000794d */ /* 0x000fea0003800000 */
.L_x_1223:
[----:B------:R-:W-:-:S06]  /*7dd0*/  HADD2.F32 R23, -RZ, R23.H0_H0 ;  /* 0x20000017ff177230 */ /* 0x000fcc0000004100 */
[----:B------:R-:W0:Y:S02]  /*7de0*/  F2I.FTZ.TRUNC.NTZ R23, R23 ;  /* 0x0000001700177305 */ /* 0x000e24000021f100 */
[----:B0-----:R-:W-:Y:S01]  /*7df0*/  STG.E desc[UR36][R2.64], R23 ;  /* 0x0000001702007986 */ /* 0x001fe2000c101924 */
[----:B------:R-:W-:Y:S05]  /*7e00*/  EXIT ;  /* 0x000000000000794d */ /* 0x000fea0003800000 */
.L_x_1222:
[----:B------:R-:W-:-:S06]  /*7e10*/  HADD2.F32 R23, -RZ, R23.H0_H0 ;  /* 0x20000017ff177230 */ /* 0x000fcc0000004100 */
[----:B------:R-:W0:Y:S02]  /*7e20*/  F2I.FTZ.TRUNC.NTZ R23, R23 ;  /* 0x0000001700177305 */ /* 0x000e24000021f100 */
[----:B0-----:R-:W-:Y:S01]  /*7e30*/  STG.E.U16 desc[UR36][R2.64], R23 ;  /* 0x0000001702007986 */ /* 0x001fe2000c101524 */
[----:B------:R-:W-:Y:S05]  /*7e40*/  EXIT ;  /* 0x000000000000794d */ /* 0x000fea0003800000 */
.L_x_1218:
[----:B------:R-:W-:-:S13]  /*7e50*/  ISETP.GT.AND P0, PT, R0, 0x6, PT ;  /* 0x000000060000780c */ /* 0x000fda0003f04270 */
[----:B------:R-:W-:Y:S05]  /*7e60*/  @P0 BRA `(.L_x_1224) ;  /* 0x0000000000240947 */ /* 0x000fea0003800000 */
[----:B------:R-:W-:-:S13]  /*7e70*/  ISETP.NE.AND P0, PT, R0, 0x5, PT ;  /* 0x000000050000780c */ /* 0x000fda0003f05270 */
[----:B------:R-:W-:Y:S05]  /*7e80*/  @!P0 BRA `(.L_x_1225) ;  /* 0x0000000000148947 */ /* 0x000fea0003800000 */
[----:B------:R-:W-:-:S13]  /*7e90*/  ISETP.NE.AND P0, PT, R0, 0x6, PT ;  /* 0x000000060000780c */ /* 0x000fda0003f05270 */
[----:B------:R-:W-:Y:S05]  /*7ea0*/  @P0 BRA `(.L_x_1221) ;  /* 0x0000000800280947 */ /* 0x000fea0003800000 */
[----:B------:R-:W-:-:S05]  /*7eb0*/  HADD2.F32 R23, -RZ, R23.H0_H0 ;  /* 0x20000017ff177230 */ /* 0x000fca0000004100 */
[----:B------:R-:W-:Y:S01]  /*7ec0*/  STG.E desc[UR36][R2.64], R23 ;  /* 0x0000001702007986 */ /* 0x000fe2000c101924 */
[----:B------:R-:W-:Y:S05]  /*7ed0*/  EXIT ;  /* 0x000000000000794d */ /* 0x000fea0003800000 */
.L_x_1225:
[----:B------:R-:W-:Y:S01]  /*7ee0*/  STG.E.U16 desc[UR36][R2.64], R23 ;  /* 0x0000001702007986 */ /* 0x000fe2000c101524 */
[----:B------:R-:W-:Y:S05]  /*7ef0*/  EXIT ;  /* 0x000000000000794d */ /* 0x000fea0003800000 */
.L_x_1224:
        /* <DEDUP_REMOVED lines=8> */
[----:B------:R-:W-:Y:S01]  /*7f80*/  STG.E.64 desc[UR36][R2.64], R4 ;  /* 0x0000000402007986 */ /* 0x000fe2000c101b24 */
[----:B------:R-:W-:Y:S05]  /*7f90*/  EXIT ;  /* 0x000000000000794d */ /* 0x000fea0003800000 */
.L_x_1227:
[----:B------:R-:W-:-:S05]  /*7fa0*/  HADD2.F32 R0, -RZ, R23.H0_H0 ;  /* 0x20000017ff007230 */ /* 0x000fca0000004100 */
[----:B------:R-:W-:-:S04]  /*7fb0*/  F2FP.F16.F32.PACK_AB R0, RZ, R0 ;  /* 0x00000000ff00723e */ /* 0x000fc800000000ff */
[----:B------:R-:W-:-:S05]  /*7fc0*/  PRMT R0, R0, 0x5410, RZ ;  /* 0x0000541000007816 */ /* 0x000fca00000000ff */
[----:B------:R-:W-:Y:S01]  /*7fd0*/  STG.E desc[UR36][R2.64], R0 ;  /* 0x0000000002007986 */ /* 0x000fe2000c101924 */
[----:B------:R-:W-:Y:S05]  /*7fe0*/  EXIT ;  /* 0x000000000000794d */ /* 0x000fea0003800000 */
.L_x_1226:
[----:B------:R-:W-:-:S05]  /*7ff0*/  HADD2.F32 R4, -RZ, R23.H0_H0 ;  /* 0x20000017ff047230 */ /* 0x000fca0000004100 */
[----:B------:R-:W-:-:S06]  /*8000*/  FMUL.FTZ R4, R4, 1 ;  /* 0x3f80000004047820 */ /* 0x000fcc0000410000 */
[----:B------:R-:W0:Y:S02]  /*8010*/  F2F.F64.F32 R4, R4 ;  /* 0x0000000400047310 */ /* 0x000e240000201800 */
[----:B0-----:R-:W-:Y:S01]  /*8020*/  STG.E.64 desc[UR36][R2.64], R4 ;  /* 0x0000000402007986 */ /* 0x001fe2000c101b24 */
[----:B------:R-:W-:Y:S05]  /*8030*/  EXIT ;  /* 0x000000000000794d */ /* 0x000fea0003800000 */
.L_x_1217:
        /* <DEDUP_REMOVED lines=12> */
[----:B0-----:R-:W-:Y:S01]  /*8100*/  STG.E.U16 desc[UR36][R2.64], R5 ;  /* 0x0000000502007986 */ /* 0x001fe2000c101524 */
[----:B------:R-:W-:Y:S05]  /*8110*/  EXIT ;  /* 0x000000000000794d */ /* 0x000fea0003800000 */
.L_x_1231:
        /* <DEDUP_REMOVED lines=18> */
.L_x_1234:
[----:B------:R-:W-:-:S04]  /*8240*/  SHF.R.U32.HI R5, RZ, 0x18, R5 ;  /* 0x00000018ff057819 */ /* 0x000fc80000011605 */
[----:B------:R-:W-:-:S07]  /*8250*/  LOP3.LUT R0, R0, 0x80, R5, 0xf8, !PT ;  /* 0x0000008000007812 */ /* 0x000fce00078ef805 */
.L_x_1233:
[----:B------:R-:W-:Y:S05]  /*8260*/  BSYNC.RECONVERGENT B0 ;  /* 0x0000000000007941 */ /* 0x000fea0003800200 */
.L_x_1232:
[----:B------:R-:W-:Y:S01]  /*8270*/  STG.E.U8 desc[UR36][R2.64], R0 ;  /* 0x0000000002007986 */ /* 0x000fe2000c101124 */
[----:B------:R-:W-:Y:S05]  /*8280*/  EXIT ;  /* 0x000000000000794d */ /* 0x000fea0003800000 */
.L_x_1230:
        /* <DEDUP_REMOVED lines=18> */
.L_x_1237:
[----:B------:R-:W-:-:S04]  /*83b0*/  SHF.R.U32.HI R5, RZ, 0x18, R5 ;  /* 0x00000018ff057819 */ /* 0x000fc80000011605 */
[----:B------:R-:W-:-:S07]  /*83c0*/  LOP3.LUT R0, R0, 0x80, R5, 0xf8, !PT ;  /* 0x0000008000007812 */ /* 0x000fce00078ef805 */
.L_x_1236:
[----:B------:R-:W-:Y:S05]  /*83d0*/  BSYNC.RECONVERGENT B0 ;  /* 0x0000000000007941 */ /* 0x000fea0003800200 */
.L_x_1235:
[----:B------:R-:W-:Y:S01]  /*83e0*/  STG.E.U8 desc[UR36][R2.64], R0 ;  /* 0x0000000002007986 */ /* 0x000fe2000c101124 */
[----:B------:R-:W-:Y:S05]  /*83f0*/  EXIT ;  /* 0x000000000000794d */ /* 0x000fea0003800000 */
.L_x_1229:
[----:B------:R-:W-:-:S13]  /*8400*/  ISETP.NE.AND P0, PT, R0, 0x1c, PT ;  /* 0x0000001c0000780c */ /* 0x000fda0003f05270 */
[----:B------:R-:W-:Y:S05]  /*8410*/  @!P0 BRA `(.L_x_1238) ;  /* 0x0000000000608947 */ /* 0x000fea0003800000 */
[----:B------:R-:W-:-:S13]  /*8420*/  ISETP.NE.AND P0, PT, R0, 0x1d, PT ;  /* 0x0000001d0000780c */ /* 0x000fda0003f05270 */
[----:B------:R-:W-:Y:S05]  /*8430*/  @!P0 BRA `(.L_x_1239) ;  /* 0x0000000000488947 */ /* 0x000fea0003800000 */
[----:B------:R-:W-:-:S13]  /*8440*/  ISETP.NE.AND P0, PT, R0, 0x2c, PT ;  /* 0x0000002c0000780c */ /* 0x000fda0003f05270 */
[----:B------:R-:W-:Y:S05]  /*8450*/  @P0 BRA `(.L_x_1221) ;  /* 0x0000000000bc0947 */ /* 0x000fea0003800000 */
[----:B------:R-:W-:Y:S02]  /*8460*/  HADD2.F32 R23, -RZ, R23.H0_H0 ;  /* 0x20000017ff177230 */ /* 0x000fe40000004100 */
        /* <DEDUP_REMOVED lines=15> */
.L_x_1239:
[----:B------:R-:W-:-:S06]  /*8560*/  HADD2.F32 R4, -RZ, R23.H0_H0 ;  /* 0x20000017ff047230 */ /* 0x000fcc0000004100 */
[----:B------:R-:W0:Y:S02]  /*8570*/  F2I.U64.TRUNC R4, R4 ;  /* 0x0000000400047311 */ /* 0x000e24000020d800 */
[----:B0-----:R-:W-:Y:S01]  /*8580*/  STG.E.64 desc[UR36][R2.64], R4 ;  /* 0x0000000402007986 */ /* 0x001fe2000c101b24 */
[----:B------:R-:W-:Y:S05]  /*8590*/  EXIT ;  /* 0x000000000000794d */ /* 0x000fea0003800000 */
.L_x_1238:
[----:B------:R-:W-:-:S06]  /*85a0*/  HADD2.F32 R23, -RZ, R23.H0_H0 ;  /* 0x20000017ff177230 */ /* 0x000fcc0000004100 */
[----:B------:R-:W0:Y:S02]  /*85b0*/  F2I.FTZ.U32.TRUNC.NTZ R23, R23 ;  /* 0x0000001700177305 */ /* 0x000e24000021f000 */
[----:B0-----:R-:W-:Y:S01]  /*85c0*/  STG.E desc[UR36][R2.64], R23 ;  /* 0x0000001702007986 */ /* 0x001fe2000c101924 */
[----:B------:R-:W-:Y:S05]  /*85d0*/  EXIT ;  /* 0x000000000000794d */ /* 0x000fea0003800000 */
.L_x_1228:
        /* <DEDUP_REMOVED lines=9> */
[----:B------:R-:W-:Y:S01]  /*8670*/  STG.E.U8 desc[UR36][R2.64], R5 ;  /* 0x0000000502007986 */ /* 0x000fe2000c101124 */
[----:B------:R-:W-:Y:S05]  /*8680*/  EXIT ;  /* 0x000000000000794d */ /* 0x000fea0003800000 */
.L_x_1241:
[----:B------:R-:W-:Y:S01]  /*8690*/  HADD2.F32 R23, -RZ, R23.H0_H0 ;  /* 0x20000017ff177230 */ /* 0x000fe20000004100 */
[----:B------:R-:W-:-:S04]  /*86a0*/  CS2R R6, SRZ ;  /* 0x0000000000067805 */ /* 0x000fc8000001ff00 */
[----:B------:R-:W-:-:S06]  /*86b0*/  FMUL.FTZ R4, R23, 1 ;  /* 0x3f80000017047820 */ /* 0x000fcc0000410000 */
[----:B------:R-:W0:Y:S02]  /*86c0*/  F2F.F64.F32 R4, R4 ;  /* 0x0000000400047310 */ /* 0x000e240000201800 */
[----:B0-----:R-:W-:Y:S01]  /*86d0*/  STG.E.128 desc[UR36][R2.64], R4 ;  /* 0x0000000402007986 */ /* 0x001fe2000c101d24 */
[----:B------:R-:W-:Y:S05]  /*86e0*/  EXIT ;  /* 0x000000000000794d */ /* 0x000fea0003800000 */
.L_x_1240:
[----:B------:R-:W-:-:S13]  /*86f0*/  ISETP.NE.AND P0, PT, R0, 0xf, PT ;  /* 0x0000000f0000780c */ /* 0x000fda0003f05270 */
[----:B------:R-:W-:Y:S05]  /*8700*/  @!P0 BRA `(.L_x_1242) ;  /* 0x0000000000e88947 */ /* 0x000fea0003800000 */
[----:B------:R-:W-:-:S13]  /*8710*/  ISETP.NE.AND P0, PT, R0, 0x17, PT ;  /* 0x000000170000780c */ /* 0x000fda0003f05270 */
[----:B------:R-:W-:Y:S05]  /*8720*/  @!P0 BRA `(.L_x_1243) ;  /* 0x0000000000908947 */ /* 0x000fea0003800000 */
[----:B------:R-:W-:-:S13]  /*8730*/  ISETP.NE.AND P0, PT, R0, 0x18, PT ;  /* 0x000000180000780c */ /* 0x000fda0003f05270 */
[----:B------:R-:W-:Y:S05]  /*8740*/  @!P0 BRA `(.L_x_1244) ;  /* 0x0000000000448947 */ /* 0x000fea0003800000 */
.L_x_1221:
        /* <DEDUP_REMOVED lines=16> */
.L_x_1245:
[----:B------:R-:W-:Y:S05]  /*8850*/  EXIT ;  /* 0x000000000000794d */ /* 0x000fea0003800000 */
.L_x_1244:
        /* <DEDUP_REMOVED lines=13> */
.L_x_1247:
[----:B------:R-:W-:Y:S05]  /*8930*/  BSYNC.RECONVERGENT B0 ;  /* 0x0000000000007941 */ /* 0x000fea0003800200 */
.L_x_1246:
[----:B------:R-:W-:-:S05]  /*8940*/  LOP3.LUT R5, R0, 0x80, R5, 0xf8, !PT ;  /* 0x0000008000057812 */ /* 0x000fca00078ef805 */
[----:B------:R-:W-:Y:S01]  /*8950*/  STG.E.U8 desc[UR36][R2.64], R5 ;  /* 0x0000000502007986 */ /* 0x000fe2000c101124 */
[----:B------:R-:W-:Y:S05]  /*8960*/  EXIT ;  /* 0x000000000000794d */ /* 0x000fea0003800000 */
.L_x_1243:
        /* <DEDUP_REMOVED lines=12> */
.L_x_1249:
[----:B------:R-:W-:Y:S01]  /*8a30*/  IMAD.MOV.U32 R0, RZ, RZ, 0x7f ;  /* 0x0000007fff007424 */ /* 0x000fe200078e00ff */
[----:B------:R-:W-:-:S04]  /*8a40*/  ISETP.GT.U32.AND P0, PT, R4, 0x7f800000, PT ;  /* 0x7f8000000400780c */ /* 0x000fc80003f04070 */
[----:B------:R-:W-:-:S09]  /*8a50*/  SEL R0, R0, 0x7c, P0 ;  /* 0x0000007c00007807 */ /* 0x000fd20000000000 */
.L_x_1250:
[----:B------:R-:W-:Y:S05]  /*8a60*/  BSYNC.RECONVERGENT B0 ;  /* 0x0000000000007941 */ /* 0x000fea0003800200 */
.L_x_1248:
[----:B------:R-:W-:-:S04]  /*8a70*/  SHF.R.U32.HI R5, RZ, 0x18, R5 ;  /* 0x00000018ff057819 */ /* 0x000fc80000011605 */
[----:B------:R-:W-:-:S05]  /*8a80*/  LOP3.LUT R5, R0, 0x80, R5, 0xf8, !PT ;  /* 0x0000008000057812 */ /* 0x000fca00078ef805 */
[----:B------:R-:W-:Y:S01]  /*8a90*/  STG.E.U8 desc[UR36][R2.64], R5 ;  /* 0x0000000502007986 */ /* 0x000fe2000c101124 */
[----:B------:R-:W-:Y:S05]  /*8aa0*/  EXIT ;  /* 0x000000000000794d */ /* 0x000fea0003800000 */
.L_x_1242:
[----:B------:R-:W-:-:S05]  /*8ab0*/  HADD2.F32 R0, -RZ, R23.H0_H0 ;  /* 0x20000017ff007230 */ /* 0x000fca0000004100 */
[----:B------:R-:W-:-:S05]  /*8ac0*/  F2FP.BF16.F32.PACK_AB R0, RZ, R0 ;  /* 0x00000000ff00723e */ /* 0x000fca00000010ff */
[----:B------:R-:W-:Y:S01]  /*8ad0*/  STG.E.U16 desc[UR36][R2.64], R0 ;  /* 0x0000000002007986 */ /* 0x000fe2000c101524 */
[----:B------:R-:W-:Y:S05]  /*8ae0*/  EXIT ;  /* 0x000000000000794d */ /* 0x000fea0003800000 */
.L_x_1251:
        /* <DEDUP_REMOVED lines=9> */
.L_x_17257:


//--------------------- .text._ZN2at6native18elementwise_kernelILi128ELi4EZNS0_22gpu_kernel_impl_nocastIZZZNS0_16acos_kernel_cudaERNS_18TensorIteratorBaseEENKUlvE0_clEvENKUlvE1_clEvEUlN3c104HalfEE_EEvS4_RKT_EUliE_EEviT1_ --------------------------
	.section	.text._ZN2at6native18elementwise_kernelILi128ELi4EZNS0_22gpu_kernel_impl_nocastIZZZNS0_16acos_kernel_cudaERNS_18TensorIteratorBaseEENKUlvE0_clEvENKUlvE1_clEvEUlN3c104HalfEE_EEvS4_RKT_EUliE_EEviT1_,"ax",@progbits
	.align	128
        .global         _ZN2at6native18elementwise_kernelILi128ELi4EZNS0_22gpu_kernel_impl_nocastIZZZNS0_16acos_kernel_cudaERNS_18TensorIteratorBaseEENKUlvE0_clEvENKUlvE1_clEvEUlN3c104HalfEE_EEvS4_RKT_EUliE_EEviT1_
        .type           _ZN2at6native18elementwise_kernelILi128ELi4EZNS0_22gpu_kernel_impl_nocastIZZZNS0_16acos_kernel_cudaERNS_18TensorIteratorBaseEENKUlvE0_clEvENKUlvE1_clEvEUlN3c104HalfEE_EEvS4_RKT_EUliE_EEviT1_,@function
        .size           _ZN2at6native18elementwise_kernelILi128ELi4EZNS0_22gpu_kernel_impl_nocastIZZZNS0_16acos_kernel_cudaERNS_18TensorIteratorBaseEENKUlvE0_clEvENKUlvE1_clEvEUlN3c104HalfEE_EEvS4_RKT_EUliE_EEviT1_,(.L_x_17258 - _ZN2at6native18elementwise_kernelILi128ELi4EZNS0_22gpu_kernel_impl_nocastIZZZNS0_16acos_kernel_cudaERNS_18TensorIteratorBaseEENKUlvE0_clEvENKUlvE1_clEvEUlN3c104HalfEE_EEvS4_RKT_EUliE_EEviT1_)
        .other          _ZN2at6native18elementwise_kernelILi128ELi4EZNS0_22gpu_kernel_impl_nocastIZZZNS0_16acos_kernel_cudaERNS_18TensorIteratorBaseEENKUlvE0_clEvENKUlvE1_clEvEUlN3c104HalfEE_EEvS4_RKT_EUliE_EEviT1_,@"STO_CUDA_ENTRY STV_DEFAULT"
_ZN2at6native18elementwise_kernelILi128ELi4EZNS0_22gpu_kernel_impl_nocastIZZZNS0_16acos_kernel_cudaERNS_18TensorIteratorBaseEENKUlvE0_clEvENKUlvE1_clEvEUlN3c104HalfEE_EEvS4_RKT_EUliE_EEviT1_:
.text._ZN2at6native18elementwise_kernelILi128ELi4EZNS0_22gpu_kernel_impl_nocastIZZZNS0_16acos_kernel_cudaERNS_18TensorIteratorBaseEENKUlvE0_clEvENKUlvE1_clEvEUlN3c104HalfEE_EEvS4_RKT_EUliE_EEviT1_:
        /* <DEDUP_REMOVED lines=18> */
[----:B0-----:R-:W-:Y:S01]  /*0120*/  MOV R5, 0x3d10ecef ;  /* 0x3d10ecef00057802 */ /* 0x001fe20000000f00 */
[----:B--2---:R-:W-:-:S05]  /*0130*/  HADD2.F32 R0, -RZ, R4.H0_H0 ;  /* 0x20000004ff007230 */ /* 0x004fca0000004100 */
[C---:B------:R-:W-:Y:S01]  /*0140*/  FFMA.FTZ R2, |R0|.reuse, -R7, 0.5 ;  /* 0x3f00000000027423 */ /* 0x040fe20000010a07 */
[C---:B------:R-:W-:Y:S01]  /*0150*/  FSETP.GT.FTZ.AND P0, PT, |R0|.reuse, 0.56000000238418579102, PT ;  /* 0x3f0f5c290000780b */ /* 0x040fe20003f14200 */
[C---:B------:R-:W-:Y:S01]  /*0160*/  FADD.FTZ R9, |R0|.reuse, -RZ ;  /* 0x800000ff00097221 */ /* 0x040fe20000010200 */
[----:B------:R-:W-:Y:S01]  /*0170*/  FSETP.NEU.FTZ.AND P1, PT, |R0|, 1, PT ;  /* 0x3f8000000000780b */ /* 0x000fe20003f3d200 */
        /* <DEDUP_REMOVED lines=23> */
[----:B------:R-:W-:-:S05]  /*02f0*/  F2FP.F16.F32.PACK_AB R2, RZ, R2 ;  /* 0x00000002ff02723e */ /* 0x000fca00000000ff */
[----:B0-----:R0:W-:Y:S04]  /*0300*/  STG.E.U16 desc[UR6][R4.64], R2 ;  /* 0x0000000204007986 */ /* 0x0011e8000c101506 */
[----:B------:R-:W-:Y:S05]  /*0310*/  @P0 BREAK.RELIABLE B1 ;  /* 0x0000000000010942 */ /* 0x000fea0003800100 */
[----:B------:R-:W-:Y:S05]  /*0320*/  @P0 BRA `(.L_x_1256) ;  /* 0x0000000400200947 */ /* 0x000fea0003800000 */
[----:B0-----:R-:W0:Y:S02]  /*0330*/  LDC.64 R4, c[0x0][0x588] ;  /* 0x00016200ff047b82 */ /* 0x001e240000000a00 */
[----:B0-----:R0:W2:Y:S01]  /*0340*/  LDG.E.U16 R4, desc[UR6][R4.64] ;  /* 0x0000000604047981 */ /* 0x0010a2000c1e1500 */
[----:B------:R-:W-:Y:S02]  /*0350*/  MOV R7, 0x3f000000 ;  /* 0x3f00000000077802 */ /* 0x000fe40000000f00 */
        /* <DEDUP_REMOVED lines=29> */
[----:B------:R-:W-:-:S05]  /*0530*/  F2FP.F16.F32.PACK_AB R2, RZ, R2 ;  /* 0x00000002ff02723e */ /* 0x000fca00000000ff */
[----:B0-----:R0:W-:Y:S02]  /*0540*/  STG.E.U16 desc[UR6][R4.64], R2 ;  /* 0x0000000204007986 */ /* 0x0011e4000c101506 */
.L_x_1255:
[----:B------:R-:W-:-:S13]  /*0550*/  ISETP.GE.AND P0, PT, R3, UR4, PT ;  /* 0x0000000403007c0c */ /* 0x000fda000bf06270 */
[----:B------:R-:W-:Y:S05]  /*0560*/  @P0 BREAK.RELIABLE B1 ;  /* 0x0000000000010942 */ /* 0x000fea0003800100 */
[----:B------:R-:W-:Y:S05]  /*0570*/  @P0 BRA `(.L_x_1256) ;  /* 0x00000000008c0947 */ /* 0x000fea0003800000 */
[----:B------:R-:W-:Y:S05]  /*0580*/  BSYNC.RELIABLE B1 ;  /* 0x0000000000017941 */ /* 0x000fea0003800100 */
.L_x_1254:
[----:B0-----:R-:W0:Y:S02]  /*0590*/  LDC.64 R4, c[0x0][0x588] ;  /* 0x00016200ff047b82 */ /* 0x001e240000000a00 */
        /* <DEDUP_REMOVED lines=33> */
.L_x_1256:
[----:B------:R-:W-:Y:S05]  /*07b0*/  BSYNC.RECONVERGENT B0 ;  /* 0x0000000000007941 */ /* 0x000fea0003800200 */
.L_x_1253:
[----:B------:R-:W-:Y:S05]  /*07c0*/  WARPSYNC.ALL ;  /* 0x0000000000007948 */ /* 0x000fea0003800000 */
[----:B------:R-:W-:-:S13]  /*07d0*/  ISETP.GE.AND P0, PT, R3, UR4, PT ;  /* 0x0000000403007c0c */ /* 0x000fda000bf06270 */
[----:B------:R-:W-:Y:S05]  /*07e0*/  @P0 EXIT ;  /* 0x000000000000094d */ /* 0x000fea0003800000 */
[----:B01----:R-:W0:Y:S02]  /*07f0*/  LDC.64 R2, c[0x0][0x588] ;  /* 0x00016200ff027b82 */ /* 0x003e240000000a00 */
[----:B0-----:R0:W2:Y:S01]  /*0800*/  LDG.E.U16 R2, desc[UR6][R2.64] ;  /* 0x0000000602027981 */ /* 0x0010a2000c1e1500 */
[----:B------:R-:W-:Y:S01]  /*0810*/  HFMA2 R5, -RZ, RZ, 1.75, 0 ;  /* 0x3f000000ff057431 */ /* 0x000fe200000001ff */
        /* <DEDUP_REMOVED lines=28> */
[----:B------:R-:W-:-:S05]  /*09e0*/  F2FP.F16.F32.PACK_AB R7, RZ, R7 ;  /* 0x00000007ff07723e */ /* 0x000fca00000000ff */
[----:B0-----:R-:W-:Y:S01]  /*09f0*/  STG.E.U16 desc[UR6][R2.64], R7 ;  /* 0x0000000702007986 */ /* 0x001fe2000c101506 */
[----:B------:R-:W-:Y:S05]  /*0a00*/  EXIT ;  /* 0x000000000000794d */ /* 0x000fea0003800000 */
.L_x_1252:
        /* <DEDUP_REMOVED lines=306> */
.L_x_1260:
[----:B------:R-:W0:Y:S02]  /*1d30*/  LDCU.128 UR8, c[0x0][0x580] ;  /* 0x0000b000ff0877ac */ /* 0x000e240008000c00 */
[----:B0-----:R-:W-:-:S04]  /*1d40*/  IADD3 R6, P0, PT, R4, UR10, RZ ;  /* 0x0000000a04067c10 */ /* 0x001fc8000ff1e0ff */
[----:B------:R-:W-:-:S05]  /*1d50*/  IADD3.X R7, PT, PT, RZ, UR11, RZ, P0, !PT ;  /* 0x0000000bff077c10 */ /* 0x000fca00087fe4ff */
[----:B------:R0:W2:Y:S01]  /*1d60*/  LDG.E.U16 R6, desc[UR6][R6.64] ;  /* 0x0000000606067981 */ /* 0x0000a2000c1e1500 */
        /* <DEDUP_REMOVED lines=30> */
[----:B------:R-:W-:Y:S02]  /*1f50*/  F2FP.F16.F32.PACK_AB R6, RZ, R6 ;  /* 0x00000006ff06723e */ /* 0x000fe400000000ff */
        /* <DEDUP_REMOVED lines=303> */
.L_x_1262:
        /* <DEDUP_REMOVED lines=35> */
[----:B------:R-:W-:-:S05]  /*3480*/  IADD3.X R5, PT, PT, RZ, UR9, RZ, P0, !PT ;  /* 0x00000009ff057c10 */ /* 0x000fca00087fe4ff */
[----:B------:R0:W-:Y:S02]  /*3490*/  STG.E.U16 desc[UR6][R4.64], R6 ;  /* 0x0000000604007986 */ /* 0x0001e4000c101506 */
.L_x_1259:
[----:B------:R-:W-:-:S13]  /*34a0*/  ISETP.GE.AND P0, PT, R3, UR4, PT ;  /* 0x0000000403007c0c */ /* 0x000fda000bf06270 */
[----:B------:R-:W-:Y:S05]  /*34b0*/  @P0 BREAK.RELIABLE B1 ;  /* 0x0000000000010942 */ /* 0x000fea0003800100 */
[----:B------:R-:W-:Y:S05]  /*34c0*/  @P0 BRA `(.L_x_1261) ;  /* 0x0000001400400947 */ /* 0x000fea0003800000 */
[----:B------:R-:W-:Y:S05]  /*34d0*/  BSYNC.RELIABLE B1 ;  /* 0x0000000000017941 */ /* 0x000fea0003800100 */
.L_x_1258:
        /* <DEDUP_REMOVED lines=298> */
.L_x_1263:
        /* <DEDUP_REMOVED lines=37> */
.L_x_1261:
[----:B------:R-:W-:Y:S05]  /*49d0*/  BSYNC.RECONVERGENT B0 ;  /* 0x0000000000007941 */ /* 0x000fea0003800200 */
.L_x_1257:
        /* <DEDUP_REMOVED lines=301> */
.L_x_1264:
[----:B------:R-:W0:Y:S02]  /*5cb0*/  LDCU.128 UR8, c[0x0][0x580] ;  /* 0x0000b000ff0877ac */ /* 0x000e240008000c00 */
[----:B0-----:R-:W-:-:S04]  /*5cc0*/  IADD3 R4, P0, PT, R2, UR10, RZ ;  /* 0x0000000a02047c10 */ /* 0x001fc8000ff1e0ff */
[----:B------:R-:W-:-:S05]  /*5cd0*/  IADD3.X R5, PT, PT, RZ, UR11, RZ, P0, !PT ;  /* 0x0000000bff057c10 */ /* 0x000fca00087fe4ff */
[----:B------:R0:W2:Y:S01]  /*5ce0*/  LDG.E.U16 R4, desc[UR6][R4.64] ;  /* 0x0000000604047981 */ /* 0x0000a2000c1e1500 */
[----:B------:R-:W-:Y:S02]  /*5cf0*/  MOV R7, 0x3f000000 ;  /* 0x3f00000000077802 */ /* 0x000fe40000000f00 */
        /* <DEDUP_REMOVED lines=30> */
[----:B------:R-:W-:Y:S01]  /*5ee0*/  STG.E.U16 desc[UR6][R2.64], R9 ;  /* 0x0000000902007986 */ /* 0x000fe2000c101506 */
[----:B------:R-:W-:Y:S05]  /*5ef0*/  EXIT ;  /* 0x000000000000794d */ /* 0x000fea0003800000 */
.L_x_1265:
        /* <DEDUP_REMOVED lines=16> */
.L_x_17258:


//--------------------- .text._ZN2at6native27unrolled_elementwise_kernelIZZZNS0_16acos_kernel_cudaERNS_18TensorIteratorBaseEENKUlvE0_clEvENKUlvE1_clEvEUlN3c104HalfEE_St5arrayIPcLm2EELi4E23TrivialOffsetCalculatorILi1EjESD_NS0_6memory15LoadWithoutCastENSE_16StoreWithoutCastEEEviT_T0_T2_T3_T4_T5_ --------------------------
	.section	.text._ZN2at6native27unrolled_elementwise_kernelIZZZNS0_16acos_kernel_cudaERNS_18TensorIteratorBaseEENKUlvE0_clEvENKUlvE1_clEvEUlN3c104HalfEE_St5arrayIPcLm2EELi4E23TrivialOffsetCalculatorILi1EjESD_NS0_6memory15LoadWithoutCastENSE_16StoreWithoutCastEEEviT_T0_T2_T3_T4_T5_,"ax",@progbits
	.align	128
        .global         _ZN2at6native27unrolled_elementwise_kernelIZZZNS0_16acos_kernel_cudaERNS_18TensorIteratorBaseEENKUlvE0_clEvENKUlvE1_clEvEUlN3c104HalfEE_St5arrayIPcLm2EELi4E23TrivialOffsetCalculatorILi1EjESD_NS0_6memory15LoadWithoutCastENSE_16StoreWithoutCastEEEviT_T0_T2_T3_T4_T5_
        .type           _ZN2at6native27unrolled_elementwise_kernelIZZZNS0_16acos_kernel_cudaERNS_18TensorIteratorBaseEENKUlvE0_clEvENKUlvE1_clEvEUlN3c104HalfEE_St5arrayIPcLm2EELi4E23TrivialOffsetCalculatorILi1EjESD_NS0_6memory15LoadWithoutCastENSE_16StoreWithoutCastEEEviT_T0_T2_T3_T4_T5_,@function
        .size           _ZN2at6native27unrolled_elementwise_kernelIZZZNS0_16acos_kernel_cudaERNS_18TensorIteratorBaseEENKUlvE0_clEvENKUlvE1_clEvEUlN3c104HalfEE_St5arrayIPcLm2EELi4E23TrivialOffsetCalculatorILi1EjESD_NS0_6memory15LoadWithoutCastENSE_16StoreWithoutCastEEEviT_T0_T2_T3_T4_T5_,(.L_x_17259 - _ZN2at6native27unrolled_elementwise_kernelIZZZNS0_16acos_kernel_cudaERNS_18TensorIteratorBaseEENKUlvE0_clEvENKUlvE1_clEvEUlN3c104HalfEE_St5arrayIPcLm2EELi4E23TrivialOffsetCalculatorILi1EjESD_NS0_6memory15LoadWithoutCastENSE_16StoreWithoutCastEEEviT_T0_T2_T3_T4_T5_)
        .other          _ZN2at6native27unrolled_elementwise_kernelIZZZNS0_16acos_kernel_cudaERNS_18TensorIteratorBaseEENKUlvE0_clEvENKUlvE1_clEvEUlN3c104HalfEE_St5arrayIPcLm2EELi4E23TrivialOffsetCalculatorILi1EjESD_NS0_6memory15LoadWithoutCastENSE_16StoreWithoutCastEEEviT_T0_T2_T3_T4_T5_,@"STO_CUDA_ENTRY STV_DEFAULT"
_ZN2at6native27unrolled_elementwise_kernelIZZZNS0_16acos_kernel_cudaERNS_18TensorIteratorBaseEENKUlvE0_clEvENKUlvE1_clEvEUlN3c104HalfEE_St5arrayIPcLm2EELi4E23TrivialOffsetCalculatorILi1EjESD_NS0_6memory15LoadWithoutCastENSE_16StoreWithoutCastEEEviT_T0_T2_T3_T4_T5_:
.text._ZN2at6native27unrolled_elementwise_kernelIZZZNS0_16acos_kernel_cudaERNS_18TensorIteratorBaseEENKUlvE0_clEvENKUlvE1_clEvEUlN3c104HalfEE_St5arrayIPcLm2EELi4E23TrivialOffsetCalculatorILi1EjESD_NS0_6memory15LoadWithoutCastENSE_16StoreWithoutCastEEEviT_T0_T2_T3_T4_T5_:
        /* <DEDUP_REMOVED lines=48> */
[----:B------:R-:W-:Y:S02]  /*0300*/  HFMA2 R10, -RZ, RZ, 1.75, 0 ;  /* 0x3f000000ff0a7431 */ /* 0x000fe400000001ff */
[----:B-----5:R-:W-:-:S05]  /*0310*/  HADD2.F32 R9, -RZ, R9.H0_H0 ;  /* 0x20000009ff097230 */ /* 0x020fca0000004100 */
        /* <DEDUP_REMOVED lines=26> */
[----:B------:R-:W-:-:S07]  /*04c0*/  F2FP.F16.F32.PACK_AB R9, RZ, R11 ;  /* 0x0000000bff09723e */ /* 0x000fce00000000ff */
.L_x_1267:
[----:B------:R-:W-:Y:S05]  /*04d0*/  BSYNC.RECONVERGENT B0 ;  /* 0x0000000000007941 */ /* 0x000fea0003800200 */
.L_x_1266:
[----:B------:R-:W-:Y:S04]  /*04e0*/  BSSY.RECONVERGENT B0, `(.L_x_1268) ;  /* 0x000001f000007945 */ /* 0x000fe80003800200 */
[----:B------:R-:W-:Y:S05]  /*04f0*/  @P4 BRA `(.L_x_1269) ;  /* 0x0000000000744947 */ /* 0x000fea0003800000 */
[----:B-----5:R-:W-:Y:S01]  /*0500*/  HADD2.F32 R8, -RZ, R8.H0_H0 ;  /* 0x20000008ff087230 */ /* 0x020fe20000004100 */
[----:B------:R-:W-:-:S04]  /*0510*/  MOV R11, 0x3f000000 ;  /* 0x3f000000000b7802 */ /* 0x000fc80000000f00 */
        /* <DEDUP_REMOVED lines=27> */
.L_x_1269:
[----:B------:R-:W-:Y:S05]  /*06d0*/  BSYNC.RECONVERGENT B0 ;  /* 0x0000000000007941 */ /* 0x000fea0003800200 */
.L_x_1268:
[----:B------:R-:W-:Y:S04]  /*06e0*/  BSSY.RECONVERGENT B0, `(.L_x_1270) ;  /* 0x000001f000007945 */ /* 0x000fe80003800200 */
[----:B------:R-:W-:Y:S05]  /*06f0*/  @P1 BRA `(.L_x_1271) ;  /* 0x0000000000741947 */ /* 0x000fea0003800000 */
        /* <DEDUP_REMOVED lines=29> */
.L_x_1271:
[----:B------:R-:W-:Y:S05]  /*08d0*/  BSYNC.RECONVERGENT B0 ;  /* 0x0000000000007941 */ /* 0x000fea0003800200 */
.L_x_1270:
        /* <DEDUP_REMOVED lines=31> */
.L_x_1273:
[----:B------:R-:W-:Y:S05]  /*0ad0*/  BSYNC.RECONVERGENT B0 ;  /* 0x0000000000007941 */ /* 0x000fea0003800200 */
.L_x_1272:
        /* <DEDUP_REMOVED lines=14> */
.L_x_1275:
[----:B------:R-:W-:Y:S05]  /*0bc0*/  BSYNC.RECONVERGENT B0 ;  /* 0x0000000000007941 */ /* 0x000fea0003800200 */
.L_x_1274:
[----:B------:R-:W-:-:S13]  /*0bd0*/  ISETP.GE.AND P0, PT, R0, R5, PT ;  /* 0x000000050000720c */ /* 0x000fda0003f06270 */
[----:B------:R-:W-:Y:S05]  /*0be0*/  @P0 EXIT ;  /* 0x000000000000094d */ /* 0x000fea0003800000 */
[----:B-1----:R-:W1:Y:S01]  /*0bf0*/  LDC.64 R4, c[0x0][0x388] ;  /* 0x0000e200ff047b82 */ /* 0x002e620000000a00 */
[----:B------:R-:W-:-:S05]  /*0c00*/  LEA R3, R3, R0, 0x9 ;  /* 0x0000000003037211 */ /* 0x000fca00078e48ff */
[----:B-1----:R-:W-:-:S05]  /*0c10*/  IMAD.WIDE.U32 R2, R3, 0x2, R4 ;  /* 0x0000000203027825 */ /* 0x002fca00078e0004 */
[----:B------:R-:W-:Y:S01]  /*0c20*/  STG.E.U16 desc[UR4][R2.64], R10 ;  /* 0x0000000a02007986 */ /* 0x000fe2000c101504 */
[----:B------:R-:W-:Y:S05]  /*0c30*/  EXIT ;  /* 0x000000000000794d */ /* 0x000fea0003800000 */
.L_x_1276:
        /* <DEDUP_REMOVED lines=12> */
.L_x_17259:


//--------------------- .text._ZN2at6native29vectorized_elementwise_kernelILi2EZZZNS0_16acos_kernel_cudaERNS_18TensorIteratorBaseEENKUlvE0_clEvENKUlvE1_clEvEUlN3c104HalfEE_St5arrayIPcLm2EEEEviT0_T1_ --------------------------
	.section	.text._ZN2at6native29vectorized_elementwise_kernelILi2EZZZNS0_16acos_kernel_cudaERNS_18TensorIteratorBaseEENKUlvE0_clEvENKUlvE1_clEvEUlN3c104HalfEE_St5arrayIPcLm2EEEEviT0_T1_,"ax",@progbits
	.align	128
        .global         _ZN2at6native29vectorized_elementwise_kernelILi2EZZZNS0_16acos_kernel_cudaERNS_18TensorIteratorBaseEENKUlvE0_clEvENKUlvE1_clEvEUlN3c104HalfEE_St5arrayIPcLm2EEEEviT0_T1_
        .type           _ZN2at6native29vectorized_elementwise_kernelILi2EZZZNS0_16acos_kernel_cudaERNS_18TensorIteratorBaseEENKUlvE0_clEvENKUlvE1_clEvEUlN3c104HalfEE_St5arrayIPcLm2EEEEviT0_T1_,@function
        .size           _ZN2at6native29vectorized_elementwise_kernelILi2EZZZNS0_16acos_kernel_cudaERNS_18TensorIteratorBaseEENKUlvE0_clEvENKUlvE1_clEvEUlN3c104HalfEE_St5arrayIPcLm2EEEEviT0_T1_,(.L_x_17260 - _ZN2at6native29vectorized_elementwise_kernelILi2EZZZNS0_16acos_kernel_cudaERNS_18TensorIteratorBaseEENKUlvE0_clEvENKUlvE1_clEvEUlN3c104HalfEE_St5arrayIPcLm2EEEEviT0_T1_)
        .other          _ZN2at6native29vectorized_elementwise_kernelILi2EZZZNS0_16acos_kernel_cudaERNS_18TensorIteratorBaseEENKUlvE0_clEvENKUlvE1_clEvEUlN3c104HalfEE_St5arrayIPcLm2EEEEviT0_T1_,@"STO_CUDA_ENTRY STV_DEFAULT"
_ZN2at6native29vectorized_elementwise_kernelILi2EZZZNS0_16acos_kernel_cudaERNS_18TensorIteratorBaseEENKUlvE0_clEvENKUlvE1_clEvEUlN3c104HalfEE_St5arrayIPcLm2EEEEviT0_T1_:
.text._ZN2at6native29vectorized_elementwise_kernelILi2EZZZNS0_16acos_kernel_cudaERNS_18TensorIteratorBaseEENKUlvE0_clEvENKUlvE1_clEvEUlN3c104HalfEE_St5arrayIPcLm2EEEEviT0_T1_:
        /* <DEDUP_REMOVED lines=77> */
[----:B------:R-:W-:Y:S02]  /*04d0*/  HFMA2 R12, -RZ, RZ, 1.75, 0 ;  /* 0x3f000000ff0c7431 */ /* 0x000fe400000001ff */
[----:B-----5:R-:W-:-:S05]  /*04e0*/  HADD2.F32 R9, -RZ, R23.H0_H0 ;  /* 0x20000017ff097230 */ /* 0x020fca0000004100 */
        /* <DEDUP_REMOVED lines=27> */
.L_x_1279:
[----:B------:R-:W-:Y:S05]  /*06a0*/  BSYNC.RECONVERGENT B0 ;  /* 0x0000000000007941 */ /* 0x000fea0003800200 */
.L_x_1278:
[-C--:B------:R-:W-:Y:S01]  /*06b0*/  ISETP.GE.U32.AND P4, PT, R8, R3.reuse, PT ;  /* 0x000000030800720c */ /* 0x080fe20003f86070 */
[----:B------:R-:W-:Y:S01]  /*06c0*/  BSSY.RECONVERGENT B0, `(.L_x_1280) ;  /* 0x0000021000007945 */ /* 0x000fe20003800200 */
[----:B------:R-:W-:Y:S02]  /*06d0*/  ISETP.GE.U32.AND P3, PT, R10, R3, PT ;  /* 0x000000030a00720c */ /* 0x000fe40003f66070 */
[----:B------:R-:W-:-:S09]  /*06e0*/  IADD3 R10, PT, PT, R0, 0x300, RZ ;  /* 0x00000300000a7810 */ /* 0x000fd20007ffe0ff */
[----:B------:R-:W-:Y:S05]  /*06f0*/  @P4 BRA `(.L_x_1281) ;  /* 0x0000000000744947 */ /* 0x000fea0003800000 */
[----:B-----5:R-:W-:Y:S01]  /*0700*/  HADD2.F32 R4, -RZ, R4.H0_H0 ;  /* 0x20000004ff047230 */ /* 0x020fe20000004100 */
[----:B------:R-:W-:-:S04]  /*0710*/  MOV R11, 0x3f000000 ;  /* 0x3f000000000b7802 */ /* 0x000fc80000000f00 */
[C---:B------:R-:W-:Y:S01]  /*0720*/  FSETP.GT.FTZ.AND P4, PT, |R4|.reuse, 0.56000000238418579102, PT ;  /* 0x3f0f5c290400780b */ /* 0x040fe20003f94200 */
[C---:B------:R-:W-:Y:S01]  /*0730*/  FFMA.FTZ R11, |R4|.reuse, -R11, 0.5 ;  /* 0x3f000000040b7423 */ /* 0x040fe20000010a0b */
[C---:B------:R-:W-:Y:S01]  /*0740*/  FSETP.NEU.FTZ.AND P6, PT, |R4|.reuse, 1, PT ;  /* 0x3f8000000400780b */ /* 0x040fe20003fdd200 */
[----:B------:R-:W-:Y:S02]  /*0750*/  FADD.FTZ R15, |R4|, -RZ ;  /* 0x800000ff040f7221 */ /* 0x000fe40000010200 */
        /* <DEDUP_REMOVED lines=23> */
.L_x_1281:
[----:B------:R-:W-:Y:S05]  /*08d0*/  BSYNC.RECONVERGENT B0 ;  /* 0x0000000000007941 */ /* 0x000fea0003800200 */
.L_x_1280:
[----:B------:R-:W-:Y:S01]  /*08e0*/  BSSY.RECONVERGENT B0, `(.L_x_1282) ;  /* 0x0000021000007945 */ /* 0x000fe20003800200 */
[----:B------:R-:W-:Y:S02]  /*08f0*/  ISETP.GE.U32.AND P4, PT, R10, R3, PT ;  /* 0x000000030a00720c */ /* 0x000fe40003f86070 */
[----:B------:R-:W-:Y:S01]  /*0900*/  IADD3 R10, PT, PT, R0, 0x380, RZ ;  /* 0x00000380000a7810 */ /* 0x000fe20007ffe0ff */
[----:B------:R-:W-:Y:S10]  /*0910*/  @P5 BRA `(.L_x_1283) ;  /* 0x0000000000745947 */ /* 0x000ff40003800000 */
        /* <DEDUP_REMOVED lines=29> */
.L_x_1283:
[----:B------:R-:W-:Y:S05]  /*0af0*/  BSYNC.RECONVERGENT B0 ;  /* 0x0000000000007941 */ /* 0x000fea0003800200 */
.L_x_1282:
[----:B------:R-:W-:Y:S01]  /*0b00*/  @!P0 IADD3 R11, PT, PT, R5, R0, RZ ;  /* 0x00000000050b8210 */ /* 0x000fe20007ffe0ff */
[----:B------:R-:W-:Y:S01]  /*0b10*/  BSSY.RECONVERGENT B0, `(.L_x_1284) ;  /* 0x0000021000007945 */ /* 0x000fe20003800200 */
[----:B------:R-:W-:-:S03]  /*0b20*/  ISETP.GE.U32.AND P5, PT, R10, R3, PT ;  /* 0x000000030a00720c */ /* 0x000fc60003fa6070 */
[----:B0-----:R-:W-:Y:S01]  /*0b30*/  @!P0 IMAD.WIDE.U32 R6, R11, 0x2, R6 ;  /* 0x000000020b068825 */ /* 0x001fe200078e0006 */
[----:B------:R-:W-:Y:S09]  /*0b40*/  @P1 BRA `(.L_x_1285) ;  /* 0x0000000000741947 */ /* 0x000ff20003800000 */
        /* <DEDUP_REMOVED lines=29> */
.L_x_1285:
[----:B------:R-:W-:Y:S05]  /*0d20*/  BSYNC.RECONVERGENT B0 ;  /* 0x0000000000007941 */ /* 0x000fea0003800200 */
.L_x_1284:
        /* <DEDUP_REMOVED lines=31> */
.L_x_1287:
[----:B------:R-:W-:Y:S05]  /*0f20*/  BSYNC.RECONVERGENT B0 ;  /* 0x0000000000007941 */ /* 0x000fea0003800200 */
.L_x_1286:
        /* <DEDUP_REMOVED lines=31> */
.L_x_1289:
[----:B------:R-:W-:Y:S05]  /*1120*/  BSYNC.RECONVERGENT B0 ;  /* 0x0000000000007941 */ /* 0x000fea0003800200 */
.L_x_1288:
        /* <DEDUP_REMOVED lines=31> */
.L_x_1291:
[----:B------:R-:W-:Y:S05]  /*1320*/  BSYNC.RECONVERGENT B0 ;  /* 0x0000000000007941 */ /* 0x000fea0003800200 */
.L_x_1290:
[----:B------:R-:W-:Y:S04]  /*1330*/  BSSY.RECONVERGENT B0, `(.L_x_1292) ;  /* 0x000001f000007945 */ /* 0x000fe80003800200 */
[----:B------:R-:W-:Y:S05]  /*1340*/  @P5 BRA `(.L_x_1293) ;  /* 0x0000000000745947 */ /* 0x000fea0003800000 */
[----:B-----5:R-:W-:Y:S01]  /*1350*/  HADD2.F32 R16, -RZ, R16.H0_H0 ;  /* 0x20000010ff107230 */ /* 0x020fe20000004100 */
[----:B------:R-:W-:-:S04]  /*1360*/  MOV R15, 0x3f000000 ;  /* 0x3f000000000f7802 */ /* 0x000fc80000000f00 */
        /* <DEDUP_REMOVED lines=27> */
.L_x_1293:
[----:B------:R-:W-:Y:S05]  /*1520*/  BSYNC.RECONVERGENT B0 ;  /* 0x0000000000007941 */ /* 0x000fea0003800200 */
.L_x_1292:
        /* <DEDUP_REMOVED lines=18> */
.L_x_1296:
[----:B------:R-:W-:-:S13]  /*1650*/  ISETP.GE.U32.AND P0, PT, R0, R3, PT ;  /* 0x000000030000720c */ /* 0x000fda0003f06070 */
[----:B------:R-:W-:Y:S05]  /*1660*/  @P0 BRA `(.L_x_1298) ;  /* 0x0000000000300947 */ /* 0x000fea0003800000 */
[----:B0-----:R-:W0:Y:S01]  /*1670*/  LDC.64 R6, c[0x0][0x388] ;  /* 0x0000e200ff067b82 */ /* 0x001e220000000a00 */
[----:B------:R-:W-:Y:S02]  /*1680*/  IADD3 R9, PT, PT, R5, R0, RZ ;  /* 0x0000000005097210 */ /* 0x000fe40007ffe0ff */
[----:B------:R-:W-:-:S03]  /*1690*/  IADD3 R0, PT, PT, R0, 0x80, RZ ;  /* 0x0000008000007810 */ /* 0x000fc60007ffe0ff */
[----:B0-----:R-:W-:-:S05]  /*16a0*/  IMAD.WIDE.U32 R6, R9, 0x2, R6 ;  /* 0x0000000209067825 */ /* 0x001fca00078e0006 */
[----:B------:R1:W-:Y:S02]  /*16b0*/  STG.E.U16 desc[UR4][R6.64], R10 ;  /* 0x0000000a06007986 */ /* 0x0003e4000c101504 */
.L_x_1297:
[----:B------:R-:W-:-:S13]  /*16c0*/  ISETP.GE.U32.AND P0, PT, R0, R3, PT ;  /* 0x000000030000720c */ /* 0x000fda0003f06070 */
[----:B------:R-:W-:Y:S05]  /*16d0*/  @P0 BRA `(.L_x_1299) ;  /* 0x0000000000340947 */ /* 0x000fea0003800000 */
[----:B01----:R-:W0:Y:S01]  /*16e0*/  LDC.64 R6, c[0x0][0x388] ;  /* 0x0000e200ff067b82 */ /* 0x003e220000000a00 */
[----:B------:R-:W-:Y:S02]  /*16f0*/  IADD3 R9, PT, PT, R5, R0, RZ ;  /* 0x0000000005097210 */ /* 0x000fe40007ffe0ff */
[----:B------:R-:W-:-:S03]  /*1700*/  IADD3 R0, PT, PT, R0, 0x80, RZ ;  /* 0x0000008000007810 */ /* 0x000fc60007ffe0ff */
[----:B0-----:R-:W-:-:S05]  /*1710*/  IMAD.WIDE.U32 R6, R9, 0x2, R6 ;  /* 0x0000000209067825 */ /* 0x001fca00078e0006 */
[----:B------:R1:W-:Y:S02]  /*1720*/  STG.E.U16 desc[UR4][R6.64], R11 ;  /* 0x0000000b06007986 */ /* 0x0003e4000c101504 */
.L_x_1298:
        /* <DEDUP_REMOVED lines=8> */
.L_x_1299:
[----:B------:R-:W-:Y:S05]  /*17b0*/  BSYNC.RELIABLE B1 ;  /* 0x0000000000017941 */ /* 0x000fea0003800100 */
.L_x_1295:
[----:B------:R-:W-:-:S13]  /*17c0*/  ISETP.GE.U32.AND P0, PT, R0, R3, PT ;  /* 0x000000030000720c */ /* 0x000fda0003f06070 */
[----:B012---:R-:W0:Y:S01]  /*17d0*/  @!P0 LDC.64 R6, c[0x0][0x388] ;  /* 0x0000e200ff068b82 */ /* 0x007e220000000a00 */
[----:B------:R-:W-:Y:S02]  /*17e0*/  @!P0 IADD3 R9, PT, PT, R5, R0, RZ ;  /* 0x0000000005098210 */ /* 0x000fe40007ffe0ff */
[----:B------:R-:W-:-:S03]  /*17f0*/  @!P0 IADD3 R0, PT, PT, R0, 0x80, RZ ;  /* 0x0000008000008810 */ /* 0x000fc60007ffe0ff */
[----:B0-----:R-:W-:-:S05]  /*1800*/  @!P0 IMAD.WIDE.U32 R6, R9, 0x2, R6 ;  /* 0x0000000209068825 */ /* 0x001fca00078e0006 */
[----:B------:R2:W-:Y:S02]  /*1810*/  @!P0 STG.E.U16 desc[UR4][R6.64], R13 ;  /* 0x0000000d06008986 */ /* 0x0005e4000c101504 */
.L_x_1300:
[----:B------:R-:W-:Y:S05]  /*1820*/  BSYNC.RECONVERGENT B0 ;  /* 0x0000000000007941 */ /* 0x000fea0003800200 */
.L_x_1294:
        /* <DEDUP_REMOVED lines=8> */
.L_x_1277:
        /* <DEDUP_REMOVED lines=8> */
[----:B------:R-:W-:-:S02]  /*1930*/  HFMA2 R2, -RZ, RZ, 1.75, 0 ;  /* 0x3f000000ff027431 */ /* 0x000fc400000001ff */
[--C-:B--2---:R-:W-:Y:S02]  /*1940*/  HADD2.F32 R11, -RZ, R9.reuse.H0_H0 ;  /* 0x20000009ff0b7230 */ /* 0x104fe40000004100 */
[----:B------:R-:W-:Y:S02]  /*1950*/  HADD2.F32 R9, -RZ, R9.H1_H1 ;  /* 0x30000009ff097230 */ /* 0x000fe40000004100 */
[--C-:B---3--:R-:W-:Y:S02]  /*1960*/  HADD2.F32 R15, -RZ, R7.reuse.H0_H0 ;  /* 0x20000007ff0f7230 */ /* 0x108fe40000004100 */
[-C--:B------:R-:W-:Y:S01]  /*1970*/  FFMA.FTZ R6, |R11|, -R2.reuse, 0.5 ;  /* 0x3f0000000b067423 */ /* 0x080fe20000010a02 */
[----:B------:R-:W-:Y:S02]  /*1980*/  HADD2.F32 R7, -RZ, R7.H1_H1 ;  /* 0x30000007ff077230 */ /* 0x000fe40000004100 */
[-C--:B------:R-:W-:Y:S01]  /*1990*/  FFMA.FTZ R10, |R9|, -R2.reuse, 0.5 ;  /* 0x3f000000090a7423 */ /* 0x080fe20000010a02 */
[----:B------:R-:W-:Y:S01]  /*19a0*/  FSETP.GT.FTZ.AND P4, PT, |R11|, 0.56000000238418579102, PT ;  /* 0x3f0f5c290b00780b */ /* 0x000fe20003f94200 */
[----:B------:R-:W1:Y:S01]  /*19b0*/  MUFU.RSQ R19, R6 ;  /* 0x0000000600137308 */ /* 0x000e620000001400 */
[-C--:B------:R-:W-:Y:S01]  /*19c0*/  FFMA.FTZ R12, |R15|, -R2.reuse, 0.5 ;  /* 0x3f0000000f0c7423 */ /* 0x080fe20000010a02 */
[----:B------:R-:W-:Y:S01]  /*19d0*/  FFMA.FTZ R4, |R7|, -R2, 0.5 ;  /* 0x3f00000007047423 */ /* 0x000fe20000010a02 */
[----:B------:R-:W-:Y:S01]  /*19e0*/  FSETP.GT.FTZ.AND P1, PT, |R9|, 0.56000000238418579102, PT ;  /* 0x3f0f5c290900780b */ /* 0x000fe20003f34200 */
[----:B0-----:R-:W-:Y:S01]  /*19f0*/  FADD.FTZ R16, |R7|, -RZ ;  /* 0x800000ff07107221 */ /* 0x001fe20000010200 */
[----:B------:R-:W-:-:S02]  /*1a00*/  FSETP.NEU.FTZ.AND P0, PT, |R11|, 1, PT ;  /* 0x3f8000000b00780b */ /* 0x000fc40003f1d200 */
[----:B------:R-:W-:Y:S01]  /*1a10*/  FSETP.NEU.FTZ.AND P2, PT, |R9|, 1, PT ;  /* 0x3f8000000900780b */ /* 0x000fe20003f5d200 */
[----:B------:R-:W0:Y:S01]  /*1a20*/  MUFU.RSQ R21, R10 ;  /* 0x0000000a00157308 */ /* 0x000e220000001400 */
[----:B------:R-:W-:Y:S02]  /*1a30*/  FSETP.GT.FTZ.AND P5, PT, R11, 0.56000000238418579102, PT ;  /* 0x3f0f5c290b00780b */ /* 0x000fe40003fb4000 */
[C---:B------:R-:W-:Y:S02]  /*1a40*/  FSETP.GT.FTZ.AND P3, PT, |R7|.reuse, 0.56000000238418579102, PT ;  /* 0x3f0f5c290700780b */ /* 0x040fe40003f74200 */
[----:B------:R-:W-:-:S03]  /*1a50*/  FSETP.NEU.FTZ.AND P6, PT, |R7|, 1, PT ;  /* 0x3f8000000700780b */ /* 0x000fc60003fdd200 */
[----:B------:R-:W2:Y:S01]  /*1a60*/  MUFU.RSQ R23, R4 ;  /* 0x0000000400177308 */ /* 0x000ea20000001400 */
[----:B-1----:R-:W-:Y:S01]  /*1a70*/  FMUL.FTZ R8, R6, R19 ;  /* 0x0000001306087220 */ /* 0x002fe20000410000 */
[----:B------:R-:W-:-:S04]  /*1a80*/  FMUL.FTZ R19, R19, -0.5 ;  /* 0xbf00000013137820 */ /* 0x000fc80000410000 */
[----:B------:R-:W-:Y:S02]  /*1a90*/  FFMA.FTZ R19, R8, R19, 0.5 ;  /* 0x3f00000008137423 */ /* 0x000fe40000010013 */
[----:B------:R-:W1:Y:S01]  /*1aa0*/  MUFU.RSQ R17, R12 ;  /* 0x0000000c00117308 */ /* 0x000e620000001400 */
[----:B0-----:R-:W-:Y:S01]  /*1ab0*/  FMUL.FTZ R6, R10, R21 ;  /* 0x000000150a067220 */ /* 0x001fe20000410000 */
[----:B------:R-:W-:Y:S01]  /*1ac0*/  FMUL.FTZ R21, R21, -0.5 ;  /* 0xbf00000015157820 */ /* 0x000fe20000410000 */
[----:B------:R-:W-:Y:S01]  /*1ad0*/  FFMA.FTZ R19, R8, R19, R8 ;  /* 0x0000001308137223 */ /* 0x000fe20000010008 */
[----:B------:R-:W-:Y:S02]  /*1ae0*/  FADD.FTZ R8, |R9|, -RZ ;  /* 0x800000ff09087221 */ /* 0x000fe40000010200 */
[----:B------:R-:W-:Y:S01]  /*1af0*/  FFMA.FTZ R21, R6, R21, 0.5 ;  /* 0x3f00000006157423 */ /* 0x000fe20000010015 */
[----:B--2---:R-:W-:-:S03]  /*1b00*/  FMUL.FTZ R10, R4, R23 ;  /* 0x00000017040a7220 */ /* 0x004fc60000410000 */
[----:B------:R-:W-:Y:S01]  /*1b10*/  FFMA.FTZ R21, R6, R21, R6 ;  /* 0x0000001506157223 */ /* 0x000fe20000010006 */
[----:B------:R-:W-:Y:S01]  /*1b20*/  FADD.FTZ R6, |R11|, -RZ ;  /* 0x800000ff0b067221 */ /* 0x000fe20000010200 */
[----:B------:R-:W-:Y:S01]  /*1b30*/  @P4 FSEL R6, R19, RZ, P0 ;  /* 0x000000ff13064208 */ /* 0x000fe20000000000 */
[----:B------:R-:W-:Y:S01]  /*1b40*/  FMUL.FTZ R23, R23, -0.5 ;  /* 0xbf00000017177820 */ /* 0x000fe20000410000 */
[----:B------:R-:W-:Y:S02]  /*1b50*/  FSETP.GT.FTZ.AND P0, PT, |R15|, 0.56000000238418579102, PT ;  /* 0x3f0f5c290f00780b */ /* 0x000fe40003f14200 */
[----:B------:R-:W-:Y:S01]  /*1b60*/  LOP3.LUT R6, R6, 0x80000000, R11, 0xb8, !PT ;  /* 0x8000000006067812 */ /* 0x000fe200078eb80b */
[----:B-1----:R-:W-:Y:S01]  /*1b70*/  FMUL.FTZ R12, R12, R17 ;  /* 0x000000110c0c7220 */ /* 0x002fe20000410000 */
[----:B------:R-:W-:Y:S01]  /*1b80*/  @P1 FSEL R8, R21, RZ, P2 ;  /* 0x000000ff15081208 */ /* 0x000fe20001000000 */
[----:B------:R-:W-:Y:S01]  /*1b90*/  FMUL.FTZ R17, R17, -0.5 ;  /* 0xbf00000011117820 */ /* 0x000fe20000410000 */
[----:B------:R-:W-:Y:S01]  /*1ba0*/  MOV R4, 0x3d10ecef ;  /* 0x3d10ecef00047802 */ /* 0x000fe20000000f00 */
[----:B------:R-:W-:Y:S01]  /*1bb0*/  FFMA.FTZ R19, R10, R23, 0.5 ;  /* 0x3f0000000a137423 */ /* 0x000fe20000010017 */
[----:B------:R-:W-:Y:S01]  /*1bc0*/  LOP3.LUT R11, R8, 0x80000000, R9, 0xb8, !PT ;  /* 0x80000000080b7812 */ /* 0x000fe200078eb809 */
[----:B------:R-:W-:Y:S01]  /*1bd0*/  FMUL.FTZ R23, R6, R6 ;  /* 0x0000000606177220 */ /* 0x000fe20000410000 */
[----:B------:R-:W-:Y:S01]  /*1be0*/  FFMA.FTZ R17, R12, R17, 0.5 ;  /* 0x3f0000000c117423 */ /* 0x000fe20000010011 */
[----:B------:R-:W-:Y:S01]  /*1bf0*/  FSETP.NEU.FTZ.AND P2, PT, |R15|, 1, PT ;  /* 0x3f8000000f00780b */ /* 0x000fe20003f5d200 */
[----:B------:R-:W-:Y:S01]  /*1c00*/  FFMA.FTZ R19, R10, R19, R10 ;  /* 0x000000130a137223 */ /* 0x000fe2000001000a */
[----:B------:R-:W-:Y:S01]  /*1c10*/  FFMA.FTZ R8, R23, R4, 0.016980519518256187439 ;  /* 0x3c8b1abb17087423 */ /* 0x000fe20000010004 */
[----:B------:R-:W-:Y:S01]  /*1c20*/  FFMA.FTZ R17, R12, R17, R12 ;  /* 0x000000110c117223 */ /* 0x000fe2000001000c */
[----:B------:R-:W-:Y:S01]  /*1c30*/  FMUL.FTZ R21, R11, R11 ;  /* 0x0000000b0b157220 */ /* 0x000fe20000410000 */
[----:B------:R-:W-:Y:S01]  /*1c40*/  FADD.FTZ R12, |R15|, -RZ ;  /* 0x800000ff0f0c7221 */ /* 0x000fe20000010200 */
[----:B------:R-:W-:Y:S01]  /*1c50*/  FFMA.FTZ R8, R23, R8, 0.030762933194637298584 ;  /* 0x3cfc028c17087423 */ /* 0x000fe20000010008 */
[----:B------:R-:W-:Y:S01]  /*1c60*/  @P3 FSEL R16, R19, RZ, P6 ;  /* 0x000000ff13103208 */ /* 0x000fe20003000000 */
[----:B------:R-:W-:Y:S01]  /*1c70*/  FFMA.FTZ R10, R21, R4, 0.016980519518256187439 ;  /* 0x3c8b1abb150a7423 */ /* 0x000fe20000010004 */
[----:B------:R-:W-:Y:S01]  /*1c80*/  @P0 FSEL R12, R17, RZ, P2 ;  /* 0x000000ff110c0208 */ /* 0x000fe20001000000 */
[----:B------:R-:W-:Y:S01]  /*1c90*/  FFMA.FTZ R8, R23, R8, 0.044709417968988418579 ;  /* 0x3d37213917087423 */ /* 0x000fe20000010008 */
[----:B------:R-:W-:Y:S01]  /*1ca0*/  FSETP.GT.FTZ.AND P2, PT, R9, 0.56000000238418579102, PT ;  /* 0x3f0f5c290900780b */ /* 0x000fe20003f54000 */
[----:B------:R-:W-:Y:S01]  /*1cb0*/  FFMA.FTZ R14, R21, R10, 0.030762933194637298584 ;  /* 0x3cfc028c150e7423 */ /* 0x000fe2000001000a */
[----:B------:R-:W-:Y:S01]  /*1cc0*/  LOP3.LUT R10, R12, 0x80000000, R15, 0xb8, !PT ;  /* 0x800000000c0a7812 */ /* 0x000fe200078eb80f */
[----:B------:R-:W-:Y:S01]  /*1cd0*/  FFMA.FTZ R8, R23, R8, 0.074989043176174163818 ;  /* 0x3d9993db17087423 */ /* 0x000fe20000010008 */
[----:B------:R-:W-:Y:S01]  /*1ce0*/  LOP3.LUT R12, R16, 0x80000000, R7, 0xb8, !PT ;  /* 0x80000000100c7812 */ /* 0x000fe200078eb807 */
[----:B------:R-:W-:Y:S01]  /*1cf0*/  FFMA.FTZ R14, R21, R14, 0.044709417968988418579 ;  /* 0x3d372139150e7423 */ /* 0x000fe2000001000e */
[----:B----4-:R-:W-:-:S02]  /*1d00*/  HADD2.F32 R9, -RZ, R13.H0_H0 ;  /* 0x2000000dff097230 */ /* 0x010fc40000004100 */
[----:B------:R-:W-:Y:S01]  /*1d10*/  FMUL.FTZ R19, R10, R10 ;  /* 0x0000000a0a137220 */ /* 0x000fe20000410000 */
[----:B------:R-:W-:Y:S01]  /*1d20*/  FFMA.FTZ R8, R23, R8, 0.16666707396507263184 ;  /* 0x3e2aaac617087423 */ /* 0x000fe20000010008 */
[----:B------:R-:W-:Y:S01]  /*1d30*/  FFMA.FTZ R14, R21, R14, 0.074989043176174163818 ;  /* 0x3d9993db150e7423 */ /* 0x000fe2000001000e */
[----:B------:R-:W-:Y:S01]  /*1d40*/  FMUL.FTZ R17, R12, R12 ;  /* 0x0000000c0c117220 */ /* 0x000fe20000410000 */
[----:B------:R-:W-:Y:S01]  /*1d50*/  FFMA.FTZ R16, R19, R4, 0.016980519518256187439 ;  /* 0x3c8b1abb13107423 */ /* 0x000fe20000010004 */
[----:B------:R-:W-:Y:S01]  /*1d60*/  FMUL.FTZ R23, R23, R8 ;  /* 0x0000000817177220 */ /* 0x000fe20000410000 */
[----:B------:R-:W-:Y:S01]  /*1d70*/  FFMA.FTZ R14, R21, R14, 0.16666707396507263184 ;  /* 0x3e2aaac6150e7423 */ /* 0x000fe2000001000e */
[----:B------:R-:W-:Y:S01]  /*1d80*/  FFMA.FTZ R8, R17, R4, 0.016980519518256187439 ;  /* 0x3c8b1abb11087423 */ /* 0x000fe20000010004 */
[----:B------:R-:W-:Y:S01]  /*1d90*/  FFMA.FTZ R16, R19, R16, 0.030762933194637298584 ;  /* 0x3cfc028c13107423 */ /* 0x000fe20000010010 */
[----:B------:R-:W-:Y:S01]  /*1da0*/  FFMA.FTZ R6, R6, R23, R6 ;  /* 0x0000001706067223 */ /* 0x000fe20000010006 */
[----:B------:R-:W-:Y:S01]  /*1db0*/  FMUL.FTZ R14, R21, R14 ;  /* 0x0000000e150e7220 */ /* 0x000fe20000410000 */
[----:B------:R-:W-:Y:S01]  /*1dc0*/  FFMA.FTZ R18, R17, R8, 0.030762933194637298584 ;  /* 0x3cfc028c11127423 */ /* 0x000fe20000010008 */
[----:B------:R-:W-:Y:S01]  /*1dd0*/  FFMA.FTZ R16, R19, R16, 0.044709417968988418579 ;  /* 0x3d37213913107423 */ /* 0x000fe20000010010 */
[----:B------:R-:W-:Y:S01]  /*1de0*/  FADD.FTZ R21, -R6, -RZ ;  /* 0x800000ff06157221 */ /* 0x000fe20000010100 */
[----:B------:R-:W-:-:S02]  /*1df0*/  HFMA2 R8, -RZ, RZ, 1.9599609375, 20144 ;  /* 0x3fd774ebff087431 */ /* 0x000fc400000001ff */
[----:B------:R-:W-:Y:S01]  /*1e00*/  FFMA.FTZ R18, R17, R18, 0.044709417968988418579 ;  /* 0x3d37213911127423 */ /* 0x000fe20000010012 */
[----:B------:R-:W-:Y:S01]  /*1e10*/  FFMA.FTZ R16, R19, R16, 0.074989043176174163818 ;  /* 0x3d9993db13107423 */ /* 0x000fe20000010010 */
[----:B------:R-:W-:Y:S01]  /*1e20*/  FFMA.FTZ R11, R11, R14, R11 ;  /* 0x0000000e0b0b7223 */ /* 0x000fe2000001000b */
[----:B------:R-:W-:Y:S01]  /*1e30*/  FSEL R21, R6, R21, P4 ;  /* 0x0000001506157208 */ /* 0x000fe20002000000 */
[----:B------:R-:W-:Y:S01]  /*1e40*/  FFMA.FTZ R14, |R9|, -R2, 0.5 ;  /* 0x3f000000090e7423 */ /* 0x000fe20000010a02 */
[----:B------:R-:W-:Y:S01]  /*1e50*/  FFMA.FTZ R16, R19, R16, 0.16666707396507263184 ;  /* 0x3e2aaac613107423 */ /* 0x000fe20000010010 */
[----:B------:R-:W-:Y:S01]  /*1e60*/  FFMA.FTZ R18, R17, R18, 0.074989043176174163818 ;  /* 0x3d9993db11127423 */ /* 0x000fe20000010012 */
[----:B------:R-:W-:Y:S01]  /*1e70*/  HADD2.F32 R13, -RZ, R13.H1_H1 ;  /* 0x3000000dff0d7230 */ /* 0x000fe20000004100 */
[----:B------:R-:W-:Y:S01]  /*1e80*/  FSETP.GT.FTZ.AND P6, PT, R7, 0.56000000238418579102, PT ;  /* 0x3f0f5c290700780b */ /* 0x000fe20003fd4000 */
[----:B------:R-:W-:Y:S01]  /*1e90*/  @!P5 FFMA.FTZ R6, R8, 0.93318945169448852539, R21 ;  /* 0x3f6ee5810806d823 */ /* 0x000fe20000010015 */
[----:B------:R-:W-:Y:S01]  /*1ea0*/  FMUL.FTZ R21, R19, R16 ;  /* 0x0000001013157220 */ /* 0x000fe20000410000 */
[----:B------:R-:W-:Y:S01]  /*1eb0*/  FFMA.FTZ R16, R17, R18, 0.16666707396507263184 ;  /* 0x3e2aaac611107423 */ /* 0x000fe20000010012 */
[----:B------:R-:W0:Y:S01]  /*1ec0*/  MUFU.RSQ R19, R14 ;  /* 0x0000000e00137308 */ /* 0x000e220000001400 */
[----:B------:R-:W-:Y:S01]  /*1ed0*/  FADD.FTZ R18, -R11, -RZ ;  /* 0x800000ff0b127221 */ /* 0x000fe20000010100 */
[----:B------:R-:W-:Y:S01]  /*1ee0*/  FSETP.GT.FTZ.AND P5, PT, R15, 0.56000000238418579102, PT ;  /* 0x3f0f5c290f00780b */ /* 0x000fe20003fb4000 */
[----:B------:R-:W-:Y:S01]  /*1ef0*/  FMUL.FTZ R15, R17, R16 ;  /* 0x00000010110f7220 */ /* 0x000fe20000410000 */
[----:B------:R-:W-:Y:S01]  /*1f00*/  FFMA.FTZ R16, |R13|, -R2, 0.5 ;  /* 0x3f0000000d107423 */ /* 0x000fe20000010a02 */
[----:B------:R-:W-:Y:S01]  /*1f10*/  FFMA.FTZ R10, R10, R21, R10 ;  /* 0x000000150a0a7223 */ /* 0x000fe2000001000a */
[----:B------:R-:W-:Y:S01]  /*1f20*/  FSEL R23, R11, R18, P1 ;  /* 0x000000120b177208 */ /* 0x000fe20000800000 */
[----:B------:R-:W-:Y:S01]  /*1f30*/  FFMA.FTZ R15, R12, R15, R12 ;  /* 0x0000000f0c0f7223 */ /* 0x000fe2000001000c */
[----:B------:R-:W1:Y:S01]  /*1f40*/  MUFU.RSQ R21, R16 ;  /* 0x0000001000157308 */ /* 0x000e620000001400 */
[----:B-----5:R-:W-:-:S02]  /*1f50*/  HADD2.F32 R17, -RZ, R3.H0_H0 ;  /* 0x20000003ff117230 */ /* 0x020fc40000004100 */
[----:B------:R-:W-:Y:S01]  /*1f60*/  FADD.FTZ R20, |R13|, -RZ ;  /* 0x800000ff0d147221 */ /* 0x000fe20000010200 */
[----:B------:R-:W-:Y:S01]  /*1f70*/  FADD.FTZ R12, -R15, -RZ ;  /* 0x800000ff0f0c7221 */ /* 0x000fe20000010100 */
[----:B------:R-:W-:Y:S01]  /*1f80*/  @!P2 FFMA.FTZ R11, R8, 0.93318945169448852539, R23 ;  /* 0x3f6ee581080ba823 */ /* 0x000fe20000010017 */
[----:B------:R-:W-:Y:S01]  /*1f90*/  FSETP.GT.FTZ.AND P2, PT, |R9|, 0.56000000238418579102, PT ;  /* 0x3f0f5c290900780b */ /* 0x000fe20003f54200 */
[----:B------:R-:W-:Y:S01]  /*1fa0*/  FADD.FTZ R23, -R10, -RZ ;  /* 0x800000ff0a177221 */ /* 0x000fe20000010100 */
[----:B------:R-:W-:Y:S01]  /*1fb0*/  FFMA.FTZ R7, |R17|, -R2, 0.5 ;  /* 0x3f00000011077423 */ /* 0x000fe20000010a02 */
[----:B------:R-:W-:Y:S02]  /*1fc0*/  HADD2.F32 R3, -RZ, R3.H1_H1 ;  /* 0x30000003ff037230 */ /* 0x000fe40000004100 */
[----:B0-----:R-:W-:Y:S01]  /*1fd0*/  FMUL.FTZ R14, R14, R19 ;  /* 0x000000130e0e7220 */ /* 0x001fe20000410000 */
[----:B------:R-:W-:Y:S01]  /*1fe0*/  FMUL.FTZ R25, R19, -0.5 ;  /* 0xbf00000013197820 */ /* 0x000fe20000410000 */
[----:B------:R-:W-:Y:S01]  /*1ff0*/  FSEL R19, R15, R12, P3 ;  /* 0x0000000c0f137208 */ /* 0x000fe20001800000 */
[----:B------:R-:W-:Y:S01]  /*2000*/  @P4 FADD.FTZ R6, R6, R6 ;  /* 0x0000000606064221 */ /* 0x000fe20000010000 */
[----:B------:R-:W-:Y:S01]  /*2010*/  FSEL R23, R10, R23, P0 ;  /* 0x000000170a177208 */ /* 0x000fe20000000000 */
[----:B------:R-:W-:Y:S01]  /*2020*/  FFMA.FTZ R25, R14, R25, 0.5 ;  /* 0x3f0000000e197423 */ /* 0x000fe20000010019 */
[----:B------:R-:W0:Y:S01]  /*2030*/  MUFU.RSQ R12, R7 ;  /* 0x00000007000c7308 */ /* 0x000e220000001400 */
[----:B------:R-:W-:Y:S01]  /*2040*/  @!P6 FFMA.FTZ R15, R8, 0.93318945169448852539, R19 ;  /* 0x3f6ee581080fe823 */ /* 0x000fe20000010013 */
[C---:B------:R-:W-:Y:S01]  /*2050*/  FSETP.NEU.FTZ.AND P6, PT, |R9|.reuse, 1, PT ;  /* 0x3f8000000900780b */ /* 0x040fe20003fdd200 */
[----:B------:R-:W-:Y:S01]  /*2060*/  FFMA.FTZ R25, R14, R25, R14 ;  /* 0x000000190e197223 */ /* 0x000fe2000001000e */
[----:B-1----:R-:W-:Y:S01]  /*2070*/  FMUL.FTZ R18, R16, R21 ;  /* 0x0000001510127220 */ /* 0x002fe20000410000 */
[----:B------:R-:W-:Y:S01]  /*2080*/  FADD.FTZ R14, |R9|, -RZ ;  /* 0x800000ff090e7221 */ /* 0x000fe20000010200 */
[----:B------:R-:W-:Y:S01]  /*2090*/  @!P5 FFMA.FTZ R10, R8, 0.93318945169448852539, R23 ;  /* 0x3f6ee581080ad823 */ /* 0x000fe20000010017 */
[----:B------:R-:W-:Y:S01]  /*20a0*/  FMUL.FTZ R21, R21, -0.5 ;  /* 0xbf00000015157820 */ /* 0x000fe20000410000 */
[----:B------:R-:W-:Y:S01]  /*20b0*/  @P2 FSEL R14, R25, RZ, P6 ;  /* 0x000000ff190e2208 */ /* 0x000fe20003000000 */
[----:B------:R-:W-:Y:S01]  /*20c0*/  FFMA.FTZ R16, |R3|, -R2, 0.5 ;  /* 0x3f00000003107423 */ /* 0x000fe20000010a02 */
[C---:B------:R-:W-:Y:S01]  /*20d0*/  FSETP.GT.FTZ.AND P5, PT, |R13|.reuse, 0.56000000238418579102, PT ;  /* 0x3f0f5c290d00780b */ /* 0x040fe20003fb4200 */
[----:B------:R-:W-:Y:S01]  /*20e0*/  FFMA.FTZ R21, R18, R21, 0.5 ;  /* 0x3f00000012157423 */ /* 0x000fe20000010015 */
[----:B------:R-:W-:Y:S01]  /*20f0*/  LOP3.LUT R14, R14, 0x80000000, R9, 0xb8, !PT ;  /* 0x800000000e0e7812 */ /* 0x000fe200078eb809 */
[----:B------:R-:W1:Y:S01]  /*2100*/  MUFU.RSQ R19, R16 ;  /* 0x0000001000137308 */ /* 0x000e620000001400 */
[----:B------:R-:W-:Y:S01]  /*2110*/  FSETP.NEU.FTZ.AND P6, PT, |R13|, 1, PT ;  /* 0x3f8000000d00780b */ /* 0x000fe20003fdd200 */
[----:B------:R-:W-:Y:S01]  /*2120*/  FFMA.FTZ R18, R18, R21, R18 ;  /* 0x0000001512127223 */ /* 0x000fe20000010012 */
        /* <DEDUP_REMOVED lines=14> */
[----:B-1----:R-:W-:Y:S01]  /*2210*/  FMUL.FTZ R22, R16, R19 ;  /* 0x0000001310167220 */ /* 0x002fe20000410000 */
[----:B------:R-:W-:Y:S01]  /*2220*/  FMUL.FTZ R19, R19, -0.5 ;  /* 0xbf00000013137820 */ /* 0x000fe20000410000 */
[----:B------:R-:W-:Y:S01]  /*2230*/  FADD.FTZ R18, |R17|, -RZ ;  /* 0x800000ff11127221 */ /* 0x000fe20000010200 */
[----:B------:R-:W-:Y:S01]  /*2240*/  FMUL.FTZ R7, R2, R2 ;  /* 0x0000000202077220 */ /* 0x000fe20000410000 */
[----:B------:R-:W-:Y:S01]  /*2250*/  FFMA.FTZ R20, R21, R20, 0.074989043176174163818 ;  /* 0x3d9993db15147423 */ /* 0x000fe20000010014 */
[----:B------:R-:W-:Y:S01]  /*2260*/  FFMA.FTZ R19, R22, R19, 0.5 ;  /* 0x3f00000016137423 */ /* 0x000fe20000010013 */
[----:B------:R-:W-:Y:S01]  /*2270*/  @P4 FSEL R18, R12, RZ, P6 ;  /* 0x000000ff0c124208 */ /* 0x000fe20003000000 */
[----:B------:R-:W-:Y:S01]  /*2280*/  FFMA.FTZ R16, R7, R4, 0.016980519518256187439 ;  /* 0x3c8b1abb07107423 */ /* 0x000fe20000010004 */
[----:B------:R-:W-:Y:S01]  /*2290*/  FFMA.FTZ R20, R21, R20, 0.16666707396507263184 ;  /* 0x3e2aaac615147423 */ /* 0x000fe20000010014 */
[----:B------:R-:W-:Y:S01]  /*22a0*/  FFMA.FTZ R22, R22, R19, R22 ;  /* 0x0000001316167223 */ /* 0x000fe20000010016 */
[----:B------:R-:W-:Y:S01]  /*22b0*/  LOP3.LUT R12, R18, 0x80000000, R17, 0xb8, !PT ;  /* 0x80000000120c7812 */ /* 0x000fe200078eb811 */
[----:B------:R-:W-:Y:S01]  /*22c0*/  FFMA.FTZ R16, R7, R16, 0.030762933194637298584 ;  /* 0x3cfc028c07107423 */ /* 0x000fe20000010010 */
[----:B------:R-:W-:Y:S01]  /*22d0*/  FMUL.FTZ R21, R21, R20 ;  /* 0x0000001415157220 */ /* 0x000fe20000410000 */
[C---:B------:R-:W-:Y:S01]  /*22e0*/  FSETP.NEU.FTZ.AND P6, PT, |R3|.reuse, 1, PT ;  /* 0x3f8000000300780b */ /* 0x040fe20003fdd200 */
[----:B------:R-:W-:Y:S01]  /*22f0*/  FADD.FTZ R20, |R3|, -RZ ;  /* 0x800000ff03147221 */ /* 0x000fe20000010200 */
[C---:B------:R-:W-:Y:S01]  /*2300*/  FFMA.FTZ R16, R7.reuse, R16, 0.044709417968988418579 ;  /* 0x3d37213907107423 */ /* 0x040fe20000010010 */
[----:B------:R-:W-:Y:S01]  /*2310*/  FFMA.FTZ R14, R14, R21, R14 ;  /* 0x000000150e0e7223 */ /* 0x000fe2000001000e */
[----:B------:R-:W-:Y:S01]  /*2320*/  FMUL.FTZ R19, R12, R12 ;  /* 0x0000000c0c137220 */ /* 0x000fe20000410000 */
[----:B------:R-:W-:Y:S01]  /*2330*/  @P1 FSEL R20, R22, RZ, P6 ;  /* 0x000000ff16141208 */ /* 0x000fe20003000000 */
[----:B------:R-:W-:Y:S01]  /*2340*/  FFMA.FTZ R16, R7, R16, 0.074989043176174163818 ;  /* 0x3d9993db07107423 */ /* 0x000fe20000010010 */
[----:B------:R-:W-:Y:S01]  /*2350*/  FSETP.GT.FTZ.AND P6, PT, R9, 0.56000000238418579102, PT ;  /* 0x3f0f5c290900780b */ /* 0x000fe20003fd4000 */
[----:B------:R-:W-:Y:S01]  /*2360*/  FFMA.FTZ R18, R19, R4, 0.016980519518256187439 ;  /* 0x3c8b1abb13127423 */ /* 0x000fe20000010004 */
[----:B------:R-:W-:Y:S01]  /*2370*/  FADD.FTZ R21, -R14, -RZ ;  /* 0x800000ff0e157221 */ /* 0x000fe20000010100 */
[----:B------:R-:W-:Y:S01]  /*2380*/  FFMA.FTZ R16, R7, R16, 0.16666707396507263184 ;  /* 0x3e2aaac607107423 */ /* 0x000fe20000010010 */
[----:B------:R-:W-:Y:S01]  /*2390*/  LOP3.LUT R9, R20, 0x80000000, R3, 0xb8, !PT ;  /* 0x8000000014097812 */ /* 0x000fe200078eb803 */
[----:B------:R-:W-:Y:S01]  /*23a0*/  FFMA.FTZ R18, R19, R18, 0.030762933194637298584 ;  /* 0x3cfc028c13127423 */ /* 0x000fe20000010012 */
[----:B------:R-:W-:Y:S01]  /*23b0*/  @P0 FADD.FTZ R10, R10, R10 ;  /* 0x0000000a0a0a0221 */ /* 0x000fe20000010000 */
[----:B------:R-:W-:Y:S01]  /*23c0*/  FSEL R23, R14, R21, P2 ;  /* 0x000000150e177208 */ /* 0x000fe20001000000 */
[----:B------:R-:W-:Y:S01]  /*23d0*/  FMUL.FTZ R7, R7, R16 ;  /* 0x0000001007077220 */ /* 0x000fe20000410000 */
[----:B------:R-:W-:Y:S01]  /*23e0*/  FFMA.FTZ R18, R19, R18, 0.044709417968988418579 ;  /* 0x3d37213913127423 */ /* 0x000fe20000010012 */
[----:B------:R-:W-:Y:S01]  /*23f0*/  FMUL.FTZ R21, R9, R9 ;  /* 0x0000000909157220 */ /* 0x000fe20000410000 */
[----:B------:R-:W-:Y:S01]  /*2400*/  @P3 FADD.FTZ R15, R15, R15 ;  /* 0x0000000f0f0f3221 */ /* 0x000fe20000010000 */
[----:B------:R-:W-:Y:S01]  /*2410*/  FFMA.FTZ R7, R2, R7, R2 ;  /* 0x0000000702077223 */ /* 0x000fe20000010002 */
[----:B------:R-:W-:Y:S01]  /*2420*/  @!P6 FFMA.FTZ R14, R8, 0.93318945169448852539, R23 ;  /* 0x3f6ee581080ee823 */ /* 0x000fe20000010017 */
[----:B------:R-:W-:Y:S01]  /*2430*/  FSETP.GT.FTZ.AND P6, PT, R13, 0.56000000238418579102, PT ;  /* 0x3f0f5c290d00780b */ /* 0x000fe20003fd4000 */
[----:B------:R-:W-:Y:S01]  /*2440*/  FFMA.FTZ R18, R19, R18, 0.074989043176174163818 ;  /* 0x3d9993db13127423 */ /* 0x000fe20000010012 */
[----:B------:R-:W-:Y:S01]  /*2450*/  FFMA.FTZ R4, R21, R4, 0.016980519518256187439 ;  /* 0x3c8b1abb15047423 */ /* 0x000fe20000010004 */
[----:B------:R-:W-:Y:S01]  /*2460*/  FADD.FTZ R2, -R7, -RZ ;  /* 0x800000ff07027221 */ /* 0x000fe20000010100 */
[----:B------:R-:W-:Y:S01]  /*2470*/  @P2 FADD.FTZ R14, R14, R14 ;  /* 0x0000000e0e0e2221 */ /* 0x000fe20000010000 */
[----:B------:R-:W-:Y:S01]  /*2480*/  FFMA.FTZ R18, R19, R18, 0.16666707396507263184 ;  /* 0x3e2aaac613127423 */ /* 0x000fe20000010012 */
[----:B------:R-:W-:Y:S01]  /*2490*/  FFMA.FTZ R4, R21, R4, 0.030762933194637298584 ;  /* 0x3cfc028c15047423 */ /* 0x000fe20000010004 */
[----:B------:R-:W-:-:S02]  /*24a0*/  F2FP.F16.F32.PACK_AB R11, R11, R6 ;  /* 0x000000060b0b723e */ /* 0x000fc400000000ff */
[----:B------:R-:W-:Y:S01]  /*24b0*/  FSEL R13, R7, R2, P5 ;  /* 0x00000002070d7208 */ /* 0x000fe20002800000 */
[----:B------:R-:W-:Y:S01]  /*24c0*/  FMUL.FTZ R19, R19, R18 ;  /* 0x0000001213137220 */ /* 0x000fe20000410000 */
[----:B------:R-:W-:Y:S01]  /*24d0*/  FFMA.FTZ R4, R21, R4, 0.044709417968988418579 ;  /* 0x3d37213915047423 */ /* 0x000fe20000010004 */
[----:B------:R-:W-:Y:S02]  /*24e0*/  F2FP.F16.F32.PACK_AB R15, R15, R10 ;  /* 0x0000000a0f0f723e */ /* 0x000fe400000000ff */
        /* <DEDUP_REMOVED lines=10> */
[----:B------:R-:W-:-:S03]  /*2590*/  F2FP.F16.F32.PACK_AB R7, R7, R14 ;  /* 0x0000000e0707723e */ /* 0x000fc600000000ff */
        /* <DEDUP_REMOVED lines=10> */
[----:B------:R-:W-:Y:S01]  /*2640*/  F2FP.F16.F32.PACK_AB R9, R9, R2 ;  /* 0x000000020909723e */ /* 0x000fe200000000ff */
[----:B------:R-:W-:Y:S04]  /*2650*/  STG.E desc[UR4][R12.64], R11 ;  /* 0x0000000b0c007986 */ /* 0x000fe8000c101904 */
[----:B------:R-:W-:Y:S04]  /*2660*/  STG.E desc[UR4][R12.64+0x200], R15 ;  /* 0x0002000f0c007986 */ /* 0x000fe8000c101904 */
[----:B------:R-:W-:Y:S04]  /*2670*/  STG.E desc[UR4][R12.64+0x400], R7 ;  /* 0x000400070c007986 */ /* 0x000fe8000c101904 */
[----:B------:R-:W-:Y:S01]  /*2680*/  STG.E desc[UR4][R12.64+0x600], R9 ;  /* 0x000600090c007986 */ /* 0x000fe2000c101904 */
[----:B------:R-:W-:Y:S05]  /*2690*/  EXIT ;  /* 0x000000000000794d */ /* 0x000fea0003800000 */
.L_x_1301:
        /* <DEDUP_REMOVED lines=14> */
.L_x_17260:


//--------------------- .text._ZN2at6native29vectorized_elementwise_kernelILi4EZZZNS0_16acos_kernel_cudaERNS_18TensorIteratorBaseEENKUlvE0_clEvENKUlvE1_clEvEUlN3c104HalfEE_St5arrayIPcLm2EEEEviT0_T1_ --------------------------
	.section	.text._ZN2at6native29vectorized_elementwise_kernelILi4EZZZNS0_16acos_kernel_cudaERNS_18TensorIteratorBaseEENKUlvE0_clEvENKUlvE1_clEvEUlN3c104HalfEE_St5arrayIPcLm2EEEEviT0_T1_,"ax",@progbits
	.align	128
        .global         _ZN2at6native29vectorized_elementwise_kernelILi4EZZZNS0_16acos_kernel_cudaERNS_18TensorIteratorBaseEENKUlvE0_clEvENKUlvE1_clEvEUlN3c104HalfEE_St5arrayIPcLm2EEEEviT0_T1_
        .type           _ZN2at6native29vectorized_elementwise_kernelILi4EZZZNS0_16acos_kernel_cudaERNS_18TensorIteratorBaseEENKUlvE0_clEvENKUlvE1_clEvEUlN3c104HalfEE_St5arrayIPcLm2EEEEviT0_T1_,@function
        .size           _ZN2at6native29vectorized_elementwise_kernelILi4EZZZNS0_16acos_kernel_cudaERNS_18TensorIteratorBaseEENKUlvE0_clEvENKUlvE1_clEvEUlN3c104HalfEE_St5arrayIPcLm2EEEEviT0_T1_,(.L_x_17261 - _ZN2at6native29vectorized_elementwise_kernelILi4EZZZNS0_16acos_kernel_cudaERNS_18TensorIteratorBaseEENKUlvE0_clEvENKUlvE1_clEvEUlN3c104HalfEE_St5arrayIPcLm2EEEEviT0_T1_)
        .other          _ZN2at6native29vectorized_elementwise_kernelILi4EZZZNS0_16acos_kernel_cudaERNS_18TensorIteratorBaseEENKUlvE0_clEvENKUlvE1_clEvEUlN3c104HalfEE_St5arrayIPcLm2EEEEviT0_T1_,@"STO_CUDA_ENTRY STV_DEFAULT"
_ZN2at6native29vectorized_elementwise_kernelILi4EZZZNS0_16acos_kernel_cudaERNS_18TensorIteratorBaseEENKUlvE0_clEvENKUlvE1_clEvEUlN3c104HalfEE_St5arrayIPcLm2EEEEviT0_T1_:
.text._ZN2at6native29vectorized_elementwise_kernelILi4EZZZNS0_16acos_kernel_cudaERNS_18TensorIteratorBaseEENKUlvE0_clEvENKUlvE1_clEvEUlN3c104HalfEE_St5arrayIPcLm2EEEEviT0_T1_:
        /* <DEDUP_REMOVED lines=106> */
.L_x_1304:
[----:B------:R-:W-:Y:S05]  /*06a0*/  BSYNC.RECONVERGENT B0 ;  /* 0x0000000000007941 */ /* 0x000fea0003800200 */
.L_x_1303:
        /* <DEDUP_REMOVED lines=34> */
.L_x_1306:
[----:B------:R-:W-:Y:S05]  /*08d0*/  BSYNC.RECONVERGENT B0 ;  /* 0x0000000000007941 */ /* 0x000fea0003800200 */
.L_x_1305:
        /* <DEDUP_REMOVED lines=33> */
.L_x_1308:
[----:B------:R-:W-:Y:S05]  /*0af0*/  BSYNC.RECONVERGENT B0 ;  /* 0x0000000000007941 */ /* 0x000fea0003800200 */
.L_x_1307:
        /* <DEDUP_REMOVED lines=34> */
.L_x_1310:
[----:B------:R-:W-:Y:S05]  /*0d20*/  BSYNC.RECONVERGENT B0 ;  /* 0x0000000000007941 */ /* 0x000fea0003800200 */
.L_x_1309:
        /* <DEDUP_REMOVED lines=31> */
.L_x_1312:
[----:B------:R-:W-:Y:S05]  /*0f20*/  BSYNC.RECONVERGENT B0 ;  /* 0x0000000000007941 */ /* 0x000fea0003800200 */
.L_x_1311:
        /* <DEDUP_REMOVED lines=31> */
.L_x_1314:
[----:B------:R-:W-:Y:S05]  /*1120*/  BSYNC.RECONVERGENT B0 ;  /* 0x0000000000007941 */ /* 0x000fea0003800200 */
.L_x_1313:
        /* <DEDUP_REMOVED lines=31> */
.L_x_1316:
[----:B------:R-:W-:Y:S05]  /*1320*/  BSYNC.RECONVERGENT B0 ;  /* 0x0000000000007941 */ /* 0x000fea0003800200 */
.L_x_1315:
        /* <DEDUP_REMOVED lines=31> */
.L_x_1318:
[----:B------:R-:W-:Y:S05]  /*1520*/  BSYNC.RECONVERGENT B0 ;  /* 0x0000000000007941 */ /* 0x000fea0003800200 */
.L_x_1317:
        /* <DEDUP_REMOVED lines=18> */
.L_x_1321:
[----:B------:R-:W-:-:S13]  /*1650*/  ISETP.GE.U32.AND P0, PT, R0, R3, PT ;  /* 0x000000030000720c */ /* 0x000fda0003f06070 */
[----:B------:R-:W-:Y:S05]  /*1660*/  @P0 BRA `(.L_x_1323) ;  /* 0x0000000000300947 */ /* 0x000fea0003800000 */
[----:B0-----:R-:W0:Y:S01]  /*1670*/  LDC.64 R6, c[0x0][0x388] ;  /* 0x0000e200ff067b82 */ /* 0x001e220000000a00 */
[----:B------:R-:W-:Y:S02]  /*1680*/  IADD3 R9, PT, PT, R5, R0, RZ ;  /* 0x0000000005097210 */ /* 0x000fe40007ffe0ff */
[----:B------:R-:W-:-:S03]  /*1690*/  IADD3 R0, PT, PT, R0, 0x80, RZ ;  /* 0x0000008000007810 */ /* 0x000fc60007ffe0ff */
[----:B0-----:R-:W-:-:S05]  /*16a0*/  IMAD.WIDE.U32 R6, R9, 0x2, R6 ;  /* 0x0000000209067825 */ /* 0x001fca00078e0006 */
[----:B------:R1:W-:Y:S02]  /*16b0*/  STG.E.U16 desc[UR4][R6.64], R10 ;  /* 0x0000000a06007986 */ /* 0x0003e4000c101504 */
.L_x_1322:
[----:B------:R-:W-:-:S13]  /*16c0*/  ISETP.GE.U32.AND P0, PT, R0, R3, PT ;  /* 0x000000030000720c */ /* 0x000fda0003f06070 */
[----:B------:R-:W-:Y:S05]  /*16d0*/  @P0 BRA `(.L_x_1324) ;  /* 0x0000000000340947 */ /* 0x000fea0003800000 */
[----:B01----:R-:W0:Y:S01]  /*16e0*/  LDC.64 R6, c[0x0][0x388] ;  /* 0x0000e200ff067b82 */ /* 0x003e220000000a00 */
[----:B------:R-:W-:Y:S02]  /*16f0*/  IADD3 R9, PT, PT, R5, R0, RZ ;  /* 0x0000000005097210 */ /* 0x000fe40007ffe0ff */
[----:B------:R-:W-:-:S03]  /*1700*/  IADD3 R0, PT, PT, R0, 0x80, RZ ;  /* 0x0000008000007810 */ /* 0x000fc60007ffe0ff */
[----:B0-----:R-:W-:-:S05]  /*1710*/  IMAD.WIDE.U32 R6, R9, 0x2, R6 ;  /* 0x0000000209067825 */ /* 0x001fca00078e0006 */
[----:B------:R1:W-:Y:S02]  /*1720*/  STG.E.U16 desc[UR4][R6.64], R11 ;  /* 0x0000000b06007986 */ /* 0x0003e4000c101504 */
.L_x_1323:
        /* <DEDUP_REMOVED lines=8> */
.L_x_1324:
[----:B------:R-:W-:Y:S05]  /*17b0*/  BSYNC.RELIABLE B1 ;  /* 0x0000000000017941 */ /* 0x000fea0003800100 */
.L_x_1320:
[----:B------:R-:W-:-:S13]  /*17c0*/  ISETP.GE.U32.AND P0, PT, R0, R3, PT ;  /* 0x000000030000720c */ /* 0x000fda0003f06070 */
[----:B012---:R-:W0:Y:S01]  /*17d0*/  @!P0 LDC.64 R6, c[0x0][0x388] ;  /* 0x0000e200ff068b82 */ /* 0x007e220000000a00 */
[----:B------:R-:W-:Y:S02]  /*17e0*/  @!P0 IADD3 R9, PT, PT, R5, R0, RZ ;  /* 0x0000000005098210 */ /* 0x000fe40007ffe0ff */
[----:B------:R-:W-:-:S03]  /*17f0*/  @!P0 IADD3 R0, PT, PT, R0, 0x80, RZ ;  /* 0x0000008000008810 */ /* 0x000fc60007ffe0ff */
[----:B0-----:R-:W-:-:S05]  /*1800*/  @!P0 IMAD.WIDE.U32 R6, R9, 0x2, R6 ;  /* 0x0000000209068825 */ /* 0x001fca00078e0006 */
[----:B------:R2:W-:Y:S02]  /*1810*/  @!P0 STG.E.U16 desc[UR4][R6.64], R13 ;  /* 0x0000000d06008986 */ /* 0x0005e4000c101504 */
.L_x_1325:
[----:B------:R-:W-:Y:S05]  /*1820*/  BSYNC.RECONVERGENT B0 ;  /* 0x0000000000007941 */ /* 0x000fea0003800200 */
.L_x_1319:
        /* <DEDUP_REMOVED lines=8> */
.L_x_1302:
[----:B------:R-:W0:Y:S01]  /*18b0*/  S2R R6, SR_TID.X ;  /* 0x0000000000067919 */ /* 0x000e220000002100 */
[----:B------:R-:W1:Y:S02]  /*18c0*/  LDC.64 R2, c[0x0][0x390] ;  /* 0x0000e400ff027b82 */ /* 0x000e640000000a00 */
[----:B-1----:R-:W-:-:S04]  /*18d0*/  IMAD.WIDE.U32 R2, R5, 0x2, R2 ;  /* 0x0000000205027825 */ /* 0x002fc800078e0002 */
[----:B0-----:R-:W-:-:S05]  /*18e0*/  IMAD.WIDE.U32 R14, R6, 0x8, R2 ;  /* 0x00000008060e7825 */ /* 0x001fca00078e0002 */
[----:B------:R-:W2:Y:S04]  /*18f0*/  LDG.E.64 R20, desc[UR4][R14.64] ;  /* 0x000000040e147981 */ /* 0x000ea8000c1e1b00 */
[----:B------:R0:W3:Y:S01]  /*1900*/  LDG.E.64 R2, desc[UR4][R14.64+0x400] ;  /* 0x000400040e027981 */ /* 0x0000e2000c1e1b00 */
[----:B------:R-:W-:Y:S02]  /*1910*/  HFMA2 R0, -RZ, RZ, 1.75, 0 ;  /* 0x3f000000ff007431 */ /* 0x000fe400000001ff */
[--C-:B--2---:R-:W-:Y:S02]  /*1920*/  HADD2.F32 R13, -RZ, R20.reuse.H0_H0 ;  /* 0x20000014ff0d7230 */ /* 0x104fe40000004100 */
[----:B------:R-:W-:Y:S02]  /*1930*/  HADD2.F32 R11, -RZ, R20.H1_H1 ;  /* 0x30000014ff0b7230 */ /* 0x000fe40000004100 */
[----:B------:R-:W-:-:S02]  /*1940*/  HADD2.F32 R9, -RZ, R21.H0_H0 ;  /* 0x20000015ff097230 */ /* 0x000fc40000004100 */
[-C--:B------:R-:W-:Y:S01]  /*1950*/  FFMA.FTZ R4, |R13|, -R0.reuse, 0.5 ;  /* 0x3f0000000d047423 */ /* 0x080fe20000010a00 */
[----:B------:R-:W-:Y:S02]  /*1960*/  HADD2.F32 R7, -RZ, R21.H1_H1 ;  /* 0x30000015ff077230 */ /* 0x000fe40000004100 */
[-C--:B------:R-:W-:Y:S01]  /*1970*/  FFMA.FTZ R10, |R11|, -R0.reuse, 0.5 ;  /* 0x3f0000000b0a7423 */ /* 0x080fe20000010a00 */
[----:B------:R-:W-:Y:S01]  /*1980*/  FSETP.GT.FTZ.AND P2, PT, |R13|, 0.56000000238418579102, PT ;  /* 0x3f0f5c290d00780b */ /* 0x000fe20003f54200 */
[----:B------:R-:W1:Y:S01]  /*1990*/  MUFU.RSQ R17, R4 ;  /* 0x0000000400117308 */ /* 0x000e620000001400 */
[-C--:B------:R-:W-:Y:S01]  /*19a0*/  FFMA.FTZ R12, |R9|, -R0.reuse, 0.5 ;  /* 0x3f000000090c7423 */ /* 0x080fe20000010a00 */
[----:B0-----:R-:W-:Y:S01]  /*19b0*/  FFMA.FTZ R14, |R7|, -R0, 0.5 ;  /* 0x3f000000070e7423 */ /* 0x001fe20000010a00 */
[----:B------:R-:W-:Y:S01]  /*19c0*/  FSETP.GT.FTZ.AND P1, PT, |R11|, 0.56000000238418579102, PT ;  /* 0x3f0f5c290b00780b */ /* 0x000fe20003f34200 */
[----:B------:R-:W-:Y:S01]  /*19d0*/  FADD.FTZ R16, |R9|, -RZ ;  /* 0x800000ff09107221 */ /* 0x000fe20000010200 */
[----:B------:R-:W-:Y:S01]  /*19e0*/  FSETP.NEU.FTZ.AND P3, PT, |R13|, 1, PT ;  /* 0x3f8000000d00780b */ /* 0x000fe20003f7d200 */
[----:B------:R-:W-:Y:S01]  /*19f0*/  FADD.FTZ R18, |R7|, -RZ ;  /* 0x800000ff07127221 */ /* 0x000fe20000010200 */
[----:B------:R-:W-:Y:S01]  /*1a00*/  FSETP.GT.FTZ.AND P0, PT, |R9|, 0.56000000238418579102, PT ;  /* 0x3f0f5c290900780b */ /* 0x000fe20003f14200 */
[----:B------:R-:W0:Y:S01]  /*1a10*/  MUFU.RSQ R19, R10 ;  /* 0x0000000a00137308 */ /* 0x000e220000001400 */
[----:B------:R-:W-:-:S02]  /*1a20*/  FSETP.NEU.FTZ.AND P4, PT, |R11|, 1, PT ;  /* 0x3f8000000b00780b */ /* 0x000fc40003f9d200 */
[----:B------:R-:W-:Y:S02]  /*1a30*/  FSETP.GT.FTZ.AND P6, PT, R13, 0.56000000238418579102, PT ;  /* 0x3f0f5c290d00780b */ /* 0x000fe40003fd4000 */
[----:B------:R-:W-:-:S03]  /*1a40*/  FSETP.GT.FTZ.AND P5, PT, R11, 0.56000000238418579102, PT ;  /* 0x3f0f5c290b00780b */ /* 0x000fc60003fb4000 */
        /* <DEDUP_REMOVED lines=8> */
[----:B------:R-:W-:Y:S01]  /*1ad0*/  FADD.FTZ R8, |R13|, -RZ ;  /* 0x800000ff0d087221 */ /* 0x000fe20000010200 */
[----:B------:R-:W-:Y:S01]  /*1ae0*/  FADD.FTZ R10, |R11|, -RZ ;  /* 0x800000ff0b0a7221 */ /* 0x000fe20000010200 */
[----:B------:R-:W-:Y:S02]  /*1af0*/  FFMA.FTZ R19, R4, R19, 0.5 ;  /* 0x3f00000004137423 */ /* 0x000fe40000010013 */
[----:B------:R-:W-:Y:S01]  /*1b00*/  @P2 FSEL R8, R17, RZ, P3 ;  /* 0x000000ff11082208 */ /* 0x000fe20001800000 */
[----:B--2---:R-:W-:Y:S01]  /*1b10*/  FMUL.FTZ R12, R12, R15 ;  /* 0x0000000f0c0c7220 */ /* 0x004fe20000410000 */
[----:B------:R-:W-:Y:S01]  /*1b20*/  FMUL.FTZ R15, R15, -0.5 ;  /* 0xbf0000000f0f7820 */ /* 0x000fe20000410000 */
[----:B------:R-:W-:Y:S01]  /*1b30*/  FFMA.FTZ R19, R4, R19, R4 ;  /* 0x0000001304137223 */ /* 0x000fe20000010004 */
[----:B------:R-:W-:-:S02]  /*1b40*/  FSETP.GT.FTZ.AND P3, PT, |R7|, 0.56000000238418579102, PT ;  /* 0x3f0f5c290700780b */ /* 0x000fc40003f74200 */
[----:B------:R-:W-:Y:S01]  /*1b50*/  FFMA.FTZ R15, R12, R15, 0.5 ;  /* 0x3f0000000c0f7423 */ /* 0x000fe2000001000f */
[----:B------:R-:W-:Y:S01]  /*1b60*/  LOP3.LUT R8, R8, 0x80000000, R13, 0xb8, !PT ;  /* 0x8000000008087812 */ /* 0x000fe200078eb80d */
[----:B-1----:R-:W-:Y:S01]  /*1b70*/  FMUL.FTZ R14, R14, R21 ;  /* 0x000000150e0e7220 */ /* 0x002fe20000410000 */
[----:B------:R-:W-:Y:S01]  /*1b80*/  FMUL.FTZ R21, R21, -0.5 ;  /* 0xbf00000015157820 */ /* 0x000fe20000410000 */
[----:B------:R-:W-:Y:S01]  /*1b90*/  FFMA.FTZ R12, R12, R15, R12 ;  /* 0x0000000f0c0c7223 */ /* 0x000fe2000001000c */
[----:B------:R-:W-:Y:S02]  /*1ba0*/  @P1 FSEL R10, R19, RZ, P4 ;  /* 0x000000ff130a1208 */ /* 0x000fe40002000000 */
[C---:B------:R-:W-:Y:S01]  /*1bb0*/  FFMA.FTZ R21, R14.reuse, R21, 0.5 ;  /* 0x3f0000000e157423 */ /* 0x040fe20000010015 */
[----:B------:R-:W-:Y:S02]  /*1bc0*/  FSETP.NEU.FTZ.AND P4, PT, |R9|, 1, PT ;  /* 0x3f8000000900780b */ /* 0x000fe40003f9d200 */
[----:B------:R-:W-:Y:S01]  /*1bd0*/  MOV R4, 0x3d10ecef ;  /* 0x3d10ecef00047802 */ /* 0x000fe20000000f00 */
[----:B------:R-:W-:Y:S01]  /*1be0*/  FFMA.FTZ R14, R14, R21, R14 ;  /* 0x000000150e0e7223 */ /* 0x000fe2000001000e */
[----:B------:R-:W-:Y:S01]  /*1bf0*/  @P0 FSEL R16, R12, RZ, P4 ;  /* 0x000000ff0c100208 */ /* 0x000fe20002000000 */
[----:B------:R-:W-:Y:S01]  /*1c00*/  FMUL.FTZ R21, R8, R8 ;  /* 0x0000000808157220 */ /* 0x000fe20000410000 */
[----:B------:R-:W-:-:S02]  /*1c10*/  FSETP.NEU.FTZ.AND P4, PT, |R7|, 1, PT ;  /* 0x3f8000000700780b */ /* 0x000fc40003f9d200 */
[----:B------:R-:W-:Y:S01]  /*1c20*/  LOP3.LUT R15, R10, 0x80000000, R11, 0xb8, !PT ;  /* 0x800000000a0f7812 */ /* 0x000fe200078eb80b */
[----:B------:R-:W-:Y:S01]  /*1c30*/  FFMA.FTZ R10, R21, R4, 0.016980519518256187439 ;  /* 0x3c8b1abb150a7423 */ /* 0x000fe20000010004 */
[----:B------:R-:W-:Y:S01]  /*1c40*/  @P3 FSEL R18, R14, RZ, P4 ;  /* 0x000000ff0e123208 */ /* 0x000fe20002000000 */
[--C-:B---3--:R-:W-:Y:S01]  /*1c50*/  HADD2.F32 R11, -RZ, R2.reuse.H1_H1 ;  /* 0x30000002ff0b7230 */ /* 0x108fe20000004100 */
[----:B------:R-:W-:Y:S01]  /*1c60*/  FSETP.GT.FTZ.AND P4, PT, R9, 0.56000000238418579102, PT ;  /* 0x3f0f5c290900780b */ /* 0x000fe20003f94000 */
[----:B------:R-:W-:Y:S01]  /*1c70*/  FMUL.FTZ R13, R15, R15 ;  /* 0x0000000f0f0d7220 */ /* 0x000fe20000410000 */
[----:B------:R-:W-:Y:S01]  /*1c80*/  LOP3.LUT R17, R18, 0x80000000, R7, 0xb8, !PT ;  /* 0x8000000012117812 */ /* 0x000fe200078eb807 */
[----:B------:R-:W-:Y:S01]  /*1c90*/  FFMA.FTZ R12, R21, R10, 0.030762933194637298584 ;  /* 0x3cfc028c150c7423 */ /* 0x000fe2000001000a */
[----:B------:R-:W-:Y:S01]  /*1ca0*/  LOP3.LUT R10, R16, 0x80000000, R9, 0xb8, !PT ;  /* 0x80000000100a7812 */ /* 0x000fe200078eb809 */
[----:B------:R-:W-:Y:S01]  /*1cb0*/  FFMA.FTZ R14, R13, R4, 0.016980519518256187439 ;  /* 0x3c8b1abb0d0e7423 */ /* 0x000fe20000010004 */
[----:B------:R-:W-:-:S02]  /*1cc0*/  HADD2.F32 R9, -RZ, R2.H0_H0 ;  /* 0x20000002ff097230 */ /* 0x000fc40000004100 */
[----:B------:R-:W-:Y:S01]  /*1cd0*/  FMUL.FTZ R23, R17, R17 ;  /* 0x0000001111177220 */ /* 0x000fe20000410000 */
[----:B------:R-:W-:Y:S01]  /*1ce0*/  FFMA.FTZ R12, R21, R12, 0.044709417968988418579 ;  /* 0x3d372139150c7423 */ /* 0x000fe2000001000c */
[----:B------:R-:W-:Y:S01]  /*1cf0*/  FFMA.FTZ R14, R13, R14, 0.030762933194637298584 ;  /* 0x3cfc028c0d0e7423 */ /* 0x000fe2000001000e */
[----:B------:R-:W-:Y:S01]  /*1d00*/  FMUL.FTZ R19, R10, R10 ;  /* 0x0000000a0a137220 */ /* 0x000fe20000410000 */
[----:B------:R-:W-:Y:S01]  /*1d10*/  FFMA.FTZ R18, R23, R4, 0.016980519518256187439 ;  /* 0x3c8b1abb17127423 */ /* 0x000fe20000010004 */
[----:B------:R-:W-:Y:S01]  /*1d20*/  FFMA.FTZ R12, R21, R12, 0.074989043176174163818 ;  /* 0x3d9993db150c7423 */ /* 0x000fe2000001000c */
[----:B------:R-:W-:Y:S01]  /*1d30*/  FFMA.FTZ R14, R13, R14, 0.044709417968988418579 ;  /* 0x3d3721390d0e7423 */ /* 0x000fe2000001000e */
[----:B------:R-:W-:Y:S01]  /*1d40*/  FFMA.FTZ R16, R19, R4, 0.016980519518256187439 ;  /* 0x3c8b1abb13107423 */ /* 0x000fe20000010004 */
[----:B------:R-:W-:Y:S01]  /*1d50*/  FFMA.FTZ R18, R23, R18, 0.030762933194637298584 ;  /* 0x3cfc028c17127423 */ /* 0x000fe20000010012 */
[----:B------:R-:W-:Y:S01]  /*1d60*/  FFMA.FTZ R12, R21, R12, 0.16666707396507263184 ;  /* 0x3e2aaac6150c7423 */ /* 0x000fe2000001000c */
[----:B------:R-:W-:Y:S01]  /*1d70*/  FFMA.FTZ R14, R13, R14, 0.074989043176174163818 ;  /* 0x3d9993db0d0e7423 */ /* 0x000fe2000001000e */
[----:B------:R-:W-:Y:S01]  /*1d80*/  FFMA.FTZ R16, R19, R16, 0.030762933194637298584 ;  /* 0x3cfc028c13107423 */ /* 0x000fe20000010010 */
[----:B------:R-:W-:Y:S01]  /*1d90*/  FFMA.FTZ R18, R23, R18, 0.044709417968988418579 ;  /* 0x3d37213917127423 */ /* 0x000fe20000010012 */
[----:B------:R-:W-:Y:S01]  /*1da0*/  FMUL.FTZ R21, R21, R12 ;  /* 0x0000000c15157220 */ /* 0x000fe20000410000 */
[----:B------:R-:W-:Y:S01]  /*1db0*/  FFMA.FTZ R14, R13, R14, 0.16666707396507263184 ;  /* 0x3e2aaac60d0e7423 */ /* 0x000fe2000001000e */
[----:B------:R-:W-:Y:S01]  /*1dc0*/  FFMA.FTZ R12, R19, R16, 0.044709417968988418579 ;  /* 0x3d372139130c7423 */ /* 0x000fe20000010010 */
[----:B------:R-:W-:Y:S01]  /*1dd0*/  FFMA.FTZ R18, R23, R18, 0.074989043176174163818 ;  /* 0x3d9993db17127423 */ /* 0x000fe20000010012 */
[----:B------:R-:W-:Y:S01]  /*1de0*/  FFMA.FTZ R2, R8, R21, R8 ;  /* 0x0000001508027223 */ /* 0x000fe20000010008 */
[----:B------:R-:W-:Y:S01]  /*1df0*/  FMUL.FTZ R16, R13, R14 ;  /* 0x0000000e0d107220 */ /* 0x000fe20000410000 */
[----:B------:R-:W-:Y:S01]  /*1e00*/  FFMA.FTZ R14, R19, R12, 0.074989043176174163818 ;  /* 0x3d9993db130e7423 */ /* 0x000fe2000001000c */
[----:B------:R-:W-:Y:S01]  /*1e10*/  FFMA.FTZ R12, |R9|, -R0, 0.5 ;  /* 0x3f000000090c7423 */ /* 0x000fe20000010a00 */
[C---:B------:R-:W-:Y:S01]  /*1e20*/  FFMA.FTZ R18, R23.reuse, R18, 0.16666707396507263184 ;  /* 0x3e2aaac617127423 */ /* 0x040fe20000010012 */
[C---:B------:R-:W-:Y:S01]  /*1e30*/  FADD.FTZ R25, -R2.reuse, -RZ ;  /* 0x800000ff02197221 */ /* 0x040fe20000010100 */
[----:B------:R-:W-:Y:S01]  /*1e40*/  HFMA2 R8, -RZ, RZ, 1.9599609375, 20144 ;  /* 0x3fd774ebff087431 */ /* 0x000fe200000001ff */
[----:B------:R-:W0:Y:S01]  /*1e50*/  MUFU.RSQ R21, R12 ;  /* 0x0000000c00157308 */ /* 0x000e220000001400 */
[----:B------:R-:W-:Y:S01]  /*1e60*/  FMUL.FTZ R18, R23, R18 ;  /* 0x0000001217127220 */ /* 0x000fe20000410000 */
[----:B------:R-:W-:Y:S01]  /*1e70*/  FFMA.FTZ R15, R15, R16, R15 ;  /* 0x000000100f0f7223 */ /* 0x000fe2000001000f */
[----:B------:R-:W-:Y:S01]  /*1e80*/  FFMA.FTZ R14, R19, R14, 0.16666707396507263184 ;  /* 0x3e2aaac6130e7423 */ /* 0x000fe2000001000e */
[----:B------:R-:W-:Y:S01]  /*1e90*/  FSEL R25, R2, R25, P2 ;  /* 0x0000001902197208 */ /* 0x000fe20001000000 */
[----:B------:R-:W-:Y:S01]  /*1ea0*/  FFMA.FTZ R17, R17, R18, R17 ;  /* 0x0000001211117223 */ /* 0x000fe20000010011 */
[----:B------:R-:W-:Y:S01]  /*1eb0*/  FADD.FTZ R18, -R15, -RZ ;  /* 0x800000ff0f127221 */ /* 0x000fe20000010100 */
[----:B------:R-:W-:Y:S01]  /*1ec0*/  FMUL.FTZ R27, R19, R14 ;  /* 0x0000000e131b7220 */ /* 0x000fe20000410000 */
[----:B------:R-:W-:Y:S01]  /*1ed0*/  FFMA.FTZ R14, |R11|, -R0, 0.5 ;  /* 0x3f0000000b0e7423 */ /* 0x000fe20000010a00 */
[----:B------:R-:W-:-:S02]  /*1ee0*/  HADD2.F32 R13, -RZ, R3.H0_H0 ;  /* 0x20000003ff0d7230 */ /* 0x000fc40000004100 */
[----:B------:R-:W-:Y:S01]  /*1ef0*/  @!P6 FFMA.FTZ R2, R8, 0.93318945169448852539, R25 ;  /* 0x3f6ee5810802e823 */ /* 0x000fe20000010019 */
[----:B------:R-:W-:Y:S01]  /*1f00*/  FSEL R23, R15, R18, P1 ;  /* 0x000000120f177208 */ /* 0x000fe20000800000 */
[----:B------:R-:W1:Y:S01]  /*1f10*/  MUFU.RSQ R19, R14 ;  /* 0x0000000e00137308 */ /* 0x000e620000001400 */
[----:B------:R-:W-:Y:S01]  /*1f20*/  FSETP.GT.FTZ.AND P6, PT, R7, 0.56000000238418579102, PT ;  /* 0x3f0f5c290700780b */ /* 0x000fe20003fd4000 */
[----:B------:R-:W-:Y:S01]  /*1f30*/  FADD.FTZ R20, -R17, -RZ ;  /* 0x800000ff11147221 */ /* 0x000fe20000010100 */
[----:B------:R-:W-:Y:S01]  /*1f40*/  FFMA.FTZ R10, R10, R27, R10 ;  /* 0x0000001b0a0a7223 */ /* 0x000fe2000001000a */
[----:B------:R-:W-:Y:S01]  /*1f50*/  FFMA.FTZ R16, |R13|, -R0, 0.5 ;  /* 0x3f0000000d107423 */ /* 0x000fe20000010a00 */
[----:B------:R-:W-:Y:S01]  /*1f60*/  @!P5 FFMA.FTZ R15, R8, 0.93318945169448852539, R23 ;  /* 0x3f6ee581080fd823 */ /* 0x000fe20000010017 */
[----:B0-----:R-:W-:Y:S01]  /*1f70*/  FMUL.FTZ R12, R12, R21 ;  /* 0x000000150c0c7220 */ /* 0x001fe20000410000 */
[----:B------:R-:W-:Y:S01]  /*1f80*/  FMUL.FTZ R27, R21, -0.5 ;  /* 0xbf000000151b7820 */ /* 0x000fe20000410000 */
[----:B------:R-:W-:Y:S01]  /*1f90*/  FSETP.GT.FTZ.AND P5, PT, |R9|, 0.56000000238418579102, PT ;  /* 0x3f0f5c290900780b */ /* 0x000fe20003fb4200 */
[----:B------:R-:W0:Y:S01]  /*1fa0*/  MUFU.RSQ R7, R16 ;  /* 0x0000001000077308 */ /* 0x000e220000001400 */
[----:B------:R-:W-:Y:S01]  /*1fb0*/  FADD.FTZ R25, -R10, -RZ ;  /* 0x800000ff0a197221 */ /* 0x000fe20000010100 */
[----:B------:R-:W-:Y:S01]  /*1fc0*/  FSEL R21, R17, R20, P3 ;  /* 0x0000001411157208 */ /* 0x000fe20001800000 */
[----:B------:R-:W-:-:S02]  /*1fd0*/  HADD2.F32 R3, -RZ, R3.H1_H1 ;  /* 0x30000003ff037230 */ /* 0x000fc40000004100 */
[----:B------:R-:W-:Y:S01]  /*1fe0*/  FFMA.FTZ R27, R12, R27, 0.5 ;  /* 0x3f0000000c1b7423 */ /* 0x000fe2000001001b */
[----:B------:R-:W-:Y:S01]  /*1ff0*/  @P2 FADD.FTZ R2, R2, R2 ;  /* 0x0000000202022221 */ /* 0x000fe20000010000 */
[----:B------:R-:W-:Y:S01]  /*2000*/  FSEL R25, R10, R25, P0 ;  /* 0x000000190a197208 */ /* 0x000fe20000000000 */
[----:B------:R-:W-:Y:S01]  /*2010*/  @!P6 FFMA.FTZ R17, R8, 0.93318945169448852539, R21 ;  /* 0x3f6ee5810811e823 */ /* 0x000fe20000010015 */
[----:B------:R-:W-:Y:S01]  /*2020*/  FFMA.FTZ R27, R12, R27, R12 ;  /* 0x0000001b0c1b7223 */ /* 0x000fe2000001000c */
[----:B------:R-:W-:Y:S01]  /*2030*/  FFMA.FTZ R0, |R3|, -R0, 0.5 ;  /* 0x3f00000003007423 */ /* 0x000fe20000010a00 */
[C---:B------:R-:W-:Y:S01]  /*2040*/  FSETP.NEU.FTZ.AND P6, PT, |R9|.reuse, 1, PT ;  /* 0x3f8000000900780b */ /* 0x040fe20003fdd200 */
[----:B------:R-:W-:Y:S01]  /*2050*/  FADD.FTZ R12, |R9|, -RZ ;  /* 0x800000ff090c7221 */ /* 0x000fe20000010200 */
[----:B------:R-:W-:Y:S01]  /*2060*/  @!P4 FFMA.FTZ R10, R8, 0.93318945169448852539, R25 ;  /* 0x3f6ee581080ac823 */ /* 0x000fe20000010019 */
[----:B-1----:R-:W-:Y:S01]  /*2070*/  FMUL.FTZ R14, R14, R19 ;  /* 0x000000130e0e7220 */ /* 0x002fe20000410000 */
[----:B------:R-:W1:Y:S01]  /*2080*/  MUFU.RSQ R21, R0 ;  /* 0x0000000000157308 */ /* 0x000e620000001400 */
[----:B------:R-:W-:Y:S01]  /*2090*/  @P5 FSEL R12, R27, RZ, P6 ;  /* 0x000000ff1b0c5208 */ /* 0x000fe20003000000 */
[----:B------:R-:W-:Y:S01]  /*20a0*/  FMUL.FTZ R19, R19, -0.5 ;  /* 0xbf00000013137820 */ /* 0x000fe20000410000 */
[----:B------:R-:W-:Y:S01]  /*20b0*/  FSETP.GT.FTZ.AND P4, PT, |R11|, 0.56000000238418579102, PT ;  /* 0x3f0f5c290b00780b */ /* 0x000fe20003f94200 */
[----:B0-----:R-:W-:Y:S01]  /*20c0*/  FMUL.FTZ R18, R16, R7 ;  /* 0x0000000710127220 */ /* 0x001fe20000410000 */
[----:B------:R-:W-:Y:S01]  /*20d0*/  LOP3.LUT R12, R12, 0x80000000, R9, 0xb8, !PT ;  /* 0x800000000c0c7812 */ /* 0x000fe200078eb809 */
[C---:B------:R-:W-:Y:S01]  /*20e0*/  FFMA.FTZ R19, R14.reuse, R19, 0.5 ;  /* 0x3f0000000e137423 */ /* 0x040fe20000010013 */
[----:B------:R-:W-:Y:S01]  /*20f0*/  FMUL.FTZ R7, R7, -0.5 ;  /* 0xbf00000007077820 */ /* 0x000fe20000410000 */
[C---:B------:R-:W-:Y:S01]  /*2100*/  FSETP.NEU.FTZ.AND P6, PT, |R11|.reuse, 1, PT ;  /* 0x3f8000000b00780b */ /* 0x040fe20003fdd200 */
[----:B------:R-:W-:Y:S01]  /*2110*/  FADD.FTZ R16, |R11|, -RZ ;  /* 0x800000ff0b107221 */ /* 0x000fe20000010200 */
[----:B------:R-:W-:Y:S01]  /*2120*/  FFMA.FTZ R19, R14, R19, R14 ;  /* 0x000000130e137223 */ /* 0x000fe2000001000e */
[----:B------:R-:W-:Y:S01]  /*2130*/  FMUL.FTZ R23, R12, R12 ;  /* 0x0000000c0c177220 */ /* 0x000fe20000410000 */
[C---:B------:R-:W-:Y:S01]  /*2140*/  FFMA.FTZ R7, R18.reuse, R7, 0.5 ;  /* 0x3f00000012077423 */ /* 0x040fe20000010007 */
[----:B------:R-:W-:Y:S01]  /*2150*/  FSETP.GT.FTZ.AND P2, PT, |R13|, 0.56000000238418579102, PT ;  /* 0x3f0f5c290d00780b */ /* 0x000fe20003f54200 */
[----:B------:R-:W-:Y:S01]  /*2160*/  @P1 FADD.FTZ R15, R15, R15 ;  /* 0x0000000f0f0f1221 */ /* 0x000fe20000010000 */
[----:B------:R-:W-:Y:S01]  /*2170*/  FFMA.FTZ R14, R23, R4, 0.016980519518256187439 ;  /* 0x3c8b1abb170e7423 */ /* 0x000fe20000010004 */
[----:B------:R-:W-:Y:S01]  /*2180*/  @P4 FSEL R16, R19, RZ, P6 ;  /* 0x000000ff13104208 */ /* 0x000fe20003000000 */
[----:B------:R-:W-:Y:S01]  /*2190*/  FFMA.FTZ R7, R18, R7, R18 ;  /* 0x0000000712077223 */ /* 0x000fe20000010012 */
[----:B-1----:R-:W-:Y:S01]  /*21a0*/  FMUL.FTZ R18, R0, R21 ;  /* 0x0000001500127220 */ /* 0x002fe20000410000 */
[----:B------:R-:W-:Y:S01]  /*21b0*/  FFMA.FTZ R14, R23, R14, 0.030762933194637298584 ;  /* 0x3cfc028c170e7423 */ /* 0x000fe2000001000e */
[----:B------:R-:W-:Y:S01]  /*21c0*/  FMUL.FTZ R21, R21, -0.5 ;  /* 0xbf00000015157820 */ /* 0x000fe20000410000 */
[----:B------:R-:W-:Y:S01]  /*21d0*/  LOP3.LUT R0, R16, 0x80000000, R11, 0xb8, !PT ;  /* 0x8000000010007812 */ /* 0x000fe200078eb80b */
[----:B------:R-:W-:Y:S01]  /*21e0*/  FADD.FTZ R20, |R13|, -RZ ;  /* 0x800000ff0d147221 */ /* 0x000fe20000010200 */
[----:B------:R-:W-:Y:S01]  /*21f0*/  FFMA.FTZ R16, R23, R14, 0.044709417968988418579 ;  /* 0x3d37213917107423 */ /* 0x000fe2000001000e */
[----:B------:R-:W-:Y:S01]  /*2200*/  FFMA.FTZ R21, R18, R21, 0.5 ;  /* 0x3f00000012157423 */ /* 0x000fe20000010015 */
[----:B------:R-:W-:Y:S01]  /*2210*/  FSETP.GT.FTZ.AND P1, PT, |R3|, 0.56000000238418579102, PT ;  /* 0x3f0f5c290300780b */ /* 0x000fe20003f34200 */
[----:B------:R-:W-:Y:S01]  /*2220*/  FMUL.FTZ R19, R0, R0 ;  /* 0x0000000000137220 */ /* 0x000fe20000410000 */
[----:B------:R-:W-:Y:S01]  /*2230*/  FSETP.NEU.FTZ.AND P6, PT, |R13|, 1, PT ;  /* 0x3f8000000d00780b */ /* 0x000fe20003fdd200 */
[----:B------:R-:W-:Y:S01]  /*2240*/  FFMA.FTZ R16, R23, R16, 0.074989043176174163818 ;  /* 0x3d9993db17107423 */ /* 0x000fe20000010010 */
[----:B------:R-:W-:Y:S01]  /*2250*/  FFMA.FTZ R21, R18, R21, R18 ;  /* 0x0000001512157223 */ /* 0x000fe20000010012 */
[----:B------:R-:W-:Y:S01]  /*2260*/  FFMA.FTZ R18, R19, R4, 0.016980519518256187439 ;  /* 0x3c8b1abb13127423 */ /* 0x000fe20000010004 */
[----:B------:R-:W-:Y:S01]  /*2270*/  @P2 FSEL R20, R7, RZ, P6 ;  /* 0x000000ff07142208 */ /* 0x000fe20003000000 */
[----:B------:R-:W-:Y:S01]  /*2280*/  FFMA.FTZ R16, R23, R16, 0.16666707396507263184 ;  /* 0x3e2aaac617107423 */ /* 0x000fe20000010010 */
[----:B------:R-:W-:Y:S01]  /*2290*/  FSETP.NEU.FTZ.AND P6, PT, |R3|, 1, PT ;  /* 0x3f8000000300780b */ /* 0x000fe20003fdd200 */
[----:B------:R-:W-:Y:S01]  /*22a0*/  FFMA.FTZ R18, R19, R18, 0.030762933194637298584 ;  /* 0x3cfc028c13127423 */ /* 0x000fe20000010012 */
[----:B------:R-:W-:Y:S01]  /*22b0*/  LOP3.LUT R7, R20, 0x80000000, R13, 0xb8, !PT ;  /* 0x8000000014077812 */ /* 0x000fe200078eb80d */
[----:B------:R-:W-:Y:S01]  /*22c0*/  FMUL.FTZ R23, R23, R16 ;  /* 0x0000001017177220 */ /* 0x000fe20000410000 */
[----:B------:R-:W-:Y:S01]  /*22d0*/  FADD.FTZ R14, |R3|, -RZ ;  /* 0x800000ff030e7221 */ /* 0x000fe20000010200 */
[----:B------:R-:W-:Y:S01]  /*22e0*/  FFMA.FTZ R18, R19, R18, 0.044709417968988418579 ;  /* 0x3d37213913127423 */ /* 0x000fe20000010012 */
[----:B------:R-:W-:Y:S01]  /*22f0*/  @P1 FSEL R14, R21, RZ, P6 ;  /* 0x000000ff150e1208 */ /* 0x000fe20003000000 */
[----:B------:R-:W-:Y:S01]  /*2300*/  FMUL.FTZ R21, R7, R7 ;  /* 0x0000000707157220 */ /* 0x000fe20000410000 */
[----:B------:R-:W-:Y:S01]  /*2310*/  FFMA.FTZ R12, R12, R23, R12 ;  /* 0x000000170c0c7223 */ /* 0x000fe2000001000c */
[----:B------:R-:W-:Y:S01]  /*2320*/  FSETP.GT.FTZ.AND P6, PT, R9, 0.56000000238418579102, PT ;  /* 0x3f0f5c290900780b */ /* 0x000fe20003fd4000 */
[----:B------:R-:W-:Y:S01]  /*2330*/  FFMA.FTZ R18, R19, R18, 0.074989043176174163818 ;  /* 0x3d9993db13127423 */ /* 0x000fe20000010012 */
[----:B------:R-:W-:Y:S01]  /*2340*/  FFMA.FTZ R16, R21, R4, 0.016980519518256187439 ;  /* 0x3c8b1abb15107423 */ /* 0x000fe20000010004 */
[----:B------:R-:W-:Y:S01]  /*2350*/  FADD.FTZ R23, -R12, -RZ ;  /* 0x800000ff0c177221 */ /* 0x000fe20000010100 */
[----:B------:R-:W-:Y:S01]  /*2360*/  LOP3.LUT R14, R14, 0x80000000, R3, 0xb8, !PT ;  /* 0x800000000e0e7812 */ /* 0x000fe200078eb803 */
[----:B------:R-:W-:Y:S01]  /*2370*/  FFMA.FTZ R18, R19, R18, 0.16666707396507263184 ;  /* 0x3e2aaac613127423 */ /* 0x000fe20000010012 */
[----:B------:R-:W-:Y:S01]  /*2380*/  FFMA.FTZ R16, R21, R16, 0.030762933194637298584 ;  /* 0x3cfc028c15107423 */ /* 0x000fe20000010010 */
[----:B------:R-:W-:Y:S01]  /*2390*/  @P0 FADD.FTZ R10, R10, R10 ;  /* 0x0000000a0a0a0221 */ /* 0x000fe20000010000 */
[----:B------:R-:W-:Y:S01]  /*23a0*/  FSEL R23, R12, R23, P5 ;  /* 0x000000170c177208 */ /* 0x000fe20002800000 */
[----:B------:R-:W-:Y:S01]  /*23b0*/  FMUL.FTZ R19, R19, R18 ;  /* 0x0000001213137220 */ /* 0x000fe20000410000 */
[----:B------:R-:W-:Y:S01]  /*23c0*/  FMUL.FTZ R9, R14, R14 ;  /* 0x0000000e0e097220 */ /* 0x000fe20000410000 */
[----:B------:R-:W-:Y:S01]  /*23d0*/  FFMA.FTZ R16, R21, R16, 0.044709417968988418579 ;  /* 0x3d37213915107423 */ /* 0x000fe20000010010 */
[----:B------:R-:W-:Y:S01]  /*23e0*/  @P3 FADD.FTZ R17, R17, R17 ;  /* 0x0000001111113221 */ /* 0x000fe20000010000 */
[----:B------:R-:W-:Y:S01]  /*23f0*/  FFMA.FTZ R19, R0, R19, R0 ;  /* 0x0000001300137223 */ /* 0x000fe20000010000 */
[----:B------:R-:W-:Y:S01]  /*2400*/  @!P6 FFMA.FTZ R12, R8, 0.93318945169448852539, R23 ;  /* 0x3f6ee581080ce823 */ /* 0x000fe20000010017 */
[----:B------:R-:W-:Y:S01]  /*2410*/  FSETP.GT.FTZ.AND P6, PT, R11, 0.56000000238418579102, PT ;  /* 0x3f0f5c290b00780b */ /* 0x000fe20003fd4000 */
[----:B------:R-:W-:Y:S01]  /*2420*/  FFMA.FTZ R4, R9, R4, 0.016980519518256187439 ;  /* 0x3c8b1abb09047423 */ /* 0x000fe20000010004 */
[----:B------:R-:W-:Y:S01]  /*2430*/  FFMA.FTZ R16, R21, R16, 0.074989043176174163818 ;  /* 0x3d9993db15107423 */ /* 0x000fe20000010010 */
[----:B------:R-:W-:Y:S01]  /*2440*/  FADD.FTZ R0, -R19, -RZ ;  /* 0x800000ff13007221 */ /* 0x000fe20000010100 */
[----:B------:R-:W-:Y:S01]  /*2450*/  @P5 FADD.FTZ R12, R12, R12 ;  /* 0x0000000c0c0c5221 */ /* 0x000fe20000010000 */
[----:B------:R-:W-:Y:S01]  /*2460*/  FFMA.FTZ R4, R9, R4, 0.030762933194637298584 ;  /* 0x3cfc028c09047423 */ /* 0x000fe20000010004 */
[----:B------:R-:W-:Y:S01]  /*2470*/  FFMA.FTZ R16, R21, R16, 0.16666707396507263184 ;  /* 0x3e2aaac615107423 */ /* 0x000fe20000010010 */
[----:B------:R-:W-:-:S02]  /*2480*/  F2FP.F16.F32.PACK_AB R2, R15, R2 ;  /* 0x000000020f02723e */ /* 0x000fc400000000ff */
[----:B------:R-:W-:Y:S01]  /*2490*/  FSEL R11, R19, R0, P4 ;  /* 0x00000000130b7208 */ /* 0x000fe20002000000 */
[----:B------:R-:W-:Y:S01]  /*24a0*/  FMUL.FTZ R16, R21, R16 ;  /* 0x0000001015107220 */ /* 0x000fe20000410000 */
[----:B------:R-:W-:Y:S01]  /*24b0*/  FFMA.FTZ R4, R9, R4, 0.044709417968988418579 ;  /* 0x3d37213909047423 */ /* 0x000fe20000010004 */
[----:B------:R-:W0:Y:S02]  /*24c0*/  LDC.64 R20, c[0x0][0x388] ;  /* 0x0000e200ff147b82 */ /* 0x000e240000000a00 */
[----:B------:R-:W-:Y:S01]  /*24d0*/  FFMA.FTZ R7, R7, R16, R7 ;  /* 0x0000001007077223 */ /* 0x000fe20000010007 */
[----:B------:R-:W-:Y:S01]  /*24e0*/  FFMA.FTZ R4, R9, R4, 0.074989043176174163818 ;  /* 0x3d9993db09047423 */ /* 0x000fe20000010004 */
[----:B------:R-:W-:Y:S01]  /*24f0*/  @!P6 FFMA.FTZ R19, R8, 0.93318945169448852539, R11 ;  /* 0x3f6ee5810813e823 */ /* 0x000fe2000001000b */
[----:B------:R-:W-:Y:S01]  /*2500*/  FSETP.GT.FTZ.AND P6, PT, R13, 0.56000000238418579102, PT ;  /* 0x3f0f5c290d00780b */ /* 0x000fe20003fd4000 */
[----:B------:R-:W-:Y:S01]  /*2510*/  FADD.FTZ R0, -R7, -RZ ;  /* 0x800000ff07007221 */ /* 0x000fe20000010100 */
[----:B------:R-:W-:Y:S01]  /*2520*/  FFMA.FTZ R4, R9, R4, 0.16666707396507263184 ;  /* 0x3e2aaac609047423 */ /* 0x000fe20000010004 */
[----:B------:R-:W-:-:S03]  /*2530*/  @P4 FADD.FTZ R19, R19, R19 ;  /* 0x0000001313134221 */ /* 0x000fc60000010000 */
[----:B------:R-:W-:Y:S01]  /*2540*/  FMUL.FTZ R11, R9, R4 ;  /* 0x00000004090b7220 */ /* 0x000fe20000410000 */
[----:B------:R-:W-:-:S03]  /*2550*/  FSEL R9, R7, R0, P2 ;  /* 0x0000000007097208 */ /* 0x000fc60001000000 */
[----:B------:R-:W-:-:S03]  /*2560*/  FFMA.FTZ R14, R14, R11, R14 ;  /* 0x0000000b0e0e7223 */ /* 0x000fc6000001000e */
[----:B------:R-:W-:Y:S01]  /*2570*/  @!P6 FFMA.FTZ R7, R8, 0.93318945169448852539, R9 ;  /* 0x3f6ee5810807e823 */ /* 0x000fe20000010009 */
[----:B------:R-:W-:Y:S01]  /*2580*/  FSETP.GT.FTZ.AND P6, PT, R3, 0.56000000238418579102, PT ;  /* 0x3f0f5c290300780b */ /* 0x000fe20003fd4000 */
[C---:B------:R-:W-:Y:S02]  /*2590*/  FADD.FTZ R3, -R14.reuse, -RZ ;  /* 0x800000ff0e037221 */ /* 0x040fe40000010100 */
[----:B------:R-:W-:Y:S01]  /*25a0*/  @P2 FADD.FTZ R7, R7, R7 ;  /* 0x0000000707072221 */ /* 0x000fe20000010000 */
[----:B0-----:R-:W-:Y:S02]  /*25b0*/  IMAD.WIDE.U32 R20, R5, 0x2, R20 ;  /* 0x0000000205147825 */ /* 0x001fe400078e0014 */
[----:B------:R-:W-:Y:S02]  /*25c0*/  FSEL R3, R14, R3, P1 ;  /* 0x000000030e037208 */ /* 0x000fe40000800000 */
[----:B------:R-:W-:Y:S01]  /*25d0*/  IMAD.WIDE.U32 R20, R6, 0x8, R20 ;  /* 0x0000000806147825 */ /* 0x000fe200078e0014 */
[----:B------:R-:W-:-:S04]  /*25e0*/  F2FP.F16.F32.PACK_AB R6, R19, R12 ;  /* 0x0000000c1306723e */ /* 0x000fc800000000ff */
[----:B------:R-:W-:Y:S01]  /*25f0*/  @!P6 FFMA.FTZ R14, R8, 0.93318945169448852539, R3 ;  /* 0x3f6ee581080ee823 */ /* 0x000fe20000010003 */
[----:B------:R-:W-:-:S03]  /*2600*/  F2FP.F16.F32.PACK_AB R3, R17, R10 ;  /* 0x0000000a1103723e */ /* 0x000fc600000000ff */
[----:B------:R-:W-:Y:S02]  /*2610*/  @P1 FADD.FTZ R14, R14, R14 ;  /* 0x0000000e0e0e1221 */ /* 0x000fe40000010000 */
[----:B------:R-:W-:Y:S03]  /*2620*/  STG.E.64 desc[UR4][R20.64], R2 ;  /* 0x0000000214007986 */ /* 0x000fe6000c101b04 */
[----:B------:R-:W-:-:S05]  /*2630*/  F2FP.F16.F32.PACK_AB R7, R14, R7 ;  /* 0x000000070e07723e */ /* 0x000fca00000000ff */
[----:B------:R-:W-:Y:S01]  /*2640*/  STG.E.64 desc[UR4][R20.64+0x400], R6 ;  /* 0x0004000614007986 */ /* 0x000fe2000c101b04 */
[----:B------:R-:W-:Y:S05]  /*2650*/  EXIT ;  /* 0x000000000000794d */ /* 0x000fea0003800000 */
.L_x_1326:
        /* <DEDUP_REMOVED lines=10> */
.L_x_17261:


//--------------------- .text._ZN2at6native29vectorized_elementwise_kernelILi8EZZZNS0_16acos_kernel_cudaERNS_18TensorIteratorBaseEENKUlvE0_clEvENKUlvE1_clEvEUlN3c104HalfEE_St5arrayIPcLm2EEEEviT0_T1_ --------------------------
	.section	.text._ZN2at6native29vectorized_elementwise_kernelILi8EZZZNS0_16acos_kernel_cudaERNS_18TensorIteratorBaseEENKUlvE0_clEvENKUlvE1_clEvEUlN3c104HalfEE_St5arrayIPcLm2EEEEviT0_T1_,"ax",@progbits
	.align	128
        .global         _ZN2at6native29vectorized_elementwise_kernelILi8EZZZNS0_16acos_kernel_cudaERNS_18TensorIteratorBaseEENKUlvE0_clEvENKUlvE1_clEvEUlN3c104HalfEE_St5arrayIPcLm2EEEEviT0_T1_
        .type           _ZN2at6native29vectorized_elementwise_kernelILi8EZZZNS0_16acos_kernel_cudaERNS_18TensorIteratorBaseEENKUlvE0_clEvENKUlvE1_clEvEUlN3c104HalfEE_St5arrayIPcLm2EEEEviT0_T1_,@function
        .size           _ZN2at6native29vectorized_elementwise_kernelILi8EZZZNS0_16acos_kernel_cudaERNS_18TensorIteratorBaseEENKUlvE0_clEvENKUlvE1_clEvEUlN3c104HalfEE_St5arrayIPcLm2EEEEviT0_T1_,(.L_x_17262 - _ZN2at6native29vectorized_elementwise_kernelILi8EZZZNS0_16acos_kernel_cudaERNS_18TensorIteratorBaseEENKUlvE0_clEvENKUlvE1_clEvEUlN3c104HalfEE_St5arrayIPcLm2EEEEviT0_T1_)
        .other          _ZN2at6native29vectorized_elementwise_kernelILi8EZZZNS0_16acos_kernel_cudaERNS_18TensorIteratorBaseEENKUlvE0_clEvENKUlvE1_clEvEUlN3c104HalfEE_St5arrayIPcLm2EEEEviT0_T1_,@"STO_CUDA_ENTRY STV_DEFAULT"
_ZN2at6native29vectorized_elementwise_kernelILi8EZZZNS0_16acos_kernel_cudaERNS_18TensorIteratorBaseEENKUlvE0_clEvENKUlvE1_clEvEUlN3c104HalfEE_St5arrayIPcLm2EEEEviT0_T1_:
.text._ZN2at6native29vectorized_elementwise_kernelILi8EZZZNS0_16acos_kernel_cudaERNS_18TensorIteratorBaseEENKUlvE0_clEvENKUlvE1_clEvEUlN3c104HalfEE_St5arrayIPcLm2EEEEviT0_T1_:
        /* <DEDUP_REMOVED lines=106> */
.L_x_1329:
[----:B------:R-:W-:Y:S05]  /*06a0*/  BSYNC.RECONVERGENT B0 ;  /* 0x0000000000007941 */ /* 0x000fea0003800200 */
.L_x_1328:
        /* <DEDUP_REMOVED lines=34> */
.L_x_1331:
[----:B------:R-:W-:Y:S05]  /*08d0*/  BSYNC.RECONVERGENT B0 ;  /* 0x0000000000007941 */ /* 0x000fea0003800200 */
.L_x_1330:
        /* <DEDUP_REMOVED lines=33> */
.L_x_1333:
[----:B------:R-:W-:Y:S05]  /*0af0*/  BSYNC.RECONVERGENT B0 ;  /* 0x0000000000007941 */ /* 0x000fea0003800200 */
.L_x_1332:
[----:B------:R-:W-:Y:S01]  /*0b00*/  ISETP.GE.U32.AND P5, PT, R11, R2, PT ;  /* 0x000000020b00720c */ /* 0x000fe20003fa6070 */
[----:B------:R-:W-:Y:S01]  /*0b10*/  BSSY.RECONVERGENT B0, `(.L_x_1334) ;  /* 0x0000021000007945 */ /* 0x000fe20003800200 */
[----:B------:R-:W-:-:S05]  /*0b20*/  @!P0 IADD3 R11, PT, PT, R0, R3, RZ ;  /* 0x00000003000b8210 */ /* 0x000fca0007ffe0ff */
[----:B0-----:R-:W-:Y:S01]  /*0b30*/  @!P0 IMAD.WIDE.U32 R4, R11, 0x2, R4 ;  /* 0x000000020b048825 */ /* 0x001fe200078e0004 */
[----:B------:R-:W-:Y:S06]  /*0b40*/  @P1 BRA `(.L_x_1335) ;  /* 0x0000000000741947 */ /* 0x000fec0003800000 */
        /* <DEDUP_REMOVED lines=29> */
.L_x_1335:
[----:B------:R-:W-:Y:S05]  /*0d20*/  BSYNC.RECONVERGENT B0 ;  /* 0x0000000000007941 */ /* 0x000fea0003800200 */
.L_x_1334:
        /* <DEDUP_REMOVED lines=31> */
.L_x_1337:
[----:B------:R-:W-:Y:S05]  /*0f20*/  BSYNC.RECONVERGENT B0 ;  /* 0x0000000000007941 */ /* 0x000fea0003800200 */
.L_x_1336:
        /* <DEDUP_REMOVED lines=31> */
.L_x_1339:
[----:B------:R-:W-:Y:S05]  /*1120*/  BSYNC.RECONVERGENT B0 ;  /* 0x0000000000007941 */ /* 0x000fea0003800200 */
.L_x_1338:
        /* <DEDUP_REMOVED lines=31> */
.L_x_1341:
[----:B------:R-:W-:Y:S05]  /*1320*/  BSYNC.RECONVERGENT B0 ;  /* 0x0000000000007941 */ /* 0x000fea0003800200 */
.L_x_1340:
        /* <DEDUP_REMOVED lines=31> */
.L_x_1343:
[----:B------:R-:W-:Y:S05]  /*1520*/  BSYNC.RECONVERGENT B0 ;  /* 0x0000000000007941 */ /* 0x000fea0003800200 */
.L_x_1342:
        /* <DEDUP_REMOVED lines=18> */
.L_x_1346:
[----:B------:R-:W-:-:S13]  /*1650*/  ISETP.GE.U32.AND P0, PT, R3, R2, PT ;  /* 0x000000020300720c */ /* 0x000fda0003f06070 */
[----:B------:R-:W-:Y:S05]  /*1660*/  @P0 BRA `(.L_x_1348) ;  /* 0x0000000000300947 */ /* 0x000fea0003800000 */
[----:B0-----:R-:W0:Y:S01]  /*1670*/  LDC.64 R4, c[0x0][0x388] ;  /* 0x0000e200ff047b82 */ /* 0x001e220000000a00 */
[----:B------:R-:W-:Y:S02]  /*1680*/  IADD3 R7, PT, PT, R0, R3, RZ ;  /* 0x0000000300077210 */ /* 0x000fe40007ffe0ff */
[----:B------:R-:W-:-:S03]  /*1690*/  IADD3 R3, PT, PT, R3, 0x80, RZ ;  /* 0x0000008003037810 */ /* 0x000fc60007ffe0ff */
[----:B0-----:R-:W-:-:S05]  /*16a0*/  IMAD.WIDE.U32 R4, R7, 0x2, R4 ;  /* 0x0000000207047825 */ /* 0x001fca00078e0004 */
[----:B------:R1:W-:Y:S02]  /*16b0*/  STG.E.U16 desc[UR4][R4.64], R10 ;  /* 0x0000000a04007986 */ /* 0x0003e4000c101504 */
.L_x_1347:
[----:B------:R-:W-:-:S13]  /*16c0*/  ISETP.GE.U32.AND P0, PT, R3, R2, PT ;  /* 0x000000020300720c */ /* 0x000fda0003f06070 */
[----:B------:R-:W-:Y:S05]  /*16d0*/  @P0 BRA `(.L_x_1349) ;  /* 0x0000000000340947 */ /* 0x000fea0003800000 */
[----:B01----:R-:W0:Y:S01]  /*16e0*/  LDC.64 R4, c[0x0][0x388] ;  /* 0x0000e200ff047b82 */ /* 0x003e220000000a00 */
[----:B------:R-:W-:Y:S02]  /*16f0*/  IADD3 R7, PT, PT, R0, R3, RZ ;  /* 0x0000000300077210 */ /* 0x000fe40007ffe0ff */
[----:B------:R-:W-:-:S03]  /*1700*/  IADD3 R3, PT, PT, R3, 0x80, RZ ;  /* 0x0000008003037810 */ /* 0x000fc60007ffe0ff */
[----:B0-----:R-:W-:-:S05]  /*1710*/  IMAD.WIDE.U32 R4, R7, 0x2, R4 ;  /* 0x0000000207047825 */ /* 0x001fca00078e0004 */
[----:B------:R1:W-:Y:S02]  /*1720*/  STG.E.U16 desc[UR4][R4.64], R11 ;  /* 0x0000000b04007986 */ /* 0x0003e4000c101504 */
.L_x_1348:
        /* <DEDUP_REMOVED lines=8> */
.L_x_1349:
[----:B------:R-:W-:Y:S05]  /*17b0*/  BSYNC.RELIABLE B1 ;  /* 0x0000000000017941 */ /* 0x000fea0003800100 */
.L_x_1345:
[----:B------:R-:W-:-:S13]  /*17c0*/  ISETP.GE.U32.AND P0, PT, R3, R2, PT ;  /* 0x000000020300720c */ /* 0x000fda0003f06070 */
[----:B012---:R-:W0:Y:S01]  /*17d0*/  @!P0 LDC.64 R4, c[0x0][0x388] ;  /* 0x0000e200ff048b82 */ /* 0x007e220000000a00 */
[----:B------:R-:W-:Y:S02]  /*17e0*/  @!P0 IADD3 R7, PT, PT, R0, R3, RZ ;  /* 0x0000000300078210 */ /* 0x000fe40007ffe0ff */
[----:B------:R-:W-:-:S03]  /*17f0*/  @!P0 IADD3 R3, PT, PT, R3, 0x80, RZ ;  /* 0x0000008003038810 */ /* 0x000fc60007ffe0ff */
[----:B0-----:R-:W-:-:S05]  /*1800*/  @!P0 IMAD.WIDE.U32 R4, R7, 0x2, R4 ;  /* 0x0000000207048825 */ /* 0x001fca00078e0004 */
[----:B------:R2:W-:Y:S02]  /*1810*/  @!P0 STG.E.U16 desc[UR4][R4.64], R13 ;  /* 0x0000000d04008986 */ /* 0x0005e4000c101504 */
.L_x_1350:
[----:B------:R-:W-:Y:S05]  /*1820*/  BSYNC.RECONVERGENT B0 ;  /* 0x0000000000007941 */ /* 0x000fea0003800200 */
.L_x_1344:
        /* <DEDUP_REMOVED lines=8> */
.L_x_1327:
[----:B------:R-:W0:Y:S01]  /*18b0*/  S2R R2, SR_TID.X ;  /* 0x0000000000027919 */ /* 0x000e220000002100 */
[----:B------:R-:W1:Y:S02]  /*18c0*/  LDC.64 R4, c[0x0][0x390] ;  /* 0x0000e400ff047b82 */ /* 0x000e640000000a00 */
[----:B-1----:R-:W-:-:S04]  /*18d0*/  IMAD.WIDE.U32 R4, R0, 0x2, R4 ;  /* 0x0000000200047825 */ /* 0x002fc800078e0004 */
[----:B0-----:R-:W-:-:S06]  /*18e0*/  IMAD.WIDE.U32 R4, R2, 0x10, R4 ;  /* 0x0000001002047825 */ /* 0x001fcc00078e0004 */
[----:B------:R-:W2:Y:S01]  /*18f0*/  LDG.E.128 R4, desc[UR4][R4.64] ;  /* 0x0000000404047981 */ /* 0x000ea2000c1e1d00 */
[----:B------:R-:W-:Y:S02]  /*1900*/  HFMA2 R3, -RZ, RZ, 1.75, 0 ;  /* 0x3f000000ff037431 */ /* 0x000fe400000001ff */
[--C-:B--2---:R-:W-:Y:S02]  /*1910*/  HADD2.F32 R14, -RZ, R4.reuse.H0_H0 ;  /* 0x20000004ff0e7230 */ /* 0x104fe40000004100 */
[----:B------:R-:W-:Y:S02]  /*1920*/  HADD2.F32 R10, -RZ, R4.H1_H1 ;  /* 0x30000004ff0a7230 */ /* 0x000fe40000004100 */
[----:B------:R-:W-:Y:S02]  /*1930*/  HADD2.F32 R8, -RZ, R5.H0_H0 ;  /* 0x20000005ff087230 */ /* 0x000fe40000004100 */
[CC--:B------:R-:W-:Y:S01]  /*1940*/  FFMA.FTZ R11, |R14|.reuse, -R3.reuse, 0.5 ;  /* 0x3f0000000e0b7423 */ /* 0x0c0fe20000010a03 */
[----:B------:R-:W-:Y:S01]  /*1950*/  FSETP.GT.FTZ.AND P2, PT, |R14|, 0.56000000238418579102, PT ;  /* 0x3f0f5c290e00780b */ /* 0x000fe20003f54200 */
[-C--:B------:R-:W-:Y:S01]  /*1960*/  FFMA.FTZ R15, |R10|, -R3.reuse, 0.5 ;  /* 0x3f0000000a0f7423 */ /* 0x080fe20000010a03 */
[----:B------:R-:W-:Y:S01]  /*1970*/  FSETP.NEU.FTZ.AND P0, PT, |R14|, 1, PT ;  /* 0x3f8000000e00780b */ /* 0x000fe20003f1d200 */
[----:B------:R-:W0:Y:S01]  /*1980*/  MUFU.RSQ R12, R11 ;  /* 0x0000000b000c7308 */ /* 0x000e220000001400 */
[----:B------:R-:W-:Y:S01]  /*1990*/  FFMA.FTZ R9, |R8|, -R3, 0.5 ;  /* 0x3f00000008097423 */ /* 0x000fe20000010a03 */
[----:B------:R-:W-:-:S02]  /*19a0*/  FSETP.GT.FTZ.AND P1, PT, |R10|, 0.56000000238418579102, PT ;  /* 0x3f0f5c290a00780b */ /* 0x000fc40003f34200 */
[----:B------:R-:W-:Y:S02]  /*19b0*/  FSETP.NEU.FTZ.AND P4, PT, |R10|, 1, PT ;  /* 0x3f8000000a00780b */ /* 0x000fe40003f9d200 */
[----:B------:R-:W-:Y:S02]  /*19c0*/  FSETP.NEU.FTZ.AND P5, PT, |R8|, 1, PT ;  /* 0x3f8000000800780b */ /* 0x000fe40003fbd200 */
[----:B------:R-:W1:Y:S08]  /*19d0*/  MUFU.RSQ R16, R15 ;  /* 0x0000000f00107308 */ /* 0x000e700000001400 */
[----:B------:R-:W2:Y:S01]  /*19e0*/  MUFU.RSQ R18, R9 ;  /* 0x0000000900127308 */ /* 0x000ea20000001400 */
[----:B0-----:R-:W-:Y:S01]  /*19f0*/  FMUL.FTZ R13, R11, R12 ;  /* 0x0000000c0b0d7220 */ /* 0x001fe20000410000 */
[----:B------:R-:W-:Y:S01]  /*1a00*/  FMUL.FTZ R4, R12, -0.5 ;  /* 0xbf0000000c047820 */ /* 0x000fe20000410000 */
[----:B------:R-:W-:-:S02]  /*1a10*/  HADD2.F32 R12, -RZ, R5.H1_H1 ;  /* 0x30000005ff0c7230 */ /* 0x000fc40000004100 */
[----:B------:R-:W-:Y:S01]  /*1a20*/  FADD.FTZ R5, |R14|, -RZ ;  /* 0x800000ff0e057221 */ /* 0x000fe20000010200 */
[C---:B------:R-:W-:Y:S02]  /*1a30*/  FFMA.FTZ R4, R13.reuse, R4, 0.5 ;  /* 0x3f0000000d047423 */ /* 0x040fe40000010004 */
[C---:B------:R-:W-:Y:S01]  /*1a40*/  FFMA.FTZ R17, |R12|.reuse, -R3, 0.5 ;  /* 0x3f0000000c117423 */ /* 0x040fe20000010a03 */
[----:B------:R-:W-:Y:S01]  /*1a50*/  FSETP.GT.FTZ.AND P3, PT, |R12|, 0.56000000238418579102, PT ;  /* 0x3f0f5c290c00780b */ /* 0x000fe20003f74200 */
[----:B------:R-:W-:Y:S01]  /*1a60*/  FFMA.FTZ R4, R13, R4, R13 ;  /* 0x000000040d047223 */ /* 0x000fe2000001000d */
[----:B-1----:R-:W-:Y:S01]  /*1a70*/  FMUL.FTZ R13, R15, R16 ;  /* 0x000000100f0d7220 */ /* 0x002fe20000410000 */
[----:B------:R-:W0:Y:S01]  /*1a80*/  MUFU.RSQ R20, R17 ;  /* 0x0000001100147308 */ /* 0x000e220000001400 */
[----:B------:R-:W-:Y:S01]  /*1a90*/  FMUL.FTZ R16, R16, -0.5 ;  /* 0xbf00000010107820 */ /* 0x000fe20000410000 */
[----:B------:R-:W-:Y:S02]  /*1aa0*/  FSETP.NEU.FTZ.AND P6, PT, |R12|, 1, PT ;  /* 0x3f8000000c00780b */ /* 0x000fe40003fdd200 */
[----:B------:R-:W-:Y:S01]  /*1ab0*/  @P2 FSEL R5, R4, RZ, P0 ;  /* 0x000000ff04052208 */ /* 0x000fe20000000000 */
[----:B------:R-:W-:Y:S01]  /*1ac0*/  FFMA.FTZ R16, R13, R16, 0.5 ;  /* 0x3f0000000d107423 */ /* 0x000fe20000010010 */
[----:B------:R-:W-:Y:S01]  /*1ad0*/  MOV R4, 0x3d10ecef ;  /* 0x3d10ecef00047802 */ /* 0x000fe20000000f00 */
[----:B--2---:R-:W-:Y:S01]  /*1ae0*/  FMUL.FTZ R15, R9, R18 ;  /* 0x00000012090f7220 */ /* 0x004fe20000410000 */
[----:B------:R-:W-:Y:S01]  /*1af0*/  LOP3.LUT R5, R5, 0x80000000, R14, 0xb8, !PT ;  /* 0x8000000005057812 */ /* 0x000fe200078eb80e */
[----:B------:R-:W-:Y:S01]  /*1b00*/  FFMA.FTZ R13, R13, R16, R13 ;  /* 0x000000100d0d7223 */ /* 0x000fe2000001000d */
[----:B------:R-:W-:Y:S01]  /*1b10*/  FSETP.GT.FTZ.AND P0, PT, |R8|, 0.56000000238418579102, PT ;  /* 0x3f0f5c290800780b */ /* 0x000fe20003f14200 */
[----:B------:R-:W-:Y:S01]  /*1b20*/  FMUL.FTZ R18, R18, -0.5 ;  /* 0xbf00000012127820 */ /* 0x000fe20000410000 */
[----:B------:R-:W-:Y:S01]  /*1b30*/  FADD.FTZ R9, |R10|, -RZ ;  /* 0x800000ff0a097221 */ /* 0x000fe20000010200 */
[----:B------:R-:W-:Y:S01]  /*1b40*/  FMUL.FTZ R11, R5, R5 ;  /* 0x00000005050b7220 */ /* 0x000fe20000410000 */
[----:B------:R-:W-:Y:S01]  /*1b50*/  @P1 FSEL R9, R13, RZ, P4 ;  /* 0x000000ff0d091208 */ /* 0x000fe20002000000 */
[----:B------:R-:W-:Y:S01]  /*1b60*/  FFMA.FTZ R18, R15, R18, 0.5 ;  /* 0x3f0000000f127423 */ /* 0x000fe20000010012 */
[----:B------:R-:W-:Y:S01]  /*1b70*/  FADD.FTZ R13, |R8|, -RZ ;  /* 0x800000ff080d7221 */ /* 0x000fe20000010200 */
[----:B------:R-:W-:Y:S01]  /*1b80*/  FFMA.FTZ R16, R11, R4, 0.016980519518256187439 ;  /* 0x3c8b1abb0b107423 */ /* 0x000fe20000010004 */
[----:B0-----:R-:W-:Y:S01]  /*1b90*/  FMUL.FTZ R17, R17, R20 ;  /* 0x0000001411117220 */ /* 0x001fe20000410000 */
[----:B------:R-:W-:Y:S01]  /*1ba0*/  FMUL.FTZ R20, R20, -0.5 ;  /* 0xbf00000014147820 */ /* 0x000fe20000410000 */
[----:B------:R-:W-:Y:S01]  /*1bb0*/  FFMA.FTZ R18, R15, R18, R15 ;  /* 0x000000120f127223 */ /* 0x000fe2000001000f */
[----:B------:R-:W-:Y:S01]  /*1bc0*/  FFMA.FTZ R16, R11, R16, 0.030762933194637298584 ;  /* 0x3cfc028c0b107423 */ /* 0x000fe20000010010 */
[----:B------:R-:W-:Y:S01]  /*1bd0*/  FADD.FTZ R15, |R12|, -RZ ;  /* 0x800000ff0c0f7221 */ /* 0x000fe20000010200 */
[----:B------:R-:W-:Y:S01]  /*1be0*/  FFMA.FTZ R20, R17, R20, 0.5 ;  /* 0x3f00000011147423 */ /* 0x000fe20000010014 */
[----:B------:R-:W-:Y:S01]  /*1bf0*/  FSETP.GT.FTZ.AND P4, PT, R14, 0.56000000238418579102, PT ;  /* 0x3f0f5c290e00780b */ /* 0x000fe20003f94000 */
[----:B------:R-:W-:Y:S01]  /*1c00*/  FFMA.FTZ R16, R11, R16, 0.044709417968988418579 ;  /* 0x3d3721390b107423 */ /* 0x000fe20000010010 */
[----:B------:R-:W-:Y:S01]  /*1c10*/  @P0 FSEL R13, R18, RZ, P5 ;  /* 0x000000ff120d0208 */ /* 0x000fe20002800000 */
[----:B------:R-:W-:Y:S01]  /*1c20*/  FFMA.FTZ R20, R17, R20, R17 ;  /* 0x0000001411147223 */ /* 0x000fe20000010011 */
[----:B------:R-:W-:Y:S01]  /*1c30*/  LOP3.LUT R14, R9, 0x80000000, R10, 0xb8, !PT ;  /* 0x80000000090e7812 */ /* 0x000fe200078eb80a */
[----:B------:R-:W-:Y:S01]  /*1c40*/  FFMA.FTZ R16, R11, R16, 0.074989043176174163818 ;  /* 0x3d9993db0b107423 */ /* 0x000fe20000010010 */
[----:B------:R-:W-:-:S02]  /*1c50*/  FSETP.GT.FTZ.AND P5, PT, R10, 0.56000000238418579102, PT ;  /* 0x3f0f5c290a00780b */ /* 0x000fc40003fb4000 */
[----:B------:R-:W-:Y:S01]  /*1c60*/  @P3 FSEL R15, R20, RZ, P6 ;  /* 0x000000ff140f3208 */ /* 0x000fe20003000000 */
[----:B------:R-:W-:Y:S01]  /*1c70*/  FFMA.FTZ R16, R11, R16, 0.16666707396507263184 ;  /* 0x3e2aaac60b107423 */ /* 0x000fe20000010010 */
[----:B------:R-:W-:Y:S01]  /*1c80*/  FSETP.GT.FTZ.AND P6, PT, R8, 0.56000000238418579102, PT ;  /* 0x3f0f5c290800780b */ /* 0x000fe20003fd4000 */
[----:B------:R-:W-:Y:S01]  /*1c90*/  FMUL.FTZ R17, R14, R14 ;  /* 0x0000000e0e117220 */ /* 0x000fe20000410000 */
[----:B------:R-:W-:Y:S01]  /*1ca0*/  LOP3.LUT R9, R13, 0x80000000, R8, 0xb8, !PT ;  /* 0x800000000d097812 */ /* 0x000fe200078eb808 */
[----:B------:R-:W-:Y:S01]  /*1cb0*/  FMUL.FTZ R16, R11, R16 ;  /* 0x000000100b107220 */ /* 0x000fe20000410000 */
[----:B------:R-:W-:Y:S02]  /*1cc0*/  HFMA2 R8, -RZ, RZ, 1.9599609375, 20144 ;  /* 0x3fd774ebff087431 */ /* 0x000fe400000001ff */
[----:B------:R-:W-:Y:S01]  /*1cd0*/  FFMA.FTZ R18, R17, R4, 0.016980519518256187439 ;  /* 0x3c8b1abb11127423 */ /* 0x000fe20000010004 */
[----:B------:R-:W-:Y:S01]  /*1ce0*/  FFMA.FTZ R5, R5, R16, R5 ;  /* 0x0000001005057223 */ /* 0x000fe20000010005 */
[----:B------:R-:W-:Y:S01]  /*1cf0*/  LOP3.LUT R16, R15, 0x80000000, R12, 0xb8, !PT ;  /* 0x800000000f107812 */ /* 0x000fe200078eb80c */
[----:B------:R-:W-:Y:S01]  /*1d00*/  FMUL.FTZ R15, R9, R9 ;  /* 0x00000009090f7220 */ /* 0x000fe20000410000 */
[----:B------:R-:W-:Y:S01]  /*1d10*/  FFMA.FTZ R18, R17, R18, 0.030762933194637298584 ;  /* 0x3cfc028c11127423 */ /* 0x000fe20000010012 */
[----:B------:R-:W-:-:S02]  /*1d20*/  FADD.FTZ R10, -R5, -RZ ;  /* 0x800000ff050a7221 */ /* 0x000fc40000010100 */
[----:B------:R-:W-:Y:S01]  /*1d30*/  FMUL.FTZ R13, R16, R16 ;  /* 0x00000010100d7220 */ /* 0x000fe20000410000 */
[----:B------:R-:W-:Y:S02]  /*1d40*/  FFMA.FTZ R20, R15, R4, 0.016980519518256187439 ;  /* 0x3c8b1abb0f147423 */ /* 0x000fe40000010004 */
[----:B------:R-:W-:Y:S01]  /*1d50*/  FSEL R11, R5, R10, P2 ;  /* 0x0000000a050b7208 */ /* 0x000fe20001000000 */
[----:B------:R-:W-:Y:S01]  /*1d60*/  FFMA.FTZ R24, R13, R4, 0.016980519518256187439 ;  /* 0x3c8b1abb0d187423 */ /* 0x000fe20000010004 */
[----:B------:R-:W-:Y:S02]  /*1d70*/  HADD2.F32 R10, -RZ, R6.H0_H0 ;  /* 0x20000006ff0a7230 */ /* 0x000fe40000004100 */
[----:B------:R-:W-:Y:S01]  /*1d80*/  FFMA.FTZ R22, R15, R20, 0.030762933194637298584 ;  /* 0x3cfc028c0f167423 */ /* 0x000fe20000010014 */
[----:B------:R-:W-:Y:S01]  /*1d90*/  FFMA.FTZ R20, R17, R18, 0.044709417968988418579 ;  /* 0x3d37213911147423 */ /* 0x000fe20000010012 */
[----:B------:R-:W-:Y:S01]  /*1da0*/  FFMA.FTZ R24, R13, R24, 0.030762933194637298584 ;  /* 0x3cfc028c0d187423 */ /* 0x000fe20000010018 */
[----:B------:R-:W-:Y:S01]  /*1db0*/  @!P4 FFMA.FTZ R5, R8, 0.93318945169448852539, R11 ;  /* 0x3f6ee5810805c823 */ /* 0x000fe2000001000b */
[----:B------:R-:W-:Y:S01]  /*1dc0*/  FFMA.FTZ R11, |R10|, -R3, 0.5 ;  /* 0x3f0000000a0b7423 */ /* 0x000fe20000010a03 */
[----:B------:R-:W-:Y:S01]  /*1dd0*/  FFMA.FTZ R22, R15, R22, 0.044709417968988418579 ;  /* 0x3d3721390f167423 */ /* 0x000fe20000010016 */
[----:B------:R-:W-:Y:S01]  /*1de0*/  FFMA.FTZ R24, R13, R24, 0.044709417968988418579 ;  /* 0x3d3721390d187423 */ /* 0x000fe20000010018 */
[----:B------:R-:W-:Y:S01]  /*1df0*/  FFMA.FTZ R20, R17, R20, 0.074989043176174163818 ;  /* 0x3d9993db11147423 */ /* 0x000fe20000010014 */
[----:B------:R-:W0:Y:S01]  /*1e00*/  MUFU.RSQ R18, R11 ;  /* 0x0000000b00127308 */ /* 0x000e220000001400 */
[----:B------:R-:W-:Y:S01]  /*1e10*/  FFMA.FTZ R22, R15, R22, 0.074989043176174163818 ;  /* 0x3d9993db0f167423 */ /* 0x000fe20000010016 */
[----:B------:R-:W-:Y:S01]  /*1e20*/  FFMA.FTZ R24, R13, R24, 0.074989043176174163818 ;  /* 0x3d9993db0d187423 */ /* 0x000fe20000010018 */
[----:B------:R-:W-:Y:S01]  /*1e30*/  FFMA.FTZ R20, R17, R20, 0.16666707396507263184 ;  /* 0x3e2aaac611147423 */ /* 0x000fe20000010014 */
[----:B------:R-:W-:Y:S01]  /*1e40*/  FSETP.GT.FTZ.AND P4, PT, R12, 0.56000000238418579102, PT ;  /* 0x3f0f5c290c00780b */ /* 0x000fe20003f94000 */
[----:B------:R-:W-:Y:S01]  /*1e50*/  FFMA.FTZ R22, R15, R22, 0.16666707396507263184 ;  /* 0x3e2aaac60f167423 */ /* 0x000fe20000010016 */
[----:B------:R-:W-:Y:S01]  /*1e60*/  FFMA.FTZ R24, R13, R24, 0.16666707396507263184 ;  /* 0x3e2aaac60d187423 */ /* 0x000fe20000010018 */
[----:B------:R-:W-:Y:S01]  /*1e70*/  FMUL.FTZ R17, R17, R20 ;  /* 0x0000001411117220 */ /* 0x000fe20000410000 */
[----:B------:R-:W-:-:S02]  /*1e80*/  HADD2.F32 R12, -RZ, R7.H0_H0 ;  /* 0x20000007ff0c7230 */ /* 0x000fc40000004100 */
[----:B------:R-:W-:Y:S01]  /*1e90*/  FMUL.FTZ R22, R15, R22 ;  /* 0x000000160f167220 */ /* 0x000fe20000410000 */
[----:B------:R-:W-:Y:S01]  /*1ea0*/  FMUL.FTZ R13, R13, R24 ;  /* 0x000000180d0d7220 */ /* 0x000fe20000410000 */
[----:B------:R-:W-:Y:S02]  /*1eb0*/  HADD2.F32 R6, -RZ, R6.H1_H1 ;  /* 0x30000006ff067230 */ /* 0x000fe40000004100 */
[----:B------:R-:W-:Y:S01]  /*1ec0*/  FFMA.FTZ R14, R14, R17, R14 ;  /* 0x000000110e0e7223 */ /* 0x000fe2000001000e */
[----:B------:R-:W-:Y:S01]  /*1ed0*/  FFMA.FTZ R9, R9, R22, R9 ;  /* 0x0000001609097223 */ /* 0x000fe20000010009 */
[----:B------:R-:W-:Y:S01]  /*1ee0*/  FFMA.FTZ R16, R16, R13, R16 ;  /* 0x0000000d10107223 */ /* 0x000fe20000010010 */
[-C--:B------:R-:W-:Y:S01]  /*1ef0*/  FFMA.FTZ R13, |R12|, -R3.reuse, 0.5 ;  /* 0x3f0000000c0d7423 */ /* 0x080fe20000010a03 */
[----:B------:R-:W-:Y:S01]  /*1f00*/  FFMA.FTZ R15, |R6|, -R3, 0.5 ;  /* 0x3f000000060f7423 */ /* 0x000fe20000010a03 */
[----:B0-----:R-:W-:Y:S01]  /*1f10*/  FMUL.FTZ R21, R11, R18 ;  /* 0x000000120b157220 */ /* 0x001fe20000410000 */
[----:B------:R-:W-:Y:S01]  /*1f20*/  FADD.FTZ R11, -R14, -RZ ;  /* 0x800000ff0e0b7221 */ /* 0x000fe20000010100 */
[----:B------:R-:W0:Y:S01]  /*1f30*/  MUFU.RSQ R22, R13 ;  /* 0x0000000d00167308 */ /* 0x000e220000001400 */
[----:B------:R-:W-:Y:S01]  /*1f40*/  FMUL.FTZ R24, R18, -0.5 ;  /* 0xbf00000012187820 */ /* 0x000fe20000410000 */
[----:B------:R-:W-:Y:S01]  /*1f50*/  FADD.FTZ R18, -R9, -RZ ;  /* 0x800000ff09127221 */ /* 0x000fe20000010100 */
[----:B------:R-:W-:Y:S01]  /*1f60*/  FADD.FTZ R19, -R16, -RZ ;  /* 0x800000ff10137221 */ /* 0x000fe20000010100 */
[----:B------:R-:W-:Y:S01]  /*1f70*/  FSEL R11, R14, R11, P1 ;  /* 0x0000000b0e0b7208 */ /* 0x000fe20000800000 */
[----:B------:R-:W-:Y:S01]  /*1f80*/  FFMA.FTZ R24, R21, R24, 0.5 ;  /* 0x3f00000015187423 */ /* 0x000fe20000010018 */
[----:B------:R-:W-:Y:S01]  /*1f90*/  @P2 FADD.FTZ R5, R5, R5 ;  /* 0x0000000505052221 */ /* 0x000fe20000010000 */
[----:B------:R-:W-:Y:S01]  /*1fa0*/  FSEL R17, R9, R18, P0 ;  /* 0x0000001209117208 */ /* 0x000fe20000000000 */
[----:B------:R-:W1:Y:S01]  /*1fb0*/  MUFU.RSQ R20, R15 ;  /* 0x0000000f00147308 */ /* 0x000e620000001400 */
[----:B------:R-:W-:-:S02]  /*1fc0*/  HADD2.F32 R18, -RZ, R7.H1_H1 ;  /* 0x30000007ff127230 */ /* 0x000fc40000004100 */
[----:B------:R-:W-:Y:S01]  /*1fd0*/  @!P5 FFMA.FTZ R14, R8, 0.93318945169448852539, R11 ;  /* 0x3f6ee581080ed823 */ /* 0x000fe2000001000b */
[----:B------:R-:W-:Y:S01]  /*1fe0*/  FSETP.GT.FTZ.AND P5, PT, |R10|, 0.56000000238418579102, PT ;  /* 0x3f0f5c290a00780b */ /* 0x000fe20003fb4200 */
[----:B------:R-:W-:Y:S01]  /*1ff0*/  FFMA.FTZ R7, R21, R24, R21 ;  /* 0x0000001815077223 */ /* 0x000fe20000010015 */
[----:B------:R-:W-:Y:S01]  /*2000*/  FSEL R19, R16, R19, P3 ;  /* 0x0000001310137208 */ /* 0x000fe20001800000 */
[----:B------:R-:W-:Y:S01]  /*2010*/  FFMA.FTZ R3, |R18|, -R3, 0.5 ;  /* 0x3f00000012037423 */ /* 0x000fe20000010a03 */
[----:B------:R-:W-:Y:S01]  /*2020*/  @!P6 FFMA.FTZ R9, R8, 0.93318945169448852539, R17 ;  /* 0x3f6ee5810809e823 */ /* 0x000fe20000010011 */
[----:B------:R-:W-:Y:S01]  /*2030*/  FSETP.NEU.FTZ.AND P6, PT, |R10|, 1, PT ;  /* 0x3f8000000a00780b */ /* 0x000fe20003fdd200 */
[----:B0-----:R-:W-:Y:S01]  /*2040*/  FMUL.FTZ R13, R13, R22 ;  /* 0x000000160d0d7220 */ /* 0x001fe20000410000 */
[----:B------:R-:W0:Y:S01]  /*2050*/  MUFU.RSQ R24, R3 ;  /* 0x0000000300187308 */ /* 0x000e220000001400 */
[----:B------:R-:W-:Y:S01]  /*2060*/  FMUL.FTZ R22, R22, -0.5 ;  /* 0xbf00000016167820 */ /* 0x000fe20000410000 */
[----:B------:R-:W-:Y:S01]  /*2070*/  @!P4 FFMA.FTZ R16, R8, 0.93318945169448852539, R19 ;  /* 0x3f6ee5810810c823 */ /* 0x000fe20000010013 */
[----:B------:R-:W-:Y:S01]  /*2080*/  FSETP.GT.FTZ.AND P4, PT, |R6|, 0.56000000238418579102, PT ;  /* 0x3f0f5c290600780b */ /* 0x000fe20003f94200 */
[----:B------:R-:W-:Y:S01]  /*2090*/  FADD.FTZ R11, |R10|, -RZ ;  /* 0x800000ff0a0b7221 */ /* 0x000fe20000010200 */
[----:B------:R-:W-:Y:S01]  /*20a0*/  FFMA.FTZ R22, R13, R22, 0.5 ;  /* 0x3f0000000d167423 */ /* 0x000fe20000010016 */
[----:B------:R-:W-:Y:S01]  /*20b0*/  @P5 FSEL R11, R7, RZ, P6 ;  /* 0x000000ff070b5208 */ /* 0x000fe20003000000 */
[----:B-1----:R-:W-:Y:S01]  /*20c0*/  FMUL.FTZ R15, R15, R20 ;  /* 0x000000140f0f7220 */ /* 0x002fe20000410000 */
[----:B------:R-:W-:Y:S01]  /*20d0*/  FMUL.FTZ R20, R20, -0.5 ;  /* 0xbf00000014147820 */ /* 0x000fe20000410000 */
[----:B------:R-:W-:Y:S01]  /*20e0*/  FFMA.FTZ R22, R13, R22, R13 ;  /* 0x000000160d167223 */ /* 0x000fe2000001000d */
[----:B------:R-:W-:Y:S01]  /*20f0*/  LOP3.LUT R13, R11, 0x80000000, R10, 0xb8, !PT ;  /* 0x800000000b0d7812 */ /* 0x000fe200078eb80a */
[C---:B------:R-:W-:Y:S01]  /*2100*/  FADD.FTZ R7, |R6|.reuse, -RZ ;  /* 0x800000ff06077221 */ /* 0x040fe20000010200 */
[----:B------:R-:W-:Y:S01]  /*2110*/  FFMA.FTZ R20, R15, R20, 0.5 ;  /* 0x3f0000000f147423 */ /* 0x000fe20000010014 */
[----:B------:R-:W-:Y:S01]  /*2120*/  FSETP.NEU.FTZ.AND P6, PT, |R6|, 1, PT ;  /* 0x3f8000000600780b */ /* 0x000fe20003fdd200 */
[----:B------:R-:W-:Y:S01]  /*2130*/  @P1 FADD.FTZ R14, R14, R14 ;  /* 0x0000000e0e0e1221 */ /* 0x000fe20000010000 */
[----:B------:R-:W-:Y:S01]  /*2140*/  FMUL.FTZ R17, R13, R13 ;  /* 0x0000000d0d117220 */ /* 0x000fe20000410000 */
[----:B------:R-:W-:Y:S01]  /*2150*/  FFMA.FTZ R20, R15, R20, R15 ;  /* 0x000000140f147223 */ /* 0x000fe2000001000f */
[----:B------:R-:W-:Y:S01]  /*2160*/  FSETP.GT.FTZ.AND P2, PT, |R12|, 0.56000000238418579102, PT ;  /* 0x3f0f5c290c00780b */ /* 0x000fe20003f54200 */
[----:B0-----:R-:W-:Y:S01]  /*2170*/  FMUL.FTZ R11, R3, R24 ;  /* 0x00000018030b7220 */ /* 0x001fe20000410000 */
[----:B------:R-:W-:Y:S01]  /*2180*/  FMUL.FTZ R24, R24, -0.5 ;  /* 0xbf00000018187820 */ /* 0x000fe20000410000 */
[C---:B------:R-:W-:Y:S01]  /*2190*/  FSETP.GT.FTZ.AND P1, PT, |R18|.reuse, 0.56000000238418579102, PT ;  /* 0x3f0f5c291200780b */ /* 0x040fe20003f34200 */
[----:B------:R-:W-:Y:S01]  /*21a0*/  FADD.FTZ R19, |R18|, -RZ ;  /* 0x800000ff12137221 */ /* 0x000fe20000010200 */
[----:B------:R-:W-:Y:S01]  /*21b0*/  @P4 FSEL R7, R20, RZ, P6 ;  /* 0x000000ff14074208 */ /* 0x000fe20003000000 */
[----:B------:R-:W-:Y:S01]  /*21c0*/  FFMA.FTZ R20, R17, R4, 0.016980519518256187439 ;  /* 0x3c8b1abb11147423 */ /* 0x000fe20000010004 */
[----:B------:R-:W-:Y:S01]  /*21d0*/  FFMA.FTZ R24, R11, R24, 0.5 ;  /* 0x3f0000000b187423 */ /* 0x000fe20000010018 */
[C---:B------:R-:W-:Y:S01]  /*21e0*/  FSETP.NEU.FTZ.AND P6, PT, |R12|.reuse, 1, PT ;  /* 0x3f8000000c00780b */ /* 0x040fe20003fdd200 */
[----:B------:R-:W-:Y:S01]  /*21f0*/  @P0 FADD.FTZ R9, R9, R9 ;  /* 0x0000000909090221 */ /* 0x000fe20000010000 */
[----:B------:R-:W-:Y:S01]  /*2200*/  LOP3.LUT R3, R7, 0x80000000, R6, 0xb8, !PT ;  /* 0x8000000007037812 */ /* 0x000fe200078eb806 */
[----:B------:R-:W-:Y:S01]  /*2210*/  FFMA.FTZ R20, R17, R20, 0.030762933194637298584 ;  /* 0x3cfc028c11147423 */ /* 0x000fe20000010014 */
[----:B------:R-:W-:Y:S01]  /*2220*/  FFMA.FTZ R24, R11, R24, R11 ;  /* 0x000000180b187223 */ /* 0x000fe2000001000b */
[----:B------:R-:W-:Y:S01]  /*2230*/  FADD.FTZ R7, |R12|, -RZ ;  /* 0x800000ff0c077221 */ /* 0x000fe20000010200 */
[----:B------:R-:W-:Y:S01]  /*2240*/  @P2 FSEL R7, R22, RZ, P6 ;  /* 0x000000ff16072208 */ /* 0x000fe20003000000 */
[----:B------:R-:W-:Y:S01]  /*2250*/  FMUL.FTZ R11, R3, R3 ;  /* 0x00000003030b7220 */ /* 0x000fe20000410000 */
[----:B------:R-:W-:Y:S01]  /*2260*/  FFMA.FTZ R20, R17, R20, 0.044709417968988418579 ;  /* 0x3d37213911147423 */ /* 0x000fe20000010014 */
[----:B------:R-:W-:Y:S01]  /*2270*/  FSETP.NEU.FTZ.AND P6, PT, |R18|, 1, PT ;  /* 0x3f8000001200780b */ /* 0x000fe20003fdd200 */
[----:B------:R-:W-:Y:S01]  /*2280*/  @P3 FADD.FTZ R16, R16, R16 ;  /* 0x0000001010103221 */ /* 0x000fe20000010000 */
[----:B------:R-:W-:Y:S01]  /*2290*/  FFMA.FTZ R22, R11, R4, 0.016980519518256187439 ;  /* 0x3c8b1abb0b167423 */ /* 0x000fe20000010004 */
[----:B------:R-:W-:Y:S01]  /*22a0*/  FFMA.FTZ R20, R17, R20, 0.074989043176174163818 ;  /* 0x3d9993db11147423 */ /* 0x000fe20000010014 */
[----:B------:R-:W-:-:S02]  /*22b0*/  LOP3.LUT R7, R7, 0x80000000, R12, 0xb8, !PT ;  /* 0x8000000007077812 */ /* 0x000fc400078eb80c */
[----:B------:R-:W-:Y:S01]  /*22c0*/  FFMA.FTZ R22, R11, R22, 0.030762933194637298584 ;  /* 0x3cfc028c0b167423 */ /* 0x000fe20000010016 */
[----:B------:R-:W-:Y:S01]  /*22d0*/  FFMA.FTZ R20, R17, R20, 0.16666707396507263184 ;  /* 0x3e2aaac611147423 */ /* 0x000fe20000010014 */
[----:B------:R-:W-:Y:S01]  /*22e0*/  @P1 FSEL R19, R24, RZ, P6 ;  /* 0x000000ff18131208 */ /* 0x000fe20003000000 */
[----:B------:R-:W-:Y:S01]  /*22f0*/  FMUL.FTZ R15, R7, R7 ;  /* 0x00000007070f7220 */ /* 0x000fe20000410000 */
[----:B------:R-:W-:Y:S01]  /*2300*/  FFMA.FTZ R22, R11, R22, 0.044709417968988418579 ;  /* 0x3d3721390b167423 */ /* 0x000fe20000010016 */
[----:B------:R-:W-:Y:S01]  /*2310*/  FMUL.FTZ R20, R17, R20 ;  /* 0x0000001411147220 */ /* 0x000fe20000410000 */
[----:B------:R-:W-:Y:S01]  /*2320*/  FSETP.GT.FTZ.AND P6, PT, R10, 0.56000000238418579102, PT ;  /* 0x3f0f5c290a00780b */ /* 0x000fe20003fd4000 */
[----:B------:R-:W-:Y:S01]  /*2330*/  FFMA.FTZ R24, R15, R4, 0.016980519518256187439 ;  /* 0x3c8b1abb0f187423 */ /* 0x000fe20000010004 */
[----:B------:R-:W-:Y:S01]  /*2340*/  FFMA.FTZ R22, R11, R22, 0.074989043176174163818 ;  /* 0x3d9993db0b167423 */ /* 0x000fe20000010016 */
[----:B------:R-:W-:Y:S01]  /*2350*/  FFMA.FTZ R10, R13, R20, R13 ;  /* 0x000000140d0a7223 */ /* 0x000fe2000001000d */
[----:B------:R-:W-:Y:S01]  /*2360*/  LOP3.LUT R19, R19, 0x80000000, R18, 0xb8, !PT ;  /* 0x8000000013137812 */ /* 0x000fe200078eb812 */
[----:B------:R-:W-:Y:S01]  /*2370*/  FFMA.FTZ R24, R15, R24, 0.030762933194637298584 ;  /* 0x3cfc028c0f187423 */ /* 0x000fe20000010018 */
[----:B------:R-:W-:Y:S01]  /*2380*/  FFMA.FTZ R22, R11, R22, 0.16666707396507263184 ;  /* 0x3e2aaac60b167423 */ /* 0x000fe20000010016 */
[----:B------:R-:W-:Y:S01]  /*2390*/  FADD.FTZ R13, -R10, -RZ ;  /* 0x800000ff0a0d7221 */ /* 0x000fe20000010100 */
[----:B------:R-:W-:Y:S01]  /*23a0*/  F2FP.F16.F32.PACK_AB R9, R16, R9 ;  /* 0x000000091009723e */ /* 0x000fe200000000ff */
[----:B------:R-:W-:Y:S01]  /*23b0*/  FFMA.FTZ R24, R15, R24, 0.044709417968988418579 ;  /* 0x3d3721390f187423 */ /* 0x000fe20000010018 */
[----:B------:R-:W-:Y:S01]  /*23c0*/  FMUL.FTZ R22, R11, R22 ;  /* 0x000000160b167220 */ /* 0x000fe20000410000 */
[----:B------:R-:W-:Y:S01]  /*23d0*/  FMUL.FTZ R11, R19, R19 ;  /* 0x00000013130b7220 */ /* 0x000fe20000410000 */
[----:B------:R-:W-:Y:S01]  /*23e0*/  FSEL R13, R10, R13, P5 ;  /* 0x0000000d0a0d7208 */ /* 0x000fe20002800000 */
[----:B------:R-:W-:Y:S01]  /*23f0*/  FFMA.FTZ R24, R15, R24, 0.074989043176174163818 ;  /* 0x3d9993db0f187423 */ /* 0x000fe20000010018 */
[----:B------:R-:W-:Y:S01]  /*2400*/  FFMA.FTZ R3, R3, R22, R3 ;  /* 0x0000001603037223 */ /* 0x000fe20000010003 */
[----:B------:R-:W-:-:S02]  /*2410*/  FFMA.FTZ R4, R11, R4, 0.016980519518256187439 ;  /* 0x3c8b1abb0b047423 */ /* 0x000fc40000010004 */
[----:B------:R-:W-:Y:S01]  /*2420*/  @!P6 FFMA.FTZ R10, R8, 0.93318945169448852539, R13 ;  /* 0x3f6ee581080ae823 */ /* 0x000fe2000001000d */
[----:B------:R-:W-:Y:S01]  /*2430*/  FSETP.GT.FTZ.AND P6, PT, R6, 0.56000000238418579102, PT ;  /* 0x3f0f5c290600780b */ /* 0x000fe20003fd4000 */
[----:B------:R-:W-:Y:S01]  /*2440*/  FFMA.FTZ R6, R11, R4, 0.030762933194637298584 ;  /* 0x3cfc028c0b067423 */ /* 0x000fe20000010004 */
[----:B------:R-:W-:Y:S01]  /*2450*/  FADD.FTZ R4, -R3, -RZ ;  /* 0x800000ff03047221 */ /* 0x000fe20000010100 */
[----:B------:R-:W-:Y:S01]  /*2460*/  FFMA.FTZ R24, R15, R24, 0.16666707396507263184 ;  /* 0x3e2aaac60f187423 */ /* 0x000fe20000010018 */
[----:B------:R-:W-:Y:S01]  /*2470*/  @P5 FADD.FTZ R10, R10, R10 ;  /* 0x0000000a0a0a5221 */ /* 0x000fe20000010000 */
[----:B------:R-:W-:Y:S02]  /*2480*/  FFMA.FTZ R6, R11, R6, 0.044709417968988418579 ;  /* 0x3d3721390b067423 */ /* 0x000fe40000010006 */
[----:B------:R-:W-:Y:S01]  /*2490*/  FSEL R13, R3, R4, P4 ;  /* 0x00000004030d7208 */ /* 0x000fe20002000000 */
[----:B------:R-:W-:Y:S01]  /*24a0*/  FMUL.FTZ R24, R15, R24 ;  /* 0x000000180f187220 */ /* 0x000fe20000410000 */
[----:B------:R-:W-:-:S03]  /*24b0*/  FFMA.FTZ R6, R11, R6, 0.074989043176174163818 ;  /* 0x3d9993db0b067423 */ /* 0x000fc60000010006 */
[----:B------:R-:W-:Y:S01]  /*24c0*/  FFMA.FTZ R4, R7, R24, R7 ;  /* 0x0000001807047223 */ /* 0x000fe20000010007 */
[----:B------:R-:W-:Y:S01]  /*24d0*/  @!P6 FFMA.FTZ R3, R8, 0.93318945169448852539, R13 ;  /* 0x3f6ee5810803e823 */ /* 0x000fe2000001000d */
[----:B------:R-:W-:Y:S01]  /*24e0*/  FSETP.GT.FTZ.AND P6, PT, R12, 0.56000000238418579102, PT ;  /* 0x3f0f5c290c00780b */ /* 0x000fe20003fd4000 */
[----:B------:R-:W-:Y:S01]  /*24f0*/  FFMA.FTZ R12, R11, R6, 0.16666707396507263184 ;  /* 0x3e2aaac60b0c7423 */ /* 0x000fe20000010006 */
[C---:B------:R-:W-:Y:S01]  /*2500*/  FADD.FTZ R13, -R4.reuse, -RZ ;  /* 0x800000ff040d7221 */ /* 0x040fe20000010100 */
[----:B------:R-:W0:Y:S01]  /*2510*/  LDC.64 R6, c[0x0][0x388] ;  /* 0x0000e200ff067b82 */ /* 0x000e220000000a00 */
[----:B------:R-:W-:Y:S01]  /*2520*/  @P4 FADD.FTZ R3, R3, R3 ;  /* 0x0000000303034221 */ /* 0x000fe20000010000 */
[----:B------:R-:W-:Y:S02]  /*2530*/  FMUL.FTZ R12, R11, R12 ;  /* 0x0000000c0b0c7220 */ /* 0x000fe40000410000 */
[----:B------:R-:W-:Y:S02]  /*2540*/  FSEL R13, R4, R13, P2 ;  /* 0x0000000d040d7208 */ /* 0x000fe40001000000 */
[----:B------:R-:W-:Y:S01]  /*2550*/  FFMA.FTZ R11, R19, R12, R19 ;  /* 0x0000000c130b7223 */ /* 0x000fe20000010013 */
[----:B------:R-:W-:-:S03]  /*2560*/  F2FP.F16.F32.PACK_AB R10, R3, R10 ;  /* 0x0000000a030a723e */ /* 0x000fc600000000ff */
[----:B------:R-:W-:Y:S01]  /*2570*/  @!P6 FFMA.FTZ R4, R8, 0.93318945169448852539, R13 ;  /* 0x3f6ee5810804e823 */ /* 0x000fe2000001000d */
[----:B------:R-:W-:Y:S01]  /*2580*/  FSETP.GT.FTZ.AND P6, PT, R18, 0.56000000238418579102, PT ;  /* 0x3f0f5c291200780b */ /* 0x000fe20003fd4000 */
[----:B------:R-:W-:Y:S02]  /*2590*/  FADD.FTZ R12, -R11, -RZ ;  /* 0x800000ff0b0c7221 */ /* 0x000fe40000010100 */
[----:B------:R-:W-:-:S03]  /*25a0*/  @P2 FADD.FTZ R4, R4, R4 ;  /* 0x0000000404042221 */ /* 0x000fc60000010000 */
[----:B------:R-:W-:-:S07]  /*25b0*/  FSEL R13, R11, R12, P1 ;  /* 0x0000000c0b0d7208 */ /* 0x000fce0000800000 */
[----:B------:R-:W-:Y:S01]  /*25c0*/  @!P6 FFMA.FTZ R11, R8, 0.93318945169448852539, R13 ;  /* 0x3f6ee581080be823 */ /* 0x000fe2000001000d */
[----:B0-----:R-:W-:Y:S01]  /*25d0*/  IMAD.WIDE.U32 R6, R0, 0x2, R6 ;  /* 0x0000000200067825 */ /* 0x001fe200078e0006 */
[----:B------:R-:W-:-:S03]  /*25e0*/  F2FP.F16.F32.PACK_AB R8, R14, R5 ;  /* 0x000000050e08723e */ /* 0x000fc600000000ff */
[----:B------:R-:W-:Y:S01]  /*25f0*/  @P1 FADD.FTZ R11, R11, R11 ;  /* 0x0000000b0b0b1221 */ /* 0x000fe20000010000 */
[----:B------:R-:W-:-:S04]  /*2600*/  IMAD.WIDE.U32 R6, R2, 0x10, R6 ;  /* 0x0000001002067825 */ /* 0x000fc800078e0006 */
[----:B------:R-:W-:-:S05]  /*2610*/  F2FP.F16.F32.PACK_AB R11, R11, R4 ;  /* 0x000000040b0b723e */ /* 0x000fca00000000ff */
[----:B------:R-:W-:Y:S01]  /*2620*/  STG.E.128 desc[UR4][R6.64], R8 ;  /* 0x0000000806007986 */ /* 0x000fe2000c101d04 */
[----:B------:R-:W-:Y:S05]  /*2630*/  EXIT ;  /* 0x000000000000794d */ /* 0x000fea0003800000 */
.L_x_1351:
        /* <DEDUP_REMOVED lines=12> */
.L_x_17262:


//--------------------- .text._ZN2at6native18elementwise_kernelILi128ELi4EZNS0_15gpu_kernel_implIZZZNS0_16acos_kernel_cudaERNS_18TensorIteratorBaseEENKUlvE0_clEvENKUlvE0_clEvEUlfE_EEvS4_RKT_EUliE_EEviT1_ --------------------------
	.section	.text._ZN2at6native18elementwise_kernelILi128ELi4EZNS0_15gpu_kernel_implIZZZNS0_16acos_kernel_cudaERNS_18TensorIteratorBaseEENKUlvE0_clEvENKUlvE0_clEvEUlfE_EEvS4_RKT_EUliE_EEviT1_,"ax",@progbits
	.align	128
        .global         _ZN2at6native18elementwise_kernelILi128ELi4EZNS0_15gpu_kernel_implIZZZNS0_16acos_kernel_cudaERNS_18TensorIteratorBaseEENKUlvE0_clEvENKUlvE0_clEvEUlfE_EEvS4_RKT_EUliE_EEviT1_
        .type           _ZN2at6native18elementwise_kernelILi128ELi4EZNS0_15gpu_kernel_implIZZZNS0_16acos_kernel_cudaERNS_18TensorIteratorBaseEENKUlvE0_clEvENKUlvE0_clEvEUlfE_EEvS4_RKT_EUliE_EEviT1_,@function
        .size           _ZN2at6native18elementwise_kernelILi128ELi4EZNS0_15gpu_kernel_implIZZZNS0_16acos_kernel_cudaERNS_18TensorIteratorBaseEENKUlvE0_clEvENKUlvE0_clEvEUlfE_EEvS4_RKT_EUliE_EEviT1_,(.L_x_17263 - _ZN2at6native18elementwise_kernelILi128ELi4EZNS0_15gpu_kernel_implIZZZNS0_16acos_kernel_cudaERNS_18TensorIteratorBaseEENKUlvE0_clEvENKUlvE0_clEvEUlfE_EEvS4_RKT_EUliE_EEviT1_)
        .other          _ZN2at6native18elementwise_kernelILi128ELi4EZNS0_15gpu_kernel_implIZZZNS0_16acos_kernel_cudaERNS_18TensorIteratorBaseEENKUlvE0_clEvENKUlvE0_clEvEUlfE_EEvS4_RKT_EUliE_EEviT1_,@"STO_CUDA_ENTRY STV_DEFAULT"
_ZN2at6native18elementwise_kernelILi128ELi4EZNS0_15gpu_kernel_implIZZZNS0_16acos_kernel_cudaERNS_18TensorIteratorBaseEENKUlvE0_clEvENKUlvE0_clEvEUlfE_EEvS4_RKT_EUliE_EEviT1_:
.text._ZN2at6native18elementwise_kernelILi128ELi4EZNS0_15gpu_kernel_implIZZZNS0_16acos_kernel_cudaERNS_18TensorIteratorBaseEENKUlvE0_clEvENKUlvE0_clEvEUlfE_EEvS4_RKT_EUliE_EEviT1_:
        /* <DEDUP_REMOVED lines=319> */
.L_x_1354:
[----:B------:R-:W0:Y:S01]  /*13f0*/  LDCU.64 UR6, c[0x0][0x588] ;  /* 0x0000b100ff0677ac */ /* 0x000e220008000a00 */
[----:B------:R-:W-:Y:S01]  /*1400*/  BSSY.RECONVERGENT B6, `(.L_x_1355) ;  /* 0x00000dd000067945 */ /* 0x000fe20003800200 */
        /* <DEDUP_REMOVED lines=14> */
[----:B--2---:R0:W1:Y:S01]  /*14f0*/  I2F.S16 R0, R2 ;  /* 0x0000000200007306 */ /* 0x0040620000101400 */
[----:B------:R-:W-:Y:S05]  /*1500*/  BRA `(.L_x_1361) ;  /* 0x0000000c00307947 */ /* 0x000fea0003800000 */
.L_x_1359:
[----:B------:R-:W2:Y:S02]  /*1510*/  LDG.E.U8 R0, desc[UR36][R2.64] ;  /* 0x0000002402007981 */ /* 0x000ea4000c1e1100 */
[----:B--2---:R-:W-:Y:S01]  /*1520*/  I2FP.F32.U32 R0, R0 ;  /* 0x0000000000007245 */ /* 0x004fe20000201000 */
[----:B------:R-:W-:Y:S06]  /*1530*/  BRA `(.L_x_1361) ;  /* 0x0000000c00247947 */ /* 0x000fec0003800000 */
.L_x_1358:
[----:B------:R-:W-:-:S09]  /*1540*/  UISETP.NE.AND UP0, UPT, UR4, 0x2, UPT ;  /* 0x000000020400788c */ /* 0x000fd2000bf05270 */
[----:B------:R-:W-:Y:S05]  /*1550*/  BRA.U !UP0, `(.L_x_1362) ;  /* 0x0000000108287547 */ /* 0x000fea000b800000 */
[----:B------:R-:W-:-:S09]  /*1560*/  UISETP.NE.AND UP0, UPT, UR4, 0x3, UPT ;  /* 0x000000030400788c */ /* 0x000fd2000bf05270 */
[----:B------:R-:W-:Y:S05]  /*1570*/  BRA.U !UP0, `(.L_x_1363) ;  /* 0x0000000108147547 */ /* 0x000fea000b800000 */
[----:B------:R-:W-:-:S09]  /*1580*/  UISETP.NE.AND UP0, UPT, UR4, 0x4, UPT ;  /* 0x000000040400788c */ /* 0x000fd2000bf05270 */
[----:B------:R-:W-:Y:S05]  /*1590*/  BRA.U UP0, `(.L_x_1360) ;  /* 0x0000000900907547 */ /* 0x000fea000b800000 */
[----:B------:R-:W2:Y:S02]  /*15a0*/  LDG.E.64 R2, desc[UR36][R2.64] ;  /* 0x0000002402027981 */ /* 0x000ea4000c1e1b00 */
[----:B--2---:R4:W0:Y:S01]  /*15b0*/  I2F.S64 R0, R2 ;  /* 0x0000000200007312 */ /* 0x0048220000301400 */
[----:B------:R-:W-:Y:S05]  /*15c0*/  BRA `(.L_x_1361) ;  /* 0x0000000c00007947 */ /* 0x000fea0003800000 */
.L_x_1363:
[----:B------:R-:W2:Y:S02]  /*15d0*/  LDG.E R0, desc[UR36][R2.64] ;  /* 0x0000002402007981 */ /* 0x000ea4000c1e1900 */
[----:B--2---:R-:W-:Y:S01]  /*15e0*/  I2FP.F32.S32 R0, R0 ;  /* 0x0000000000007245 */ /* 0x004fe20000201400 */
[----:B------:R-:W-:Y:S06]  /*15f0*/  BRA `(.L_x_1361) ;  /* 0x0000000800f47947 */ /* 0x000fec0003800000 */
.L_x_1362:
[----:B------:R-:W2:Y:S02]  /*1600*/  LDG.E.U16 R0, desc[UR36][R2.64] ;  /* 0x0000002402007981 */ /* 0x000ea4000c1e1500 */
[----:B--2---:R-:W0:Y:S01]  /*1610*/  I2F.S16 R0, R0 ;  /* 0x0000000000007306 */ /* 0x004e220000101400 */
[----:B------:R-:W-:Y:S05]  /*1620*/  BRA `(.L_x_1361) ;  /* 0x0000000800e87947 */ /* 0x000fea0003800000 */
.L_x_1357:
[----:B------:R-:W-:-:S09]  /*1630*/  UISETP.GT.AND UP0, UPT, UR4, 0x6, UPT ;  /* 0x000000060400788c */ /* 0x000fd2000bf04270 */
[----:B------:R-:W-:Y:S05]  /*1640*/  BRA.U UP0, `(.L_x_1364) ;  /* 0x0000000100247547 */ /* 0x000fea000b800000 */
[----:B------:R-:W-:-:S09]  /*1650*/  UISETP.NE.AND UP0, UPT, UR4, 0x5, UPT ;  /* 0x000000050400788c */ /* 0x000fd2000bf05270 */
[----:B------:R-:W-:Y:S05]  /*1660*/  BRA.U !UP0, `(.L_x_1365) ;  /* 0x0000000108107547 */ /* 0x000fea000b800000 */
[----:B------:R-:W-:-:S09]  /*1670*/  UISETP.NE.AND UP0, UPT, UR4, 0x6, UPT ;  /* 0x000000060400788c */ /* 0x000fd2000bf05270 */
[----:B------:R-:W-:Y:S05]  /*1680*/  BRA.U UP0, `(.L_x_1360) ;  /* 0x0000000900547547 */ /* 0x000fea000b800000 */
[----:B------:R2:W5:Y:S01]  /*1690*/  LDG.E R0, desc[UR36][R2.64] ;  /* 0x0000002402007981 */ /* 0x000562000c1e1900 */
[----:B------:R-:W-:Y:S05]  /*16a0*/  BRA `(.L_x_1361) ;  /* 0x0000000800c87947 */ /* 0x000fea0003800000 */
.L_x_1365:
[----:B------:R-:W2:Y:S02]  /*16b0*/  LDG.E.U16 R0, desc[UR36][R2.64] ;  /* 0x0000002402007981 */ /* 0x000ea4000c1e1500 */
[----:B--2---:R-:W-:Y:S01]  /*16c0*/  HADD2.F32 R0, -RZ, R0.H0_H0 ;  /* 0x20000000ff007230 */ /* 0x004fe20000004100 */
[----:B------:R-:W-:Y:S06]  /*16d0*/  BRA `(.L_x_1361) ;  /* 0x0000000800bc7947 */ /* 0x000fec0003800000 */
.L_x_1364:
[----:B------:R-:W-:-:S09]  /*16e0*/  UISETP.NE.AND UP0, UPT, UR4, 0x7, UPT ;  /* 0x000000070400788c */ /* 0x000fd2000bf05270 */
[----:B------:R-:W-:Y:S05]  /*16f0*/  BRA.U !UP0, `(.L_x_1366) ;  /* 0x0000000108247547 */ /* 0x000fea000b800000 */
[----:B------:R-:W-:-:S09]  /*1700*/  UISETP.NE.AND UP0, UPT, UR4, 0x8, UPT ;  /* 0x000000080400788c */ /* 0x000fd2000bf05270 */
[----:B------:R-:W-:Y:S05]  /*1710*/  BRA.U !UP0, `(.L_x_1367) ;  /* 0x0000000108107547 */ /* 0x000fea000b800000 */
[----:B------:R-:W-:-:S09]  /*1720*/  UISETP.NE.AND UP0, UPT, UR4, 0x9, UPT ;  /* 0x000000090400788c */ /* 0x000fd2000bf05270 */
[----:B------:R-:W-:Y:S05]  /*1730*/  BRA.U UP0, `(.L_x_1360) ;  /* 0x0000000900287547 */ /* 0x000fea000b800000 */
[----:B------:R3:W5:Y:S01]  /*1740*/  LDG.E R0, desc[UR36][R2.64] ;  /* 0x0000002402007981 */ /* 0x000762000c1e1900 */
[----:B------:R-:W-:Y:S05]  /*1750*/  BRA `(.L_x_1361) ;  /* 0x00000008009c7947 */ /* 0x000fea0003800000 */
.L_x_1367:
[----:B------:R-:W2:Y:S02]  /*1760*/  LDG.E.U16 R0, desc[UR36][R2.64] ;  /* 0x0000002402007981 */ /* 0x000ea4000c1e1500 */
[----:B--2---:R-:W-:Y:S01]  /*1770*/  HADD2.F32 R0, -RZ, R0.H0_H0 ;  /* 0x20000000ff007230 */ /* 0x004fe20000004100 */
[----:B------:R-:W-:Y:S06]  /*1780*/  BRA `(.L_x_1361) ;  /* 0x0000000800907947 */ /* 0x000fec0003800000 */
.L_x_1366:
[----:B------:R-:W2:Y:S01]  /*1790*/  LDG.E.64 R2, desc[UR36][R2.64] ;  /* 0x0000002402027981 */ /* 0x000ea2000c1e1b00 */
[----:B------:R-:W-:Y:S01]  /*17a0*/  UMOV UR4, 0xf0000000 ;  /* 0xf000000000047882 */ /* 0x000fe20000000000 */
[----:B------:R-:W-:Y:S01]  /*17b0*/  UMOV UR5, 0x380fffff ;  /* 0x380fffff00057882 */ /* 0x000fe20000000000 */
[----:B--2---:R-:W0:Y:S01]  /*17c0*/  F2F.F32.F64 R0, R2 ;  /* 0x0000000200007310 */ /* 0x004e220000301000 */
[----:B------:R-:W-:-:S14]  /*17d0*/  DSETP.GEU.AND P0, PT, |R2|, UR4, PT ;  /* 0x0000000402007e2a */ /* 0x000fdc000bf0e200 */
[----:B0-----:R-:W-:Y:S01]  /*17e0*/  @!P0 FMUL R0, R0, 1.175494350822287508e-38 ;  /* 0x0080000000008820 */ /* 0x001fe20000400000 */
[----:B------:R-:W-:Y:S06]  /*17f0*/  BRA `(.L_x_1361) ;  /* 0x0000000800747947 */ /* 0x000fec0003800000 */
.L_x_1356:
        /* <DEDUP_REMOVED lines=10> */
[----:B------:R-:W-:Y:S01]  /*18a0*/  FSEL R0, RZ, 1, !P0 ;  /* 0x3f800000ff007808 */ /* 0x000fe20004000000 */
[----:B------:R-:W-:Y:S08]  /*18b0*/  BRA `(.L_x_1361) ;  /* 0x0000000800447947 */ /* 0x000ff00003800000 */
.L_x_1370:
[----:B------:R-:W2:Y:S01]  /*18c0*/  LDG.E.64 R2, desc[UR36][R2.64] ;  /* 0x0000002402027981 */ /* 0x000ea2000c1e1b00 */
[----:B------:R-:W-:Y:S01]  /*18d0*/  UMOV UR4, 0xf0000000 ;  /* 0xf000000000047882 */ /* 0x000fe20000000000 */
[----:B------:R-:W-:Y:S01]  /*18e0*/  UMOV UR5, 0x380fffff ;  /* 0x380fffff00057882 */ /* 0x000fe20000000000 */
[----:B--2---:R-:W0:Y:S01]  /*18f0*/  F2F.F32.F64 R0, R2 ;  /* 0x0000000200007310 */ /* 0x004e220000301000 */
[----:B------:R-:W-:-:S14]  /*1900*/  DSETP.GEU.AND P0, PT, |R2|, UR4, PT ;  /* 0x0000000402007e2a */ /* 0x000fdc000bf0e200 */
[----:B0-----:R-:W-:Y:S01]  /*1910*/  @!P0 FMUL R0, R0, 1.175494350822287508e-38 ;  /* 0x0080000000008820 */ /* 0x001fe20000400000 */
[----:B------:R-:W-:Y:S06]  /*1920*/  BRA `(.L_x_1361) ;  /* 0x0000000800287947 */ /* 0x000fec0003800000 */
.L_x_1369:
        /* <DEDUP_REMOVED lines=23> */
[----:B------:R-:W-:Y:S01]  /*1aa0*/  LOP3.LUT R0, R5, 0x80000000, R0, 0xf8, !PT ;  /* 0x8000000005007812 */ /* 0x000fe200078ef800 */
[----:B------:R-:W-:Y:S06]  /*1ab0*/  BRA `(.L_x_1361) ;  /* 0x0000000400c47947 */ /* 0x000fec0003800000 */
.L_x_1372:
        /* <DEDUP_REMOVED lines=10> */
[----:B------:R-:W-:Y:S01]  /*1b60*/  LOP3.LUT R0, R0, 0x80000000, R5, 0xf8, !PT ;  /* 0x8000000000007812 */ /* 0x000fe200078ef805 */
[----:B------:R-:W-:Y:S06]  /*1b70*/  BRA `(.L_x_1361) ;  /* 0x0000000400947947 */ /* 0x000fec0003800000 */
.L_x_1371:
[----:B------:R-:W2:Y:S02]  /*1b80*/  LDG.E.U16 R0, desc[UR36][R2.64] ;  /* 0x0000002402007981 */ /* 0x000ea4000c1e1500 */
[----:B--2---:R-:W-:Y:S01]  /*1b90*/  SHF.L.U32 R0, R0, 0x10, RZ ;  /* 0x0000001000007819 */ /* 0x004fe200000006ff */
[----:B------:R-:W-:Y:S06]  /*1ba0*/  BRA `(.L_x_1361) ;  /* 0x0000000400887947 */ /* 0x000fec0003800000 */
.L_x_1368:
        /* <DEDUP_REMOVED lines=9> */
[----:B--2---:R-:W-:Y:S01]  /*1c40*/  I2FP.F32.U32 R0, R0 ;  /* 0x0000000000007245 */ /* 0x004fe20000201000 */
[----:B------:R-:W-:Y:S06]  /*1c50*/  BRA `(.L_x_1361) ;  /* 0x00000004005c7947 */ /* 0x000fec0003800000 */
.L_x_1375:
[----:B------:R-:W2:Y:S01]  /*1c60*/  LDG.E.U8 R3, desc[UR36][R2.64] ;  /* 0x0000002402037981 */ /* 0x000ea2000c1e1100 */
        /* <DEDUP_REMOVED lines=19> */
.L_x_1377:
[----:B------:R-:W-:Y:S05]  /*1da0*/  BSYNC.RECONVERGENT B0 ;  /* 0x0000000000007941 */ /* 0x000fea0003800200 */
.L_x_1376:
[----:B------:R-:W-:Y:S01]  /*1db0*/  IMAD.SHL.U32 R0, R0, 0x100000, RZ ;  /* 0x0010000000007824 */ /* 0x000fe200078e00ff */
[----:B------:R-:W-:-:S04]  /*1dc0*/  LEA R2, R2, 0x3b800000, 0x17 ;  /* 0x3b80000002027811 */ /* 0x000fc800078eb8ff */
[----:B------:R-:W-:Y:S01]  /*1dd0*/  LOP3.LUT R0, R2, R0, R7, 0xfe, !PT ;  /* 0x0000000002007212 */ /* 0x000fe200078efe07 */
[----:B------:R-:W-:Y:S06]  /*1de0*/  BRA `(.L_x_1361) ;  /* 0x0000000000f87947 */ /* 0x000fec0003800000 */
.L_x_1374:
[----:B------:R-:W2:Y:S01]  /*1df0*/  LDG.E.U8 R3, desc[UR36][R2.64] ;  /* 0x0000002402037981 */ /* 0x000ea2000c1e1100 */
        /* <DEDUP_REMOVED lines=19> */
.L_x_1379:
[----:B------:R-:W-:Y:S05]  /*1f30*/  BSYNC.RECONVERGENT B0 ;  /* 0x0000000000007941 */ /* 0x000fea0003800200 */
.L_x_1378:
[----:B------:R-:W-:Y:S01]  /*1f40*/  IMAD.SHL.U32 R0, R0, 0x200000, RZ ;  /* 0x0020000000007824 */ /* 0x000fe200078e00ff */
[----:B------:R-:W-:-:S04]  /*1f50*/  LEA R2, R2, 0x37800000, 0x17 ;  /* 0x3780000002027811 */ /* 0x000fc800078eb8ff */
[----:B------:R-:W-:Y:S01]  /*1f60*/  LOP3.LUT R0, R2, R0, R7, 0xfe, !PT ;  /* 0x0000000002007212 */ /* 0x000fe200078efe07 */
[----:B------:R-:W-:Y:S06]  /*1f70*/  BRA `(.L_x_1361) ;  /* 0x0000000000947947 */ /* 0x000fec0003800000 */
.L_x_1373:
[----:B------:R-:W-:-:S09]  /*1f80*/  UISETP.NE.AND UP0, UPT, UR4, 0x1c, UPT ;  /* 0x0000001c0400788c */ /* 0x000fd2000bf05270 */
[----:B------:R-:W-:Y:S05]  /*1f90*/  BRA.U !UP0, `(.L_x_1380) ;  /* 0x0000000108847547 */ /* 0x000fea000b800000 */
[----:B------:R-:W-:-:S09]  /*1fa0*/  UISETP.NE.AND UP0, UPT, UR4, 0x1d, UPT ;  /* 0x0000001d0400788c */ /* 0x000fd2000bf05270 */
[----:B------:R-:W-:Y:S05]  /*1fb0*/  BRA.U !UP0, `(.L_x_1381) ;  /* 0x0000000108707547 */ /* 0x000fea000b800000 */
[----:B------:R-:W-:-:S09]  /*1fc0*/  UISETP.NE.AND UP0, UPT, UR4, 0x2c, UPT ;  /* 0x0000002c0400788c */ /* 0x000fd2000bf05270 */
[----:B------:R-:W-:Y:S05]  /*1fd0*/  BRA.U !UP0, `(.L_x_1382) ;  /* 0x0000000108487547 */ /* 0x000fea000b800000 */
.L_x_1360:
        /* <DEDUP_REMOVED lines=16> */
.L_x_1383:
[----:B------:R-:W-:Y:S01]  /*20e0*/  IMAD.MOV.U32 R0, RZ, RZ, RZ ;  /* 0x000000ffff007224 */ /* 0x000fe200078e00ff */
[----:B------:R-:W-:Y:S06]  /*20f0*/  BRA `(.L_x_1361) ;  /* 0x0000000000347947 */ /* 0x000fec0003800000 */
.L_x_1382:
[----:B------:R-:W2:Y:S01]  /*2100*/  LDG.E.U8 R2, desc[UR36][R2.64] ;  /* 0x0000002402027981 */ /* 0x000ea2000c1e1100 */
[----:B------:R-:W-:Y:S02]  /*2110*/  MOV R0, 0x400000 ;  /* 0x0040000000007802 */ /* 0x000fe40000000f00 */
[----:B--2---:R-:W-:-:S13]  /*2120*/  ISETP.NE.AND P0, PT, R2, RZ, PT ;  /* 0x000000ff0200720c */ /* 0x004fda0003f05270 */
[----:B------:R-:W-:Y:S05]  /*2130*/  @!P0 BRA `(.L_x_1361) ;  /* 0x0000000000248947 */ /* 0x000fea0003800000 */
[----:B------:R-:W-:-:S13]  /*2140*/  ISETP.NE.AND P0, PT, R2, 0xff, PT ;  /* 0x000000ff0200780c */ /* 0x000fda0003f05270 */
[----:B------:R-:W-:Y:S02]  /*2150*/  @!P0 IMAD.MOV.U32 R0, RZ, RZ, 0x7f800001 ;  /* 0x7f800001ff008424 */ /* 0x000fe400078e00ff */
[----:B------:R-:W-:Y:S01]  /*2160*/  @P0 IMAD.SHL.U32 R0, R2, 0x800000, RZ ;  /* 0x0080000002000824 */ /* 0x000fe200078e00ff */
[----:B------:R-:W-:Y:S06]  /*2170*/  BRA `(.L_x_1361) ;  /* 0x0000000000147947 */ /* 0x000fec0003800000 */
.L_x_1381:
[----:B------:R-:W2:Y:S02]  /*2180*/  LDG.E.64 R2, desc[UR36][R2.64] ;  /* 0x0000002402027981 */ /* 0x000ea4000c1e1b00 */
[----:B--2---:R0:W1:Y:S01]  /*2190*/  I2F.U64 R0, R2 ;  /* 0x0000000200007312 */ /* 0x0040620000301000 */
[----:B------:R-:W-:Y:S05]  /*21a0*/  BRA `(.L_x_1361) ;  /* 0x0000000000087947 */ /* 0x000fea0003800000 */
.L_x_1380:
[----:B------:R-:W2:Y:S02]  /*21b0*/  LDG.E R0, desc[UR36][R2.64] ;  /* 0x0000002402007981 */ /* 0x000ea4000c1e1900 */
[----:B--2---:R-:W-:-:S07]  /*21c0*/  I2FP.F32.U32 R0, R0 ;  /* 0x0000000000007245 */ /* 0x004fce0000201000 */
.L_x_1361:
[----:B------:R-:W-:Y:S05]  /*21d0*/  BSYNC.RECONVERGENT B6 ;  /* 0x0000000000067941 */ /* 0x000fea0003800200 */
.L_x_1355:
[----:B0-234-:R-:W-:Y:S01]  /*21e0*/  HFMA2 R3, -RZ, RZ, 1.75, 0 ;  /* 0x3f000000ff037431 */ /* 0x01dfe200000001ff */
[C---:B-1---5:R-:W-:Y:S01]  /*21f0*/  FSETP.GT.FTZ.AND P0, PT, |R0|.reuse, 0.56000000238418579102, PT ;  /* 0x3f0f5c290000780b */ /* 0x062fe20003f14200 */
[C---:B------:R-:W-:Y:S01]  /*2200*/  FADD.FTZ R5, |R0|.reuse, -RZ ;  /* 0x800000ff00057221 */ /* 0x040fe20000010200 */
[C---:B------:R-:W-:Y:S01]  /*2210*/  FSETP.NEU.FTZ.AND P1, PT, |R0|.reuse, 1, PT ;  /* 0x3f8000000000780b */ /* 0x040fe20003f3d200 */
[----:B------:R-:W0:Y:S01]  /*2220*/  LDCU.64 UR6, c[0x0][0x580] ;  /* 0x0000b000ff0677ac */ /* 0x000e220008000a00 */
[----:B------:R-:W-:Y:S01]  /*2230*/  UPRMT UR4, UR42, 0x9910, URZ ;  /* 0x000099102a047896 */ /* 0x000fe200080000ff */
[----:B------:R-:W-:-:S03]  /*2240*/  FFMA.FTZ R2, |R0|, -R3, 0.5 ;  /* 0x3f00000000027423 */ /* 0x000fc60000010a03 */
[----:B------:R-:W-:Y:S01]  /*2250*/  UISETP.GT.AND UP0, UPT, UR4, 0x9, UPT ;  /* 0x000000090400788c */ /* 0x000fe2000bf04270 */
        /* <DEDUP_REMOVED lines=18> */
[----:B0-----:R-:W-:-:S03]  /*2380*/  IADD3 R2, P2, PT, R16, UR6, RZ ;  /* 0x0000000610027c10 */ /* 0x001fc6000ff5e0ff */
[----:B------:R-:W-:-:S05]  /*2390*/  FADD.FTZ R3, -R4, -RZ ;  /* 0x800000ff04037221 */ /* 0x000fca0000010100 */
[----:B------:R-:W-:-:S05]  /*23a0*/  FSEL R3, R4, R3, P0 ;  /* 0x0000000304037208 */ /* 0x000fca0000000000 */
[----:B------:R-:W-:Y:S01]  /*23b0*/  @!P1 FFMA.FTZ R4, R0, 0.93318945169448852539, R3 ;  /* 0x3f6ee58100049823 */ /* 0x000fe20000010003 */
[----:B------:R-:W-:-:S03]  /*23c0*/  IADD3.X R3, PT, PT, RZ, UR7, RZ, P2, !PT ;  /* 0x00000007ff037c10 */ /* 0x000fc600097fe4ff */
[----:B------:R-:W-:Y:S01]  /*23d0*/  @P0 FADD.FTZ R4, R4, R4 ;  /* 0x0000000404040221 */ /* 0x000fe20000010000 */
        /* <DEDUP_REMOVED lines=9> */
[----:B------:R-:W0:Y:S02]  /*2470*/  F2I.FTZ.TRUNC.NTZ R5, R4 ;  /* 0x0000000400057305 */ /* 0x000e24000021f100 */
[----:B0-----:R0:W-:Y:S01]  /*2480*/  STG.E.U8 desc[UR36][R2.64], R5 ;  /* 0x0000000502007986 */ /* 0x0011e2000c101124 */
[----:B------:R-:W-:Y:S05]  /*2490*/  BRA `(.L_x_1389) ;  /* 0x0000000c003c7947 */ /* 0x000fea0003800000 */
.L_x_1387:
[----:B------:R-:W0:Y:S02]  /*24a0*/  F2I.S64.TRUNC R4, R4 ;  /* 0x0000000400047311 */ /* 0x000e24000020d900 */
[----:B0-----:R-:W-:-:S05]  /*24b0*/  IMAD.MOV.U32 R7, RZ, RZ, R4 ;  /* 0x000000ffff077224 */ /* 0x001fca00078e0004 */
[----:B------:R0:W-:Y:S01]  /*24c0*/  STG.E.U8 desc[UR36][R2.64], R7 ;  /* 0x0000000702007986 */ /* 0x0001e2000c101124 */
[----:B------:R-:W-:Y:S05]  /*24d0*/  BRA `(.L_x_1389) ;  /* 0x0000000c002c7947 */ /* 0x000fea0003800000 */
.L_x_1386:
[----:B------:R-:W-:-:S09]  /*24e0*/  UISETP.NE.AND UP0, UPT, UR4, 0x2, UPT ;  /* 0x000000020400788c */ /* 0x000fd2000bf05270 */
[----:B------:R-:W-:Y:S05]  /*24f0*/  BRA.U !UP0, `(.L_x_1390) ;  /* 0x0000000108287547 */ /* 0x000fea000b800000 */
[----:B------:R-:W-:-:S09]  /*2500*/  UISETP.NE.AND UP0, UPT, UR4, 0x3, UPT ;  /* 0x000000030400788c */ /* 0x000fd2000bf05270 */
[----:B------:R-:W-:Y:S05]  /*2510*/  BRA.U !UP0, `(.L_x_1391) ;  /* 0x0000000108147547 */ /* 0x000fea000b800000 */
[----:B------:R-:W-:-:S09]  /*2520*/  UISETP.NE.AND UP0, UPT, UR4, 0x4, UPT ;  /* 0x000000040400788c */ /* 0x000fd2000bf05270 */
[----:B------:R-:W-:Y:S05]  /*2530*/  BRA.U UP0, `(.L_x_1388) ;  /* 0x0000000900807547 */ /* 0x000fea000b800000 */
[----:B------:R-:W0:Y:S02]  /*2540*/  F2I.S64.TRUNC R4, R4 ;  /* 0x0000000400047311 */ /* 0x000e24000020d900 */
[----:B0-----:R0:W-:Y:S01]  /*2550*/  STG.E.64 desc[UR36][R2.64], R4 ;  /* 0x0000000402007986 */ /* 0x0011e2000c101b24 */
[----:B------:R-:W-:Y:S05]  /*2560*/  BRA `(.L_x_1389) ;  /* 0x0000000c00087947 */ /* 0x000fea0003800000 */
.L_x_1391:
[----:B------:R-:W0:Y:S02]  /*2570*/  F2I.FTZ.TRUNC.NTZ R5, R4 ;  /* 0x0000000400057305 */ /* 0x000e24000021f100 */
[----:B0-----:R0:W-:Y:S01]  /*2580*/  STG.E desc[UR36][R2.64], R5 ;  /* 0x0000000502007986 */ /* 0x0011e2000c101924 */
[----:B------:R-:W-:Y:S05]  /*2590*/  BRA `(.L_x_1389) ;  /* 0x0000000800fc7947 */ /* 0x000fea0003800000 */
.L_x_1390:
[----:B------:R-:W0:Y:S02]  /*25a0*/  F2I.FTZ.TRUNC.NTZ R5, R4 ;  /* 0x0000000400057305 */ /* 0x000e24000021f100 */
[----:B0-----:R0:W-:Y:S01]  /*25b0*/  STG.E.U16 desc[UR36][R2.64], R5 ;  /* 0x0000000502007986 */ /* 0x0011e2000c101524 */
[----:B------:R-:W-:Y:S05]  /*25c0*/  BRA `(.L_x_1389) ;  /* 0x0000000800f07947 */ /* 0x000fea0003800000 */
.L_x_1385:
[----:B------:R-:W-:-:S09]  /*25d0*/  UISETP.GT.AND UP0, UPT, UR4, 0x6, UPT ;  /* 0x000000060400788c */ /* 0x000fd2000bf04270 */
[----:B------:R-:W-:Y:S05]  /*25e0*/  BRA.U UP0, `(.L_x_1392) ;  /* 0x0000000100247547 */ /* 0x000fea000b800000 */
[----:B------:R-:W-:-:S09]  /*25f0*/  UISETP.NE.AND UP0, UPT, UR4, 0x5, UPT ;  /* 0x000000050400788c */ /* 0x000fd2000bf05270 */
[----:B------:R-:W-:Y:S05]  /*2600*/  BRA.U !UP0, `(.L_x_1393) ;  /* 0x0000000108107547 */ /* 0x000fea000b800000 */
[----:B------:R-:W-:-:S09]  /*2610*/  UISETP.NE.AND UP0, UPT, UR4, 0x6, UPT ;  /* 0x000000060400788c */ /* 0x000fd2000bf05270 */
[----:B------:R-:W-:Y:S05]  /*2620*/  BRA.U UP0, `(.L_x_1388) ;  /* 0x0000000900447547 */ /* 0x000fea000b800000 */
[----:B------:R0:W-:Y:S01]  /*2630*/  STG.E desc[UR36][R2.64], R4 ;  /* 0x0000000402007986 */ /* 0x0001e2000c101924 */
[----:B------:R-:W-:Y:S05]  /*2640*/  BRA `(.L_x_1389) ;  /* 0x0000000800d07947 */ /* 0x000fea0003800000 */
.L_x_1393:
[----:B------:R-:W-:-:S05]  /*2650*/  F2FP.F16.F32.PACK_AB R4, RZ, R4 ;  /* 0x00000004ff04723e */ /* 0x000fca00000000ff */
[----:B------:R0:W-:Y:S01]  /*2660*/  STG.E.U16 desc[UR36][R2.64], R4 ;  /* 0x0000000402007986 */ /* 0x0001e2000c101524 */
[----:B------:R-:W-:Y:S05]  /*2670*/  BRA `(.L_x_1389) ;  /* 0x0000000800c47947 */ /* 0x000fea0003800000 */
.L_x_1392:
[----:B------:R-:W-:-:S09]  /*2680*/  UISETP.NE.AND UP0, UPT, UR4, 0x7, UPT ;  /* 0x000000070400788c */ /* 0x000fd2000bf05270 */
[----:B------:R-:W-:Y:S05]  /*2690*/  BRA.U !UP0, `(.L_x_1394) ;  /* 0x00000001082c7547 */ /* 0x000fea000b800000 */
[----:B------:R-:W-:-:S09]  /*26a0*/  UISETP.NE.AND UP0, UPT, UR4, 0x8, UPT ;  /* 0x000000080400788c */ /* 0x000fd2000bf05270 */
[----:B------:R-:W-:Y:S05]  /*26b0*/  BRA.U !UP0, `(.L_x_1395) ;  /* 0x0000000108147547 */ /* 0x000fea000b800000 */
[----:B------:R-:W-:-:S09]  /*26c0*/  UISETP.NE.AND UP0, UPT, UR4, 0x9, UPT ;  /* 0x000000090400788c */ /* 0x000fd2000bf05270 */
[----:B------:R-:W-:Y:S05]  /*26d0*/  BRA.U UP0, `(.L_x_1388) ;  /* 0x0000000900187547 */ /* 0x000fea000b800000 */
[----:B------:R-:W-:-:S05]  /*26e0*/  IMAD.MOV.U32 R5, RZ, RZ, RZ ;  /* 0x000000ffff057224 */ /* 0x000fca00078e00ff */
[----:B------:R0:W-:Y:S01]  /*26f0*/  STG.E.64 desc[UR36][R2.64], R4 ;  /* 0x0000000402007986 */ /* 0x0001e2000c101b24 */
[----:B------:R-:W-:Y:S05]  /*2700*/  BRA `(.L_x_1389) ;  /* 0x0000000800a07947 */ /* 0x000fea0003800000 */
.L_x_1395:
[----:B------:R-:W-:-:S04]  /*2710*/  F2FP.F16.F32.PACK_AB R5, RZ, R4 ;  /* 0x00000004ff05723e */ /* 0x000fc800000000ff */
[----:B------:R-:W-:-:S05]  /*2720*/  PRMT R5, R5, 0x5410, RZ ;  /* 0x0000541005057816 */ /* 0x000fca00000000ff */
[----:B------:R0:W-:Y:S01]  /*2730*/  STG.E desc[UR36][R2.64], R5 ;  /* 0x0000000502007986 */ /* 0x0001e2000c101924 */
[----:B------:R-:W-:Y:S05]  /*2740*/  BRA `(.L_x_1389) ;  /* 0x0000000800907947 */ /* 0x000fea0003800000 */
.L_x_1394:
[----:B------:R-:W-:-:S06]  /*2750*/  FMUL.FTZ R4, R4, 1 ;  /* 0x3f80000004047820 */ /* 0x000fcc0000410000 */
[----:B------:R-:W0:Y:S02]  /*2760*/  F2F.F64.F32 R4, R4 ;  /* 0x0000000400047310 */ /* 0x000e240000201800 */
[----:B0-----:R0:W-:Y:S01]  /*2770*/  STG.E.64 desc[UR36][R2.64], R4 ;  /* 0x0000000402007986 */ /* 0x0011e2000c101b24 */
[----:B------:R-:W-:Y:S05]  /*2780*/  BRA `(.L_x_1389) ;  /* 0x0000000800807947 */ /* 0x000fea0003800000 */
.L_x_1384:
        /* <DEDUP_REMOVED lines=8> */
[----:B------:R-:W-:-:S04]  /*2810*/  FSETP.NEU.FTZ.AND P0, PT, R4, RZ, PT ;  /* 0x000000ff0400720b */ /* 0x000fc80003f1d000 */
[----:B------:R-:W-:-:S05]  /*2820*/  SEL R5, RZ, 0x1, !P0 ;  /* 0x00000001ff057807 */ /* 0x000fca0004000000 */
[----:B------:R0:W-:Y:S01]  /*2830*/  STG.E.U8 desc[UR36][R2.64], R5 ;  /* 0x0000000502007986 */ /* 0x0001e2000c101124 */
[----:B------:R-:W-:Y:S05]  /*2840*/  BRA `(.L_x_1389) ;  /* 0x0000000800507947 */ /* 0x000fea0003800000 */
.L_x_1398:
[----:B------:R-:W-:Y:S01]  /*2850*/  FMUL.FTZ R4, R4, 1 ;  /* 0x3f80000004047820 */ /* 0x000fe20000410000 */
[----:B------:R-:W-:-:S05]  /*2860*/  CS2R R6, SRZ ;  /* 0x0000000000067805 */ /* 0x000fca000001ff00 */
[----:B------:R-:W0:Y:S02]  /*2870*/  F2F.F64.F32 R4, R4 ;  /* 0x0000000400047310 */ /* 0x000e240000201800 */
[----:B0-----:R0:W-:Y:S01]  /*2880*/  STG.E.128 desc[UR36][R2.64], R4 ;  /* 0x0000000402007986 */ /* 0x0011e2000c101d24 */
[----:B------:R-:W-:Y:S05]  /*2890*/  BRA `(.L_x_1389) ;  /* 0x00000008003c7947 */ /* 0x000fea0003800000 */
.L_x_1397:
[----:B------:R-:W-:-:S09]  /*28a0*/  UISETP.NE.AND UP0, UPT, UR4, 0xf, UPT ;  /* 0x0000000f0400788c */ /* 0x000fd2000bf05270 */
[----:B------:R-:W-:Y:S05]  /*28b0*/  BRA.U !UP0, `(.L_x_1399) ;  /* 0x0000000108987547 */ /* 0x000fea000b800000 */
[----:B------:R-:W-:-:S09]  /*28c0*/  UISETP.NE.AND UP0, UPT, UR4, 0x17, UPT ;  /* 0x000000170400788c */ /* 0x000fd2000bf05270 */
[----:B------:R-:W-:Y:S05]  /*28d0*/  BRA.U !UP0, `(.L_x_1400) ;  /* 0x0000000108487547 */ /* 0x000fea000b800000 */
[----:B------:R-:W-:-:S09]  /*28e0*/  UISETP.NE.AND UP0, UPT, UR4, 0x18, UPT ;  /* 0x000000180400788c */ /* 0x000fd2000bf05270 */
[----:B------:R-:W-:Y:S05]  /*28f0*/  BRA.U UP0, `(.L_x_1388) ;  /* 0x0000000500907547 */ /* 0x000fea000b800000 */
[----:B------:R-:W-:Y:S01]  /*2900*/  LOP3.LUT R6, R4, 0x7fffffff, RZ, 0xc0, !PT ;  /* 0x7fffffff04067812 */ /* 0x000fe200078ec0ff */
[----:B------:R-:W-:Y:S01]  /*2910*/  BSSY.RECONVERGENT B0, `(.L_x_1401) ;  /* 0x000000b000007945 */ /* 0x000fe20003800200 */
[----:B------:R-:W-:Y:S02]  /*2920*/  SHF.R.U32.HI R7, RZ, 0x18, R4 ;  /* 0x00000018ff077819 */ /* 0x000fe40000011604 */
[----:B------:R-:W-:Y:S02]  /*2930*/  ISETP.GT.U32.AND P0, PT, R6, 0x43efffff, PT ;  /* 0x43efffff0600780c */ /* 0x000fe40003f04070 */
[----:B------:R-:W-:-:S11]  /*2940*/  MOV R0, 0x7f ;  /* 0x0000007f00007802 */ /* 0x000fd60000000f00 */
[----:B------:R-:W-:Y:S05]  /*2950*/  @P0 BRA `(.L_x_1402) ;  /* 0x0000000000180947 */ /* 0x000fea0003800000 */
[----:B------:R-:W-:-:S13]  /*2960*/  ISETP.GT.U32.AND P0, PT, R6, 0x3c7fffff, PT ;  /* 0x3c7fffff0600780c */ /* 0x000fda0003f04070 */
[----:B------:R-:W-:-:S04]  /*2970*/  @P0 SHF.R.U32.HI R0, RZ, 0x14, R4 ;  /* 0x00000014ff000819 */ /* 0x000fc80000011604 */
[----:B------:R-:W-:Y:S01]  /*2980*/  @P0 LOP3.LUT R5, R0, 0x1, RZ, 0xc0, !PT ;  /* 0x0000000100050812 */ /* 0x000fe200078ec0ff */
[----:B------:R-:W-:-:S03]  /*2990*/  @!P0 FADD.FTZ R0, R6, 16384 ;  /* 0x4680000006008421 */ /* 0x000fc60000010000 */
[----:B------:R-:W-:-:S04]  /*29a0*/  @P0 IADD3 R5, PT, PT, R4, 0x407ffff, R5 ;  /* 0x0407ffff04050810 */ /* 0x000fc80007ffe005 */
[----:B------:R-:W-:-:S07]  /*29b0*/  @P0 SHF.R.U32.HI R0, RZ, 0x14, R5 ;  /* 0x00000014ff000819 */ /* 0x000fce0000011605 */
.L_x_1402:
[----:B------:R-:W-:Y:S05]  /*29c0*/  BSYNC.RECONVERGENT B0 ;  /* 0x0000000000007941 */ /* 0x000fea0003800200 */
.L_x_1401:
[----:B------:R-:W-:-:S05]  /*29d0*/  LOP3.LUT R7, R0, 0x80, R7, 0xf8, !PT ;  /* 0x0000008000077812 */ /* 0x000fca00078ef807 */
[----:B------:R0:W-:Y:S01]  /*29e0*/  STG.E.U8 desc[UR36][R2.64], R7 ;  /* 0x0000000702007986 */ /* 0x0001e2000c101124 */
[----:B------:R-:W-:Y:S05]  /*29f0*/  BRA `(.L_x_1389) ;  /* 0x0000000400e47947 */ /* 0x000fea0003800000 */
.L_x_1400:
[----:B------:R-:W-:Y:S01]  /*2a00*/  LOP3.LUT R6, R4, 0x7fffffff, RZ, 0xc0, !PT ;  /* 0x7fffffff04067812 */ /* 0x000fe200078ec0ff */
[----:B------:R-:W-:Y:S01]  /*2a10*/  BSSY.RECONVERGENT B0, `(.L_x_1403) ;  /* 0x000000d000007945 */ /* 0x000fe20003800200 */
        /* <DEDUP_REMOVED lines=12> */
.L_x_1404:
[----:B------:R-:W-:Y:S05]  /*2ae0*/  BSYNC.RECONVERGENT B0 ;  /* 0x0000000000007941 */ /* 0x000fea0003800200 */
.L_x_1403:
[----:B------:R-:W-:-:S05]  /*2af0*/  LOP3.LUT R5, R0, 0x80, R7, 0xf8, !PT ;  /* 0x0000008000057812 */ /* 0x000fca00078ef807 */
[----:B------:R0:W-:Y:S01]  /*2b00*/  STG.E.U8 desc[UR36][R2.64], R5 ;  /* 0x0000000502007986 */ /* 0x0001e2000c101124 */
[----:B------:R-:W-:Y:S05]  /*2b10*/  BRA `(.L_x_1389) ;  /* 0x00000004009c7947 */ /* 0x000fea0003800000 */
.L_x_1399:
[----:B------:R-:W-:-:S05]  /*2b20*/  F2FP.BF16.F32.PACK_AB R4, RZ, R4 ;  /* 0x00000004ff04723e */ /* 0x000fca00000010ff */
[----:B------:R0:W-:Y:S01]  /*2b30*/  STG.E.U16 desc[UR36][R2.64], R4 ;  /* 0x0000000402007986 */ /* 0x0001e2000c101524 */
[----:B------:R-:W-:Y:S05]  /*2b40*/  BRA `(.L_x_1389) ;  /* 0x0000000400907947 */ /* 0x000fea0003800000 */
.L_x_1396:
        /* <DEDUP_REMOVED lines=8> */
[----:B------:R-:W0:Y:S02]  /*2bd0*/  F2I.FTZ.U32.TRUNC.NTZ R5, R4 ;  /* 0x0000000400057305 */ /* 0x000e24000021f000 */
[----:B0-----:R0:W-:Y:S01]  /*2be0*/  STG.E.U16 desc[UR36][R2.64], R5 ;  /* 0x0000000502007986 */ /* 0x0011e2000c101524 */
[----:B------:R-:W-:Y:S05]  /*2bf0*/  BRA `(.L_x_1389) ;  /* 0x0000000400647947 */ /* 0x000fea0003800000 */
.L_x_1407:
[----:B------:R-:W-:Y:S01]  /*2c00*/  LOP3.LUT R5, R4, 0x7fffffff, RZ, 0xc0, !PT ;  /* 0x7fffffff04057812 */ /* 0x000fe200078ec0ff */
[----:B------:R-:W-:Y:S01]  /*2c10*/  BSSY.RECONVERGENT B0, `(.L_x_1408) ;  /* 0x0000013000007945 */ /* 0x000fe20003800200 */
[----:B------:R-:W-:Y:S02]  /*2c20*/  IMAD.MOV.U32 R0, RZ, RZ, 0x80 ;  /* 0x00000080ff007424 */ /* 0x000fe400078e00ff */
        /* <DEDUP_REMOVED lines=9> */
.L_x_1410:
[----:B------:R-:W-:-:S04]  /*2cc0*/  SHF.R.U32.HI R0, RZ, 0x14, R4 ;  /* 0x00000014ff007819 */ /* 0x000fc80000011604 */
[----:B------:R-:W-:-:S04]  /*2cd0*/  LOP3.LUT R5, R0, 0x1, RZ, 0xc0, !PT ;  /* 0x0000000100057812 */ /* 0x000fc800078ec0ff */
[----:B------:R-:W-:-:S04]  /*2ce0*/  IADD3 R0, PT, PT, R4, 0x487ffff, R5 ;  /* 0x0487ffff04007810 */ /* 0x000fc80007ffe005 */
[----:B------:R-:W-:-:S04]  /*2cf0*/  SHF.R.U32.HI R0, RZ, 0x14, R0 ;  /* 0x00000014ff007819 */ /* 0x000fc80000011600 */
[----:B------:R-:W-:-:S07]  /*2d00*/  LOP3.LUT R5, R0, 0xff, RZ, 0xc0, !PT ;  /* 0x000000ff00057812 */ /* 0x000fce00078ec0ff */
.L_x_1411:
[----:B------:R-:W-:-:S04]  /*2d10*/  SHF.R.U32.HI R4, RZ, 0x18, R4 ;  /* 0x00000018ff047819 */ /* 0x000fc80000011604 */
[----:B------:R-:W-:-:S04]  /*2d20*/  LOP3.LUT R5, R5, 0x80, R4, 0xf8, !PT ;  /* 0x0000008005057812 */ /* 0x000fc800078ef804 */
[----:B------:R-:W-:-:S07]  /*2d30*/  PRMT R0, R5, 0x7610, R0 ;  /* 0x0000761005007816 */ /* 0x000fce0000000000 */
.L_x_1409:
[----:B------:R-:W-:Y:S05]  /*2d40*/  BSYNC.RECONVERGENT B0 ;  /* 0x0000000000007941 */ /* 0x000fea0003800200 */
.L_x_1408:
[----:B------:R4:W-:Y:S01]  /*2d50*/  STG.E.U8 desc[UR36][R2.64], R0 ;  /* 0x0000000002007986 */ /* 0x0009e2000c101124 */
[----:B------:R-:W-:Y:S05]  /*2d60*/  BRA `(.L_x_1389) ;  /* 0x0000000400087947 */ /* 0x000fea0003800000 */
.L_x_1406:
[----:B------:R-:W-:Y:S01]  /*2d70*/  LOP3.LUT R5, R4, 0x7fffffff, RZ, 0xc0, !PT ;  /* 0x7fffffff04057812 */ /* 0x000fe200078ec0ff */
[----:B------:R-:W-:Y:S01]  /*2d80*/  BSSY.RECONVERGENT B0, `(.L_x_1412) ;  /* 0x0000013000007945 */ /* 0x000fe20003800200 */
[----:B------:R-:W-:Y:S02]  /*2d90*/  HFMA2 R0, -RZ, RZ, 0, 7.62939453125e-06 ;  /* 0x00000080ff007431 */ /* 0x000fe400000001ff */
        /* <DEDUP_REMOVED lines=9> */
.L_x_1414:
[----:B------:R-:W-:-:S04]  /*2e30*/  SHF.R.U32.HI R0, RZ, 0x15, R4 ;  /* 0x00000015ff007819 */ /* 0x000fc80000011604 */
[----:B------:R-:W-:-:S04]  /*2e40*/  LOP3.LUT R5, R0, 0x1, RZ, 0xc0, !PT ;  /* 0x0000000100057812 */ /* 0x000fc800078ec0ff */
[----:B------:R-:W-:-:S04]  /*2e50*/  IADD3 R0, PT, PT, R4, 0x88fffff, R5 ;  /* 0x088fffff04007810 */ /* 0x000fc80007ffe005 */
[----:B------:R-:W-:-:S04]  /*2e60*/  SHF.R.U32.HI R0, RZ, 0x15, R0 ;  /* 0x00000015ff007819 */ /* 0x000fc80000011600 */
[----:B------:R-:W-:-:S07]  /*2e70*/  LOP3.LUT R5, R0, 0xff, RZ, 0xc0, !PT ;  /* 0x000000ff00057812 */ /* 0x000fce00078ec0ff */
.L_x_1415:
[----:B------:R-:W-:-:S04]  /*2e80*/  SHF.R.U32.HI R4, RZ, 0x18, R4 ;  /* 0x00000018ff047819 */ /* 0x000fc80000011604 */
[----:B------:R-:W-:-:S04]  /*2e90*/  LOP3.LUT R5, R5, 0x80, R4, 0xf8, !PT ;  /* 0x0000008005057812 */ /* 0x000fc800078ef804 */
[----:B------:R-:W-:-:S07]  /*2ea0*/  PRMT R0, R5, 0x7610, R0 ;  /* 0x0000761005007816 */ /* 0x000fce0000000000 */
.L_x_1413:
[----:B------:R-:W-:Y:S05]  /*2eb0*/  BSYNC.RECONVERGENT B0 ;  /* 0x0000000000007941 */ /* 0x000fea0003800200 */
.L_x_1412:
[----:B------:R3:W-:Y:S01]  /*2ec0*/  STG.E.U8 desc[UR36][R2.64], R0 ;  /* 0x0000000002007986 */ /* 0x0007e2000c101124 */
[----:B------:R-:W-:Y:S05]  /*2ed0*/  BRA `(.L_x_1389) ;  /* 0x0000000000ac7947 */ /* 0x000fea0003800000 */
.L_x_1405:
[----:B------:R-:W-:-:S09]  /*2ee0*/  UISETP.NE.AND UP0, UPT, UR4, 0x1c, UPT ;  /* 0x0000001c0400788c */ /* 0x000fd2000bf05270 */
[----:B------:R-:W-:Y:S05]  /*2ef0*/  BRA.U !UP0, `(.L_x_1416) ;  /* 0x00000001089c7547 */ /* 0x000fea000b800000 */
[----:B------:R-:W-:-:S09]  /*2f00*/  UISETP.NE.AND UP0, UPT, UR4, 0x1d, UPT ;  /* 0x0000001d0400788c */ /* 0x000fd2000bf05270 */
[----:B------:R-:W-:Y:S05]  /*2f10*/  BRA.U !UP0, `(.L_x_1417) ;  /* 0x0000000108887547 */ /* 0x000fea000b800000 */
[----:B------:R-:W-:-:S09]  /*2f20*/  UISETP.NE.AND UP0, UPT, UR4, 0x2c, UPT ;  /* 0x0000002c0400788c */ /* 0x000fd2000bf05270 */
[----:B------:R-:W-:Y:S05]  /*2f30*/  BRA.U !UP0, `(.L_x_1418) ;  /* 0x0000000108447547 */ /* 0x000fea000b800000 */
.L_x_1388:
[----:B------:R-:W-:Y:S01]  /*2f40*/  MOV R0, 0x0 ;  /* 0x0000000000007802 */ /* 0x000fe20000000f00 */
[----:B------:R-:W0:Y:S01]  /*2f50*/  LDCU.64 UR6, c[0x4][0x158] ;  /* 0x01002b00ff0677ac */ /* 0x000e220008000a00 */
[----:B------:R-:W-:Y:S02]  /*2f60*/  HFMA2 R13, -RZ, RZ, 0, 0 ;  /* 0x00000000ff0d7431 */ /* 0x000fe400000001ff */
[----:B------:R-:W-:Y:S01]  /*2f70*/  IMAD.MOV.U32 R8, RZ, RZ, 0x65 ;  /* 0x00000065ff087424 */ /* 0x000fe200078e00ff */
[----:B------:R1:W2:Y:S01]  /*2f80*/  LDC.64 R2, c[0x4][R0] ;  /* 0x0100000000027b82 */ /* 0x0002a20000000a00 */
[----:B------:R-:W3:Y:S01]  /*2f90*/  LDCU.64 UR8, c[0x4][0x160] ;  /* 0x01002c00ff0877ac */ /* 0x000ee20008000a00 */
[----:B------:R-:W-:Y:S01]  /*2fa0*/  IMAD.MOV.U32 R12, RZ, RZ, 0x1 ;  /* 0x00000001ff0c7424 */ /* 0x000fe200078e00ff */
[----:B------:R-:W4:Y:S01]  /*2fb0*/  LDCU.64 UR4, c[0x4][0x50] ;  /* 0x01000a00ff0477ac */ /* 0x000f220008000a00 */
[----:B0-----:R-:W-:Y:S02]  /*2fc0*/  IMAD.U32 R4, RZ, RZ, UR6 ;  /* 0x00000006ff047e24 */ /* 0x001fe4000f8e00ff */
[----:B------:R-:W-:Y:S01]  /*2fd0*/  IMAD.U32 R5, RZ, RZ, UR7 ;  /* 0x00000007ff057e24 */ /* 0x000fe2000f8e00ff */
[----:B---3--:R-:W-:Y:S01]  /*2fe0*/  MOV R6, UR8 ;  /* 0x0000000800067c02 */ /* 0x008fe20008000f00 */
[----:B------:R-:W-:-:S02]  /*2ff0*/  IMAD.U32 R7, RZ, RZ, UR9 ;  /* 0x00000009ff077e24 */ /* 0x000fc4000f8e00ff */
[----:B----4-:R-:W-:Y:S01]  /*3000*/  IMAD.U32 R10, RZ, RZ, UR4 ;  /* 0x00000004ff0a7e24 */ /* 0x010fe2000f8e00ff */
[----:B-1----:R-:W-:-:S07]  /*3010*/  MOV R11, UR5 ;  /* 0x00000005000b7c02 */ /* 0x002fce0008000f00 */
[----:B------:R-:W-:-:S07]  /*3020*/  LEPC R20, `(.L_x_1419) ;  /* 0x000000001014794e */ /* 0x000fce0000000000 */
[----:B--2---:R-:W-:Y:S05]  /*3030*/  CALL.ABS.NOINC R2 ;  /* 0x0000000002007343 */ /* 0x004fea0003c00000 */
.L_x_1419:
[----:B------:R-:W-:Y:S05]  /*3040*/  BRA `(.L_x_1389) ;  /* 0x0000000000507947 */ /* 0x000fea0003800000 */
.L_x_1418:
        /* <DEDUP_REMOVED lines=15> */
.L_x_1417:
[----:B------:R-:W0:Y:S02]  /*3140*/  F2I.U64.TRUNC R4, R4 ;  /* 0x0000000400047311 */ /* 0x000e24000020d800 */
[----:B0-----:R1:W-:Y:S01]  /*3150*/  STG.E.64 desc[UR36][R2.64], R4 ;  /* 0x0000000402007986 */ /* 0x0013e2000c101b24 */
[----:B------:R-:W-:Y:S05]  /*3160*/  BRA `(.L_x_1389) ;  /* 0x0000000000087947 */ /* 0x000fea0003800000 */
.L_x_1416:
[----:B------:R-:W0:Y:S02]  /*3170*/  F2I.FTZ.U32.TRUNC.NTZ R5, R4 ;  /* 0x0000000400057305 */ /* 0x000e24000021f000 */
[----:B0-----:R0:W-:Y:S02]  /*3180*/  STG.E desc[UR36][R2.64], R5 ;  /* 0x0000000502007986 */ /* 0x0011e4000c101924 */
.L_x_1389:
[----:B------:R-:W-:-:S07]  /*3190*/  VIADD R17, R17, 0x80 ;  /* 0x0000008011117836 */ /* 0x000fce0000000000 */
.L_x_1353:
[----:B------:R-:W-:Y:S05]  /*31a0*/  BSYNC.RECONVERGENT B7 ;  /* 0x0000000000077941 */ /* 0x000fea0003800200 */
.L_x_1352:
[----:B------:R-:W5:Y:S01]  /*31b0*/  LDCU UR4, c[0x0][0x380] ;  /* 0x00007000ff0477ac */ /* 0x000f620008000800 */
[----:B------:R-:W-:Y:S01]  /*31c0*/  BSSY.RECONVERGENT B7, `(.L_x_1420) ;  /* 0x000030c000077945 */ /* 0x000fe20003800200 */
[----:B-----5:R-:W-:-:S13]  /*31d0*/  ISETP.GE.AND P0, PT, R17, UR4, PT ;  /* 0x0000000411007c0c */ /* 0x020fda000bf06270 */
[----:B------:R-:W-:Y:S05]  /*31e0*/  @P0 BRA `(.L_x_1421) ;  /* 0x0000003000240947 */ /* 0x000fea0003800000 */
[----:B------:R-:W5:Y:S01]  /*31f0*/  LDCU UR4, c[0x0][0x388] ;  /* 0x00007100ff0477ac */ /* 0x000f620008000800 */
[----:B---34-:R-:W-:Y:S02]  /*3200*/  HFMA2 R0, -RZ, RZ, 0, 0 ;  /* 0x00000000ff007431 */ /* 0x018fe400000001ff */
[----:B------:R-:W-:Y:S01]  /*3210*/  IMAD.MOV.U32 R16, RZ, RZ, RZ ;  /* 0x000000ffff107224 */ /* 0x000fe200078e00ff */
[----:B-----5:R-:W-:-:S09]  /*3220*/  UISETP.NE.AND UP0, UPT, UR4, URZ, UPT ;  /* 0x000000ff0400728c */ /* 0x020fd2000bf05270 */
[----:B------:R-:W-:Y:S05]  /*3230*/  BRA.U !UP0, `(.L_x_1422) ;  /* 0x0000001108a87547 */ /* 0x000fea000b800000 */
[----:B------:R-:W0:Y:S01]  /*3240*/  LDCU.64 UR4, c[0x0][0x390] ;  /* 0x00007200ff0477ac */ /* 0x000e220008000a00 */
[----:B------:R-:W-:Y:S01]  /*3250*/  IMAD.MOV.U32 R16, RZ, RZ, RZ ;  /* 0x000000ffff107224 */ /* 0x000fe200078e00ff */
[----:B------:R-:W3:Y:S01]  /*3260*/  LDCU UR6, c[0x0][0x38c] ;  /* 0x00007180ff0677ac */ /* 0x000ee20008000800 */
[----:B------:R-:W4:Y:S01]  /*3270*/  LDCU.64 UR8, c[0x0][0x4b8] ;  /* 0x00009700ff0877ac */ /* 0x000f220008000a00 */
[----:B------:R-:W-:Y:S01]  /*3280*/  UISETP.NE.AND UP0, UPT, UR40, URZ, UPT ;  /* 0x000000ff2800728c */ /* 0x000fe2000bf05270 */
[----:B012---:R-:W-:-:S05]  /*3290*/  IMAD.HI.U32 R2, R17, UR4, R16 ;  /* 0x0000000411027c27 */ /* 0x007fca000f8e0010 */
[----:B------:R-:W-:-:S04]  /*32a0*/  SHF.R.U32.HI R3, RZ, UR5, R2 ;  /* 0x00000005ff037c19 */ /* 0x000fc80008011602 */
[----:B------:R-:W-:-:S05]  /*32b0*/  IADD3 R0, PT, PT, -R3, RZ, RZ ;  /* 0x000000ff03007210 */ /* 0x000fca0007ffe1ff */
[----:B---3--:R-:W-:-:S04]  /*32c0*/  IMAD R0, R0, UR6, R17 ;  /* 0x0000000600007c24 */ /* 0x008fc8000f8e0211 */
[C---:B----4-:R-:W-:Y:S02]  /*32d0*/  IMAD R16, R0.reuse, UR8, RZ ;  /* 0x0000000800107c24 */ /* 0x050fe4000f8e02ff */
        /* <DEDUP_REMOVED lines=288> */
.L_x_1422:
[----:B------:R-:W0:Y:S01]  /*44e0*/  LDCU.64 UR6, c[0x0][0x588] ;  /* 0x0000b100ff0677ac */ /* 0x000e220008000a00 */
[----:B------:R-:W-:Y:S01]  /*44f0*/  BSSY.RECONVERGENT B6, `(.L_x_1423) ;  /* 0x00000dd000067945 */ /* 0x000fe20003800200 */
[----:B------:R-:W-:-:S04]  /*4500*/  UPRMT UR4, UR41, 0x9910, URZ ;  /* 0x0000991029047896 */ /* 0x000fc800080000ff */
[----:B------:R-:W-:Y:S01]  /*4510*/  UISETP.GT.AND UP0, UPT, UR4, 0x9, UPT ;  /* 0x000000090400788c */ /* 0x000fe2000bf04270 */
[----:B012---:R-:W-:-:S05]  /*4520*/  IADD3 R2, P0, PT, R0, UR6, RZ ;  /* 0x0000000600027c10 */ /* 0x007fca000ff1e0ff */
        /* <DEDUP_REMOVED lines=13> */
.L_x_1427:
[----:B------:R-:W2:Y:S02]  /*4600*/  LDG.E.U8 R0, desc[UR36][R2.64] ;  /* 0x0000002402007981 */ /* 0x000ea4000c1e1100 */
[----:B--2---:R-:W-:Y:S01]  /*4610*/  I2FP.F32.U32 R0, R0 ;  /* 0x0000000000007245 */ /* 0x004fe20000201000 */
[----:B------:R-:W-:Y:S06]  /*4620*/  BRA `(.L_x_1429) ;  /* 0x0000000c00247947 */ /* 0x000fec0003800000 */
.L_x_1426:
        /* <DEDUP_REMOVED lines=9> */
.L_x_1431:
[----:B------:R-:W2:Y:S02]  /*46c0*/  LDG.E R0, desc[UR36][R2.64] ;  /* 0x0000002402007981 */ /* 0x000ea4000c1e1900 */
[----:B--2---:R-:W-:Y:S01]  /*46d0*/  I2FP.F32.S32 R0, R0 ;  /* 0x0000000000007245 */ /* 0x004fe20000201400 */
[----:B------:R-:W-:Y:S06]  /*46e0*/  BRA `(.L_x_1429) ;  /* 0x0000000800f47947 */ /* 0x000fec0003800000 */
.L_x_1430:
[----:B------:R-:W2:Y:S02]  /*46f0*/  LDG.E.U16 R0, desc[UR36][R2.64] ;  /* 0x0000002402007981 */ /* 0x000ea4000c1e1500 */
[----:B--2---:R-:W0:Y:S01]  /*4700*/  I2F.S16 R0, R0 ;  /* 0x0000000000007306 */ /* 0x004e220000101400 */
[----:B------:R-:W-:Y:S05]  /*4710*/  BRA `(.L_x_1429) ;  /* 0x0000000800e87947 */ /* 0x000fea0003800000 */
.L_x_1425:
        /* <DEDUP_REMOVED lines=8> */
.L_x_1433:
[----:B------:R-:W2:Y:S02]  /*47a0*/  LDG.E.U16 R0, desc[UR36][R2.64] ;  /* 0x0000002402007981 */ /* 0x000ea4000c1e1500 */
[----:B--2---:R-:W-:Y:S01]  /*47b0*/  HADD2.F32 R0, -RZ, R0.H0_H0 ;  /* 0x20000000ff007230 */ /* 0x004fe20000004100 */
[----:B------:R-:W-:Y:S06]  /*47c0*/  BRA `(.L_x_1429) ;  /* 0x0000000800bc7947 */ /* 0x000fec0003800000 */
.L_x_1432:
        /* <DEDUP_REMOVED lines=8> */
.L_x_1435:
[----:B------:R-:W2:Y:S02]  /*4850*/  LDG.E.U16 R0, desc[UR36][R2.64] ;  /* 0x0000002402007981 */ /* 0x000ea4000c1e1500 */
[----:B--2---:R-:W-:Y:S01]  /*4860*/  HADD2.F32 R0, -RZ, R0.H0_H0 ;  /* 0x20000000ff007230 */ /* 0x004fe20000004100 */
[----:B------:R-:W-:Y:S06]  /*4870*/  BRA `(.L_x_1429) ;  /* 0x0000000800907947 */ /* 0x000fec0003800000 */
.L_x_1434:
[----:B------:R-:W2:Y:S01]  /*4880*/  LDG.E.64 R2, desc[UR36][R2.64] ;  /* 0x0000002402027981 */ /* 0x000ea2000c1e1b00 */
[----:B------:R-:W-:Y:S01]  /*4890*/  UMOV UR4, 0xf0000000 ;  /* 0xf000000000047882 */ /* 0x000fe20000000000 */
[----:B------:R-:W-:Y:S01]  /*48a0*/  UMOV UR5, 0x380fffff ;  /* 0x380fffff00057882 */ /* 0x000fe20000000000 */
[----:B--2---:R-:W0:Y:S01]  /*48b0*/  F2F.F32.F64 R0, R2 ;  /* 0x0000000200007310 */ /* 0x004e220000301000 */
[----:B------:R-:W-:-:S14]  /*48c0*/  DSETP.GEU.AND P0, PT, |R2|, UR4, PT ;  /* 0x0000000402007e2a */ /* 0x000fdc000bf0e200 */
[----:B0-----:R-:W-:Y:S01]  /*48d0*/  @!P0 FMUL R0, R0, 1.175494350822287508e-38 ;  /* 0x0080000000008820 */ /* 0x001fe20000400000 */
[----:B------:R-:W-:Y:S06]  /*48e0*/  BRA `(.L_x_1429) ;  /* 0x0000000800747947 */ /* 0x000fec0003800000 */
.L_x_1424:
        /* <DEDUP_REMOVED lines=12> */
.L_x_1438:
[----:B------:R-:W2:Y:S01]  /*49b0*/  LDG.E.64 R2, desc[UR36][R2.64] ;  /* 0x0000002402027981 */ /* 0x000ea2000c1e1b00 */
[----:B------:R-:W-:Y:S01]  /*49c0*/  UMOV UR4, 0xf0000000 ;  /* 0xf000000000047882 */ /* 0x000fe20000000000 */
[----:B------:R-:W-:Y:S01]  /*49d0*/  UMOV UR5, 0x380fffff ;  /* 0x380fffff00057882 */ /* 0x000fe20000000000 */
[----:B--2---:R-:W0:Y:S01]  /*49e0*/  F2F.F32.F64 R0, R2 ;  /* 0x0000000200007310 */ /* 0x004e220000301000 */
[----:B------:R-:W-:-:S14]  /*49f0*/  DSETP.GEU.AND P0, PT, |R2|, UR4, PT ;  /* 0x0000000402007e2a */ /* 0x000fdc000bf0e200 */
[----:B0-----:R-:W-:Y:S01]  /*4a00*/  @!P0 FMUL R0, R0, 1.175494350822287508e-38 ;  /* 0x0080000000008820 */ /* 0x001fe20000400000 */
[----:B------:R-:W-:Y:S06]  /*4a10*/  BRA `(.L_x_1429) ;  /* 0x0000000800287947 */ /* 0x000fec0003800000 */
.L_x_1437:
        /* <DEDUP_REMOVED lines=23> */
[----:B------:R-:W-:Y:S01]  /*4b90*/  LOP3.LUT R0, R5, 0x80000000, R0, 0xf8, !PT ;  /* 0x8000000005007812 */ /* 0x000fe200078ef800 */
[----:B------:R-:W-:Y:S06]  /*4ba0*/  BRA `(.L_x_1429) ;  /* 0x0000000400c47947 */ /* 0x000fec0003800000 */
.L_x_1440:
        /* <DEDUP_REMOVED lines=10> */
[----:B------:R-:W-:Y:S01]  /*4c50*/  LOP3.LUT R0, R0, 0x80000000, R5, 0xf8, !PT ;  /* 0x8000000000007812 */ /* 0x000fe200078ef805 */
[----:B------:R-:W-:Y:S06]  /*4c60*/  BRA `(.L_x_1429) ;  /* 0x0000000400947947 */ /* 0x000fec0003800000 */
.L_x_1439:
[----:B------:R-:W2:Y:S02]  /*4c70*/  LDG.E.U16 R0, desc[UR36][R2.64] ;  /* 0x0000002402007981 */ /* 0x000ea4000c1e1500 */
[----:B--2---:R-:W-:Y:S01]  /*4c80*/  IMAD.U32 R0, R0, 0x10000, RZ ;  /* 0x0001000000007824 */ /* 0x004fe200078e00ff */
[----:B------:R-:W-:Y:S06]  /*4c90*/  BRA `(.L_x_1429) ;  /* 0x0000000400887947 */ /* 0x000fec0003800000 */
.L_x_1436:
        /* <DEDUP_REMOVED lines=11> */
.L_x_1443:
[----:B------:R-:W2:Y:S01]  /*4d50*/  LDG.E.U8 R3, desc[UR36][R2.64] ;  /* 0x0000002402037981 */ /* 0x000ea2000c1e1100 */
        /* <DEDUP_REMOVED lines=19> */
.L_x_1445:
[----:B------:R-:W-:Y:S05]  /*4e90*/  BSYNC.RECONVERGENT B0 ;  /* 0x0000000000007941 */ /* 0x000fea0003800200 */
.L_x_1444:
[----:B------:R-:W-:Y:S01]  /*4ea0*/  IMAD.SHL.U32 R0, R0, 0x100000, RZ ;  /* 0x0010000000007824 */ /* 0x000fe200078e00ff */
[----:B------:R-:W-:-:S04]  /*4eb0*/  LEA R2, R2, 0x3b800000, 0x17 ;  /* 0x3b80000002027811 */ /* 0x000fc800078eb8ff */
[----:B------:R-:W-:Y:S01]  /*4ec0*/  LOP3.LUT R0, R2, R0, R7, 0xfe, !PT ;  /* 0x0000000002007212 */ /* 0x000fe200078efe07 */
[----:B------:R-:W-:Y:S06]  /*4ed0*/  BRA `(.L_x_1429) ;  /* 0x0000000000f87947 */ /* 0x000fec0003800000 */
.L_x_1442:
[----:B------:R-:W2:Y:S01]  /*4ee0*/  LDG.E.U8 R3, desc[UR36][R2.64] ;  /* 0x0000002402037981 */ /* 0x000ea2000c1e1100 */
        /* <DEDUP_REMOVED lines=19> */
.L_x_1447:
[----:B------:R-:W-:Y:S05]  /*5020*/  BSYNC.RECONVERGENT B0 ;  /* 0x0000000000007941 */ /* 0x000fea0003800200 */
.L_x_1446:
[----:B------:R-:W-:Y:S02]  /*5030*/  SHF.L.U32 R0, R0, 0x15, RZ ;  /* 0x0000001500007819 */ /* 0x000fe400000006ff */
[----:B------:R-:W-:-:S04]  /*5040*/  LEA R2, R2, 0x37800000, 0x17 ;  /* 0x3780000002027811 */ /* 0x000fc800078eb8ff */
[----:B------:R-:W-:Y:S01]  /*5050*/  LOP3.LUT R0, R2, R0, R7, 0xfe, !PT ;  /* 0x0000000002007212 */ /* 0x000fe200078efe07 */
[----:B------:R-:W-:Y:S06]  /*5060*/  BRA `(.L_x_1429) ;  /* 0x0000000000947947 */ /* 0x000fec0003800000 */
.L_x_1441:
        /* <DEDUP_REMOVED lines=8> */
[----:B--2---:R-:W-:-:S13]  /*50f0*/  ISETP.NE.AND P0, PT, R2, RZ, PT ;  /* 0x000000ff0200720c */ /* 0x004fda0003f05270 */
[----:B------:R-:W-:Y:S05]  /*5100*/  @!P0 BRA `(.L_x_1429) ;  /* 0x00000000006c8947 */ /* 0x000fea0003800000 */
[----:B------:R-:W-:-:S13]  /*5110*/  ISETP.NE.AND P0, PT, R2, 0xff, PT ;  /* 0x000000ff0200780c */ /* 0x000fda0003f05270 */
[----:B------:R-:W-:Y:S01]  /*5120*/  @!P0 IMAD.MOV.U32 R0, RZ, RZ, 0x7f800001 ;  /* 0x7f800001ff008424 */ /* 0x000fe200078e00ff */
[----:B------:R-:W-:Y:S01]  /*5130*/  @P0 SHF.L.U32 R0, R2, 0x17, RZ ;  /* 0x0000001702000819 */ /* 0x000fe200000006ff */
[----:B------:R-:W-:Y:S06]  /*5140*/  BRA `(.L_x_1429) ;  /* 0x00000000005c7947 */ /* 0x000fec0003800000 */
.L_x_1428:
        /* <DEDUP_REMOVED lines=16> */
.L_x_1450:
[----:B------:R-:W-:Y:S01]  /*5250*/  IMAD.MOV.U32 R0, RZ, RZ, RZ ;  /* 0x000000ffff007224 */ /* 0x000fe200078e00ff */
[----:B------:R-:W-:Y:S06]  /*5260*/  BRA `(.L_x_1429) ;  /* 0x0000000000147947 */ /* 0x000fec0003800000 */
.L_x_1449:
[----:B------:R-:W2:Y:S02]  /*5270*/  LDG.E.64 R2, desc[UR36][R2.64] ;  /* 0x0000002402027981 */ /* 0x000ea4000c1e1b00 */
[----:B--2---:R0:W1:Y:S01]  /*5280*/  I2F.U64 R0, R2 ;  /* 0x0000000200007312 */ /* 0x0040620000301000 */
[----:B------:R-:W-:Y:S05]  /*5290*/  BRA `(.L_x_1429) ;  /* 0x0000000000087947 */ /* 0x000fea0003800000 */
.L_x_1448:
[----:B------:R-:W2:Y:S02]  /*52a0*/  LDG.E R0, desc[UR36][R2.64] ;  /* 0x0000002402007981 */ /* 0x000ea4000c1e1900 */
[----:B--2---:R-:W-:-:S07]  /*52b0*/  I2FP.F32.U32 R0, R0 ;  /* 0x0000000000007245 */ /* 0x004fce0000201000 */
.L_x_1429:
[----:B------:R-:W-:Y:S05]  /*52c0*/  BSYNC.RECONVERGENT B6 ;  /* 0x0000000000067941 */ /* 0x000fea0003800200 */
.L_x_1423:
[----:B0-234-:R-:W-:Y:S01]  /*52d0*/  IMAD.MOV.U32 R3, RZ, RZ, 0x3f000000 ;  /* 0x3f000000ff037424 */ /* 0x01dfe200078e00ff */
[C---:B-1---5:R-:W-:Y:S01]  /*52e0*/  FSETP.GT.FTZ.AND P0, PT, |R0|.reuse, 0.56000000238418579102, PT ;  /* 0x3f0f5c290000780b */ /* 0x062fe20003f14200 */
[C---:B------:R-:W-:Y:S01]  /*52f0*/  FADD.FTZ R5, |R0|.reuse, -RZ ;  /* 0x800000ff00057221 */ /* 0x040fe20000010200 */
[C---:B------:R-:W-:Y:S01]  /*5300*/  FSETP.NEU.FTZ.AND P1, PT, |R0|.reuse, 1, PT ;  /* 0x3f8000000000780b */ /* 0x040fe20003f3d200 */
[----:B------:R-:W-:Y:S01]  /*5310*/  FFMA.FTZ R2, |R0|, -R3, 0.5 ;  /* 0x3f00000000027423 */ /* 0x000fe20000010a03 */
[----:B------:R-:W0:Y:S03]  /*5320*/  LDCU.64 UR6, c[0x0][0x580] ;  /* 0x0000b000ff0677ac */ /* 0x000e260008000a00 */
[----:B------:R-:W1:Y:S01]  /*5330*/  MUFU.RSQ R3, R2 ;  /* 0x0000000200037308 */ /* 0x000e620000001400 */
[----:B------:R-:W-:-:S04]  /*5340*/  UPRMT UR4, UR42, 0x9910, URZ ;  /* 0x000099102a047896 */ /* 0x000fc800080000ff */
[----:B------:R-:W-:Y:S01]  /*5350*/  UISETP.GT.AND UP0, UPT, UR4, 0x9, UPT ;  /* 0x000000090400788c */ /* 0x000fe2000bf04270 */
        /* <DEDUP_REMOVED lines=8> */
[----:B------:R-:W-:Y:S02]  /*53e0*/  IMAD.MOV.U32 R0, RZ, RZ, 0x3fd774eb ;  /* 0x3fd774ebff007424 */ /* 0x000fe400078e00ff */
        /* <DEDUP_REMOVED lines=12> */
[----:B------:R-:W-:-:S03]  /*54b0*/  IMAD.X R3, RZ, RZ, UR7, P2 ;  /* 0x00000007ff037e24 */ /* 0x000fc600090e06ff */
        /* <DEDUP_REMOVED lines=13> */
.L_x_1454:
[----:B------:R-:W0:Y:S02]  /*5590*/  F2I.S64.TRUNC R4, R4 ;  /* 0x0000000400047311 */ /* 0x000e24000020d900 */
[----:B0-----:R-:W-:-:S05]  /*55a0*/  MOV R7, R4 ;  /* 0x0000000400077202 */ /* 0x001fca0000000f00 */
[----:B------:R3:W-:Y:S01]  /*55b0*/  STG.E.U8 desc[UR36][R2.64], R7 ;  /* 0x0000000702007986 */ /* 0x0007e2000c101124 */
[----:B------:R-:W-:Y:S05]  /*55c0*/  BRA `(.L_x_1456) ;  /* 0x0000000c00287947 */ /* 0x000fea0003800000 */
.L_x_1453:
        /* <DEDUP_REMOVED lines=9> */
.L_x_1458:
[----:B------:R-:W0:Y:S02]  /*5660*/  F2I.FTZ.TRUNC.NTZ R5, R4 ;  /* 0x0000000400057305 */ /* 0x000e24000021f100 */
[----:B0-----:R2:W-:Y:S01]  /*5670*/  STG.E desc[UR36][R2.64], R5 ;  /* 0x0000000502007986 */ /* 0x0015e2000c101924 */
[----:B------:R-:W-:Y:S05]  /*5680*/  BRA `(.L_x_1456) ;  /* 0x0000000800f87947 */ /* 0x000fea0003800000 */
.L_x_1457:
[----:B------:R-:W0:Y:S02]  /*5690*/  F2I.FTZ.TRUNC.NTZ R5, R4 ;  /* 0x0000000400057305 */ /* 0x000e24000021f100 */
[----:B0-----:R0:W-:Y:S01]  /*56a0*/  STG.E.U16 desc[UR36][R2.64], R5 ;  /* 0x0000000502007986 */ /* 0x0011e2000c101524 */
[----:B------:R-:W-:Y:S05]  /*56b0*/  BRA `(.L_x_1456) ;  /* 0x0000000800ec7947 */ /* 0x000fea0003800000 */
.L_x_1452:
        /* <DEDUP_REMOVED lines=8> */
.L_x_1460:
[----:B------:R-:W-:-:S05]  /*5740*/  F2FP.F16.F32.PACK_AB R4, RZ, R4 ;  /* 0x00000004ff04723e */ /* 0x000fca00000000ff */
[----:B------:R0:W-:Y:S01]  /*5750*/  STG.E.U16 desc[UR36][R2.64], R4 ;  /* 0x0000000402007986 */ /* 0x0001e2000c101524 */
[----:B------:R-:W-:Y:S05]  /*5760*/  BRA `(.L_x_1456) ;  /* 0x0000000800c07947 */ /* 0x000fea0003800000 */
.L_x_1459:
        /* <DEDUP_REMOVED lines=9> */
.L_x_1462:
[----:B------:R-:W-:-:S04]  /*5800*/  F2FP.F16.F32.PACK_AB R5, RZ, R4 ;  /* 0x00000004ff05723e */ /* 0x000fc800000000ff */
[----:B------:R-:W-:-:S05]  /*5810*/  PRMT R5, R5, 0x5410, RZ ;  /* 0x0000541005057816 */ /* 0x000fca00000000ff */
[----:B------:R0:W-:Y:S01]  /*5820*/  STG.E desc[UR36][R2.64], R5 ;  /* 0x0000000502007986 */ /* 0x0001e2000c101924 */
[----:B------:R-:W-:Y:S05]  /*5830*/  BRA `(.L_x_1456) ;  /* 0x00000008008c7947 */ /* 0x000fea0003800000 */
.L_x_1461:
[----:B------:R-:W-:-:S06]  /*5840*/  FMUL.FTZ R4, R4, 1 ;  /* 0x3f80000004047820 */ /* 0x000fcc0000410000 */
[----:B------:R-:W0:Y:S02]  /*5850*/  F2F.F64.F32 R4, R4 ;  /* 0x0000000400047310 */ /* 0x000e240000201800 */
[----:B0-----:R0:W-:Y:S01]  /*5860*/  STG.E.64 desc[UR36][R2.64], R4 ;  /* 0x0000000402007986 */ /* 0x0011e2000c101b24 */
[----:B------:R-:W-:Y:S05]  /*5870*/  BRA `(.L_x_1456) ;  /* 0x00000008007c7947 */ /* 0x000fea0003800000 */
.L_x_1451:
        /* <DEDUP_REMOVED lines=13> */
.L_x_1466:
[----:B------:R-:W-:Y:S01]  /*5950*/  LOP3.LUT R6, R4, 0x7fffffff, RZ, 0xc0, !PT ;  /* 0x7fffffff04067812 */ /* 0x000fe200078ec0ff */
[----:B------:R-:W-:Y:S01]  /*5960*/  BSSY.RECONVERGENT B0, `(.L_x_1467) ;  /* 0x0000012000007945 */ /* 0x000fe20003800200 */
[----:B------:R-:W-:Y:S02]  /*5970*/  IMAD.MOV.U32 R0, RZ, RZ, 0x80 ;  /* 0x00000080ff007424 */ /* 0x000fe400078e00ff */
        /* <DEDUP_REMOVED lines=13> */
.L_x_1469:
[----:B------:R-:W-:-:S04]  /*5a50*/  SHF.R.U32.HI R4, RZ, 0x18, R4 ;  /* 0x00000018ff047819 */ /* 0x000fc80000011604 */
[----:B------:R-:W-:-:S04]  /*5a60*/  LOP3.LUT R4, R5, 0x80, R4, 0xf8, !PT ;  /* 0x0000008005047812 */ /* 0x000fc800078ef804 */
[----:B------:R-:W-:-:S07]  /*5a70*/  PRMT R0, R4, 0x7610, R0 ;  /* 0x0000761004007816 */ /* 0x000fce0000000000 */
.L_x_1468:
[----:B------:R-:W-:Y:S05]  /*5a80*/  BSYNC.RECONVERGENT B0 ;  /* 0x0000000000007941 */ /* 0x000fea0003800200 */
.L_x_1467:
[----:B------:R0:W-:Y:S01]  /*5a90*/  STG.E.U8 desc[UR36][R2.64], R0 ;  /* 0x0000000002007986 */ /* 0x0001e2000c101124 */
[----:B------:R-:W-:Y:S05]  /*5aa0*/  BRA `(.L_x_1456) ;  /* 0x0000000400f07947 */ /* 0x000fea0003800000 */
.L_x_1465:
[----:B------:R-:W-:Y:S01]  /*5ab0*/  LOP3.LUT R6, R4, 0x7fffffff, RZ, 0xc0, !PT ;  /* 0x7fffffff04067812 */ /* 0x000fe200078ec0ff */
[----:B------:R-:W-:Y:S01]  /*5ac0*/  BSSY.RECONVERGENT B0, `(.L_x_1470) ;  /* 0x0000012000007945 */ /* 0x000fe20003800200 */
[----:B------:R-:W-:Y:S02]  /*5ad0*/  HFMA2 R0, -RZ, RZ, 0, 7.62939453125e-06 ;  /* 0x00000080ff007431 */ /* 0x000fe400000001ff */
        /* <DEDUP_REMOVED lines=13> */
.L_x_1472:
[----:B------:R-:W-:-:S04]  /*5bb0*/  SHF.R.U32.HI R4, RZ, 0x18, R4 ;  /* 0x00000018ff047819 */ /* 0x000fc80000011604 */
[----:B------:R-:W-:-:S04]  /*5bc0*/  LOP3.LUT R5, R5, 0x80, R4, 0xf8, !PT ;  /* 0x0000008005057812 */ /* 0x000fc800078ef804 */
[----:B------:R-:W-:-:S07]  /*5bd0*/  PRMT R0, R5, 0x7610, R0 ;  /* 0x0000761005007816 */ /* 0x000fce0000000000 */
.L_x_1471:
[----:B------:R-:W-:Y:S05]  /*5be0*/  BSYNC.RECONVERGENT B0 ;  /* 0x0000000000007941 */ /* 0x000fea0003800200 */
.L_x_1470:
[----:B------:R0:W-:Y:S01]  /*5bf0*/  STG.E.U8 desc[UR36][R2.64], R0 ;  /* 0x0000000002007986 */ /* 0x0001e2000c101124 */
[----:B------:R-:W-:Y:S05]  /*5c00*/  BRA `(.L_x_1456) ;  /* 0x0000000400987947 */ /* 0x000fea0003800000 */
.L_x_1464:
[----:B------:R-:W-:-:S09]  /*5c10*/  UISETP.NE.AND UP0, UPT, UR4, 0x1c, UPT ;  /* 0x0000001c0400788c */ /* 0x000fd2000bf05270 */
[----:B------:R-:W-:Y:S05]  /*5c20*/  BRA.U !UP0, `(.L_x_1473) ;  /* 0x0000000108587547 */ /* 0x000fea000b800000 */
[----:B------:R-:W-:-:S09]  /*5c30*/  UISETP.NE.AND UP0, UPT, UR4, 0x1d, UPT ;  /* 0x0000001d0400788c */ /* 0x000fd2000bf05270 */
[----:B------:R-:W-:Y:S05]  /*5c40*/  BRA.U !UP0, `(.L_x_1474) ;  /* 0x0000000108447547 */ /* 0x000fea000b800000 */
[----:B------:R-:W-:-:S09]  /*5c50*/  UISETP.NE.AND UP0, UPT, UR4, 0x2c, UPT ;  /* 0x0000002c0400788c */ /* 0x000fd2000bf05270 */
[----:B------:R-:W-:Y:S05]  /*5c60*/  BRA.U UP0, `(.L_x_1455) ;  /* 0x0000000100a87547 */ /* 0x000fea000b800000 */
        /* <DEDUP_REMOVED lines=15> */
.L_x_1474:
[----:B------:R-:W0:Y:S02]  /*5d60*/  F2I.U64.TRUNC R4, R4 ;  /* 0x0000000400047311 */ /* 0x000e24000020d800 */
[----:B0-----:R0:W-:Y:S01]  /*5d70*/  STG.E.64 desc[UR36][R2.64], R4 ;  /* 0x0000000402007986 */ /* 0x0011e2000c101b24 */
[----:B------:R-:W-:Y:S05]  /*5d80*/  BRA `(.L_x_1456) ;  /* 0x0000000400387947 */ /* 0x000fea0003800000 */
.L_x_1473:
[----:B------:R-:W0:Y:S02]  /*5d90*/  F2I.FTZ.U32.TRUNC.NTZ R5, R4 ;  /* 0x0000000400057305 */ /* 0x000e24000021f000 */
[----:B0-----:R0:W-:Y:S01]  /*5da0*/  STG.E desc[UR36][R2.64], R5 ;  /* 0x0000000502007986 */ /* 0x0011e2000c101924 */
[----:B------:R-:W-:Y:S05]  /*5db0*/  BRA `(.L_x_1456) ;  /* 0x00000004002c7947 */ /* 0x000fea0003800000 */
.L_x_1463:
        /* <DEDUP_REMOVED lines=10> */
.L_x_1476:
[----:B------:R-:W-:Y:S01]  /*5e60*/  FMUL.FTZ R4, R4, 1 ;  /* 0x3f80000004047820 */ /* 0x000fe20000410000 */
[----:B------:R-:W-:-:S05]  /*5e70*/  CS2R R6, SRZ ;  /* 0x0000000000067805 */ /* 0x000fca000001ff00 */
[----:B------:R-:W0:Y:S02]  /*5e80*/  F2F.F64.F32 R4, R4 ;  /* 0x0000000400047310 */ /* 0x000e240000201800 */
[----:B0-----:R0:W-:Y:S01]  /*5e90*/  STG.E.128 desc[UR36][R2.64], R4 ;  /* 0x0000000402007986 */ /* 0x0011e2000c101d24 */
[----:B------:R-:W-:Y:S05]  /*5ea0*/  BRA `(.L_x_1456) ;  /* 0x0000000000f07947 */ /* 0x000fea0003800000 */
.L_x_1475:
[----:B------:R-:W-:-:S09]  /*5eb0*/  UISETP.NE.AND UP0, UPT, UR4, 0xf, UPT ;  /* 0x0000000f0400788c */ /* 0x000fd2000bf05270 */
[----:B------:R-:W-:Y:S05]  /*5ec0*/  BRA.U !UP0, `(.L_x_1477) ;  /* 0x0000000108e07547 */ /* 0x000fea000b800000 */
[----:B------:R-:W-:-:S09]  /*5ed0*/  UISETP.NE.AND UP0, UPT, UR4, 0x17, UPT ;  /* 0x000000170400788c */ /* 0x000fd2000bf05270 */
[----:B------:R-:W-:Y:S05]  /*5ee0*/  BRA.U !UP0, `(.L_x_1478) ;  /* 0x00000001088c7547 */ /* 0x000fea000b800000 */
[----:B------:R-:W-:-:S09]  /*5ef0*/  UISETP.NE.AND UP0, UPT, UR4, 0x18, UPT ;  /* 0x000000180400788c */ /* 0x000fd2000bf05270 */
[----:B------:R-:W-:Y:S05]  /*5f00*/  BRA.U !UP0, `(.L_x_1479) ;  /* 0x0000000108447547 */ /* 0x000fea000b800000 */
.L_x_1455:
        /* <DEDUP_REMOVED lines=16> */
.L_x_1480:
[----:B------:R-:W-:Y:S05]  /*6010*/  BRA `(.L_x_1456) ;  /* 0x0000000000947947 */ /* 0x000fea0003800000 */
.L_x_1479:
[----:B------:R-:W-:Y:S01]  /*6020*/  LOP3.LUT R6, R4, 0x7fffffff, RZ, 0xc0, !PT ;  /* 0x7fffffff04067812 */ /* 0x000fe200078ec0ff */
[----:B------:R-:W-:Y:S01]  /*6030*/  BSSY.RECONVERGENT B0, `(.L_x_1481) ;  /* 0x000000b000007945 */ /* 0x000fe20003800200 */
[----:B------:R-:W-:Y:S01]  /*6040*/  SHF.R.U32.HI R7, RZ, 0x18, R4 ;  /* 0x00000018ff077819 */ /* 0x000fe20000011604 */
[----:B------:R-:W-:Y:S01]  /*6050*/  IMAD.MOV.U32 R0, RZ, RZ, 0x7f ;  /* 0x0000007fff007424 */ /* 0x000fe200078e00ff */
        /* <DEDUP_REMOVED lines=8> */
.L_x_1482:
[----:B------:R-:W-:Y:S05]  /*60e0*/  BSYNC.RECONVERGENT B0 ;  /* 0x0000000000007941 */ /* 0x000fea0003800200 */
.L_x_1481:
[----:B------:R-:W-:-:S05]  /*60f0*/  LOP3.LUT R5, R0, 0x80, R7, 0xf8, !PT ;  /* 0x0000008000057812 */ /* 0x000fca00078ef807 */
[----:B------:R0:W-:Y:S01]  /*6100*/  STG.E.U8 desc[UR36][R2.64], R5 ;  /* 0x0000000502007986 */ /* 0x0001e2000c101124 */
[----:B------:R-:W-:Y:S05]  /*6110*/  BRA `(.L_x_1456) ;  /* 0x0000000000547947 */ /* 0x000fea0003800000 */
.L_x_1478:
[----:B------:R-:W-:Y:S01]  /*6120*/  LOP3.LUT R6, R4, 0x7fffffff, RZ, 0xc0, !PT ;  /* 0x7fffffff04067812 */ /* 0x000fe200078ec0ff */
[----:B------:R-:W-:Y:S03]  /*6130*/  BSSY.RECONVERGENT B0, `(.L_x_1483) ;  /* 0x000000d000007945 */ /* 0x000fe60003800200 */
        /* <DEDUP_REMOVED lines=9> */
.L_x_1484:
[----:B------:R-:W-:Y:S01]  /*61d0*/  HFMA2 R0, -RZ, RZ, 0, 7.569789886474609375e-06 ;  /* 0x0000007fff007431 */ /* 0x000fe200000001ff */
[----:B------:R-:W-:-:S04]  /*61e0*/  ISETP.GT.U32.AND P0, PT, R6, 0x7f800000, PT ;  /* 0x7f8000000600780c */ /* 0x000fc80003f04070 */
[----:B------:R-:W-:-:S09]  /*61f0*/  SEL R0, R0, 0x7c, P0 ;  /* 0x0000007c00007807 */ /* 0x000fd20000000000 */
.L_x_1485:
[----:B------:R-:W-:Y:S05]  /*6200*/  BSYNC.RECONVERGENT B0 ;  /* 0x0000000000007941 */ /* 0x000fea0003800200 */
.L_x_1483:
[----:B------:R-:W-:-:S04]  /*6210*/  SHF.R.U32.HI R5, RZ, 0x18, R4 ;  /* 0x00000018ff057819 */ /* 0x000fc80000011604 */
[----:B------:R-:W-:-:S05]  /*6220*/  LOP3.LUT R5, R0, 0x80, R5, 0xf8, !PT ;  /* 0x0000008000057812 */ /* 0x000fca00078ef805 */
[----:B------:R0:W-:Y:S01]  /*6230*/  STG.E.U8 desc[UR36][R2.64], R5 ;  /* 0x0000000502007986 */ /* 0x0001e2000c101124 */
[----:B------:R-:W-:Y:S05]  /*6240*/  BRA `(.L_x_1456) ;  /* 0x0000000000087947 */ /* 0x000fea0003800000 */
.L_x_1477:
[----:B------:R-:W-:-:S05]  /*6250*/  F2FP.BF16.F32.PACK_AB R4, RZ, R4 ;  /* 0x00000004ff04723e */ /* 0x000fca00000010ff */
[----:B------:R0:W-:Y:S02]  /*6260*/  STG.E.U16 desc[UR36][R2.64], R4 ;  /* 0x0000000402007986 */ /* 0x0001e4000c101524 */
.L_x_1456:
[----:B------:R-:W-:-:S07]  /*6270*/  VIADD R17, R17, 0x80 ;  /* 0x0000008011117836 */ /* 0x000fce0000000000 */
.L_x_1421:
[----:B------:R-:W-:Y:S05]  /*6280*/  BSYNC.RECONVERGENT B7 ;  /* 0x0000000000077941 */ /* 0x000fea0003800200 */
.L_x_1420:
[----:B------:R-:W5:Y:S01]  /*6290*/  LDCU UR4, c[0x0][0x380] ;  /* 0x00007000ff0477ac */ /* 0x000f620008000800 */
[----:B------:R-:W-:Y:S01]  /*62a0*/  BSSY.RECONVERGENT B7, `(.L_x_1486) ;  /* 0x000030c000077945 */ /* 0x000fe20003800200 */
[----:B-----5:R-:W-:-:S13]  /*62b0*/  ISETP.GE.AND P0, PT, R17, UR4, PT ;  /* 0x0000000411007c0c */ /* 0x020fda000bf06270 */
[----:B------:R-:W-:Y:S05]  /*62c0*/  @P0 BRA `(.L_x_1487) ;  /* 0x0000003000240947 */ /* 0x000fea0003800000 */
[----:B------:R-:W5:Y:S01]  /*62d0*/  LDCU UR4, c[0x0][0x388] ;  /* 0x00007100ff0477ac */ /* 0x000f620008000800 */
[----:B0--34-:R-:W-:Y:S01]  /*62e0*/  MOV R0, RZ ;  /* 0x000000ff00007202 */ /* 0x019fe20000000f00 */
[----:B------:R-:W-:Y:S01]  /*62f0*/  IMAD.MOV.U32 R16, RZ, RZ, RZ ;  /* 0x000000ffff107224 */ /* 0x000fe200078e00ff */
[----:B-----5:R-:W-:-:S09]  /*6300*/  UISETP.NE.AND UP0, UPT, UR4, URZ, UPT ;  /* 0x000000ff0400728c */ /* 0x020fd2000bf05270 */
[----:B------:R-:W-:Y:S05]  /*6310*/  BRA.U !UP0, `(.L_x_1488) ;  /* 0x0000001108a87547 */ /* 0x000fea000b800000 */
[----:B------:R-:W1:Y:S01]  /*6320*/  LDCU.64 UR4, c[0x0][0x390] ;  /* 0x00007200ff0477ac */ /* 0x000e620008000a00 */
[----:B------:R-:W-:Y:S01]  /*6330*/  HFMA2 R16, -RZ, RZ, 0, 0 ;  /* 0x00000000ff107431 */ /* 0x000fe200000001ff */
[----:B------:R-:W0:Y:S01]  /*6340*/  LDCU UR6, c[0x0][0x38c] ;  /* 0x00007180ff0677ac */ /* 0x000e220008000800 */
[----:B------:R-:W3:Y:S01]  /*6350*/  LDCU.64 UR8, c[0x0][0x4b8] ;  /* 0x00009700ff0877ac */ /* 0x000ee20008000a00 */
[----:B------:R-:W-:Y:S02]  /*6360*/  UISETP.NE.AND UP0, UPT, UR40, URZ, UPT ;  /* 0x000000ff2800728c */ /* 0x000fe4000bf05270 */
[----:B-12---:R-:W-:-:S05]  /*6370*/  IMAD.HI.U32 R2, R17, UR4, R16 ;  /* 0x0000000411027c27 */ /* 0x006fca000f8e0010 */
[----:B------:R-:W-:-:S05]  /*6380*/  SHF.R.U32.HI R3, RZ, UR5, R2 ;  /* 0x00000005ff037c19 */ /* 0x000fca0008011602 */
[----:B------:R-:W-:-:S04]  /*6390*/  IMAD.MOV R0, RZ, RZ, -R3 ;  /* 0x000000ffff007224 */ /* 0x000fc800078e0a03 */
[----:B0-----:R-:W-:-:S04]  /*63a0*/  IMAD R0, R0, UR6, R17 ;  /* 0x0000000600007c24 */ /* 0x001fc8000f8e0211 */
[C---:B---3--:R-:W-:Y:S02]  /*63b0*/  IMAD R16, R0.reuse, UR8, RZ ;  /* 0x0000000800107c24 */ /* 0x048fe4000f8e02ff */
        /* <DEDUP_REMOVED lines=288> */
.L_x_1488:
[----:B------:R-:W1:Y:S01]  /*75c0*/  LDCU.64 UR6, c[0x0][0x588] ;  /* 0x0000b100ff0677ac */ /* 0x000e620008000a00 */
[----:B------:R-:W-:Y:S01]  /*75d0*/  BSSY.RECONVERGENT B6, `(.L_x_1489) ;  /* 0x00000dd000067945 */ /* 0x000fe20003800200 */
[----:B------:R-:W-:-:S04]  /*75e0*/  UPRMT UR4, UR41, 0x9910, URZ ;  /* 0x0000991029047896 */ /* 0x000fc800080000ff */
[----:B------:R-:W-:Y:S01]  /*75f0*/  UISETP.GT.AND UP0, UPT, UR4, 0x9, UPT ;  /* 0x000000090400788c */ /* 0x000fe2000bf04270 */
[----:B-12---:R-:W-:-:S04]  /*7600*/  IADD3 R2, P0, PT, R0, UR6, RZ ;  /* 0x0000000600027c10 */ /* 0x006fc8000ff1e0ff */
        /* <DEDUP_REMOVED lines=13> */
.L_x_1493:
[----:B------:R-:W2:Y:S02]  /*76e0*/  LDG.E.U8 R0, desc[UR36][R2.64] ;  /* 0x0000002402007981 */ /* 0x000ea4000c1e1100 */
[----:B--2---:R-:W-:Y:S01]  /*76f0*/  I2FP.F32.U32 R0, R0 ;  /* 0x0000000000007245 */ /* 0x004fe20000201000 */
[----:B------:R-:W-:Y:S06]  /*7700*/  BRA `(.L_x_1495) ;  /* 0x0000000c00247947 */ /* 0x000fec0003800000 */
.L_x_1492:
[----:B------:R-:W-:-:S09]  /*7710*/  UISETP.NE.AND UP0, UPT, UR4, 0x2, UPT ;  /* 0x000000020400788c */ /* 0x000fd2000bf05270 */
[----:B------:R-:W-:Y:S05]  /*7720*/  BRA.U !UP0, `(.L_x_1496) ;  /* 0x0000000108287547 */ /* 0x000fea000b800000 */
[----:B------:R-:W-:-:S09]  /*7730*/  UISETP.NE.AND UP0, UPT, UR4, 0x3, UPT ;  /* 0x000000030400788c */ /* 0x000fd2000bf05270 */
[----:B------:R-:W-:Y:S05]  /*7740*/  BRA.U !UP0, `(.L_x_1497) ;  /* 0x0000000108147547 */ /* 0x000fea000b800000 */
[----:B------:R-:W-:-:S09]  /*7750*/  UISETP.NE.AND UP0, UPT, UR4, 0x4, UPT ;  /* 0x000000040400788c */ /* 0x000fd2000bf05270 */
[----:B------:R-:W-:Y:S05]  /*7760*/  BRA.U UP0, `(.L_x_1494) ;  /* 0x0000000900b07547 */ /* 0x000fea000b800000 */
[----:B------:R-:W2:Y:S02]  /*7770*/  LDG.E.64 R2, desc[UR36][R2.64] ;  /* 0x0000002402027981 */ /* 0x000ea4000c1e1b00 */
[----:B--2---:R3:W4:Y:S01]  /*7780*/  I2F.S64 R0, R2 ;  /* 0x0000000200007312 */ /* 0x0047220000301400 */
[----:B------:R-:W-:Y:S05]  /*7790*/  BRA `(.L_x_1495) ;  /* 0x0000000c00007947 */ /* 0x000fea0003800000 */
.L_x_1497:
[----:B------:R-:W2:Y:S02]  /*77a0*/  LDG.E R0, desc[UR36][R2.64] ;  /* 0x0000002402007981 */ /* 0x000ea4000c1e1900 */
[----:B--2---:R-:W-:Y:S01]  /*77b0*/  I2FP.F32.S32 R0, R0 ;  /* 0x0000000000007245 */ /* 0x004fe20000201400 */
[----:B------:R-:W-:Y:S06]  /*77c0*/  BRA `(.L_x_1495) ;  /* 0x0000000800f47947 */ /* 0x000fec0003800000 */
.L_x_1496:
[----:B------:R-:W2:Y:S02]  /*77d0*/  LDG.E.U16 R0, desc[UR36][R2.64] ;  /* 0x0000002402007981 */ /* 0x000ea4000c1e1500 */
[----:B--2---:R-:W2:Y:S01]  /*77e0*/  I2F.S16 R0, R0 ;  /* 0x0000000000007306 */ /* 0x004ea20000101400 */
[----:B------:R-:W-:Y:S05]  /*77f0*/  BRA `(.L_x_1495) ;  /* 0x0000000800e87947 */ /* 0x000fea0003800000 */
.L_x_1491:
        /* <DEDUP_REMOVED lines=8> */
.L_x_1499:
[----:B------:R-:W2:Y:S02]  /*7880*/  LDG.E.U16 R0, desc[UR36][R2.64] ;  /* 0x0000002402007981 */ /* 0x000ea4000c1e1500 */
[----:B--2---:R-:W-:Y:S01]  /*7890*/  HADD2.F32 R0, -RZ, R0.H0_H0 ;  /* 0x20000000ff007230 */ /* 0x004fe20000004100 */
[----:B------:R-:W-:Y:S06]  /*78a0*/  BRA `(.L_x_1495) ;  /* 0x0000000800bc7947 */ /* 0x000fec0003800000 */
.L_x_1498:
        /* <DEDUP_REMOVED lines=8> */
.L_x_1501:
[----:B------:R-:W2:Y:S02]  /*7930*/  LDG.E.U16 R0, desc[UR36][R2.64] ;  /* 0x0000002402007981 */ /* 0x000ea4000c1e1500 */
[----:B--2---:R-:W-:Y:S01]  /*7940*/  HADD2.F32 R0, -RZ, R0.H0_H0 ;  /* 0x20000000ff007230 */ /* 0x004fe20000004100 */
[----:B------:R-:W-:Y:S06]  /*7950*/  BRA `(.L_x_1495) ;  /* 0x0000000800907947 */ /* 0x000fec0003800000 */
.L_x_1500:
[----:B------:R-:W2:Y:S01]  /*7960*/  LDG.E.64 R2, desc[UR36][R2.64] ;  /* 0x0000002402027981 */ /* 0x000ea2000c1e1b00 */
[----:B------:R-:W-:Y:S01]  /*7970*/  UMOV UR4, 0xf0000000 ;  /* 0xf000000000047882 */ /* 0x000fe20000000000 */
[----:B------:R-:W-:Y:S01]  /*7980*/  UMOV UR5, 0x380fffff ;  /* 0x380fffff00057882 */ /* 0x000fe20000000000 */
[----:B--2---:R-:W0:Y:S01]  /*7990*/  F2F.F32.F64 R0, R2 ;  /* 0x0000000200007310 */ /* 0x004e220000301000 */
[----:B------:R-:W-:-:S14]  /*79a0*/  DSETP.GEU.AND P0, PT, |R2|, UR4, PT ;  /* 0x0000000402007e2a */ /* 0x000fdc000bf0e200 */
[----:B0-----:R-:W-:Y:S01]  /*79b0*/  @!P0 FMUL R0, R0, 1.175494350822287508e-38 ;  /* 0x0080000000008820 */ /* 0x001fe20000400000 */
[----:B------:R-:W-:Y:S06]  /*79c0*/  BRA `(.L_x_1495) ;  /* 0x0000000800747947 */ /* 0x000fec0003800000 */
.L_x_1490:
        /* <DEDUP_REMOVED lines=12> */
.L_x_1504:
[----:B------:R-:W2:Y:S01]  /*7a90*/  LDG.E.64 R2, desc[UR36][R2.64] ;  /* 0x0000002402027981 */ /* 0x000ea2000c1e1b00 */
[----:B------:R-:W-:Y:S01]  /*7aa0*/  UMOV UR4, 0xf0000000 ;  /* 0xf000000000047882 */ /* 0x000fe20000000000 */
[----:B------:R-:W-:Y:S01]  /*7ab0*/  UMOV UR5, 0x380fffff ;  /* 0x380fffff00057882 */ /* 0x000fe20000000000 */
[----:B--2---:R-:W0:Y:S01]  /*7ac0*/  F2F.F32.F64 R0, R2 ;  /* 0x0000000200007310 */ /* 0x004e220000301000 */
[----:B------:R-:W-:-:S14]  /*7ad0*/  DSETP.GEU.AND P0, PT, |R2|, UR4, PT ;  /* 0x0000000402007e2a */ /* 0x000fdc000bf0e200 */
[----:B0-----:R-:W-:Y:S01]  /*7ae0*/  @!P0 FMUL R0, R0, 1.175494350822287508e-38 ;  /* 0x0080000000008820 */ /* 0x001fe20000400000 */
[----:B------:R-:W-:Y:S06]  /*7af0*/  BRA `(.L_x_1495) ;  /* 0x0000000800287947 */ /* 0x000fec0003800000 */
.L_x_1503:
        /* <DEDUP_REMOVED lines=23> */
[----:B------:R-:W-:Y:S01]  /*7c70*/  LOP3.LUT R0, R5, 0x80000000, R0, 0xf8, !PT ;  /* 0x8000000005007812 */ /* 0x000fe200078ef800 */
[----:B------:R-:W-:Y:S06]  /*7c80*/  BRA `(.L_x_1495) ;  /* 0x0000000400c47947 */ /* 0x000fec0003800000 */
.L_x_1506:
        /* <DEDUP_REMOVED lines=12> */
.L_x_1505:
[----:B------:R-:W2:Y:S02]  /*7d50*/  LDG.E.U16 R0, desc[UR36][R2.64] ;  /* 0x0000002402007981 */ /* 0x000ea4000c1e1500 */
[----:B--2---:R-:W-:Y:S01]  /*7d60*/  SHF.L.U32 R0, R0, 0x10, RZ ;  /* 0x0000001000007819 */ /* 0x004fe200000006ff */
[----:B------:R-:W-:Y:S06]  /*7d70*/  BRA `(.L_x_1495) ;  /* 0x0000000400887947 */ /* 0x000fec0003800000 */
.L_x_1502:
        /* <DEDUP_REMOVED lines=11> */
.L_x_1509:
        /* <DEDUP_REMOVED lines=20> */
.L_x_1511:
[----:B------:R-:W-:Y:S05]  /*7f70*/  BSYNC.RECONVERGENT B0 ;  /* 0x0000000000007941 */ /* 0x000fea0003800200 */
.L_x_1510:
[----:B------:R-:W-:Y:S01]  /*7f80*/  IMAD.SHL.U32 R0, R0, 0x100000, RZ ;  /* 0x0010000000007824 */ /* 0x000fe200078e00ff */
[----:B------:R-:W-:-:S04]  /*7f90*/  LEA R2, R2, 0x3b800000, 0x17 ;  /* 0x3b80000002027811 */ /* 0x000fc800078eb8ff */
[----:B------:R-:W-:Y:S01]  /*7fa0*/  LOP3.LUT R0, R2, R0, R7, 0xfe, !PT ;  /* 0x0000000002007212 */ /* 0x000fe200078efe07 */
[----:B------:R-:W-:Y:S06]  /*7fb0*/  BRA `(.L_x_1495) ;  /* 0x0000000000f87947 */ /* 0x000fec0003800000 */
.L_x_1508:
        /* <DEDUP_REMOVED lines=20> */
.L_x_1513:
[----:B------:R-:W-:Y:S05]  /*8100*/  BSYNC.RECONVERGENT B0 ;  /* 0x0000000000007941 */ /* 0x000fea0003800200 */
.L_x_1512:
[----:B------:R-:W-:Y:S02]  /*8110*/  SHF.L.U32 R0, R0, 0x15, RZ ;  /* 0x0000001500007819 */ /* 0x000fe400000006ff */
[----:B------:R-:W-:-:S04]  /*8120*/  LEA R2, R2, 0x37800000, 0x17 ;  /* 0x3780000002027811 */ /* 0x000fc800078eb8ff */
[----:B------:R-:W-:Y:S01]  /*8130*/  LOP3.LUT R0, R2, R0, R7, 0xfe, !PT ;  /* 0x0000000002007212 */ /* 0x000fe200078efe07 */
[----:B------:R-:W-:Y:S06]  /*8140*/  BRA `(.L_x_1495) ;  /* 0x0000000000947947 */ /* 0x000fec0003800000 */
.L_x_1507:
        /* <DEDUP_REMOVED lines=11> */
[----:B------:R-:W-:Y:S01]  /*8200*/  @!P0 MOV R0, 0x7f800001 ;  /* 0x7f80000100008802 */ /* 0x000fe20000000f00 */
[----:B------:R-:W-:Y:S01]  /*8210*/  @P0 IMAD.SHL.U32 R0, R2, 0x800000, RZ ;  /* 0x0080000002000824 */ /* 0x000fe200078e00ff */
[----:B------:R-:W-:Y:S06]  /*8220*/  BRA `(.L_x_1495) ;  /* 0x00000000005c7947 */ /* 0x000fec0003800000 */
.L_x_1494:
        /* <DEDUP_REMOVED lines=16> */
.L_x_1516:
[----:B------:R-:W-:Y:S01]  /*8330*/  IMAD.MOV.U32 R0, RZ, RZ, RZ ;  /* 0x000000ffff007224 */ /* 0x000fe200078e00ff */
[----:B------:R-:W-:Y:S06]  /*8340*/  BRA `(.L_x_1495) ;  /* 0x0000000000147947 */ /* 0x000fec0003800000 */
.L_x_1515:
[----:B------:R-:W2:Y:S02]  /*8350*/  LDG.E.64 R2, desc[UR36][R2.64] ;  /* 0x0000002402027981 */ /* 0x000ea4000c1e1b00 */
[----:B--2---:R0:W1:Y:S01]  /*8360*/  I2F.U64 R0, R2 ;  /* 0x0000000200007312 */ /* 0x0040620000301000 */
[----:B------:R-:W-:Y:S05]  /*8370*/  BRA `(.L_x_1495) ;  /* 0x0000000000087947 */ /* 0x000fea0003800000 */
.L_x_1514:
[----:B------:R-:W2:Y:S02]  /*8380*/  LDG.E R0, desc[UR36][R2.64] ;  /* 0x0000002402007981 */ /* 0x000ea4000c1e1900 */
[----:B--2---:R-:W-:-:S07]  /*8390*/  I2FP.F32.U32 R0, R0 ;  /* 0x0000000000007245 */ /* 0x004fce0000201000 */
.L_x_1495:
[----:B------:R-:W-:Y:S05]  /*83a0*/  BSYNC.RECONVERGENT B6 ;  /* 0x0000000000067941 */ /* 0x000fea0003800200 */
.L_x_1489:
[----:B0--3--:R-:W-:Y:S01]  /*83b0*/  HFMA2 R3, -RZ, RZ, 1.75, 0 ;  /* 0x3f000000ff037431 */ /* 0x009fe200000001ff */
[C---:B-12-45:R-:W-:Y:S01]  /*83c0*/  FSETP.GT.FTZ.AND P0, PT, |R0|.reuse, 0.56000000238418579102, PT ;  /* 0x3f0f5c290000780b */ /* 0x076fe20003f14200 */
        /* <DEDUP_REMOVED lines=42> */
.L_x_1520:
[----:B------:R-:W0:Y:S02]  /*8670*/  F2I.S64.TRUNC R4, R4 ;  /* 0x0000000400047311 */ /* 0x000e24000020d900 */
[----:B0-----:R-:W-:-:S05]  /*8680*/  MOV R7, R4 ;  /* 0x0000000400077202 */ /* 0x001fca0000000f00 */
[----:B------:R0:W-:Y:S01]  /*8690*/  STG.E.U8 desc[UR36][R2.64], R7 ;  /* 0x0000000702007986 */ /* 0x0001e2000c101124 */
[----:B------:R-:W-:Y:S05]  /*86a0*/  BRA `(.L_x_1522) ;  /* 0x0000000c00287947 */ /* 0x000fea0003800000 */
.L_x_1519:
        /* <DEDUP_REMOVED lines=9> */
.L_x_1524:
[----:B------:R-:W0:Y:S02]  /*8740*/  F2I.FTZ.TRUNC.NTZ R5, R4 ;  /* 0x0000000400057305 */ /* 0x000e24000021f100 */
[----:B0-----:R0:W-:Y:S01]  /*8750*/  STG.E desc[UR36][R2.64], R5 ;  /* 0x0000000502007986 */ /* 0x0011e2000c101924 */
[----:B------:R-:W-:Y:S05]  /*8760*/  BRA `(.L_x_1522) ;  /* 0x0000000800f87947 */ /* 0x000fea0003800000 */
.L_x_1523:
[----:B------:R-:W0:Y:S02]  /*8770*/  F2I.FTZ.TRUNC.NTZ R5, R4 ;  /* 0x0000000400057305 */ /* 0x000e24000021f100 */
[----:B0-----:R0:W-:Y:S01]  /*8780*/  STG.E.U16 desc[UR36][R2.64], R5 ;  /* 0x0000000502007986 */ /* 0x0011e2000c101524 */
[----:B------:R-:W-:Y:S05]  /*8790*/  BRA `(.L_x_1522) ;  /* 0x0000000800ec7947 */ /* 0x000fea0003800000 */
.L_x_1518:
        /* <DEDUP_REMOVED lines=8> */
.L_x_1526:
[----:B------:R-:W-:-:S05]  /*8820*/  F2FP.F16.F32.PACK_AB R4, RZ, R4 ;  /* 0x00000004ff04723e */ /* 0x000fca00000000ff */
[----:B------:R0:W-:Y:S01]  /*8830*/  STG.E.U16 desc[UR36][R2.64], R4 ;  /* 0x0000000402007986 */ /* 0x0001e2000c101524 */
[----:B------:R-:W-:Y:S05]  /*8840*/  BRA `(.L_x_1522) ;  /* 0x0000000800c07947 */ /* 0x000fea0003800000 */
.L_x_1525:
        /* <DEDUP_REMOVED lines=9> */
.L_x_1528:
[----:B------:R-:W-:-:S04]  /*88e0*/  F2FP.F16.F32.PACK_AB R5, RZ, R4 ;  /* 0x00000004ff05723e */ /* 0x000fc800000000ff */
[----:B------:R-:W-:-:S05]  /*88f0*/  PRMT R5, R5, 0x5410, RZ ;  /* 0x0000541005057816 */ /* 0x000fca00000000ff */
[----:B------:R0:W-:Y:S01]  /*8900*/  STG.E desc[UR36][R2.64], R5 ;  /* 0x0000000502007986 */ /* 0x0001e2000c101924 */
[----:B------:R-:W-:Y:S05]  /*8910*/  BRA `(.L_x_1522) ;  /* 0x00000008008c7947 */ /* 0x000fea0003800000 */
.L_x_1527:
[----:B------:R-:W-:-:S06]  /*8920*/  FMUL.FTZ R4, R4, 1 ;  /* 0x3f80000004047820 */ /* 0x000fcc0000410000 */
[----:B------:R-:W0:Y:S02]  /*8930*/  F2F.F64.F32 R4, R4 ;  /* 0x0000000400047310 */ /* 0x000e240000201800 */
[----:B0-----:R0:W-:Y:S01]  /*8940*/  STG.E.64 desc[UR36][R2.64], R4 ;  /* 0x0000000402007986 */ /* 0x0011e2000c101b24 */
[----:B------:R-:W-:Y:S05]  /*8950*/  BRA `(.L_x_1522) ;  /* 0x00000008007c7947 */ /* 0x000fea0003800000 */
.L_x_1517:
        /* <DEDUP_REMOVED lines=13> */
.L_x_1532:
        /* <DEDUP_REMOVED lines=16> */
.L_x_1535:
[----:B------:R-:W-:-:S04]  /*8b30*/  SHF.R.U32.HI R4, RZ, 0x18, R4 ;  /* 0x00000018ff047819 */ /* 0x000fc80000011604 */
[----:B------:R-:W-:-:S04]  /*8b40*/  LOP3.LUT R4, R5, 0x80, R4, 0xf8, !PT ;  /* 0x0000008005047812 */ /* 0x000fc800078ef804 */
[----:B------:R-:W-:-:S07]  /*8b50*/  PRMT R0, R4, 0x7610, R0 ;  /* 0x0000761004007816 */ /* 0x000fce0000000000 */
.L_x_1534:
[----:B------:R-:W-:Y:S05]  /*8b60*/  BSYNC.RECONVERGENT B0 ;  /* 0x0000000000007941 */ /* 0x000fea0003800200 */
.L_x_1533:
[----:B------:R0:W-:Y:S01]  /*8b70*/  STG.E.U8 desc[UR36][R2.64], R0 ;  /* 0x0000000002007986 */ /* 0x0001e2000c101124 */
[----:B------:R-:W-:Y:S05]  /*8b80*/  BRA `(.L_x_1522) ;  /* 0x0000000400f07947 */ /* 0x000fea0003800000 */
.L_x_1531:
        /* <DEDUP_REMOVED lines=16> */
.L_x_1538:
[----:B------:R-:W-:-:S04]  /*8c90*/  SHF.R.U32.HI R4, RZ, 0x18, R4 ;  /* 0x00000018ff047819 */ /* 0x000fc80000011604 */
[----:B------:R-:W-:-:S04]  /*8ca0*/  LOP3.LUT R5, R5, 0x80, R4, 0xf8, !PT ;  /* 0x0000008005057812 */ /* 0x000fc800078ef804 */
[----:B------:R-:W-:-:S07]  /*8cb0*/  PRMT R0, R5, 0x7610, R0 ;  /* 0x0000761005007816 */ /* 0x000fce0000000000 */
.L_x_1537:
[----:B------:R-:W-:Y:S05]  /*8cc0*/  BSYNC.RECONVERGENT B0 ;  /* 0x0000000000007941 */ /* 0x000fea0003800200 */
.L_x_1536:
[----:B------:R0:W-:Y:S01]  /*8cd0*/  STG.E.U8 desc[UR36][R2.64], R0 ;  /* 0x0000000002007986 */ /* 0x0001e2000c101124 */
[----:B------:R-:W-:Y:S05]  /*8ce0*/  BRA `(.L_x_1522) ;  /* 0x0000000400987947 */ /* 0x000fea0003800000 */
.L_x_1530:
        /* <DEDUP_REMOVED lines=21> */
.L_x_1540:
[----:B------:R-:W0:Y:S02]  /*8e40*/  F2I.U64.TRUNC R4, R4 ;  /* 0x0000000400047311 */ /* 0x000e24000020d800 */
[----:B0-----:R0:W-:Y:S01]  /*8e50*/  STG.E.64 desc[UR36][R2.64], R4 ;  /* 0x0000000402007986 */ /* 0x0011e2000c101b24 */
[----:B------:R-:W-:Y:S05]  /*8e60*/  BRA `(.L_x_1522) ;  /* 0x0000000400387947 */ /* 0x000fea0003800000 */
.L_x_1539:
[----:B------:R-:W0:Y:S02]  /*8e70*/  F2I.FTZ.U32.TRUNC.NTZ R5, R4 ;  /* 0x0000000400057305 */ /* 0x000e24000021f000 */
[----:B0-----:R0:W-:Y:S01]  /*8e80*/  STG.E desc[UR36][R2.64], R5 ;  /* 0x0000000502007986 */ /* 0x0011e2000c101924 */
[----:B------:R-:W-:Y:S05]  /*8e90*/  BRA `(.L_x_1522) ;  /* 0x00000004002c7947 */ /* 0x000fea0003800000 */
.L_x_1529:
        /* <DEDUP_REMOVED lines=10> */
.L_x_1542:
[----:B------:R-:W-:Y:S01]  /*8f40*/  FMUL.FTZ R4, R4, 1 ;  /* 0x3f80000004047820 */ /* 0x000fe20000410000 */
[----:B------:R-:W-:-:S05]  /*8f50*/  CS2R R6, SRZ ;  /* 0x0000000000067805 */ /* 0x000fca000001ff00 */
[----:B------:R-:W0:Y:S02]  /*8f60*/  F2F.F64.F32 R4, R4 ;  /* 0x0000000400047310 */ /* 0x000e240000201800 */
[----:B0-----:R4:W-:Y:S01]  /*8f70*/  STG.E.128 desc[UR36][R2.64], R4 ;  /* 0x0000000402007986 */ /* 0x0019e2000c101d24 */
[----:B------:R-:W-:Y:S05]  /*8f80*/  BRA `(.L_x_1522) ;  /* 0x0000000000f07947 */ /* 0x000fea0003800000 */
.L_x_1541:
[----:B------:R-:W-:-:S09]  /*8f90*/  UISETP.NE.AND UP0, UPT, UR4, 0xf, UPT ;  /* 0x0000000f0400788c */ /* 0x000fd2000bf05270 */
[----:B------:R-:W-:Y:S05]  /*8fa0*/  BRA.U !UP0, `(.L_x_1543) ;  /* 0x0000000108e07547 */ /* 0x000fea000b800000 */
[----:B------:R-:W-:-:S09]  /*8fb0*/  UISETP.NE.AND UP0, UPT, UR4, 0x17, UPT ;  /* 0x000000170400788c */ /* 0x000fd2000bf05270 */
[----:B------:R-:W-:Y:S05]  /*8fc0*/  BRA.U !UP0, `(.L_x_1544) ;  /* 0x00000001088c7547 */ /* 0x000fea000b800000 */
[----:B------:R-:W-:-:S09]  /*8fd0*/  UISETP.NE.AND UP0, UPT, UR4, 0x18, UPT ;  /* 0x000000180400788c */ /* 0x000fd2000bf05270 */
[----:B------:R-:W-:Y:S05]  /*8fe0*/  BRA.U !UP0, `(.L_x_1545) ;  /* 0x0000000108447547 */ /* 0x000fea000b800000 */
.L_x_1521:
        /* <DEDUP_REMOVED lines=16> */
.L_x_1546:
[----:B------:R-:W-:Y:S05]  /*90f0*/  BRA `(.L_x_1522) ;  /* 0x0000000000947947 */ /* 0x000fea0003800000 */
.L_x_1545:
        /* <DEDUP_REMOVED lines=12> */
.L_x_1548:
[----:B------:R-:W-:Y:S05]  /*91c0*/  BSYNC.RECONVERGENT B0 ;  /* 0x0000000000007941 */ /* 0x000fea0003800200 */
.L_x_1547:
[----:B------:R-:W-:-:S05]  /*91d0*/  LOP3.LUT R5, R0, 0x80, R7, 0xf8, !PT ;  /* 0x0000008000057812 */ /* 0x000fca00078ef807 */
[----:B------:R2:W-:Y:S01]  /*91e0*/  STG.E.U8 desc[UR36][R2.64], R5 ;  /* 0x0000000502007986 */ /* 0x0005e2000c101124 */
[----:B------:R-:W-:Y:S05]  /*91f0*/  BRA `(.L_x_1522) ;  /* 0x0000000000547947 */ /* 0x000fea0003800000 */
.L_x_1544:
        /* <DEDUP_REMOVED lines=11> */
.L_x_1550:
[----:B------:R-:W-:Y:S01]  /*92b0*/  HFMA2 R0, -RZ, RZ, 0, 7.569789886474609375e-06 ;  /* 0x0000007fff007431 */ /* 0x000fe200000001ff */
[----:B------:R-:W-:-:S04]  /*92c0*/  ISETP.GT.U32.AND P0, PT, R6, 0x7f800000, PT ;  /* 0x7f8000000600780c */ /* 0x000fc80003f04070 */
[----:B------:R-:W-:-:S09]  /*92d0*/  SEL R0, R0, 0x7c, P0 ;  /* 0x0000007c00007807 */ /* 0x000fd20000000000 */
.L_x_1551:
[----:B------:R-:W-:Y:S05]  /*92e0*/  BSYNC.RECONVERGENT B0 ;  /* 0x0000000000007941 */ /* 0x000fea0003800200 */
.L_x_1549:
[----:B------:R-:W-:-:S04]  /*92f0*/  SHF.R.U32.HI R5, RZ, 0x18, R4 ;  /* 0x00000018ff057819 */ /* 0x000fc80000011604 */
[----:B------:R-:W-:-:S05]  /*9300*/  LOP3.LUT R5, R0, 0x80, R5, 0xf8, !PT ;  /* 0x0000008000057812 */ /* 0x000fca00078ef805 */
[----:B------:R1:W-:Y:S01]  /*9310*/  STG.E.U8 desc[UR36][R2.64], R5 ;  /* 0x0000000502007986 */ /* 0x0003e2000c101124 */
[----:B------:R-:W-:Y:S05]  /*9320*/  BRA `(.L_x_1522) ;  /* 0x0000000000087947 */ /* 0x000fea0003800000 */
.L_x_1543:
[----:B------:R-:W-:-:S05]  /*9330*/  F2FP.BF16.F32.PACK_AB R4, RZ, R4 ;  /* 0x00000004ff04723e */ /* 0x000fca00000010ff */
[----:B------:R0:W-:Y:S02]  /*9340*/  STG.E.U16 desc[UR36][R2.64], R4 ;  /* 0x0000000402007986 */ /* 0x0001e4000c101524 */
.L_x_1522:
[----:B------:R-:W-:-:S07]  /*9350*/  VIADD R17, R17, 0x80 ;  /* 0x0000008011117836 */ /* 0x000fce0000000000 */
.L_x_1487:
[----:B------:R-:W-:Y:S05]  /*9360*/  BSYNC.RECONVERGENT B7 ;  /* 0x0000000000077941 */ /* 0x000fea0003800200 */
.L_x_1486:
[----:B------:R-:W5:Y:S02]  /*9370*/  LDCU UR4, c[0x0][0x380] ;  /* 0x00007000ff0477ac */ /* 0x000f640008000800 */
[----:B-----5:R-:W-:-:S13]  /*9380*/  ISETP.GE.AND P0, PT, R17, UR4, PT ;  /* 0x0000000411007c0c */ /* 0x020fda000bf06270 */
[----:B------:R-:W-:Y:S05]  /*9390*/  @P0 EXIT ;  /* 0x000000000000094d */ /* 0x000fea0003800000 */
        /* <DEDUP_REMOVED lines=303> */
.L_x_1552:
[----:B------:R-:W1:Y:S01]  /*a690*/  LDCU.128 UR8, c[0x0][0x580] ;  /* 0x0000b000ff0877ac */ /* 0x000e620008000c00 */
[----:B------:R-:W-:Y:S01]  /*a6a0*/  BSSY.RECONVERGENT B6, `(.L_x_1553) ;  /* 0x00000df000067945 */ /* 0x000fe20003800200 */
[----:B------:R-:W-:-:S04]  /*a6b0*/  UPRMT UR4, UR41, 0x9910, URZ ;  /* 0x0000991029047896 */ /* 0x000fc800080000ff */
[----:B------:R-:W-:Y:S01]  /*a6c0*/  UISETP.GT.AND UP0, UPT, UR4, 0x9, UPT ;  /* 0x000000090400788c */ /* 0x000fe2000bf04270 */
[----:B-12---:R-:W-:Y:S02]  /*a6d0*/  IADD3 R2, P1, PT, R0, UR10, RZ ;  /* 0x0000000a00027c10 */ /* 0x006fe4000ff3e0ff */
        /* <DEDUP_REMOVED lines=13> */
[----:B--2---:R4:W0:Y:S01]  /*a7b0*/  I2F.S16 R0, R2 ;  /* 0x0000000200007306 */ /* 0x0048220000101400 */
[----:B------:R-:W-:Y:S05]  /*a7c0*/  BRA `(.L_x_1559) ;  /* 0x0000000c00307947 */ /* 0x000fea0003800000 */
.L_x_1557:
[----:B------:R-:W2:Y:S02]  /*a7d0*/  LDG.E.U8 R0, desc[UR36][R2.64] ;  /* 0x0000002402007981 */ /* 0x000ea4000c1e1100 */
[----:B--2---:R-:W-:Y:S01]  /*a7e0*/  I2FP.F32.U32 R0, R0 ;  /* 0x0000000000007245 */ /* 0x004fe20000201000 */
[----:B------:R-:W-:Y:S06]  /*a7f0*/  BRA `(.L_x_1559) ;  /* 0x0000000c00247947 */ /* 0x000fec0003800000 */
.L_x_1556:
[----:B------:R-:W-:-:S09]  /*a800*/  UISETP.NE.AND UP0, UPT, UR4, 0x2, UPT ;  /* 0x000000020400788c */ /* 0x000fd2000bf05270 */
[----:B------:R-:W-:Y:S05]  /*a810*/  BRA.U !UP0, `(.L_x_1560) ;  /* 0x0000000108287547 */ /* 0x000fea000b800000 */
[----:B------:R-:W-:-:S09]  /*a820*/  UISETP.NE.AND UP0, UPT, UR4, 0x3, UPT ;  /* 0x000000030400788c */ /* 0x000fd2000bf05270 */
[----:B------:R-:W-:Y:S05]  /*a830*/  BRA.U !UP0, `(.L_x_1561) ;  /* 0x0000000108147547 */ /* 0x000fea000b800000 */
[----:B------:R-:W-:-:S09]  /*a840*/  UISETP.NE.AND UP0, UPT, UR4, 0x4, UPT ;  /* 0x000000040400788c */ /* 0x000fd2000bf05270 */
[----:B------:R-:W-:Y:S05]  /*a850*/  BRA.U UP0, `(.L_x_1558) ;  /* 0x0000000900b07547 */ /* 0x000fea000b800000 */
[----:B------:R-:W2:Y:S02]  /*a860*/  LDG.E.64 R2, desc[UR36][R2.64] ;  /* 0x0000002402027981 */ /* 0x000ea4000c1e1b00 */
[----:B--2---:R0:W1:Y:S01]  /*a870*/  I2F.S64 R0, R2 ;  /* 0x0000000200007312 */ /* 0x0040620000301400 */
[----:B------:R-:W-:Y:S05]  /*a880*/  BRA `(.L_x_1559) ;  /* 0x0000000c00007947 */ /* 0x000fea0003800000 */
.L_x_1561:
[----:B------:R-:W2:Y:S02]  /*a890*/  LDG.E R0, desc[UR36][R2.64] ;  /* 0x0000002402007981 */ /* 0x000ea4000c1e1900 */
[----:B--2---:R-:W-:Y:S01]  /*a8a0*/  I2FP.F32.S32 R0, R0 ;  /* 0x0000000000007245 */ /* 0x004fe20000201400 */
[----:B------:R-:W-:Y:S06]  /*a8b0*/  BRA `(.L_x_1559) ;  /* 0x0000000800f47947 */ /* 0x000fec0003800000 */
.L_x_1560:
[----:B------:R-:W2:Y:S02]  /*a8c0*/  LDG.E.U16 R0, desc[UR36][R2.64] ;  /* 0x0000002402007981 */ /* 0x000ea4000c1e1500 */
[----:B--2---:R-:W0:Y:S01]  /*a8d0*/  I2F.S16 R0, R0 ;  /* 0x0000000000007306 */ /* 0x004e220000101400 */
[----:B------:R-:W-:Y:S05]  /*a8e0*/  BRA `(.L_x_1559) ;  /* 0x0000000800e87947 */ /* 0x000fea0003800000 */
.L_x_1555:
        /* <DEDUP_REMOVED lines=8> */
.L_x_1563:
[----:B------:R-:W2:Y:S02]  /*a970*/  LDG.E.U16 R0, desc[UR36][R2.64] ;  /* 0x0000002402007981 */ /* 0x000ea4000c1e1500 */
[----:B--2---:R-:W-:Y:S01]  /*a980*/  HADD2.F32 R0, -RZ, R0.H0_H0 ;  /* 0x20000000ff007230 */ /* 0x004fe20000004100 */
[----:B------:R-:W-:Y:S06]  /*a990*/  BRA `(.L_x_1559) ;  /* 0x0000000800bc7947 */ /* 0x000fec0003800000 */
.L_x_1562:
        /* <DEDUP_REMOVED lines=8> */
.L_x_1565:
[----:B------:R-:W2:Y:S02]  /*aa20*/  LDG.E.U16 R0, desc[UR36][R2.64] ;  /* 0x0000002402007981 */ /* 0x000ea4000c1e1500 */
[----:B--2---:R-:W-:Y:S01]  /*aa30*/  HADD2.F32 R0, -RZ, R0.H0_H0 ;  /* 0x20000000ff007230 */ /* 0x004fe20000004100 */
[----:B------:R-:W-:Y:S06]  /*aa40*/  BRA `(.L_x_1559) ;  /* 0x0000000800907947 */ /* 0x000fec0003800000 */
.L_x_1564:
[----:B------:R-:W2:Y:S01]  /*aa50*/  LDG.E.64 R2, desc[UR36][R2.64] ;  /* 0x0000002402027981 */ /* 0x000ea2000c1e1b00 */
[----:B------:R-:W-:Y:S01]  /*aa60*/  UMOV UR4, 0xf0000000 ;  /* 0xf000000000047882 */ /* 0x000fe20000000000 */
[----:B------:R-:W-:Y:S01]  /*aa70*/  UMOV UR5, 0x380fffff ;  /* 0x380fffff00057882 */ /* 0x000fe20000000000 */
[----:B--2---:R-:W0:Y:S01]  /*aa80*/  F2F.F32.F64 R0, R2 ;  /* 0x0000000200007310 */ /* 0x004e220000301000 */
[----:B------:R-:W-:-:S14]  /*aa90*/  DSETP.GEU.AND P0, PT, |R2|, UR4, PT ;  /* 0x0000000402007e2a */ /* 0x000fdc000bf0e200 */
[----:B0-----:R-:W-:Y:S01]  /*aaa0*/  @!P0 FMUL R0, R0, 1.175494350822287508e-38 ;  /* 0x0080000000008820 */ /* 0x001fe20000400000 */
[----:B------:R-:W-:Y:S06]  /*aab0*/  BRA `(.L_x_1559) ;  /* 0x0000000800747947 */ /* 0x000fec0003800000 */
.L_x_1554:
        /* <DEDUP_REMOVED lines=12> */
.L_x_1568:
[----:B------:R-:W2:Y:S01]  /*ab80*/  LDG.E.64 R2, desc[UR36][R2.64] ;  /* 0x0000002402027981 */ /* 0x000ea2000c1e1b00 */
[----:B------:R-:W-:Y:S01]  /*ab90*/  UMOV UR4, 0xf0000000 ;  /* 0xf000000000047882 */ /* 0x000fe20000000000 */
[----:B------:R-:W-:Y:S01]  /*aba0*/  UMOV UR5, 0x380fffff ;  /* 0x380fffff00057882 */ /* 0x000fe20000000000 */
[----:B--2---:R-:W0:Y:S01]  /*abb0*/  F2F.F32.F64 R0, R2 ;  /* 0x0000000200007310 */ /* 0x004e220000301000 */
[----:B------:R-:W-:-:S14]  /*abc0*/  DSETP.GEU.AND P0, PT, |R2|, UR4, PT ;  /* 0x0000000402007e2a */ /* 0x000fdc000bf0e200 */
[----:B0-----:R-:W-:Y:S01]  /*abd0*/  @!P0 FMUL R0, R0, 1.175494350822287508e-38 ;  /* 0x0080000000008820 */ /* 0x001fe20000400000 */
[----:B------:R-:W-:Y:S06]  /*abe0*/  BRA `(.L_x_1559) ;  /* 0x0000000800287947 */ /* 0x000fec0003800000 */
.L_x_1567:
        /* <DEDUP_REMOVED lines=25> */
.L_x_1570:
        /* <DEDUP_REMOVED lines=12> */
.L_x_1569:
[----:B------:R-:W2:Y:S02]  /*ae40*/  LDG.E.U16 R0, desc[UR36][R2.64] ;  /* 0x0000002402007981 */ /* 0x000ea4000c1e1500 */
[----:B--2---:R-:W-:Y:S01]  /*ae50*/  IMAD.U32 R0, R0, 0x10000, RZ ;  /* 0x0001000000007824 */ /* 0x004fe200078e00ff */
[----:B------:R-:W-:Y:S06]  /*ae60*/  BRA `(.L_x_1559) ;  /* 0x0000000400887947 */ /* 0x000fec0003800000 */
.L_x_1566:
        /* <DEDUP_REMOVED lines=11> */
.L_x_1573:
        /* <DEDUP_REMOVED lines=20> */
.L_x_1575:
[----:B------:R-:W-:Y:S05]  /*b060*/  BSYNC.RECONVERGENT B0 ;  /* 0x0000000000007941 */ /* 0x000fea0003800200 */
.L_x_1574:
[----:B------:R-:W-:Y:S02]  /*b070*/  SHF.L.U32 R0, R0, 0x14, RZ ;  /* 0x0000001400007819 */ /* 0x000fe400000006ff */
[----:B------:R-:W-:-:S04]  /*b080*/  LEA R2, R2, 0x3b800000, 0x17 ;  /* 0x3b80000002027811 */ /* 0x000fc800078eb8ff */
[----:B------:R-:W-:Y:S01]  /*b090*/  LOP3.LUT R0, R2, R0, R7, 0xfe, !PT ;  /* 0x0000000002007212 */ /* 0x000fe200078efe07 */
[----:B------:R-:W-:Y:S06]  /*b0a0*/  BRA `(.L_x_1559) ;  /* 0x0000000000f87947 */ /* 0x000fec0003800000 */
.L_x_1572:
        /* <DEDUP_REMOVED lines=20> */
.L_x_1577:
[----:B------:R-:W-:Y:S05]  /*b1f0*/  BSYNC.RECONVERGENT B0 ;  /* 0x0000000000007941 */ /* 0x000fea0003800200 */
.L_x_1576:
[----:B------:R-:W-:Y:S01]  /*b200*/  IMAD.SHL.U32 R0, R0, 0x200000, RZ ;  /* 0x0020000000007824 */ /* 0x000fe200078e00ff */
[----:B------:R-:W-:-:S04]  /*b210*/  LEA R2, R2, 0x37800000, 0x17 ;  /* 0x3780000002027811 */ /* 0x000fc800078eb8ff */
[----:B------:R-:W-:Y:S01]  /*b220*/  LOP3.LUT R0, R2, R0, R7, 0xfe, !PT ;  /* 0x0000000002007212 */ /* 0x000fe200078efe07 */
[----:B------:R-:W-:Y:S06]  /*b230*/  BRA `(.L_x_1559) ;  /* 0x0000000000947947 */ /* 0x000fec0003800000 */
.L_x_1571:
[----:B------:R-:W-:-:S09]  /*b240*/  UISETP.NE.AND UP0, UPT, UR4, 0x1c, UPT ;  /* 0x0000001c0400788c */ /* 0x000fd2000bf05270 */
[----:B------:R-:W-:Y:S05]  /*b250*/  BRA.U !UP0, `(.L_x_1578) ;  /* 0x0000000108847547 */ /* 0x000fea000b800000 */
[----:B------:R-:W-:-:S09]  /*b260*/  UISETP.NE.AND UP0, UPT, UR4, 0x1d, UPT ;  /* 0x0000001d0400788c */ /* 0x000fd2000bf05270 */
[----:B------:R-:W-:Y:S05]  /*b270*/  BRA.U !UP0, `(.L_x_1579) ;  /* 0x0000000108707547 */ /* 0x000fea000b800000 */
[----:B------:R-:W-:-:S09]  /*b280*/  UISETP.NE.AND UP0, UPT, UR4, 0x2c, UPT ;  /* 0x0000002c0400788c */ /* 0x000fd2000bf05270 */
[----:B------:R-:W-:Y:S05]  /*b290*/  BRA.U UP0, `(.L_x_1558) ;  /* 0x0000000100207547 */ /* 0x000fea000b800000 */
[----:B------:R-:W2:Y:S01]  /*b2a0*/  LDG.E.U8 R2, desc[UR36][R2.64] ;  /* 0x0000002402027981 */ /* 0x000ea2000c1e1100 */
[----:B------:R-:W-:Y:S01]  /*b2b0*/  HFMA2 R0, -RZ, RZ, 3.814697265625e-06, 0 ;  /* 0x00400000ff007431 */ /* 0x000fe200000001ff */
[----:B--2---:R-:W-:-:S13]  /*b2c0*/  ISETP.NE.AND P0, PT, R2, RZ, PT ;  /* 0x000000ff0200720c */ /* 0x004fda0003f05270 */
[----:B------:R-:W-:Y:S05]  /*b2d0*/  @!P0 BRA `(.L_x_1559) ;  /* 0x00000000006c8947 */ /* 0x000fea0003800000 */
[----:B------:R-:W-:-:S13]  /*b2e0*/  ISETP.NE.AND P0, PT, R2, 0xff, PT ;  /* 0x000000ff0200780c */ /* 0x000fda0003f05270 */
[----:B------:R-:W-:Y:S01]  /*b2f0*/  @!P0 IMAD.MOV.U32 R0, RZ, RZ, 0x7f800001 ;  /* 0x7f800001ff008424 */ /* 0x000fe200078e00ff */
[----:B------:R-:W-:Y:S01]  /*b300*/  @P0 SHF.L.U32 R0, R2, 0x17, RZ ;  /* 0x0000001702000819 */ /* 0x000fe200000006ff */
[----:B------:R-:W-:Y:S06]  /*b310*/  BRA `(.L_x_1559) ;  /* 0x00000000005c7947 */ /* 0x000fec0003800000 */
.L_x_1558:
        /* <DEDUP_REMOVED lines=16> */
.L_x_1580:
[----:B------:R-:W-:Y:S01]  /*b420*/  MOV R0, RZ ;  /* 0x000000ff00007202 */ /* 0x000fe20000000f00 */
[----:B------:R-:W-:Y:S06]  /*b430*/  BRA `(.L_x_1559) ;  /* 0x0000000000147947 */ /* 0x000fec0003800000 */
.L_x_1579:
[----:B------:R-:W2:Y:S02]  /*b440*/  LDG.E.64 R2, desc[UR36][R2.64] ;  /* 0x0000002402027981 */ /* 0x000ea4000c1e1b00 */
[----:B--2---:R0:W1:Y:S01]  /*b450*/  I2F.U64 R0, R2 ;  /* 0x0000000200007312 */ /* 0x0040620000301000 */
[----:B------:R-:W-:Y:S05]  /*b460*/  BRA `(.L_x_1559) ;  /* 0x0000000000087947 */ /* 0x000fea0003800000 */
.L_x_1578:
[----:B------:R-:W2:Y:S02]  /*b470*/  LDG.E R0, desc[UR36][R2.64] ;  /* 0x0000002402007981 */ /* 0x000ea4000c1e1900 */
[----:B--2---:R-:W-:-:S07]  /*b480*/  I2FP.F32.U32 R0, R0 ;  /* 0x0000000000007245 */ /* 0x004fce0000201000 */
.L_x_1559:
[----:B------:R-:W-:Y:S05]  /*b490*/  BSYNC.RECONVERGENT B6 ;  /* 0x0000000000067941 */ /* 0x000fea0003800200 */
.L_x_1553:
[----:B0-23--:R-:W-:Y:S01]  /*b4a0*/  IMAD.MOV.U32 R3, RZ, RZ, 0x3f000000 ;  /* 0x3f000000ff037424 */ /* 0x00dfe200078e00ff */
[C---:B-1---5:R-:W-:Y:S01]  /*b4b0*/  FSETP.GT.FTZ.AND P0, PT, |R0|.reuse, 0.56000000238418579102, PT ;  /* 0x3f0f5c290000780b */ /* 0x062fe20003f14200 */
[C---:B------:R-:W-:Y:S01]  /*b4c0*/  FADD.FTZ R5, |R0|.reuse, -RZ ;  /* 0x800000ff00057221 */ /* 0x040fe20000010200 */
[C---:B------:R-:W-:Y:S01]  /*b4d0*/  FSETP.NEU.FTZ.AND P1, PT, |R0|.reuse, 1, PT ;  /* 0x3f8000000000780b */ /* 0x040fe20003f3d200 */
[----:B----4-:R-:W-:Y:S01]  /*b4e0*/  FFMA.FTZ R2, |R0|, -R3, 0.5 ;  /* 0x3f00000000027423 */ /* 0x010fe20000010a03 */
[----:B------:R-:W-:-:S03]  /*b4f0*/  UPRMT UR4, UR42, 0x9910, URZ ;  /* 0x000099102a047896 */ /* 0x000fc600080000ff */
[----:B------:R-:W0:Y:S01]  /*b500*/  MUFU.RSQ R3, R2 ;  /* 0x0000000200037308 */ /* 0x000e220000001400 */
[----:B------:R-:W-:Y:S01]  /*b510*/  UISETP.GT.AND UP0, UPT, UR4, 0x9, UPT ;  /* 0x000000090400788c */ /* 0x000fe2000bf04270 */
[----:B0-----:R-:W-:Y:S01]  /*b520*/  FMUL.FTZ R4, R2, R3 ;  /* 0x0000000302047220 */ /* 0x001fe20000410000 */
[----:B------:R-:W-:-:S04]  /*b530*/  FMUL.FTZ R3, R3, -0.5 ;  /* 0xbf00000003037820 */ /* 0x000fc80000410000 */
[----:B------:R-:W-:-:S04]  /*b540*/  FFMA.FTZ R3, R4, R3, 0.5 ;  /* 0x3f00000004037423 */ /* 0x000fc80000010003 */
[----:B------:R-:W-:-:S05]  /*b550*/  FFMA.FTZ R3, R4, R3, R4 ;  /* 0x0000000304037223 */ /* 0x000fca0000010004 */
[----:B------:R-:W-:Y:S01]  /*b560*/  @P0 FSEL R5, R3, RZ, P1 ;  /* 0x000000ff03050208 */ /* 0x000fe20000800000 */
[----:B------:R-:W-:Y:S01]  /*b570*/  HFMA2 R3, -RZ, RZ, 1.265625, -5052 ;  /* 0x3d10ecefff037431 */ /* 0x000fe200000001ff */
        /* <DEDUP_REMOVED lines=25> */
[----:B0-----:R-:W-:Y:S01]  /*b710*/  STG.E.U8 desc[UR36][R16.64], R3 ;  /* 0x0000000310007986 */ /* 0x001fe2000c101124 */
[----:B------:R-:W-:Y:S05]  /*b720*/  EXIT ;  /* 0x000000000000794d */ /* 0x000fea0003800000 */
.L_x_1584:
[----:B------:R-:W0:Y:S02]  /*b730*/  F2I.S64.TRUNC R2, R2 ;  /* 0x0000000200027311 */ /* 0x000e24000020d900 */
[----:B0-----:R-:W-:-:S05]  /*b740*/  MOV R5, R2 ;  /* 0x0000000200057202 */ /* 0x001fca0000000f00 */
[----:B------:R-:W-:Y:S01]  /*b750*/  STG.E.U8 desc[UR36][R16.64], R5 ;  /* 0x0000000510007986 */ /* 0x000fe2000c101124 */
[----:B------:R-:W-:Y:S05]  /*b760*/  EXIT ;  /* 0x000000000000794d */ /* 0x000fea0003800000 */
.L_x_1583:
[----:B------:R-:W-:-:S09]  /*b770*/  UISETP.NE.AND UP0, UPT, UR4, 0x2, UPT ;  /* 0x000000020400788c */ /* 0x000fd2000bf05270 */
[----:B------:R-:W-:Y:S05]  /*b780*/  BRA.U !UP0, `(.L_x_1586) ;  /* 0x0000000108287547 */ /* 0x000fea000b800000 */
[----:B------:R-:W-:-:S09]  /*b790*/  UISETP.NE.AND UP0, UPT, UR4, 0x3, UPT ;  /* 0x000000030400788c */ /* 0x000fd2000bf05270 */
[----:B------:R-:W-:Y:S05]  /*b7a0*/  BRA.U !UP0, `(.L_x_1587) ;  /* 0x0000000108147547 */ /* 0x000fea000b800000 */
[----:B------:R-:W-:-:S09]  /*b7b0*/  UISETP.NE.AND UP0, UPT, UR4, 0x4, UPT ;  /* 0x000000040400788c */ /* 0x000fd2000bf05270 */
[----:B------:R-:W-:Y:S05]  /*b7c0*/  BRA.U UP0, `(.L_x_1585) ;  /* 0x0000000900387547 */ /* 0x000fea000b800000 */
[----:B------:R-:W0:Y:S02]  /*b7d0*/  F2I.S64.TRUNC R2, R2 ;  /* 0x0000000200027311 */ /* 0x000e24000020d900 */
[----:B0-----:R-:W-:Y:S01]  /*b7e0*/  STG.E.64 desc[UR36][R16.64], R2 ;  /* 0x0000000210007986 */ /* 0x001fe2000c101b24 */
[----:B------:R-:W-:Y:S05]  /*b7f0*/  EXIT ;  /* 0x000000000000794d */ /* 0x000fea0003800000 */
.L_x_1587:
[----:B------:R-:W0:Y:S02]  /*b800*/  F2I.FTZ.TRUNC.NTZ R3, R2 ;  /* 0x0000000200037305 */ /* 0x000e24000021f100 */
[----:B0-----:R-:W-:Y:S01]  /*b810*/  STG.E desc[UR36][R16.64], R3 ;  /* 0x0000000310007986 */ /* 0x001fe2000c101924 */
[----:B------:R-:W-:Y:S05]  /*b820*/  EXIT ;  /* 0x000000000000794d */ /* 0x000fea0003800000 */
.L_x_1586:
[----:B------:R-:W0:Y:S02]  /*b830*/  F2I.FTZ.TRUNC.NTZ R3, R2 ;  /* 0x0000000200037305 */ /* 0x000e24000021f100 */
[----:B0-----:R-:W-:Y:S01]  /*b840*/  STG.E.U16 desc[UR36][R16.64], R3 ;  /* 0x0000000310007986 */ /* 0x001fe2000c101524 */
[----:B------:R-:W-:Y:S05]  /*b850*/  EXIT ;  /* 0x000000000000794d */ /* 0x000fea0003800000 */
.L_x_1582:
[----:B------:R-:W-:-:S09]  /*b860*/  UISETP.GT.AND UP0, UPT, UR4, 0x6, UPT ;  /* 0x000000060400788c */ /* 0x000fd2000bf04270 */
[----:B------:R-:W-:Y:S05]  /*b870*/  BRA.U UP0, `(.L_x_1588) ;  /* 0x0000000100247547 */ /* 0x000fea000b800000 */
[----:B------:R-:W-:-:S09]  /*b880*/  UISETP.NE.AND UP0, UPT, UR4, 0x5, UPT ;  /* 0x000000050400788c */ /* 0x000fd2000bf05270 */
[----:B------:R-:W-:Y:S05]  /*b890*/  BRA.U !UP0, `(.L_x_1589) ;  /* 0x0000000108107547 */ /* 0x000fea000b800000 */
[----:B------:R-:W-:-:S09]  /*b8a0*/  UISETP.NE.AND UP0, UPT, UR4, 0x6, UPT ;  /* 0x000000060400788c */ /* 0x000fd2000bf05270 */
[----:B------:R-:W-:Y:S05]  /*b8b0*/  BRA.U UP0, `(.L_x_1585) ;  /* 0x0000000500fc7547 */ /* 0x000fea000b800000 */
[----:B------:R-:W-:Y:S01]  /*b8c0*/  STG.E desc[UR36][R16.64], R2 ;  /* 0x0000000210007986 */ /* 0x000fe2000c101924 */
[----:B------:R-:W-:Y:S05]  /*b8d0*/  EXIT ;  /* 0x000000000000794d */ /* 0x000fea0003800000 */
.L_x_1589:
[----:B------:R-:W-:-:S05]  /*b8e0*/  F2FP.F16.F32.PACK_AB R2, RZ, R2 ;  /* 0x00000002ff02723e */ /* 0x000fca00000000ff */
[----:B------:R-:W-:Y:S01]  /*b8f0*/  STG.E.U16 desc[UR36][R16.64], R2 ;  /* 0x0000000210007986 */ /* 0x000fe2000c101524 */
[----:B------:R-:W-:Y:S05]  /*b900*/  EXIT ;  /* 0x000000000000794d */ /* 0x000fea0003800000 */
.L_x_1588:
[----:B------:R-:W-:-:S09]  /*b910*/  UISETP.NE.AND UP0, UPT, UR4, 0x7, UPT ;  /* 0x000000070400788c */ /* 0x000fd2000bf05270 */
[----:B------:R-:W-:Y:S05]  /*b920*/  BRA.U !UP0, `(.L_x_1590) ;  /* 0x00000001082c7547 */ /* 0x000fea000b800000 */
[----:B------:R-:W-:-:S09]  /*b930*/  UISETP.NE.AND UP0, UPT, UR4, 0x8, UPT ;  /* 0x000000080400788c */ /* 0x000fd2000bf05270 */
[----:B------:R-:W-:Y:S05]  /*b940*/  BRA.U !UP0, `(.L_x_1591) ;  /* 0x0000000108147547 */ /* 0x000fea000b800000 */
[----:B------:R-:W-:-:S09]  /*b950*/  UISETP.NE.AND UP0, UPT, UR4, 0x9, UPT ;  /* 0x000000090400788c */ /* 0x000fd2000bf05270 */
[----:B------:R-:W-:Y:S05]  /*b960*/  BRA.U UP0, `(.L_x_1585) ;  /* 0x0000000500d07547 */ /* 0x000fea000b800000 */
[----:B------:R-:W-:-:S05]  /*b970*/  IMAD.MOV.U32 R3, RZ, RZ, RZ ;  /* 0x000000ffff037224 */ /* 0x000fca00078e00ff */
[----:B------:R-:W-:Y:S01]  /*b980*/  STG.E.64 desc[UR36][R16.64], R2 ;  /* 0x0000000210007986 */ /* 0x000fe2000c101b24 */
[----:B------:R-:W-:Y:S05]  /*b990*/  EXIT ;  /* 0x000000000000794d */ /* 0x000fea0003800000 */
.L_x_1591:
[----:B------:R-:W-:-:S04]  /*b9a0*/  F2FP.F16.F32.PACK_AB R3, RZ, R2 ;  /* 0x00000002ff03723e */ /* 0x000fc800000000ff */
[----:B------:R-:W-:-:S05]  /*b9b0*/  PRMT R3, R3, 0x5410, RZ ;  /* 0x0000541003037816 */ /* 0x000fca00000000ff */
[----:B------:R-:W-:Y:S01]  /*b9c0*/  STG.E desc[UR36][R16.64], R3 ;  /* 0x0000000310007986 */ /* 0x000fe2000c101924 */
[----:B------:R-:W-:Y:S05]  /*b9d0*/  EXIT ;  /* 0x000000000000794d */ /* 0x000fea0003800000 */
.L_x_1590:
[----:B------:R-:W-:-:S06]  /*b9e0*/  FMUL.FTZ R2, R2, 1 ;  /* 0x3f80000002027820 */ /* 0x000fcc0000410000 */
[----:B------:R-:W0:Y:S02]  /*b9f0*/  F2F.F64.F32 R2, R2 ;  /* 0x0000000200027310 */ /* 0x000e240000201800 */
[----:B0-----:R-:W-:Y:S01]  /*ba00*/  STG.E.64 desc[UR36][R16.64], R2 ;  /* 0x0000000210007986 */ /* 0x001fe2000c101b24 */
[----:B------:R-:W-:Y:S05]  /*ba10*/  EXIT ;  /* 0x000000000000794d */ /* 0x000fea0003800000 */
.L_x_1581:
        /* <DEDUP_REMOVED lines=11> */
[----:B0-----:R-:W-:Y:S01]  /*bad0*/  STG.E.U16 desc[UR36][R16.64], R3 ;  /* 0x0000000310007986 */ /* 0x001fe2000c101524 */
[----:B------:R-:W-:Y:S05]  /*bae0*/  EXIT ;  /* 0x000000000000794d */ /* 0x000fea0003800000 */
.L_x_1595:
        /* <DEDUP_REMOVED lines=16> */
.L_x_1598:
[----:B------:R-:W-:-:S04]  /*bbf0*/  SHF.R.U32.HI R2, RZ, 0x18, R2 ;  /* 0x00000018ff027819 */ /* 0x000fc80000011602 */
[----:B------:R-:W-:-:S04]  /*bc00*/  LOP3.LUT R2, R3, 0x80, R2, 0xf8, !PT ;  /* 0x0000008003027812 */ /* 0x000fc800078ef802 */
[----:B------:R-:W-:-:S07]  /*bc10*/  PRMT R8, R2, 0x7610, R8 ;  /* 0x0000761002087816 */ /* 0x000fce0000000008 */
.L_x_1597:
[----:B------:R-:W-:Y:S05]  /*bc20*/  BSYNC.RECONVERGENT B0 ;  /* 0x0000000000007941 */ /* 0x000fea0003800200 */
.L_x_1596:
[----:B------:R-:W-:Y:S01]  /*bc30*/  STG.E.U8 desc[UR36][R16.64], R8 ;  /* 0x0000000810007986 */ /* 0x000fe2000c101124 */
[----:B------:R-:W-:Y:S05]  /*bc40*/  EXIT ;  /* 0x000000000000794d */ /* 0x000fea0003800000 */
.L_x_1594:
        /* <DEDUP_REMOVED lines=16> */
.L_x_1601:
[----:B------:R-:W-:-:S04]  /*bd50*/  SHF.R.U32.HI R2, RZ, 0x18, R2 ;  /* 0x00000018ff027819 */ /* 0x000fc80000011602 */
[----:B------:R-:W-:-:S04]  /*bd60*/  LOP3.LUT R3, R3, 0x80, R2, 0xf8, !PT ;  /* 0x0000008003037812 */ /* 0x000fc800078ef802 */
[----:B------:R-:W-:-:S07]  /*bd70*/  PRMT R8, R3, 0x7610, R8 ;  /* 0x0000761003087816 */ /* 0x000fce0000000008 */
.L_x_1600:
[----:B------:R-:W-:Y:S05]  /*bd80*/  BSYNC.RECONVERGENT B0 ;  /* 0x0000000000007941 */ /* 0x000fea0003800200 */
.L_x_1599:
[----:B------:R-:W-:Y:S01]  /*bd90*/  STG.E.U8 desc[UR36][R16.64], R8 ;  /* 0x0000000810007986 */ /* 0x000fe2000c101124 */
[----:B------:R-:W-:Y:S05]  /*bda0*/  EXIT ;  /* 0x000000000000794d */ /* 0x000fea0003800000 */
.L_x_1593:
        /* <DEDUP_REMOVED lines=21> */
.L_x_1603:
[----:B------:R-:W0:Y:S02]  /*bf00*/  F2I.U64.TRUNC R2, R2 ;  /* 0x0000000200027311 */ /* 0x000e24000020d800 */
[----:B0-----:R-:W-:Y:S01]  /*bf10*/  STG.E.64 desc[UR36][R16.64], R2 ;  /* 0x0000000210007986 */ /* 0x001fe2000c101b24 */
[----:B------:R-:W-:Y:S05]  /*bf20*/  EXIT ;  /* 0x000000000000794d */ /* 0x000fea0003800000 */
.L_x_1602:
[----:B------:R-:W0:Y:S02]  /*bf30*/  F2I.FTZ.U32.TRUNC.NTZ R3, R2 ;  /* 0x0000000200037305 */ /* 0x000e24000021f000 */
[----:B0-----:R-:W-:Y:S01]  /*bf40*/  STG.E desc[UR36][R16.64], R3 ;  /* 0x0000000310007986 */ /* 0x001fe2000c101924 */
[----:B------:R-:W-:Y:S05]  /*bf50*/  EXIT ;  /* 0x000000000000794d */ /* 0x000fea0003800000 */
.L_x_1592:
        /* <DEDUP_REMOVED lines=8> */
[----:B------:R-:W-:Y:S01]  /*bfe0*/  STG.E.U8 desc[UR36][R16.64], R3 ;  /* 0x0000000310007986 */ /* 0x000fe2000c101124 */
[----:B------:R-:W-:Y:S05]  /*bff0*/  EXIT ;  /* 0x000000000000794d */ /* 0x000fea0003800000 */
.L_x_1605:
[----:B------:R-:W-:Y:S01]  /*c000*/  FMUL.FTZ R4, R2, 1 ;  /* 0x3f80000002047820 */ /* 0x000fe20000410000 */
[----:B------:R-:W-:-:S05]  /*c010*/  CS2R R6, SRZ ;  /* 0x0000000000067805 */ /* 0x000fca000001ff00 */
[----:B------:R-:W0:Y:S02]  /*c020*/  F2F.F64.F32 R4, R4 ;  /* 0x0000000400047310 */ /* 0x000e240000201800 */
[----:B0-----:R-:W-:Y:S01]  /*c030*/  STG.E.128 desc[UR36][R16.64], R4 ;  /* 0x0000000410007986 */ /* 0x001fe2000c101d24 */
[----:B------:R-:W-:Y:S05]  /*c040*/  EXIT ;  /* 0x000000000000794d */ /* 0x000fea0003800000 */
.L_x_1604:
[----:B------:R-:W-:-:S09]  /*c050*/  UISETP.NE.AND UP0, UPT, UR4, 0xf, UPT ;  /* 0x0000000f0400788c */ /* 0x000fd2000bf05270 */
[----:B------:R-:W-:Y:S05]  /*c060*/  BRA.U !UP0, `(.L_x_1606) ;  /* 0x0000000108e07547 */ /* 0x000fea000b800000 */
[----:B------:R-:W-:-:S09]  /*c070*/  UISETP.NE.AND UP0, UPT, UR4, 0x17, UPT ;  /* 0x000000170400788c */ /* 0x000fd2000bf05270 */
[----:B------:R-:W-:Y:S05]  /*c080*/  BRA.U !UP0, `(.L_x_1607) ;  /* 0x00000001088c7547 */ /* 0x000fea000b800000 */
[----:B------:R-:W-:-:S09]  /*c090*/  UISETP.NE.AND UP0, UPT, UR4, 0x18, UPT ;  /* 0x000000180400788c */ /* 0x000fd2000bf05270 */
[----:B------:R-:W-:Y:S05]  /*c0a0*/  BRA.U !UP0, `(.L_x_1608) ;  /* 0x0000000108447547 */ /* 0x000fea000b800000 */
.L_x_1585:
        /* <DEDUP_REMOVED lines=16> */
.L_x_1609:
[----:B------:R-:W-:Y:S05]  /*c1b0*/  EXIT ;  /* 0x000000000000794d */ /* 0x000fea0003800000 */
.L_x_1608:
        /* <DEDUP_REMOVED lines=12> */
.L_x_1611:
[----:B------:R-:W-:Y:S05]  /*c280*/  BSYNC.RECONVERGENT B0 ;  /* 0x0000000000007941 */ /* 0x000fea0003800200 */
.L_x_1610:
[----:B------:R-:W-:-:S05]  /*c290*/  LOP3.LUT R3, R0, 0x80, R5, 0xf8, !PT ;  /* 0x0000008000037812 */ /* 0x000fca00078ef805 */
[----:B------:R-:W-:Y:S01]  /*c2a0*/  STG.E.U8 desc[UR36][R16.64], R3 ;  /* 0x0000000310007986 */ /* 0x000fe2000c101124 */
[----:B------:R-:W-:Y:S05]  /*c2b0*/  EXIT ;  /* 0x000000000000794d */ /* 0x000fea0003800000 */
.L_x_1607:
        /* <DEDUP_REMOVED lines=11> */
.L_x_1613:
[----:B------:R-:W-:Y:S01]  /*c370*/  HFMA2 R0, -RZ, RZ, 0, 7.569789886474609375e-06 ;  /* 0x0000007fff007431 */ /* 0x000fe200000001ff */
[----:B------:R-:W-:-:S04]  /*c380*/  ISETP.GT.U32.AND P0, PT, R4, 0x7f800000, PT ;  /* 0x7f8000000400780c */ /* 0x000fc80003f04070 */
[----:B------:R-:W-:-:S09]  /*c390*/  SEL R0, R0, 0x7c, P0 ;  /* 0x0000007c00007807 */ /* 0x000fd20000000000 */
.L_x_1614:
[----:B------:R-:W-:Y:S05]  /*c3a0*/  BSYNC.RECONVERGENT B0 ;  /* 0x0000000000007941 */ /* 0x000fea0003800200 */
.L_x_1612:
[----:B------:R-:W-:-:S04]  /*c3b0*/  SHF.R.U32.HI R3, RZ, 0x18, R2 ;  /* 0x00000018ff037819 */ /* 0x000fc80000011602 */
[----:B------:R-:W-:-:S05]  /*c3c0*/  LOP3.LUT R3, R0, 0x80, R3, 0xf8, !PT ;  /* 0x0000008000037812 */ /* 0x000fca00078ef803 */
[----:B------:R-:W-:Y:S01]  /*c3d0*/  STG.E.U8 desc[UR36][R16.64], R3 ;  /* 0x0000000310007986 */ /* 0x000fe2000c101124 */
[----:B------:R-:W-:Y:S05]  /*c3e0*/  EXIT ;  /* 0x000000000000794d */ /* 0x000fea0003800000 */
.L_x_1606:
[----:B------:R-:W-:-:S05]  /*c3f0*/  F2FP.BF16.F32.PACK_AB R2, RZ, R2 ;  /* 0x00000002ff02723e */ /* 0x000fca00000010ff */
[----:B------:R-:W-:Y:S01]  /*c400*/  STG.E.U16 desc[UR36][R16.64], R2 ;  /* 0x0000000210007986 */ /* 0x000fe2000c101524 */
[----:B------:R-:W-:Y:S05]  /*c410*/  EXIT ;  /* 0x000000000000794d */ /* 0x000fea0003800000 */
.L_x_1615:
        /* <DEDUP_REMOVED lines=14> */
.L_x_17263:


//--------------------- .text._ZN2at6native27unrolled_elementwise_kernelIZZZNS0_16acos_kernel_cudaERNS_18TensorIteratorBaseEENKUlvE0_clEvENKUlvE0_clEvEUlfE_St5arrayIPcLm2EELi4E23TrivialOffsetCalculatorILi1EjESB_NS0_6memory12LoadWithCastILi1EEENSC_13StoreWithCastILi1EEEEEviT_T0_T2_T3_T4_T5_ --------------------------
	.section	.text._ZN2at6native27unrolled_elementwise_kernelIZZZNS0_16acos_kernel_cudaERNS_18TensorIteratorBaseEENKUlvE0_clEvENKUlvE0_clEvEUlfE_St5arrayIPcLm2EELi4E23TrivialOffsetCalculatorILi1EjESB_NS0_6memory12LoadWithCastILi1EEENSC_13StoreWithCastILi1EEEEEviT_T0_T2_T3_T4_T5_,"ax",@progbits
	.align	128
        .global         _ZN2at6native27unrolled_elementwise_kernelIZZZNS0_16acos_kernel_cudaERNS_18TensorIteratorBaseEENKUlvE0_clEvENKUlvE0_clEvEUlfE_St5arrayIPcLm2EELi4E23TrivialOffsetCalculatorILi1EjESB_NS0_6memory12LoadWithCastILi1EEENSC_13StoreWithCastILi1EEEEEviT_T0_T2_T3_T4_T5_
        .type           _ZN2at6native27unrolled_elementwise_kernelIZZZNS0_16acos_kernel_cudaERNS_18TensorIteratorBaseEENKUlvE0_clEvENKUlvE0_clEvEUlfE_St5arrayIPcLm2EELi4E23TrivialOffsetCalculatorILi1EjESB_NS0_6memory12LoadWithCastILi1EEENSC_13StoreWithCastILi1EEEEEviT_T0_T2_T3_T4_T5_,@function
        .size           _ZN2at6native27unrolled_elementwise_kernelIZZZNS0_16acos_kernel_cudaERNS_18TensorIteratorBaseEENKUlvE0_clEvENKUlvE0_clEvEUlfE_St5arrayIPcLm2EELi4E23TrivialOffsetCalculatorILi1EjESB_NS0_6memory12LoadWithCastILi1EEENSC_13StoreWithCastILi1EEEEEviT_T0_T2_T3_T4_T5_,(.L_x_17264 - _ZN2at6native27unrolled_elementwise_kernelIZZZNS0_16acos_kernel_cudaERNS_18TensorIteratorBaseEENKUlvE0_clEvENKUlvE0_clEvEUlfE_St5arrayIPcLm2EELi4E23TrivialOffsetCalculatorILi1EjESB_NS0_6memory12LoadWithCastILi1EEENSC_13StoreWithCastILi1EEEEEviT_T0_T2_T3_T4_T5_)
        .other          _ZN2at6native27unrolled_elementwise_kernelIZZZNS0_16acos_kernel_cudaERNS_18TensorIteratorBaseEENKUlvE0_clEvENKUlvE0_clEvEUlfE_St5arrayIPcLm2EELi4E23TrivialOffsetCalculatorILi1EjESB_NS0_6memory12LoadWithCastILi1EEENSC_13StoreWithCastILi1EEEEEviT_T0_T2_T3_T4_T5_,@"STO_CUDA_ENTRY STV_DEFAULT"
_ZN2at6native27unrolled_elementwise_kernelIZZZNS0_16acos_kernel_cudaERNS_18TensorIteratorBaseEENKUlvE0_clEvENKUlvE0_clEvEUlfE_St5arrayIPcLm2EELi4E23TrivialOffsetCalculatorILi1EjESB_NS0_6memory12LoadWithCastILi1EEENSC_13StoreWithCastILi1EEEEEviT_T0_T2_T3_T4_T5_:
.text._ZN2at6native27unrolled_elementwise_kernelIZZZNS0_16acos_kernel_cudaERNS_18TensorIteratorBaseEENKUlvE0_clEvENKUlvE0_clEvEUlfE_St5arrayIPcLm2EELi4E23TrivialOffsetCalculatorILi1EjESB_NS0_6memory12LoadWithCastILi1EEENSC_13StoreWithCastILi1EEEEEviT_T0_T2_T3_T4_T5_:
[----:B------:R-:W0:Y:S01]  /*0000*/  LDC R1, c[0x0][0x37c] ;  /* 0x0000df00ff017b82 */ /* 0x000e220000000800 */
[----:B------:R-:W1:Y:S07]  /*0010*/  S2R R2, SR_CTAID.X ;  /* 0x0000000000027919 */ /* 0x000e6e0000002500 */
[----:B------:R-:W1:Y:S01]  /*0020*/  LDC R17, c[0x0][0x380] ;  /* 0x0000e000ff117b82 */ /* 0x000e620000000800 */
[----:B------:R-:W2:Y:S01]  /*0030*/  LDCU.64 UR36, c[0x0][0x358] ;  /* 0x00006b00ff2477ac */ /* 0x000ea20008000a00 */
[----:B------:R-:W-:Y:S01]  /*0040*/  BSSY.RECONVERGENT B7, `(.L_x_1616) ;  /* 0x00000ec000077945 */ /* 0x000fe20003800200 */
[----:B------:R-:W3:Y:S01]  /*0050*/  S2R R16, SR_TID.X ;  /* 0x0000000000107919 */ /* 0x000ee20000002100 */
[----:B------:R-:W-:Y:S01]  /*0060*/  IMAD.MOV.U32 R22, RZ, RZ, RZ ;  /* 0x000000ffff167224 */ /* 0x000fe200078e00ff */
        /* <DEDUP_REMOVED lines=8> */
[----:B------:R-:W-:Y:S01]  /*00f0*/  BSSY.RECONVERGENT B6, `(.L_x_1618) ;  /* 0x00000df000067945 */ /* 0x000fe20003800200 */
        /* <DEDUP_REMOVED lines=17> */
.L_x_1622:
[----:B------:R-:W2:Y:S02]  /*0210*/  LDG.E.U8 R4, desc[UR36][R4.64] ;  /* 0x0000002404047981 */ /* 0x000ea4000c1e1100 */
[----:B--2---:R-:W-:Y:S01]  /*0220*/  I2FP.F32.U32 R22, R4 ;  /* 0x0000000400167245 */ /* 0x004fe20000201000 */
[----:B------:R-:W-:Y:S06]  /*0230*/  BRA `(.L_x_1624) ;  /* 0x0000000c00287947 */ /* 0x000fec0003800000 */
.L_x_1621:
        /* <DEDUP_REMOVED lines=9> */
.L_x_1626:
[----:B------:R-:W2:Y:S02]  /*02d0*/  LDG.E R4, desc[UR36][R4.64] ;  /* 0x0000002404047981 */ /* 0x000ea4000c1e1900 */
[----:B--2---:R-:W-:Y:S01]  /*02e0*/  I2FP.F32.S32 R22, R4 ;  /* 0x0000000400167245 */ /* 0x004fe20000201400 */
[----:B------:R-:W-:Y:S06]  /*02f0*/  BRA `(.L_x_1624) ;  /* 0x0000000800f87947 */ /* 0x000fec0003800000 */
.L_x_1625:
[----:B------:R-:W2:Y:S02]  /*0300*/  LDG.E.U16 R4, desc[UR36][R4.64] ;  /* 0x0000002404047981 */ /* 0x000ea4000c1e1500 */
[----:B--2---:R2:W3:Y:S01]  /*0310*/  I2F.S16 R22, R4 ;  /* 0x0000000400167306 */ /* 0x0044e20000101400 */
[----:B------:R-:W-:Y:S05]  /*0320*/  BRA `(.L_x_1624) ;  /* 0x0000000800ec7947 */ /* 0x000fea0003800000 */
.L_x_1620:
        /* <DEDUP_REMOVED lines=8> */
.L_x_1628:
[----:B------:R-:W2:Y:S02]  /*03b0*/  LDG.E.U16 R4, desc[UR36][R4.64] ;  /* 0x0000002404047981 */ /* 0x000ea4000c1e1500 */
[----:B--2---:R-:W-:Y:S01]  /*03c0*/  HADD2.F32 R22, -RZ, R4.H0_H0 ;  /* 0x20000004ff167230 */ /* 0x004fe20000004100 */
[----:B------:R-:W-:Y:S06]  /*03d0*/  BRA `(.L_x_1624) ;  /* 0x0000000800c07947 */ /* 0x000fec0003800000 */
.L_x_1627:
        /* <DEDUP_REMOVED lines=8> */
.L_x_1630:
[----:B------:R-:W2:Y:S02]  /*0460*/  LDG.E.U16 R4, desc[UR36][R4.64] ;  /* 0x0000002404047981 */ /* 0x000ea4000c1e1500 */
[----:B--2---:R-:W-:Y:S01]  /*0470*/  HADD2.F32 R22, -RZ, R4.H0_H0 ;  /* 0x20000004ff167230 */ /* 0x004fe20000004100 */
[----:B------:R-:W-:Y:S06]  /*0480*/  BRA `(.L_x_1624) ;  /* 0x0000000800947947 */ /* 0x000fec0003800000 */
.L_x_1629:
[----:B------:R-:W2:Y:S01]  /*0490*/  LDG.E.64 R4, desc[UR36][R4.64] ;  /* 0x0000002404047981 */ /* 0x000ea2000c1e1b00 */
[----:B------:R-:W-:Y:S01]  /*04a0*/  UMOV UR4, 0xf0000000 ;  /* 0xf000000000047882 */ /* 0x000fe20000000000 */
[----:B------:R-:W-:Y:S01]  /*04b0*/  UMOV UR5, 0x380fffff ;  /* 0x380fffff00057882 */ /* 0x000fe20000000000 */
[----:B--2---:R-:W0:Y:S01]  /*04c0*/  F2F.F32.F64 R22, R4 ;  /* 0x0000000400167310 */ /* 0x004e220000301000 */
[----:B------:R-:W-:-:S14]  /*04d0*/  DSETP.GEU.AND P0, PT, |R4|, UR4, PT ;  /* 0x0000000404007e2a */ /* 0x000fdc000bf0e200 */
[----:B0-----:R-:W-:Y:S01]  /*04e0*/  @!P0 FMUL R22, R22, 1.175494350822287508e-38 ;  /* 0x0080000016168820 */ /* 0x001fe20000400000 */
[----:B------:R-:W-:Y:S06]  /*04f0*/  BRA `(.L_x_1624) ;  /* 0x0000000800787947 */ /* 0x000fec0003800000 */
.L_x_1619:
        /* <DEDUP_REMOVED lines=12> */
.L_x_1633:
[----:B------:R-:W2:Y:S01]  /*05c0*/  LDG.E.64 R4, desc[UR36][R4.64] ;  /* 0x0000002404047981 */ /* 0x000ea2000c1e1b00 */
[----:B------:R-:W-:Y:S01]  /*05d0*/  UMOV UR4, 0xf0000000 ;  /* 0xf000000000047882 */ /* 0x000fe20000000000 */
[----:B------:R-:W-:Y:S01]  /*05e0*/  UMOV UR5, 0x380fffff ;  /* 0x380fffff00057882 */ /* 0x000fe20000000000 */
[----:B--2---:R-:W0:Y:S01]  /*05f0*/  F2F.F32.F64 R22, R4 ;  /* 0x0000000400167310 */ /* 0x004e220000301000 */
[----:B------:R-:W-:-:S14]  /*0600*/  DSETP.GEU.AND P0, PT, |R4|, UR4, PT ;  /* 0x0000000404007e2a */ /* 0x000fdc000bf0e200 */
[----:B0-----:R-:W-:Y:S01]  /*0610*/  @!P0 FMUL R22, R22, 1.175494350822287508e-38 ;  /* 0x0080000016168820 */ /* 0x001fe20000400000 */
[----:B------:R-:W-:Y:S06]  /*0620*/  BRA `(.L_x_1624) ;  /* 0x00000008002c7947 */ /* 0x000fec0003800000 */
.L_x_1632:
        /* <DEDUP_REMOVED lines=25> */
.L_x_1635:
        /* <DEDUP_REMOVED lines=11> */
[----:B------:R-:W-:Y:S01]  /*0870*/  LOP3.LUT R22, R0, 0x80000000, R3, 0xf8, !PT ;  /* 0x8000000000167812 */ /* 0x000fe200078ef803 */
[----:B------:R-:W-:Y:S06]  /*0880*/  BRA `(.L_x_1624) ;  /* 0x0000000400947947 */ /* 0x000fec0003800000 */
.L_x_1634:
[----:B------:R-:W2:Y:S02]  /*0890*/  LDG.E.U16 R4, desc[UR36][R4.64] ;  /* 0x0000002404047981 */ /* 0x000ea4000c1e1500 */
[----:B--2---:R-:W-:Y:S01]  /*08a0*/  IMAD.U32 R22, R4, 0x10000, RZ ;  /* 0x0001000004167824 */ /* 0x004fe200078e00ff */
[----:B------:R-:W-:Y:S06]  /*08b0*/  BRA `(.L_x_1624) ;  /* 0x0000000400887947 */ /* 0x000fec0003800000 */
.L_x_1631:
        /* <DEDUP_REMOVED lines=11> */
.L_x_1638:
        /* <DEDUP_REMOVED lines=20> */
.L_x_1640:
[----:B------:R-:W-:Y:S05]  /*0ab0*/  BSYNC.RECONVERGENT B0 ;  /* 0x0000000000007941 */ /* 0x000fea0003800200 */
.L_x_1639:
[----:B------:R-:W-:Y:S01]  /*0ac0*/  IMAD.SHL.U32 R0, R0, 0x100000, RZ ;  /* 0x0010000000007824 */ /* 0x000fe200078e00ff */
[----:B------:R-:W-:-:S04]  /*0ad0*/  LEA R3, R3, 0x3b800000, 0x17 ;  /* 0x3b80000003037811 */ /* 0x000fc800078eb8ff */
[----:B------:R-:W-:Y:S01]  /*0ae0*/  LOP3.LUT R22, R3, R0, R7, 0xfe, !PT ;  /* 0x0000000003167212 */ /* 0x000fe200078efe07 */
[----:B------:R-:W-:Y:S06]  /*0af0*/  BRA `(.L_x_1624) ;  /* 0x0000000000f87947 */ /* 0x000fec0003800000 */
.L_x_1637:
        /* <DEDUP_REMOVED lines=20> */
.L_x_1642:
[----:B------:R-:W-:Y:S05]  /*0c40*/  BSYNC.RECONVERGENT B0 ;  /* 0x0000000000007941 */ /* 0x000fea0003800200 */
.L_x_1641:
[----:B------:R-:W-:Y:S01]  /*0c50*/  IMAD.SHL.U32 R0, R0, 0x200000, RZ ;  /* 0x0020000000007824 */ /* 0x000fe200078e00ff */
[----:B------:R-:W-:-:S04]  /*0c60*/  LEA R3, R3, 0x37800000, 0x17 ;  /* 0x3780000003037811 */ /* 0x000fc800078eb8ff */
[----:B------:R-:W-:Y:S01]  /*0c70*/  LOP3.LUT R22, R3, R0, R7, 0xfe, !PT ;  /* 0x0000000003167212 */ /* 0x000fe200078efe07 */
[----:B------:R-:W-:Y:S06]  /*0c80*/  BRA `(.L_x_1624) ;  /* 0x0000000000947947 */ /* 0x000fec0003800000 */
.L_x_1636:
[----:B------:R-:W-:-:S09]  /*0c90*/  UISETP.NE.AND UP0, UPT, UR4, 0x1c, UPT ;  /* 0x0000001c0400788c */ /* 0x000fd2000bf05270 */
[----:B------:R-:W-:Y:S05]  /*0ca0*/  BRA.U !UP0, `(.L_x_1643) ;  /* 0x0000000108847547 */ /* 0x000fea000b800000 */
[----:B------:R-:W-:-:S09]  /*0cb0*/  UISETP.NE.AND UP0, UPT, UR4, 0x1d, UPT ;  /* 0x0000001d0400788c */ /* 0x000fd2000bf05270 */
[----:B------:R-:W-:Y:S05]  /*0cc0*/  BRA.U !UP0, `(.L_x_1644) ;  /* 0x0000000108707547 */ /* 0x000fea000b800000 */
[----:B------:R-:W-:-:S09]  /*0cd0*/  UISETP.NE.AND UP0, UPT, UR4, 0x2c, UPT ;  /* 0x0000002c0400788c */ /* 0x000fd2000bf05270 */
[----:B------:R-:W-:Y:S05]  /*0ce0*/  BRA.U !UP0, `(.L_x_1645) ;  /* 0x0000000108487547 */ /* 0x000fea000b800000 */
.L_x_1623:
        /* <DEDUP_REMOVED lines=16> */
.L_x_1646:
[----:B------:R-:W-:Y:S01]  /*0df0*/  IMAD.MOV.U32 R22, RZ, RZ, RZ ;  /* 0x000000ffff167224 */ /* 0x000fe200078e00ff */
[----:B------:R-:W-:Y:S06]  /*0e00*/  BRA `(.L_x_1624) ;  /* 0x0000000000347947 */ /* 0x000fec0003800000 */
.L_x_1645:
[----:B------:R-:W2:Y:S01]  /*0e10*/  LDG.E.U8 R4, desc[UR36][R4.64] ;  /* 0x0000002404047981 */ /* 0x000ea2000c1e1100 */
[----:B------:R-:W-:Y:S01]  /*0e20*/  IMAD.MOV.U32 R22, RZ, RZ, 0x400000 ;  /* 0x00400000ff167424 */ /* 0x000fe200078e00ff */
[----:B--2---:R-:W-:-:S13]  /*0e30*/  ISETP.NE.AND P0, PT, R4, RZ, PT ;  /* 0x000000ff0400720c */ /* 0x004fda0003f05270 */
[----:B------:R-:W-:Y:S05]  /*0e40*/  @!P0 BRA `(.L_x_1624) ;  /* 0x0000000000248947 */ /* 0x000fea0003800000 */
[----:B------:R-:W-:-:S13]  /*0e50*/  ISETP.NE.AND P0, PT, R4, 0xff, PT ;  /* 0x000000ff0400780c */ /* 0x000fda0003f05270 */
[----:B------:R-:W-:Y:S02]  /*0e60*/  @!P0 IMAD.MOV.U32 R22, RZ, RZ, 0x7f800001 ;  /* 0x7f800001ff168424 */ /* 0x000fe400078e00ff */
[----:B------:R-:W-:Y:S01]  /*0e70*/  @P0 IMAD.SHL.U32 R22, R4, 0x800000, RZ ;  /* 0x0080000004160824 */ /* 0x000fe200078e00ff */
[----:B------:R-:W-:Y:S06]  /*0e80*/  BRA `(.L_x_1624) ;  /* 0x0000000000147947 */ /* 0x000fec0003800000 */
.L_x_1644:
[----:B------:R-:W2:Y:S02]  /*0e90*/  LDG.E.64 R22, desc[UR36][R4.64] ;  /* 0x0000002404167981 */ /* 0x000ea4000c1e1b00 */
[----:B--2---:R0:W1:Y:S01]  /*0ea0*/  I2F.U64 R22, R22 ;  /* 0x0000001600167312 */ /* 0x0040620000301000 */
[----:B------:R-:W-:Y:S05]  /*0eb0*/  BRA `(.L_x_1624) ;  /* 0x0000000000087947 */ /* 0x000fea0003800000 */
.L_x_1643:
[----:B------:R-:W2:Y:S02]  /*0ec0*/  LDG.E R4, desc[UR36][R4.64] ;  /* 0x0000002404047981 */ /* 0x000ea4000c1e1900 */
[----:B--2---:R-:W-:-:S07]  /*0ed0*/  I2FP.F32.U32 R22, R4 ;  /* 0x0000000400167245 */ /* 0x004fce0000201000 */
.L_x_1624:
[----:B------:R-:W-:Y:S05]  /*0ee0*/  BSYNC.RECONVERGENT B6 ;  /* 0x0000000000067941 */ /* 0x000fea0003800200 */
.L_x_1618:
[----:B------:R-:W-:-:S07]  /*0ef0*/  VIADD R16, R19, 0x80 ;  /* 0x0000008013107836 */ /* 0x000fce0000000000 */
.L_x_1617:
[----:B------:R-:W-:Y:S05]  /*0f00*/  BSYNC.RECONVERGENT B7 ;  /* 0x0000000000077941 */ /* 0x000fea0003800200 */
.L_x_1616:
[----:B------:R-:W-:Y:S01]  /*0f10*/  ISETP.GE.AND P0, PT, R16, R17, PT ;  /* 0x000000111000720c */ /* 0x000fe20003f06270 */
[----:B------:R-:W-:Y:S01]  /*0f20*/  BSSY.RECONVERGENT B7, `(.L_x_1647) ;  /* 0x00000e7000077945 */ /* 0x000fe20003800200 */
[----:B------:R-:W-:-:S11]  /*0f30*/  IMAD.MOV.U32 R24, RZ, RZ, RZ ;  /* 0x000000ffff187224 */ /* 0x000fd600078e00ff */
[----:B------:R-:W-:Y:S05]  /*0f40*/  @P0 BRA `(.L_x_1648) ;  /* 0x0000000c00900947 */ /* 0x000fea0003800000 */
[----:B0-2-4-:R-:W0:Y:S01]  /*0f50*/  LDC.64 R4, c[0x0][0x390] ;  /* 0x0000e400ff047b82 */ /* 0x015e220000000a00 */
[----:B------:R-:W2:Y:S01]  /*0f60*/  LDCU UR5, c[0x0][0x3a0] ;  /* 0x00007400ff0577ac */ /* 0x000ea20008000800 */
[----:B------:R-:W-:Y:S01]  /*0f70*/  IMAD R0, R2, 0x200, R16 ;  /* 0x0000020002007824 */ /* 0x000fe200078e0210 */
[----:B------:R-:W-:Y:S01]  /*0f80*/  BSSY.RECONVERGENT B6, `(.L_x_1649) ;  /* 0x00000df000067945 */ /* 0x000fe20003800200 */
[----:B------:R-:W-:-:S04]  /*0f90*/  UPRMT UR4, UR38, 0x9910, URZ ;  /* 0x0000991026047896 */ /* 0x000fc800080000ff */
[----:B------:R-:W-:Y:S01]  /*0fa0*/  UISETP.GT.AND UP0, UPT, UR4, 0x9, UPT ;  /* 0x000000090400788c */ /* 0x000fe2000bf04270 */
[----:B--2---:R-:W-:-:S05]  /*0fb0*/  IMAD R3, R0, UR5, RZ ;  /* 0x0000000500037c24 */ /* 0x004fca000f8e02ff */
        /* <DEDUP_REMOVED lines=14> */
.L_x_1653:
[----:B------:R-:W2:Y:S02]  /*10a0*/  LDG.E.U8 R4, desc[UR36][R4.64] ;  /* 0x0000002404047981 */ /* 0x000ea4000c1e1100 */
[----:B--2---:R-:W-:Y:S01]  /*10b0*/  I2FP.F32.U32 R24, R4 ;  /* 0x0000000400187245 */ /* 0x004fe20000201000 */
[----:B------:R-:W-:Y:S06]  /*10c0*/  BRA `(.L_x_1655) ;  /* 0x0000000c00287947 */ /* 0x000fec0003800000 */
.L_x_1652:
[----:B------:R-:W-:-:S09]  /*10d0*/  UISETP.NE.AND UP0, UPT, UR4, 0x2, UPT ;  /* 0x000000020400788c */ /* 0x000fd2000bf05270 */
[----:B------:R-:W-:Y:S05]  /*10e0*/  BRA.U !UP0, `(.L_x_1656) ;  /* 0x0000000108287547 */ /* 0x000fea000b800000 */
[----:B------:R-:W-:-:S09]  /*10f0*/  UISETP.NE.AND UP0, UPT, UR4, 0x3, UPT ;  /* 0x000000030400788c */ /* 0x000fd2000bf05270 */
[----:B------:R-:W-:Y:S05]  /*1100*/  BRA.U !UP0, `(.L_x_1657) ;  /* 0x0000000108147547 */ /* 0x000fea000b800000 */
[----:B------:R-:W-:-:S09]  /*1110*/  UISETP.NE.AND UP0, UPT, UR4, 0x4, UPT ;  /* 0x000000040400788c */ /* 0x000fd2000bf05270 */
[----:B------:R-:W-:Y:S05]  /*1120*/  BRA.U UP0, `(.L_x_1654) ;  /* 0x0000000900b47547 */ /* 0x000fea000b800000 */
[----:B------:R-:W2:Y:S02]  /*1130*/  LDG.E.64 R24, desc[UR36][R4.64] ;  /* 0x0000002404187981 */ /* 0x000ea4000c1e1b00 */
[----:B--2---:R0:W2:Y:S01]  /*1140*/  I2F.S64 R24, R24 ;  /* 0x0000001800187312 */ /* 0x0040a20000301400 */
[----:B------:R-:W-:Y:S05]  /*1150*/  BRA `(.L_x_1655) ;  /* 0x0000000c00047947 */ /* 0x000fea0003800000 */
.L_x_1657:
[----:B------:R-:W2:Y:S02]  /*1160*/  LDG.E R4, desc[UR36][R4.64] ;  /* 0x0000002404047981 */ /* 0x000ea4000c1e1900 */
[----:B--2---:R-:W-:Y:S01]  /*1170*/  I2FP.F32.S32 R24, R4 ;  /* 0x0000000400187245 */ /* 0x004fe20000201400 */
[----:B------:R-:W-:Y:S06]  /*1180*/  BRA `(.L_x_1655) ;  /* 0x0000000800f87947 */ /* 0x000fec0003800000 */
.L_x_1656:
[----:B------:R-:W2:Y:S02]  /*1190*/  LDG.E.U16 R4, desc[UR36][R4.64] ;  /* 0x0000002404047981 */ /* 0x000ea4000c1e1500 */
[----:B--2---:R0:W2:Y:S01]  /*11a0*/  I2F.S16 R24, R4 ;  /* 0x0000000400187306 */ /* 0x0040a20000101400 */
[----:B------:R-:W-:Y:S05]  /*11b0*/  BRA `(.L_x_1655) ;  /* 0x0000000800ec7947 */ /* 0x000fea0003800000 */
.L_x_1651:
        /* <DEDUP_REMOVED lines=8> */
.L_x_1659:
[----:B------:R-:W2:Y:S02]  /*1240*/  LDG.E.U16 R4, desc[UR36][R4.64] ;  /* 0x0000002404047981 */ /* 0x000ea4000c1e1500 */
[----:B--2---:R-:W-:Y:S01]  /*1250*/  HADD2.F32 R24, -RZ, R4.H0_H0 ;  /* 0x20000004ff187230 */ /* 0x004fe20000004100 */
[----:B------:R-:W-:Y:S06]  /*1260*/  BRA `(.L_x_1655) ;  /* 0x0000000800c07947 */ /* 0x000fec0003800000 */
.L_x_1658:
        /* <DEDUP_REMOVED lines=8> */
.L_x_1661:
[----:B------:R-:W2:Y:S02]  /*12f0*/  LDG.E.U16 R4, desc[UR36][R4.64] ;  /* 0x0000002404047981 */ /* 0x000ea4000c1e1500 */
[----:B--2---:R-:W-:Y:S01]  /*1300*/  HADD2.F32 R24, -RZ, R4.H0_H0 ;  /* 0x20000004ff187230 */ /* 0x004fe20000004100 */
[----:B------:R-:W-:Y:S06]  /*1310*/  BRA `(.L_x_1655) ;  /* 0x0000000800947947 */ /* 0x000fec0003800000 */
.L_x_1660:
[----:B------:R-:W2:Y:S01]  /*1320*/  LDG.E.64 R4, desc[UR36][R4.64] ;  /* 0x0000002404047981 */ /* 0x000ea2000c1e1b00 */
[----:B------:R-:W-:Y:S01]  /*1330*/  UMOV UR4, 0xf0000000 ;  /* 0xf000000000047882 */ /* 0x000fe20000000000 */
[----:B------:R-:W-:Y:S01]  /*1340*/  UMOV UR5, 0x380fffff ;  /* 0x380fffff00057882 */ /* 0x000fe20000000000 */
[----:B--2---:R-:W0:Y:S01]  /*1350*/  F2F.F32.F64 R24, R4 ;  /* 0x0000000400187310 */ /* 0x004e220000301000 */
[----:B------:R-:W-:-:S14]  /*1360*/  DSETP.GEU.AND P0, PT, |R4|, UR4, PT ;  /* 0x0000000404007e2a */ /* 0x000fdc000bf0e200 */
[----:B0-----:R-:W-:Y:S01]  /*1370*/  @!P0 FMUL R24, R24, 1.175494350822287508e-38 ;  /* 0x0080000018188820 */ /* 0x001fe20000400000 */
[----:B------:R-:W-:Y:S06]  /*1380*/  BRA `(.L_x_1655) ;  /* 0x0000000800787947 */ /* 0x000fec0003800000 */
.L_x_1650:
        /* <DEDUP_REMOVED lines=12> */
.L_x_1664:
[----:B------:R-:W2:Y:S01]  /*1450*/  LDG.E.64 R4, desc[UR36][R4.64] ;  /* 0x0000002404047981 */ /* 0x000ea2000c1e1b00 */
[----:B------:R-:W-:Y:S01]  /*1460*/  UMOV UR4, 0xf0000000 ;  /* 0xf000000000047882 */ /* 0x000fe20000000000 */
[----:B------:R-:W-:Y:S01]  /*1470*/  UMOV UR5, 0x380fffff ;  /* 0x380fffff00057882 */ /* 0x000fe20000000000 */
[----:B--2---:R-:W0:Y:S01]  /*1480*/  F2F.F32.F64 R24, R4 ;  /* 0x0000000400187310 */ /* 0x004e220000301000 */
[----:B------:R-:W-:-:S14]  /*1490*/  DSETP.GEU.AND P0, PT, |R4|, UR4, PT ;  /* 0x0000000404007e2a */ /* 0x000fdc000bf0e200 */
[----:B0-----:R-:W-:Y:S01]  /*14a0*/  @!P0 FMUL R24, R24, 1.175494350822287508e-38 ;  /* 0x0080000018188820 */ /* 0x001fe20000400000 */
[----:B------:R-:W-:Y:S06]  /*14b0*/  BRA `(.L_x_1655) ;  /* 0x00000008002c7947 */ /* 0x000fec0003800000 */
.L_x_1663:
        /* <DEDUP_REMOVED lines=25> */
.L_x_1666:
        /* <DEDUP_REMOVED lines=11> */
[----:B------:R-:W-:Y:S01]  /*1700*/  LOP3.LUT R24, R0, 0x80000000, R3, 0xf8, !PT ;  /* 0x8000000000187812 */ /* 0x000fe200078ef803 */
[----:B------:R-:W-:Y:S06]  /*1710*/  BRA `(.L_x_1655) ;  /* 0x0000000400947947 */ /* 0x000fec0003800000 */
.L_x_1665:
[----:B------:R-:W2:Y:S02]  /*1720*/  LDG.E.U16 R4, desc[UR36][R4.64] ;  /* 0x0000002404047981 */ /* 0x000ea4000c1e1500 */
[----:B--2---:R-:W-:Y:S01]  /*1730*/  IMAD.U32 R24, R4, 0x10000, RZ ;  /* 0x0001000004187824 */ /* 0x004fe200078e00ff */
[----:B------:R-:W-:Y:S06]  /*1740*/  BRA `(.L_x_1655) ;  /* 0x0000000400887947 */ /* 0x000fec0003800000 */
.L_x_1662:
        /* <DEDUP_REMOVED lines=11> */
.L_x_1669:
        /* <DEDUP_REMOVED lines=20> */
.L_x_1671:
[----:B------:R-:W-:Y:S05]  /*1940*/  BSYNC.RECONVERGENT B0 ;  /* 0x0000000000007941 */ /* 0x000fea0003800200 */
.L_x_1670:
[----:B------:R-:W-:Y:S01]  /*1950*/  IMAD.SHL.U32 R0, R0, 0x100000, RZ ;  /* 0x0010000000007824 */ /* 0x000fe200078e00ff */
[----:B------:R-:W-:-:S04]  /*1960*/  LEA R3, R3, 0x3b800000, 0x17 ;  /* 0x3b80000003037811 */ /* 0x000fc800078eb8ff */
[----:B------:R-:W-:Y:S01]  /*1970*/  LOP3.LUT R24, R3, R0, R7, 0xfe, !PT ;  /* 0x0000000003187212 */ /* 0x000fe200078efe07 */
[----:B------:R-:W-:Y:S06]  /*1980*/  BRA `(.L_x_1655) ;  /* 0x0000000000f87947 */ /* 0x000fec0003800000 */
.L_x_1668:
        /* <DEDUP_REMOVED lines=20> */
.L_x_1673:
[----:B------:R-:W-:Y:S05]  /*1ad0*/  BSYNC.RECONVERGENT B0 ;  /* 0x0000000000007941 */ /* 0x000fea0003800200 */
.L_x_1672:
[----:B------:R-:W-:Y:S01]  /*1ae0*/  IMAD.SHL.U32 R0, R0, 0x200000, RZ ;  /* 0x0020000000007824 */ /* 0x000fe200078e00ff */
[----:B------:R-:W-:-:S04]  /*1af0*/  LEA R3, R3, 0x37800000, 0x17 ;  /* 0x3780000003037811 */ /* 0x000fc800078eb8ff */
[----:B------:R-:W-:Y:S01]  /*1b00*/  LOP3.LUT R24, R3, R0, R7, 0xfe, !PT ;  /* 0x0000000003187212 */ /* 0x000fe200078efe07 */
[----:B------:R-:W-:Y:S06]  /*1b10*/  BRA `(.L_x_1655) ;  /* 0x0000000000947947 */ /* 0x000fec0003800000 */
.L_x_1667:
        /* <DEDUP_REMOVED lines=14> */
.L_x_1654:
[----:B------:R-:W-:Y:S01]  /*1c00*/  MOV R14, 0x0 ;  /* 0x00000000000e7802 */ /* 0x000fe20000000f00 */
[----:B------:R-:W0:Y:S01]  /*1c10*/  LDCU.64 UR4, c[0x4][0x158] ;  /* 0x01002b00ff0477ac */ /* 0x000e220008000a00 */
[----:B------:R-:W-:Y:S02]  /*1c20*/  IMAD.MOV.U32 R8, RZ, RZ, 0x4e ;  /* 0x0000004eff087424 */ /* 0x000fe400078e00ff */
[----:B------:R-:W-:Y:S01]  /*1c30*/  IMAD.MOV.U32 R12, RZ, RZ, 0x1 ;  /* 0x00000001ff0c7424 */ /* 0x000fe200078e00ff */
[----:B------:R-:W2:Y:S01]  /*1c40*/  LDCU.64 UR6, c[0x4][0x160] ;  /* 0x01002c00ff0677ac */ /* 0x000ea20008000a00 */
[----:B------:R-:W4:Y:S01]  /*1c50*/  LDC.64 R14, c[0x4][R14] ;  /* 0x010000000e0e7b82 */ /* 0x000f220000000a00 */
[----:B------:R-:W-:Y:S01]  /*1c60*/  IMAD.MOV.U32 R13, RZ, RZ, RZ ;  /* 0x000000ffff0d7224 */ /* 0x000fe200078e00ff */
[----:B------:R-:W1:Y:S01]  /*1c70*/  LDCU.64 UR8, c[0x4][0x48] ;  /* 0x01000900ff0877ac */ /* 0x000e620008000a00 */
[----:B0-----:R-:W-:Y:S02]  /*1c80*/  IMAD.U32 R4, RZ, RZ, UR4 ;  /* 0x00000004ff047e24 */ /* 0x001fe4000f8e00ff */
[----:B------:R-:W-:-:S02]  /*1c90*/  IMAD.U32 R5, RZ, RZ, UR5 ;  /* 0x00000005ff057e24 */ /* 0x000fc4000f8e00ff */
[----:B--2---:R-:W-:Y:S02]  /*1ca0*/  IMAD.U32 R6, RZ, RZ, UR6 ;  /* 0x00000006ff067e24 */ /* 0x004fe4000f8e00ff */
[----:B------:R-:W-:Y:S02]  /*1cb0*/  IMAD.U32 R7, RZ, RZ, UR7 ;  /* 0x00000007ff077e24 */ /* 0x000fe4000f8e00ff */
[----:B-1----:R-:W-:Y:S02]  /*1cc0*/  IMAD.U32 R10, RZ, RZ, UR8 ;  /* 0x00000008ff0a7e24 */ /* 0x002fe4000f8e00ff */
[----:B------:R-:W-:-:S07]  /*1cd0*/  IMAD.U32 R11, RZ, RZ, UR9 ;  /* 0x00000009ff0b7e24 */ /* 0x000fce000f8e00ff */
[----:B------:R-:W-:-:S07]  /*1ce0*/  LEPC R20, `(.L_x_1676) ;  /* 0x000000001014794e */ /* 0x000fce0000000000 */
[----:B---345:R-:W-:Y:S05]  /*1cf0*/  CALL.ABS.NOINC R14 ;  /* 0x000000000e007343 */ /* 0x038fea0003c00000 */
.L_x_1676:
[----:B------:R-:W-:Y:S01]  /*1d00*/  IMAD.MOV.U32 R24, RZ, RZ, RZ ;  /* 0x000000ffff187224 */ /* 0x000fe200078e00ff */
[----:B------:R-:W-:Y:S06]  /*1d10*/  BRA `(.L_x_1655) ;  /* 0x0000000000147947 */ /* 0x000fec0003800000 */
.L_x_1675:
[----:B------:R-:W2:Y:S02]  /*1d20*/  LDG.E.64 R24, desc[UR36][R4.64] ;  /* 0x0000002404187981 */ /* 0x000ea4000c1e1b00 */
[----:B--2---:R0:W2:Y:S01]  /*1d30*/  I2F.U64 R24, R24 ;  /* 0x0000001800187312 */ /* 0x0040a20000301000 */
[----:B------:R-:W-:Y:S05]  /*1d40*/  BRA `(.L_x_1655) ;  /* 0x0000000000087947 */ /* 0x000fea0003800000 */
.L_x_1674:
[----:B------:R-:W2:Y:S02]  /*1d50*/  LDG.E R4, desc[UR36][R4.64] ;  /* 0x0000002404047981 */ /* 0x000ea4000c1e1900 */
[----:B--2---:R-:W-:-:S07]  /*1d60*/  I2FP.F32.U32 R24, R4 ;  /* 0x0000000400187245 */ /* 0x004fce0000201000 */
.L_x_1655:
[----:B------:R-:W-:Y:S05]  /*1d70*/  BSYNC.RECONVERGENT B6 ;  /* 0x0000000000067941 */ /* 0x000fea0003800200 */
.L_x_1649:
[----:B------:R-:W-:-:S07]  /*1d80*/  VIADD R16, R16, 0x80 ;  /* 0x0000008010107836 */ /* 0x000fce0000000000 */
.L_x_1648:
[----:B------:R-:W-:Y:S05]  /*1d90*/  BSYNC.RECONVERGENT B7 ;  /* 0x0000000000077941 */ /* 0x000fea0003800200 */
.L_x_1647:
        /* <DEDUP_REMOVED lines=23> */
[----:B--2---:R0:W2:Y:S01]  /*1f10*/  I2F.S16 R18, R4 ;  /* 0x0000000400127306 */ /* 0x0040a20000101400 */
[----:B------:R-:W-:Y:S05]  /*1f20*/  BRA `(.L_x_1685) ;  /* 0x0000000c00347947 */ /* 0x000fea0003800000 */
.L_x_1683:
[----:B------:R-:W2:Y:S02]  /*1f30*/  LDG.E.U8 R4, desc[UR36][R4.64] ;  /* 0x0000002404047981 */ /* 0x000ea4000c1e1100 */
[----:B--2---:R-:W-:Y:S01]  /*1f40*/  I2FP.F32.U32 R18, R4 ;  /* 0x0000000400127245 */ /* 0x004fe20000201000 */
[----:B------:R-:W-:Y:S06]  /*1f50*/  BRA `(.L_x_1685) ;  /* 0x0000000c00287947 */ /* 0x000fec0003800000 */
.L_x_1682:
        /* <DEDUP_REMOVED lines=9> */
.L_x_1687:
[----:B------:R-:W2:Y:S02]  /*1ff0*/  LDG.E R4, desc[UR36][R4.64] ;  /* 0x0000002404047981 */ /* 0x000ea4000c1e1900 */
[----:B--2---:R-:W-:Y:S01]  /*2000*/  I2FP.F32.S32 R18, R4 ;  /* 0x0000000400127245 */ /* 0x004fe20000201400 */
[----:B------:R-:W-:Y:S06]  /*2010*/  BRA `(.L_x_1685) ;  /* 0x0000000800f87947 */ /* 0x000fec0003800000 */
.L_x_1686:
[----:B------:R-:W2:Y:S02]  /*2020*/  LDG.E.U16 R4, desc[UR36][R4.64] ;  /* 0x0000002404047981 */ /* 0x000ea4000c1e1500 */
[----:B--2---:R4:W0:Y:S01]  /*2030*/  I2F.S16 R18, R4 ;  /* 0x0000000400127306 */ /* 0x0048220000101400 */
[----:B------:R-:W-:Y:S05]  /*2040*/  BRA `(.L_x_1685) ;  /* 0x0000000800ec7947 */ /* 0x000fea0003800000 */
.L_x_1681:
        /* <DEDUP_REMOVED lines=8> */
.L_x_1689:
[----:B------:R-:W2:Y:S02]  /*20d0*/  LDG.E.U16 R4, desc[UR36][R4.64] ;  /* 0x0000002404047981 */ /* 0x000ea4000c1e1500 */
[----:B--2---:R-:W-:Y:S01]  /*20e0*/  HADD2.F32 R18, -RZ, R4.H0_H0 ;  /* 0x20000004ff127230 */ /* 0x004fe20000004100 */
[----:B------:R-:W-:Y:S06]  /*20f0*/  BRA `(.L_x_1685) ;  /* 0x0000000800c07947 */ /* 0x000fec0003800000 */
.L_x_1688:
        /* <DEDUP_REMOVED lines=8> */
.L_x_1691:
[----:B------:R-:W2:Y:S02]  /*2180*/  LDG.E.U16 R4, desc[UR36][R4.64] ;  /* 0x0000002404047981 */ /* 0x000ea4000c1e1500 */
[----:B--2---:R-:W-:Y:S01]  /*2190*/  HADD2.F32 R18, -RZ, R4.H0_H0 ;  /* 0x20000004ff127230 */ /* 0x004fe20000004100 */
[----:B------:R-:W-:Y:S06]  /*21a0*/  BRA `(.L_x_1685) ;  /* 0x0000000800947947 */ /* 0x000fec0003800000 */
.L_x_1690:
[----:B------:R-:W2:Y:S01]  /*21b0*/  LDG.E.64 R4, desc[UR36][R4.64] ;  /* 0x0000002404047981 */ /* 0x000ea2000c1e1b00 */
[----:B------:R-:W-:Y:S01]  /*21c0*/  UMOV UR4, 0xf0000000 ;  /* 0xf000000000047882 */ /* 0x000fe20000000000 */
[----:B------:R-:W-:Y:S01]  /*21d0*/  UMOV UR5, 0x380fffff ;  /* 0x380fffff00057882 */ /* 0x000fe20000000000 */
[----:B--2---:R-:W0:Y:S01]  /*21e0*/  F2F.F32.F64 R18, R4 ;  /* 0x0000000400127310 */ /* 0x004e220000301000 */
[----:B------:R-:W-:-:S14]  /*21f0*/  DSETP.GEU.AND P0, PT, |R4|, UR4, PT ;  /* 0x0000000404007e2a */ /* 0x000fdc000bf0e200 */
[----:B0-----:R-:W-:Y:S01]  /*2200*/  @!P0 FMUL R18, R18, 1.175494350822287508e-38 ;  /* 0x0080000012128820 */ /* 0x001fe20000400000 */
[----:B------:R-:W-:Y:S06]  /*2210*/  BRA `(.L_x_1685) ;  /* 0x0000000800787947 */ /* 0x000fec0003800000 */
.L_x_1680:
        /* <DEDUP_REMOVED lines=12> */
.L_x_1694:
[----:B------:R-:W2:Y:S01]  /*22e0*/  LDG.E.64 R4, desc[UR36][R4.64] ;  /* 0x0000002404047981 */ /* 0x000ea2000c1e1b00 */
[----:B------:R-:W-:Y:S01]  /*22f0*/  UMOV UR4, 0xf0000000 ;  /* 0xf000000000047882 */ /* 0x000fe20000000000 */
[----:B------:R-:W-:Y:S01]  /*2300*/  UMOV UR5, 0x380fffff ;  /* 0x380fffff00057882 */ /* 0x000fe20000000000 */
[----:B--2---:R-:W0:Y:S01]  /*2310*/  F2F.F32.F64 R18, R4 ;  /* 0x0000000400127310 */ /* 0x004e220000301000 */
[----:B------:R-:W-:-:S14]  /*2320*/  DSETP.GEU.AND P0, PT, |R4|, UR4, PT ;  /* 0x0000000404007e2a */ /* 0x000fdc000bf0e200 */
[----:B0-----:R-:W-:Y:S01]  /*2330*/  @!P0 FMUL R18, R18, 1.175494350822287508e-38 ;  /* 0x0080000012128820 */ /* 0x001fe20000400000 */
[----:B------:R-:W-:Y:S06]  /*2340*/  BRA `(.L_x_1685) ;  /* 0x00000008002c7947 */ /* 0x000fec0003800000 */
.L_x_1693:
        /* <DEDUP_REMOVED lines=25> */
.L_x_1696:
        /* <DEDUP_REMOVED lines=13> */
.L_x_1695:
[----:B------:R-:W2:Y:S02]  /*25b0*/  LDG.E.U16 R4, desc[UR36][R4.64] ;  /* 0x0000002404047981 */ /* 0x000ea4000c1e1500 */
[----:B--2---:R-:W-:Y:S01]  /*25c0*/  IMAD.U32 R18, R4, 0x10000, RZ ;  /* 0x0001000004127824 */ /* 0x004fe200078e00ff */
[----:B------:R-:W-:Y:S06]  /*25d0*/  BRA `(.L_x_1685) ;  /* 0x0000000400887947 */ /* 0x000fec0003800000 */
.L_x_1692:
        /* <DEDUP_REMOVED lines=11> */
.L_x_1699:
        /* <DEDUP_REMOVED lines=20> */
.L_x_1701:
[----:B------:R-:W-:Y:S05]  /*27d0*/  BSYNC.RECONVERGENT B0 ;  /* 0x0000000000007941 */ /* 0x000fea0003800200 */
.L_x_1700:
[----:B------:R-:W-:Y:S01]  /*27e0*/  IMAD.SHL.U32 R0, R0, 0x100000, RZ ;  /* 0x0010000000007824 */ /* 0x000fe200078e00ff */
[----:B------:R-:W-:-:S04]  /*27f0*/  LEA R3, R3, 0x3b800000, 0x17 ;  /* 0x3b80000003037811 */ /* 0x000fc800078eb8ff */
[----:B------:R-:W-:Y:S01]  /*2800*/  LOP3.LUT R18, R3, R0, R7, 0xfe, !PT ;  /* 0x0000000003127212 */ /* 0x000fe200078efe07 */
[----:B------:R-:W-:Y:S06]  /*2810*/  BRA `(.L_x_1685) ;  /* 0x0000000000f87947 */ /* 0x000fec0003800000 */
.L_x_1698:
        /* <DEDUP_REMOVED lines=20> */
.L_x_1703:
[----:B------:R-:W-:Y:S05]  /*2960*/  BSYNC.RECONVERGENT B0 ;  /* 0x0000000000007941 */ /* 0x000fea0003800200 */
.L_x_1702:
[----:B------:R-:W-:Y:S01]  /*2970*/  IMAD.SHL.U32 R0, R0, 0x200000, RZ ;  /* 0x0020000000007824 */ /* 0x000fe200078e00ff */
[----:B------:R-:W-:-:S04]  /*2980*/  LEA R3, R3, 0x37800000, 0x17 ;  /* 0x3780000003037811 */ /* 0x000fc800078eb8ff */
[----:B------:R-:W-:Y:S01]  /*2990*/  LOP3.LUT R18, R3, R0, R7, 0xfe, !PT ;  /* 0x0000000003127212 */ /* 0x000fe200078efe07 */
[----:B------:R-:W-:Y:S06]  /*29a0*/  BRA `(.L_x_1685) ;  /* 0x0000000000947947 */ /* 0x000fec0003800000 */
.L_x_1697:
        /* <DEDUP_REMOVED lines=14> */
.L_x_1684:
        /* <DEDUP_REMOVED lines=16> */
.L_x_1706:
[----:B------:R-:W-:Y:S01]  /*2b90*/  IMAD.MOV.U32 R18, RZ, RZ, RZ ;  /* 0x000000ffff127224 */ /* 0x000fe200078e00ff */
[----:B------:R-:W-:Y:S06]  /*2ba0*/  BRA `(.L_x_1685) ;  /* 0x0000000000147947 */ /* 0x000fec0003800000 */
.L_x_1705:
[----:B------:R-:W2:Y:S02]  /*2bb0*/  LDG.E.64 R4, desc[UR36][R4.64] ;  /* 0x0000002404047981 */ /* 0x000ea4000c1e1b00 */
[----:B--2---:R0:W2:Y:S01]  /*2bc0*/  I2F.U64 R18, R4 ;  /* 0x0000000400127312 */ /* 0x0040a20000301000 */
[----:B------:R-:W-:Y:S05]  /*2bd0*/  BRA `(.L_x_1685) ;  /* 0x0000000000087947 */ /* 0x000fea0003800000 */
.L_x_1704:
[----:B------:R-:W2:Y:S02]  /*2be0*/  LDG.E R4, desc[UR36][R4.64] ;  /* 0x0000002404047981 */ /* 0x000ea4000c1e1900 */
[----:B--2---:R-:W-:-:S07]  /*2bf0*/  I2FP.F32.U32 R18, R4 ;  /* 0x0000000400127245 */ /* 0x004fce0000201000 */
.L_x_1685:
[----:B------:R-:W-:Y:S05]  /*2c00*/  BSYNC.RECONVERGENT B6 ;  /* 0x0000000000067941 */ /* 0x000fea0003800200 */
.L_x_1679:
[----:B------:R-:W-:-:S07]  /*2c10*/  VIADD R16, R16, 0x80 ;  /* 0x0000008010107836 */ /* 0x000fce0000000000 */
.L_x_1678:
[----:B------:R-:W-:Y:S05]  /*2c20*/  BSYNC.RECONVERGENT B7 ;  /* 0x0000000000077941 */ /* 0x000fea0003800200 */
.L_x_1677:
[----:B------:R-:W-:Y:S01]  /*2c30*/  ISETP.GE.AND P0, PT, R16, R17, PT ;  /* 0x000000111000720c */ /* 0x000fe20003f06270 */
[----:B------:R-:W-:Y:S01]  /*2c40*/  BSSY.RECONVERGENT B6, `(.L_x_1707) ;  /* 0x00000e0000067945 */ /* 0x000fe20003800200 */
[----:B0-----:R-:W-:-:S11]  /*2c50*/  IMAD.MOV.U32 R23, RZ, RZ, RZ ;  /* 0x000000ffff177224 */ /* 0x001fd600078e00ff */
[----:B------:R-:W-:Y:S05]  /*2c60*/  @P0 BRA `(.L_x_1708) ;  /* 0x0000000c00740947 */ /* 0x000fea0003800000 */
[----:B--2-4-:R-:W0:Y:S01]  /*2c70*/  LDC.64 R4, c[0x0][0x390] ;  /* 0x0000e400ff047b82 */ /* 0x014e220000000a00 */
[----:B------:R-:W2:Y:S01]  /*2c80*/  LDCU UR5, c[0x0][0x3a0] ;  /* 0x00007400ff0577ac */ /* 0x000ea20008000800 */
[----:B------:R-:W-:Y:S01]  /*2c90*/  IMAD R0, R2, 0x200, R16 ;  /* 0x0000020002007824 */ /* 0x000fe200078e0210 */
        /* <DEDUP_REMOVED lines=17> */
.L_x_1712:
[----:B------:R-:W2:Y:S02]  /*2db0*/  LDG.E.U8 R4, desc[UR36][R4.64] ;  /* 0x0000002404047981 */ /* 0x000ea4000c1e1100 */
[----:B--2---:R-:W-:Y:S01]  /*2dc0*/  I2FP.F32.U32 R23, R4 ;  /* 0x0000000400177245 */ /* 0x004fe20000201000 */
[----:B------:R-:W-:Y:S06]  /*2dd0*/  BRA `(.L_x_1708) ;  /* 0x0000000c00187947 */ /* 0x000fec0003800000 */
.L_x_1711:
        /* <DEDUP_REMOVED lines=9> */
.L_x_1715:
[----:B------:R-:W2:Y:S02]  /*2e70*/  LDG.E R4, desc[UR36][R4.64] ;  /* 0x0000002404047981 */ /* 0x000ea4000c1e1900 */
[----:B--2---:R-:W-:Y:S01]  /*2e80*/  I2FP.F32.S32 R23, R4 ;  /* 0x0000000400177245 */ /* 0x004fe20000201400 */
[----:B------:R-:W-:Y:S06]  /*2e90*/  BRA `(.L_x_1708) ;  /* 0x0000000800e87947 */ /* 0x000fec0003800000 */
.L_x_1714:
[----:B------:R-:W2:Y:S02]  /*2ea0*/  LDG.E.U16 R4, desc[UR36][R4.64] ;  /* 0x0000002404047981 */ /* 0x000ea4000c1e1500 */
[----:B--2---:R0:W2:Y:S01]  /*2eb0*/  I2F.S16 R23, R4 ;  /* 0x0000000400177306 */ /* 0x0040a20000101400 */
[----:B------:R-:W-:Y:S05]  /*2ec0*/  BRA `(.L_x_1708) ;  /* 0x0000000800dc7947 */ /* 0x000fea0003800000 */
.L_x_1710:
        /* <DEDUP_REMOVED lines=8> */
.L_x_1717:
[----:B------:R-:W2:Y:S02]  /*2f50*/  LDG.E.U16 R4, desc[UR36][R4.64] ;  /* 0x0000002404047981 */ /* 0x000ea4000c1e1500 */
[----:B--2---:R-:W-:Y:S01]  /*2f60*/  HADD2.F32 R23, -RZ, R4.H0_H0 ;  /* 0x20000004ff177230 */ /* 0x004fe20000004100 */
[----:B------:R-:W-:Y:S06]  /*2f70*/  BRA `(.L_x_1708) ;  /* 0x0000000800b07947 */ /* 0x000fec0003800000 */
.L_x_1716:
        /* <DEDUP_REMOVED lines=8> */
.L_x_1719:
[----:B------:R-:W2:Y:S02]  /*3000*/  LDG.E.U16 R4, desc[UR36][R4.64] ;  /* 0x0000002404047981 */ /* 0x000ea4000c1e1500 */
[----:B--2---:R-:W-:Y:S01]  /*3010*/  HADD2.F32 R23, -RZ, R4.H0_H0 ;  /* 0x20000004ff177230 */ /* 0x004fe20000004100 */
[----:B------:R-:W-:Y:S06]  /*3020*/  BRA `(.L_x_1708) ;  /* 0x0000000800847947 */ /* 0x000fec0003800000 */
.L_x_1718:
[----:B------:R-:W2:Y:S01]  /*3030*/  LDG.E.64 R4, desc[UR36][R4.64] ;  /* 0x0000002404047981 */ /* 0x000ea2000c1e1b00 */
[----:B------:R-:W-:Y:S01]  /*3040*/  UMOV UR4, 0xf0000000 ;  /* 0xf000000000047882 */ /* 0x000fe20000000000 */
[----:B------:R-:W-:Y:S01]  /*3050*/  UMOV UR5, 0x380fffff ;  /* 0x380fffff00057882 */ /* 0x000fe20000000000 */
[----:B--2---:R-:W0:Y:S01]  /*3060*/  F2F.F32.F64 R23, R4 ;  /* 0x0000000400177310 */ /* 0x004e220000301000 */
[----:B------:R-:W-:-:S14]  /*3070*/  DSETP.GEU.AND P0, PT, |R4|, UR4, PT ;  /* 0x0000000404007e2a */ /* 0x000fdc000bf0e200 */
[----:B0-----:R-:W-:Y:S01]  /*3080*/  @!P0 FMUL R23, R23, 1.175494350822287508e-38 ;  /* 0x0080000017178820 */ /* 0x001fe20000400000 */
[----:B------:R-:W-:Y:S06]  /*3090*/  BRA `(.L_x_1708) ;  /* 0x0000000800687947 */ /* 0x000fec0003800000 */
.L_x_1709:
        /* <DEDUP_REMOVED lines=12> */
.L_x_1722:
[----:B------:R-:W2:Y:S01]  /*3160*/  LDG.E.64 R4, desc[UR36][R4.64] ;  /* 0x0000002404047981 */ /* 0x000ea2000c1e1b00 */
[----:B------:R-:W-:Y:S01]  /*3170*/  UMOV UR4, 0xf0000000 ;  /* 0xf000000000047882 */ /* 0x000fe20000000000 */
[----:B------:R-:W-:Y:S01]  /*3180*/  UMOV UR5, 0x380fffff ;  /* 0x380fffff00057882 */ /* 0x000fe20000000000 */
[----:B--2---:R-:W0:Y:S01]  /*3190*/  F2F.F32.F64 R23, R4 ;  /* 0x0000000400177310 */ /* 0x004e220000301000 */
[----:B------:R-:W-:-:S14]  /*31a0*/  DSETP.GEU.AND P0, PT, |R4|, UR4, PT ;  /* 0x0000000404007e2a */ /* 0x000fdc000bf0e200 */
[----:B0-----:R-:W-:Y:S01]  /*31b0*/  @!P0 FMUL R23, R23, 1.175494350822287508e-38 ;  /* 0x0080000017178820 */ /* 0x001fe20000400000 */
[----:B------:R-:W-:Y:S06]  /*31c0*/  BRA `(.L_x_1708) ;  /* 0x00000008001c7947 */ /* 0x000fec0003800000 */
.L_x_1721:
        /* <DEDUP_REMOVED lines=25> */
.L_x_1724:
[----:B------:R-:W2:Y:S02]  /*3360*/  LDG.E.U8 R4, desc[UR36][R4.64] ;  /* 0x0000002404047981 */ /* 0x000ea4000c1e1100 */
[C---:B--2---:R-:W-:Y:S02]  /*3370*/  IMAD.SHL.U32 R0, R4.reuse, 0x2000000, RZ ;  /* 0x0200000004007824 */ /* 0x044fe400078e00ff */
[----:B------:R-:W-:-:S03]  /*3380*/  IMAD.SHL.U32 R6, R4, 0x100, RZ ;  /* 0x0000010004067824 */ /* 0x000fc600078e00ff */
[----:B------:R-:W-:Y:S02]  /*3390*/  ISETP.GE.U32.AND P0, PT, R0, 0x8000000, PT ;  /* 0x080000000000780c */ /* 0x000fe40003f06070 */
[----:B------:R-:W-:-:S11]  /*33a0*/  PRMT R23, R6, 0x9910, RZ ;  /* 0x0000991006177816 */ /* 0x000fd600000000ff */
[----:B------:R-:W-:Y:S02]  /*33b0*/  @!P0 LOP3.LUT R3, R6, 0x7f00, RZ, 0xc0, !PT ;  /* 0x00007f0006038812 */ /* 0x000fe400078ec0ff */
[----:B------:R-:W-:Y:S02]  /*33c0*/  @P0 LEA.HI R0, R0, 0x70000000, RZ, 0x1c ;  /* 0x7000000000000811 */ /* 0x000fe400078fe0ff */
[----:B------:R-:W-:-:S03]  /*33d0*/  @!P0 LOP3.LUT R3, R3, 0x3f000000, RZ, 0xfc, !PT ;  /* 0x3f00000003038812 */ /* 0x000fc600078efcff */
[----:B------:R-:W-:Y:S02]  /*33e0*/  @P0 FMUL.FTZ R0, R0, 1.9259299443872358531e-34 ;  /* 0x0780000000000820 */ /* 0x000fe40000410000 */
[----:B------:R-:W-:-:S05]  /*33f0*/  @!P0 FADD.FTZ R0, R3, -0.5 ;  /* 0xbf00000003008421 */ /* 0x000fca0000010000 */
[----:B------:R-:W-:Y:S01]  /*3400*/  LOP3.LUT R23, R0, 0x80000000, R23, 0xf8, !PT ;  /* 0x8000000000177812 */ /* 0x000fe200078ef817 */
[----:B------:R-:W-:Y:S06]  /*3410*/  BRA `(.L_x_1708) ;  /* 0x0000000400887947 */ /* 0x000fec0003800000 */
.L_x_1723:
[----:B------:R-:W2:Y:S02]  /*3420*/  LDG.E.U16 R4, desc[UR36][R4.64] ;  /* 0x0000002404047981 */ /* 0x000ea4000c1e1500 */
[----:B--2---:R-:W-:Y:S01]  /*3430*/  IMAD.U32 R23, R4, 0x10000, RZ ;  /* 0x0001000004177824 */ /* 0x004fe200078e00ff */
[----:B------:R-:W-:Y:S06]  /*3440*/  BRA `(.L_x_1708) ;  /* 0x00000004007c7947 */ /* 0x000fec0003800000 */
.L_x_1720:
        /* <DEDUP_REMOVED lines=11> */
.L_x_1727:
[----:B------:R-:W2:Y:S02]  /*3500*/  LDG.E.U8 R4, desc[UR36][R4.64] ;  /* 0x0000002404047981 */ /* 0x000ea4000c1e1100 */
        /* <DEDUP_REMOVED lines=18> */
.L_x_1729:
[----:B------:R-:W-:Y:S05]  /*3630*/  BSYNC.RECONVERGENT B0 ;  /* 0x0000000000007941 */ /* 0x000fea0003800200 */
.L_x_1728:
[----:B------:R-:W-:Y:S01]  /*3640*/  IMAD.SHL.U32 R0, R0, 0x100000, RZ ;  /* 0x0010000000007824 */ /* 0x000fe200078e00ff */
[----:B------:R-:W-:-:S04]  /*3650*/  LEA R3, R3, 0x3b800000, 0x17 ;  /* 0x3b80000003037811 */ /* 0x000fc800078eb8ff */
[----:B------:R-:W-:Y:S01]  /*3660*/  LOP3.LUT R23, R3, R0, R23, 0xfe, !PT ;  /* 0x0000000003177212 */ /* 0x000fe200078efe17 */
[----:B------:R-:W-:Y:S06]  /*3670*/  BRA `(.L_x_1708) ;  /* 0x0000000000f07947 */ /* 0x000fec0003800000 */
.L_x_1726:
        /* <DEDUP_REMOVED lines=19> */
.L_x_1731:
[----:B------:R-:W-:Y:S05]  /*37b0*/  BSYNC.RECONVERGENT B0 ;  /* 0x0000000000007941 */ /* 0x000fea0003800200 */
.L_x_1730:
[----:B------:R-:W-:Y:S01]  /*37c0*/  IMAD.SHL.U32 R0, R0, 0x200000, RZ ;  /* 0x0020000000007824 */ /* 0x000fe200078e00ff */
[----:B------:R-:W-:-:S04]  /*37d0*/  LEA R3, R3, 0x37800000, 0x17 ;  /* 0x3780000003037811 */ /* 0x000fc800078eb8ff */
[----:B------:R-:W-:Y:S01]  /*37e0*/  LOP3.LUT R23, R3, R0, R23, 0xfe, !PT ;  /* 0x0000000003177212 */ /* 0x000fe200078efe17 */
[----:B------:R-:W-:Y:S06]  /*37f0*/  BRA `(.L_x_1708) ;  /* 0x0000000000907947 */ /* 0x000fec0003800000 */
.L_x_1725:
        /* <DEDUP_REMOVED lines=14> */
.L_x_1713:
        /* <DEDUP_REMOVED lines=16> */
.L_x_1734:
[----:B------:R-:W-:Y:S05]  /*39e0*/  BRA `(.L_x_1708) ;  /* 0x0000000000147947 */ /* 0x000fea0003800000 */
.L_x_1733:
[----:B------:R-:W2:Y:S02]  /*39f0*/  LDG.E.64 R4, desc[UR36][R4.64] ;  /* 0x0000002404047981 */ /* 0x000ea4000c1e1b00 */
[----:B--2---:R0:W2:Y:S01]  /*3a00*/  I2F.U64 R23, R4 ;  /* 0x0000000400177312 */ /* 0x0040a20000301000 */
[----:B------:R-:W-:Y:S05]  /*3a10*/  BRA `(.L_x_1708) ;  /* 0x0000000000087947 */ /* 0x000fea0003800000 */
.L_x_1732:
[----:B------:R-:W2:Y:S02]  /*3a20*/  LDG.E R4, desc[UR36][R4.64] ;  /* 0x0000002404047981 */ /* 0x000ea4000c1e1900 */
[----:B--2---:R-:W-:-:S07]  /*3a30*/  I2FP.F32.U32 R23, R4 ;  /* 0x0000000400177245 */ /* 0x004fce0000201000 */
.L_x_1708:
[----:B------:R-:W-:Y:S05]  /*3a40*/  BSYNC.RECONVERGENT B6 ;  /* 0x0000000000067941 */ /* 0x000fea0003800200 */
.L_x_1707:
[----:B------:R-:W1:Y:S01]  /*3a50*/  LDC.U8 R16, c[0x0][0x3a4] ;  /* 0x0000e900ff107b82 */ /* 0x000e620000000000 */
[CC--:B------:R-:W-:Y:S01]  /*3a60*/  ISETP.GE.AND P2, PT, R19.reuse, R17.reuse, PT ;  /* 0x000000111300720c */ /* 0x0c0fe20003f46270 */
[C---:B------:R-:W-:Y:S01]  /*3a70*/  VIADD R0, R19.reuse, 0x100 ;  /* 0x0000010013007836 */ /* 0x040fe20000000000 */
[----:B------:R-:W-:Y:S01]  /*3a80*/  BSSY.RECONVERGENT B0, `(.L_x_1735) ;  /* 0x0000022000007945 */ /* 0x000fe20003800200 */
[C---:B0-2-4-:R-:W-:Y:S02]  /*3a90*/  VIADD R4, R19.reuse, 0x180 ;  /* 0x0000018013047836 */ /* 0x055fe40000000000 */
[----:B------:R-:W-:Y:S01]  /*3aa0*/  VIADD R26, R19, 0x80 ;  /* 0x00000080131a7836 */ /* 0x000fe20000000000 */
[-C--:B------:R-:W-:Y:S02]  /*3ab0*/  ISETP.GE.AND P0, PT, R0, R17.reuse, PT ;  /* 0x000000110000720c */ /* 0x080fe40003f06270 */
[-C--:B------:R-:W-:Y:S02]  /*3ac0*/  ISETP.GE.AND P1, PT, R4, R17.reuse, PT ;  /* 0x000000110400720c */ /* 0x080fe40003f26270 */
[----:B------:R-:W-:-:S03]  /*3ad0*/  ISETP.GE.AND P3, PT, R26, R17, PT ;  /* 0x000000111a00720c */ /* 0x000fc60003f66270 */
[----:B------:R-:W-:Y:S10]  /*3ae0*/  @P2 BRA `(.L_x_1736) ;  /* 0x00000000006c2947 */ /* 0x000ff40003800000 */
[----:B------:R-:W-:Y:S01]  /*3af0*/  IMAD.MOV.U32 R3, RZ, RZ, 0x3f000000 ;  /* 0x3f000000ff037424 */ /* 0x000fe200078e00ff */
[C---:B-1-3-5:R-:W-:Y:S01]  /*3b00*/  FSETP.GT.FTZ.AND P4, PT, |R22|.reuse, 0.56000000238418579102, PT ;  /* 0x3f0f5c291600780b */ /* 0x06afe20003f94200 */
        /* <DEDUP_REMOVED lines=24> */
[----:B------:R-:W-:-:S07]  /*3c90*/  @P4 FADD.FTZ R4, R4, R4 ;  /* 0x0000000404044221 */ /* 0x000fce0000010000 */
.L_x_1736:
[----:B------:R-:W-:Y:S05]  /*3ca0*/  BSYNC.RECONVERGENT B0 ;  /* 0x0000000000007941 */ /* 0x000fea0003800200 */
.L_x_1735:
[----:B------:R-:W-:Y:S04]  /*3cb0*/  BSSY.RECONVERGENT B0, `(.L_x_1737) ;  /* 0x000001d000007945 */ /* 0x000fe80003800200 */
[----:B------:R-:W-:Y:S05]  /*3cc0*/  @P3 BRA `(.L_x_1738) ;  /* 0x00000000006c3947 */ /* 0x000fea0003800000 */
[----:B------:R-:W-:Y:S01]  /*3cd0*/  IMAD.MOV.U32 R3, RZ, RZ, 0x3f000000 ;  /* 0x3f000000ff037424 */ /* 0x000fe200078e00ff */
[C---:B-----5:R-:W-:Y:S02]  /*3ce0*/  FSETP.GT.FTZ.AND P3, PT, |R24|.reuse, 0.56000000238418579102, PT ;  /* 0x3f0f5c291800780b */ /* 0x060fe40003f74200 */
        /* <DEDUP_REMOVED lines=19> */
[----:B-1-3--:R-:W-:Y:S01]  /*3e20*/  FFMA.FTZ R22, R3, R0, R3 ;  /* 0x0000000003167223 */ /* 0x00afe20000010003 */
[----:B------:R-:W-:-:S03]  /*3e30*/  IMAD.MOV.U32 R0, RZ, RZ, 0x3fd774eb ;  /* 0x3fd774ebff007424 */ /* 0x000fc600078e00ff */
[----:B------:R-:W-:-:S05]  /*3e40*/  FADD.FTZ R3, -R22, -RZ ;  /* 0x800000ff16037221 */ /* 0x000fca0000010100 */
[----:B------:R-:W-:-:S05]  /*3e50*/  FSEL R3, R22, R3, P3 ;  /* 0x0000000316037208 */ /* 0x000fca0001800000 */
[----:B------:R-:W-:-:S04]  /*3e60*/  @!P4 FFMA.FTZ R22, R0, 0.93318945169448852539, R3 ;  /* 0x3f6ee5810016c823 */ /* 0x000fc80000010003 */
[----:B------:R-:W-:-:S07]  /*3e70*/  @P3 FADD.FTZ R22, R22, R22 ;  /* 0x0000001616163221 */ /* 0x000fce0000010000 */
.L_x_1738:
[----:B------:R-:W-:Y:S05]  /*3e80*/  BSYNC.RECONVERGENT B0 ;  /* 0x0000000000007941 */ /* 0x000fea0003800200 */
.L_x_1737:
        /* <DEDUP_REMOVED lines=29> */
.L_x_1740:
[----:B------:R-:W-:Y:S05]  /*4060*/  BSYNC.RECONVERGENT B0 ;  /* 0x0000000000007941 */ /* 0x000fea0003800200 */
.L_x_1739:
[----:B------:R-:W-:Y:S04]  /*4070*/  BSSY.RECONVERGENT B0, `(.L_x_1741) ;  /* 0x000001d000007945 */ /* 0x000fe80003800200 */
[----:B------:R-:W-:Y:S05]  /*4080*/  @P1 BRA `(.L_x_1742) ;  /* 0x00000000006c1947 */ /* 0x000fea0003800000 */
[----:B------:R-:W-:Y:S01]  /*4090*/  IMAD.MOV.U32 R0, RZ, RZ, 0x3f000000 ;  /* 0x3f000000ff007424 */ /* 0x000fe200078e00ff */
[C---:B-----5:R-:W-:Y:S01]  /*40a0*/  FSETP.GT.FTZ.AND P0, PT, |R23|.reuse, 0.56000000238418579102, PT ;  /* 0x3f0f5c291700780b */ /* 0x060fe20003f14200 */
[C---:B------:R-:W-:Y:S01]  /*40b0*/  FADD.FTZ R8, |R23|.reuse, -RZ ;  /* 0x800000ff17087221 */ /* 0x040fe20000010200 */
[C---:B------:R-:W-:Y:S01]  /*40c0*/  FSETP.NEU.FTZ.AND P1, PT, |R23|.reuse, 1, PT ;  /* 0x3f8000001700780b */ /* 0x040fe20003f3d200 */
[----:B------:R-:W-:-:S04]  /*40d0*/  FFMA.FTZ R0, |R23|, -R0, 0.5 ;  /* 0x3f00000017007423 */ /* 0x000fc80000010a00 */
        /* <DEDUP_REMOVED lines=21> */
[----:B------:R-:W-:-:S07]  /*4230*/  @P0 FADD.FTZ R18, R18, R18 ;  /* 0x0000001212120221 */ /* 0x000fce0000010000 */
.L_x_1742:
[----:B------:R-:W-:Y:S05]  /*4240*/  BSYNC.RECONVERGENT B0 ;  /* 0x0000000000007941 */ /* 0x000fea0003800200 */
.L_x_1741:
[----:B------:R-:W-:Y:S04]  /*4250*/  BSSY.RECONVERGENT B6, `(.L_x_1743) ;  /* 0x00000fc000067945 */ /* 0x000fe80003800200 */
[----:B------:R-:W-:Y:S05]  /*4260*/  @P2 BRA `(.L_x_1744) ;  /* 0x0000000c00e82947 */ /* 0x000fea0003800000 */
[----:B------:R-:W0:Y:S01]  /*4270*/  LDCU UR4, c[0x0][0x3a8] ;  /* 0x00007500ff0477ac */ /* 0x000e220008000800 */
[----:B------:R-:W2:Y:S01]  /*4280*/  LDC.64 R8, c[0x0][0x388] ;  /* 0x0000e200ff087b82 */ /* 0x000ea20000000a00 */
[----:B------:R-:W-:Y:S01]  /*4290*/  IMAD R0, R2, 0x200, R19 ;  /* 0x0000020002007824 */ /* 0x000fe200078e0213 */
[----:B-1----:R-:W-:-:S03]  /*42a0*/  PRMT R5, R16, 0x9910, RZ ;  /* 0x0000991010057816 */ /* 0x002fc600000000ff */
[----:B0-----:R-:W-:Y:S02]  /*42b0*/  IMAD R3, R0, UR4, RZ ;  /* 0x0000000400037c24 */ /* 0x001fe4000f8e02ff */
[----:B------:R-:W-:-:S05]  /*42c0*/  IMAD.MOV.U32 R0, RZ, RZ, R5 ;  /* 0x000000ffff007224 */ /* 0x000fca00078e0005 */
[----:B------:R-:W-:Y:S02]  /*42d0*/  ISETP.GT.AND P0, PT, R0, 0x9, PT ;  /* 0x000000090000780c */ /* 0x000fe40003f04270 */
[----:B--2---:R-:W-:-:S05]  /*42e0*/  IADD3 R8, P1, PT, R3, R8, RZ ;  /* 0x0000000803087210 */ /* 0x004fca0007f3e0ff */
        /* <DEDUP_REMOVED lines=10> */
[----:B------:R-:W0:Y:S01]  /*4390*/  F2I.FTZ.TRUNC.NTZ R3, R4 ;  /* 0x0000000400037305 */ /* 0x000e22000021f100 */
[----:B------:R-:W-:Y:S01]  /*43a0*/  IMAD.MOV.U32 R19, RZ, RZ, R26 ;  /* 0x000000ffff137224 */ /* 0x000fe200078e001a */
[----:B0-----:R0:W-:Y:S01]  /*43b0*/  STG.E.U8 desc[UR36][R8.64], R3 ;  /* 0x0000000308007986 */ /* 0x0011e2000c101124 */
[----:B------:R-:W-:Y:S05]  /*43c0*/  BRA `(.L_x_1744) ;  /* 0x0000000c00907947 */ /* 0x000fea0003800000 */
.L_x_1748:
[----:B------:R-:W0:Y:S01]  /*43d0*/  F2I.S64.TRUNC R4, R4 ;  /* 0x0000000400047311 */ /* 0x000e22000020d900 */
[----:B------:R-:W-:Y:S02]  /*43e0*/  IMAD.MOV.U32 R19, RZ, RZ, R26 ;  /* 0x000000ffff137224 */ /* 0x000fe400078e001a */
[----:B0-----:R-:W-:-:S05]  /*43f0*/  IMAD.MOV.U32 R3, RZ, RZ, R4 ;  /* 0x000000ffff037224 */ /* 0x001fca00078e0004 */
[----:B------:R0:W-:Y:S01]  /*4400*/  STG.E.U8 desc[UR36][R8.64], R3 ;  /* 0x0000000308007986 */ /* 0x0001e2000c101124 */
[----:B------:R-:W-:Y:S05]  /*4410*/  BRA `(.L_x_1744) ;  /* 0x0000000c007c7947 */ /* 0x000fea0003800000 */
.L_x_1747:
[----:B------:R-:W-:-:S13]  /*4420*/  ISETP.NE.AND P0, PT, R0, 0x2, PT ;  /* 0x000000020000780c */ /* 0x000fda0003f05270 */
[----:B------:R-:W-:Y:S05]  /*4430*/  @!P0 BRA `(.L_x_1750) ;  /* 0x0000000000308947 */ /* 0x000fea0003800000 */
[----:B------:R-:W-:-:S13]  /*4440*/  ISETP.NE.AND P0, PT, R0, 0x3, PT ;  /* 0x000000030000780c */ /* 0x000fda0003f05270 */
[----:B------:R-:W-:Y:S05]  /*4450*/  @!P0 BRA `(.L_x_1751) ;  /* 0x0000000000188947 */ /* 0x000fea0003800000 */
[----:B------:R-:W-:-:S13]  /*4460*/  ISETP.NE.AND P0, PT, R0, 0x4, PT ;  /* 0x000000040000780c */ /* 0x000fda0003f05270 */
[----:B------:R-:W-:Y:S05]  /*4470*/  @P0 BRA `(.L_x_1749) ;  /* 0x0000000800c00947 */ /* 0x000fea0003800000 */
[----:B------:R-:W0:Y:S01]  /*4480*/  F2I.S64.TRUNC R4, R4 ;  /* 0x0000000400047311 */ /* 0x000e22000020d900 */
[----:B------:R-:W-:Y:S01]  /*4490*/  IMAD.MOV.U32 R19, RZ, RZ, R26 ;  /* 0x000000ffff137224 */ /* 0x000fe200078e001a */
[----:B0-----:R2:W-:Y:S01]  /*44a0*/  STG.E.64 desc[UR36][R8.64], R4 ;  /* 0x0000000408007986 */ /* 0x0015e2000c101b24 */
[----:B------:R-:W-:Y:S05]  /*44b0*/  BRA `(.L_x_1744) ;  /* 0x0000000c00547947 */ /* 0x000fea0003800000 */
.L_x_1751:
[----:B------:R-:W0:Y:S01]  /*44c0*/  F2I.FTZ.TRUNC.NTZ R3, R4 ;  /* 0x0000000400037305 */ /* 0x000e22000021f100 */
[----:B------:R-:W-:Y:S01]  /*44d0*/  IMAD.MOV.U32 R19, RZ, RZ, R26 ;  /* 0x000000ffff137224 */ /* 0x000fe200078e001a */
[----:B0-----:R4:W-:Y:S01]  /*44e0*/  STG.E desc[UR36][R8.64], R3 ;  /* 0x0000000308007986 */ /* 0x0019e2000c101924 */
[----:B------:R-:W-:Y:S05]  /*44f0*/  BRA `(.L_x_1744) ;  /* 0x0000000c00447947 */ /* 0x000fea0003800000 */
.L_x_1750:
[----:B------:R-:W0:Y:S01]  /*4500*/  F2I.FTZ.TRUNC.NTZ R3, R4 ;  /* 0x0000000400037305 */ /* 0x000e22000021f100 */
[----:B------:R-:W-:Y:S01]  /*4510*/  IMAD.MOV.U32 R19, RZ, RZ, R26 ;  /* 0x000000ffff137224 */ /* 0x000fe200078e001a */
[----:B0-----:R0:W-:Y:S01]  /*4520*/  STG.E.U16 desc[UR36][R8.64], R3 ;  /* 0x0000000308007986 */ /* 0x0011e2000c101524 */
[----:B------:R-:W-:Y:S05]  /*4530*/  BRA `(.L_x_1744) ;  /* 0x0000000c00347947 */ /* 0x000fea0003800000 */
.L_x_1746:
[----:B------:R-:W-:-:S13]  /*4540*/  ISETP.GT.AND P0, PT, R0, 0x6, PT ;  /* 0x000000060000780c */ /* 0x000fda0003f04270 */
[----:B------:R-:W-:Y:S05]  /*4550*/  @P0 BRA `(.L_x_1752) ;  /* 0x00000000002c0947 */ /* 0x000fea0003800000 */
[----:B------:R-:W-:-:S13]  /*4560*/  ISETP.NE.AND P0, PT, R0, 0x5, PT ;  /* 0x000000050000780c */ /* 0x000fda0003f05270 */
[----:B------:R-:W-:Y:S05]  /*4570*/  @!P0 BRA `(.L_x_1753) ;  /* 0x0000000000148947 */ /* 0x000fea0003800000 */
[----:B------:R-:W-:-:S13]  /*4580*/  ISETP.NE.AND P0, PT, R0, 0x6, PT ;  /* 0x000000060000780c */ /* 0x000fda0003f05270 */
[----:B------:R-:W-:Y:S05]  /*4590*/  @P0 BRA `(.L_x_1749) ;  /* 0x0000000800780947 */ /* 0x000fea0003800000 */
[----:B------:R0:W-:Y:S01]  /*45a0*/  STG.E desc[UR36][R8.64], R4 ;  /* 0x0000000408007986 */ /* 0x0001e2000c101924 */
[----:B------:R-:W-:Y:S01]  /*45b0*/  IMAD.MOV.U32 R19, RZ, RZ, R26 ;  /* 0x000000ffff137224 */ /* 0x000fe200078e001a */
[----:B------:R-:W-:Y:S06]  /*45c0*/  BRA `(.L_x_1744) ;  /* 0x0000000c00107947 */ /* 0x000fec0003800000 */
.L_x_1753:
[----:B------:R-:W-:Y:S01]  /*45d0*/  F2FP.F16.F32.PACK_AB R4, RZ, R4 ;  /* 0x00000004ff04723e */ /* 0x000fe200000000ff */
[----:B------:R-:W-:-:S04]  /*45e0*/  IMAD.MOV.U32 R19, RZ, RZ, R26 ;  /* 0x000000ffff137224 */ /* 0x000fc800078e001a */
[----:B------:R0:W-:Y:S01]  /*45f0*/  STG.E.U16 desc[UR36][R8.64], R4 ;  /* 0x0000000408007986 */ /* 0x0001e2000c101524 */
[----:B------:R-:W-:Y:S05]  /*4600*/  BRA `(.L_x_1744) ;  /* 0x0000000c00007947 */ /* 0x000fea0003800000 */
.L_x_1752:
[----:B------:R-:W-:-:S13]  /*4610*/  ISETP.NE.AND P0, PT, R0, 0x7, PT ;  /* 0x000000070000780c */ /* 0x000fda0003f05270 */
[----:B------:R-:W-:Y:S05]  /*4620*/  @!P0 BRA `(.L_x_1754) ;  /* 0x0000000000348947 */ /* 0x000fea0003800000 */
[----:B------:R-:W-:-:S13]  /*4630*/  ISETP.NE.AND P0, PT, R0, 0x8, PT ;  /* 0x000000080000780c */ /* 0x000fda0003f05270 */
[----:B------:R-:W-:Y:S05]  /*4640*/  @!P0 BRA `(.L_x_1755) ;  /* 0x0000000000188947 */ /* 0x000fea0003800000 */
[----:B------:R-:W-:-:S13]  /*4650*/  ISETP.NE.AND P0, PT, R0, 0x9, PT ;  /* 0x000000090000780c */ /* 0x000fda0003f05270 */
[----:B------:R-:W-:Y:S05]  /*4660*/  @P0 BRA `(.L_x_1749) ;  /* 0x0000000800440947 */ /* 0x000fea0003800000 */
[----:B------:R-:W-:Y:S02]  /*4670*/  IMAD.MOV.U32 R5, RZ, RZ, RZ ;  /* 0x000000ffff057224 */ /* 0x000fe400078e00ff */
[----:B------:R-:W-:-:S03]  /*4680*/  IMAD.MOV.U32 R19, RZ, RZ, R26 ;  /* 0x000000ffff137224 */ /* 0x000fc600078e001a */
[----:B------:R0:W-:Y:S01]  /*4690*/  STG.E.64 desc[UR36][R8.64], R4 ;  /* 0x0000000408007986 */ /* 0x0001e2000c101b24 */
[----:B------:R-:W-:Y:S05]  /*46a0*/  BRA `(.L_x_1744) ;  /* 0x0000000800d87947 */ /* 0x000fea0003800000 */
.L_x_1755:
[----:B------:R-:W-:Y:S01]  /*46b0*/  F2FP.F16.F32.PACK_AB R3, RZ, R4 ;  /* 0x00000004ff03723e */ /* 0x000fe200000000ff */
[----:B------:R-:W-:-:S03]  /*46c0*/  IMAD.MOV.U32 R19, RZ, RZ, R26 ;  /* 0x000000ffff137224 */ /* 0x000fc600078e001a */
[----:B------:R-:W-:-:S05]  /*46d0*/  PRMT R3, R3, 0x5410, RZ ;  /* 0x0000541003037816 */ /* 0x000fca00000000ff */
[----:B------:R0:W-:Y:S01]  /*46e0*/  STG.E desc[UR36][R8.64], R3 ;  /* 0x0000000308007986 */ /* 0x0001e2000c101924 */
[----:B------:R-:W-:Y:S05]  /*46f0*/  BRA `(.L_x_1744) ;  /* 0x0000000800c47947 */ /* 0x000fea0003800000 */
.L_x_1754:
[----:B------:R-:W-:Y:S01]  /*4700*/  FMUL.FTZ R4, R4, 1 ;  /* 0x3f80000004047820 */ /* 0x000fe20000410000 */
[----:B------:R-:W-:-:S05]  /*4710*/  IMAD.MOV.U32 R19, RZ, RZ, R26 ;  /* 0x000000ffff137224 */ /* 0x000fca00078e001a */
[----:B------:R-:W0:Y:S02]  /*4720*/  F2F.F64.F32 R4, R4 ;  /* 0x0000000400047310 */ /* 0x000e240000201800 */
[----:B0-----:R0:W-:Y:S01]  /*4730*/  STG.E.64 desc[UR36][R8.64], R4 ;  /* 0x0000000408007986 */ /* 0x0011e2000c101b24 */
[----:B------:R-:W-:Y:S05]  /*4740*/  BRA `(.L_x_1744) ;  /* 0x0000000800b07947 */ /* 0x000fea0003800000 */
.L_x_1745:
        /* <DEDUP_REMOVED lines=8> */
[----:B------:R-:W-:Y:S01]  /*47d0*/  FSETP.NEU.FTZ.AND P0, PT, R4, RZ, PT ;  /* 0x000000ff0400720b */ /* 0x000fe20003f1d000 */
[----:B------:R-:W-:-:S03]  /*47e0*/  IMAD.MOV.U32 R19, RZ, RZ, R26 ;  /* 0x000000ffff137224 */ /* 0x000fc600078e001a */
[----:B------:R-:W-:-:S05]  /*47f0*/  SEL R3, RZ, 0x1, !P0 ;  /* 0x00000001ff037807 */ /* 0x000fca0004000000 */
[----:B------:R0:W-:Y:S01]  /*4800*/  STG.E.U8 desc[UR36][R8.64], R3 ;  /* 0x0000000308007986 */ /* 0x0001e2000c101124 */
[----:B------:R-:W-:Y:S05]  /*4810*/  BRA `(.L_x_1744) ;  /* 0x00000008007c7947 */ /* 0x000fea0003800000 */
.L_x_1758:
[----:B------:R-:W-:Y:S01]  /*4820*/  FMUL.FTZ R4, R4, 1 ;  /* 0x3f80000004047820 */ /* 0x000fe20000410000 */
[----:B------:R-:W-:Y:S01]  /*4830*/  CS2R R6, SRZ ;  /* 0x0000000000067805 */ /* 0x000fe2000001ff00 */
[----:B------:R-:W-:-:S04]  /*4840*/  IMAD.MOV.U32 R19, RZ, RZ, R26 ;  /* 0x000000ffff137224 */ /* 0x000fc800078e001a */
[----:B------:R-:W0:Y:S02]  /*4850*/  F2F.F64.F32 R4, R4 ;  /* 0x0000000400047310 */ /* 0x000e240000201800 */
[----:B0-----:R0:W-:Y:S01]  /*4860*/  STG.E.128 desc[UR36][R8.64], R4 ;  /* 0x0000000408007986 */ /* 0x0011e2000c101d24 */
[----:B------:R-:W-:Y:S05]  /*4870*/  BRA `(.L_x_1744) ;  /* 0x0000000800647947 */ /* 0x000fea0003800000 */
.L_x_1757:
[----:B------:R-:W-:-:S13]  /*4880*/  ISETP.NE.AND P0, PT, R0, 0xf, PT ;  /* 0x0000000f0000780c */ /* 0x000fda0003f05270 */
[----:B------:R-:W-:Y:S05]  /*4890*/  @!P0 BRA `(.L_x_1759) ;  /* 0x0000000000a08947 */ /* 0x000fea0003800000 */
[----:B------:R-:W-:-:S13]  /*48a0*/  ISETP.NE.AND P0, PT, R0, 0x17, PT ;  /* 0x000000170000780c */ /* 0x000fda0003f05270 */
[----:B------:R-:W-:Y:S05]  /*48b0*/  @!P0 BRA `(.L_x_1760) ;  /* 0x00000000004c8947 */ /* 0x000fea0003800000 */
[----:B------:R-:W-:-:S13]  /*48c0*/  ISETP.NE.AND P0, PT, R0, 0x18, PT ;  /* 0x000000180000780c */ /* 0x000fda0003f05270 */
[----:B------:R-:W-:Y:S05]  /*48d0*/  @P0 BRA `(.L_x_1749) ;  /* 0x0000000400a80947 */ /* 0x000fea0003800000 */
[----:B------:R-:W-:Y:S01]  /*48e0*/  LOP3.LUT R6, R4, 0x7fffffff, RZ, 0xc0, !PT ;  /* 0x7fffffff04067812 */ /* 0x000fe200078ec0ff */
[----:B------:R-:W-:Y:S01]  /*48f0*/  BSSY.RECONVERGENT B0, `(.L_x_1761) ;  /* 0x000000b000007945 */ /* 0x000fe20003800200 */
[----:B------:R-:W-:Y:S01]  /*4900*/  SHF.R.U32.HI R5, RZ, 0x18, R4 ;  /* 0x00000018ff057819 */ /* 0x000fe20000011604 */
[----:B------:R-:W-:Y:S01]  /*4910*/  IMAD.MOV.U32 R0, RZ, RZ, 0x7f ;  /* 0x0000007fff007424 */ /* 0x000fe200078e00ff */
        /* <DEDUP_REMOVED lines=8> */
.L_x_1762:
[----:B------:R-:W-:Y:S05]  /*49a0*/  BSYNC.RECONVERGENT B0 ;  /* 0x0000000000007941 */ /* 0x000fea0003800200 */
.L_x_1761:
[----:B------:R-:W-:Y:S01]  /*49b0*/  LOP3.LUT R5, R0, 0x80, R5, 0xf8, !PT ;  /* 0x0000008000057812 */ /* 0x000fe200078ef805 */
[----:B------:R-:W-:-:S04]  /*49c0*/  IMAD.MOV.U32 R19, RZ, RZ, R26 ;  /* 0x000000ffff137224 */ /* 0x000fc800078e001a */
[----:B------:R0:W-:Y:S01]  /*49d0*/  STG.E.U8 desc[UR36][R8.64], R5 ;  /* 0x0000000508007986 */ /* 0x0001e2000c101124 */
[----:B------:R-:W-:Y:S05]  /*49e0*/  BRA `(.L_x_1744) ;  /* 0x0000000800087947 */ /* 0x000fea0003800000 */
.L_x_1760:
        /* <DEDUP_REMOVED lines=14> */
.L_x_1764:
[----:B------:R-:W-:Y:S05]  /*4ad0*/  BSYNC.RECONVERGENT B0 ;  /* 0x0000000000007941 */ /* 0x000fea0003800200 */
.L_x_1763:
[----:B------:R-:W-:Y:S01]  /*4ae0*/  LOP3.LUT R3, R0, 0x80, R7, 0xf8, !PT ;  /* 0x0000008000037812 */ /* 0x000fe200078ef807 */
[----:B------:R-:W-:-:S04]  /*4af0*/  IMAD.MOV.U32 R19, RZ, RZ, R26 ;  /* 0x000000ffff137224 */ /* 0x000fc800078e001a */
[----:B------:R0:W-:Y:S01]  /*4b00*/  STG.E.U8 desc[UR36][R8.64], R3 ;  /* 0x0000000308007986 */ /* 0x0001e2000c101124 */
[----:B------:R-:W-:Y:S05]  /*4b10*/  BRA `(.L_x_1744) ;  /* 0x0000000400bc7947 */ /* 0x000fea0003800000 */
.L_x_1759:
[----:B------:R-:W-:Y:S01]  /*4b20*/  F2FP.BF16.F32.PACK_AB R4, RZ, R4 ;  /* 0x00000004ff04723e */ /* 0x000fe200000010ff */
[----:B------:R-:W-:-:S04]  /*4b30*/  IMAD.MOV.U32 R19, RZ, RZ, R26 ;  /* 0x000000ffff137224 */ /* 0x000fc800078e001a */
[----:B------:R0:W-:Y:S01]  /*4b40*/  STG.E.U16 desc[UR36][R8.64], R4 ;  /* 0x0000000408007986 */ /* 0x0001e2000c101524 */
[----:B------:R-:W-:Y:S05]  /*4b50*/  BRA `(.L_x_1744) ;  /* 0x0000000400ac7947 */ /* 0x000fea0003800000 */
.L_x_1756:
        /* <DEDUP_REMOVED lines=8> */
[----:B------:R-:W0:Y:S01]  /*4be0*/  F2I.FTZ.U32.TRUNC.NTZ R3, R4 ;  /* 0x0000000400037305 */ /* 0x000e22000021f000 */
[----:B------:R-:W-:Y:S01]  /*4bf0*/  IMAD.MOV.U32 R19, RZ, RZ, R26 ;  /* 0x000000ffff137224 */ /* 0x000fe200078e001a */
[----:B0-----:R0:W-:Y:S01]  /*4c00*/  STG.E.U16 desc[UR36][R8.64], R3 ;  /* 0x0000000308007986 */ /* 0x0011e2000c101524 */
[----:B------:R-:W-:Y:S05]  /*4c10*/  BRA `(.L_x_1744) ;  /* 0x00000004007c7947 */ /* 0x000fea0003800000 */
.L_x_1767:
        /* <DEDUP_REMOVED lines=12> */
.L_x_1770:
[----:B------:R-:W-:-:S04]  /*4ce0*/  SHF.R.U32.HI R0, RZ, 0x14, R4 ;  /* 0x00000014ff007819 */ /* 0x000fc80000011604 */
[----:B------:R-:W-:-:S04]  /*4cf0*/  LOP3.LUT R3, R0, 0x1, RZ, 0xc0, !PT ;  /* 0x0000000100037812 */ /* 0x000fc800078ec0ff */
[----:B------:R-:W-:-:S04]  /*4d00*/  IADD3 R0, PT, PT, R4, 0x487ffff, R3 ;  /* 0x0487ffff04007810 */ /* 0x000fc80007ffe003 */
[----:B------:R-:W-:-:S04]  /*4d10*/  SHF.R.U32.HI R0, RZ, 0x14, R0 ;  /* 0x00000014ff007819 */ /* 0x000fc80000011600 */
[----:B------:R-:W-:-:S07]  /*4d20*/  LOP3.LUT R3, R0, 0xff, RZ, 0xc0, !PT ;  /* 0x000000ff00037812 */ /* 0x000fce00078ec0ff */
.L_x_1771:
[----:B------:R-:W-:-:S04]  /*4d30*/  SHF.R.U32.HI R4, RZ, 0x18, R4 ;  /* 0x00000018ff047819 */ /* 0x000fc80000011604 */
[----:B------:R-:W-:-:S04]  /*4d40*/  LOP3.LUT R3, R3, 0x80, R4, 0xf8, !PT ;  /* 0x0000008003037812 */ /* 0x000fc800078ef804 */
[----:B------:R-:W-:-:S07]  /*4d50*/  PRMT R0, R3, 0x7610, R0 ;  /* 0x0000761003007816 */ /* 0x000fce0000000000 */
.L_x_1769:
[----:B------:R-:W-:Y:S05]  /*4d60*/  BSYNC.RECONVERGENT B0 ;  /* 0x0000000000007941 */ /* 0x000fea0003800200 */
.L_x_1768:
[----:B------:R0:W-:Y:S01]  /*4d70*/  STG.E.U8 desc[UR36][R8.64], R0 ;  /* 0x0000000008007986 */ /* 0x0001e2000c101124 */
[----:B------:R-:W-:Y:S01]  /*4d80*/  IMAD.MOV.U32 R19, RZ, RZ, R26 ;  /* 0x000000ffff137224 */ /* 0x000fe200078e001a */
[----:B------:R-:W-:Y:S06]  /*4d90*/  BRA `(.L_x_1744) ;  /* 0x00000004001c7947 */ /* 0x000fec0003800000 */
.L_x_1766:
        /* <DEDUP_REMOVED lines=12> */
.L_x_1774:
[----:B------:R-:W-:-:S04]  /*4e60*/  SHF.R.U32.HI R0, RZ, 0x15, R4 ;  /* 0x00000015ff007819 */ /* 0x000fc80000011604 */
[----:B------:R-:W-:-:S04]  /*4e70*/  LOP3.LUT R3, R0, 0x1, RZ, 0xc0, !PT ;  /* 0x0000000100037812 */ /* 0x000fc800078ec0ff */
[----:B------:R-:W-:-:S04]  /*4e80*/  IADD3 R0, PT, PT, R4, 0x88fffff, R3 ;  /* 0x088fffff04007810 */ /* 0x000fc80007ffe003 */
[----:B------:R-:W-:-:S04]  /*4e90*/  SHF.R.U32.HI R0, RZ, 0x15, R0 ;  /* 0x00000015ff007819 */ /* 0x000fc80000011600 */
[----:B------:R-:W-:-:S07]  /*4ea0*/  LOP3.LUT R3, R0, 0xff, RZ, 0xc0, !PT ;  /* 0x000000ff00037812 */ /* 0x000fce00078ec0ff */
.L_x_1775:
[----:B------:R-:W-:-:S04]  /*4eb0*/  SHF.R.U32.HI R4, RZ, 0x18, R4 ;  /* 0x00000018ff047819 */ /* 0x000fc80000011604 */
[----:B------:R-:W-:-:S04]  /*4ec0*/  LOP3.LUT R3, R3, 0x80, R4, 0xf8, !PT ;  /* 0x0000008003037812 */ /* 0x000fc800078ef804 */
[----:B------:R-:W-:-:S07]  /*4ed0*/  PRMT R0, R3, 0x7610, R0 ;  /* 0x0000761003007816 */ /* 0x000fce0000000000 */
.L_x_1773:
[----:B------:R-:W-:Y:S05]  /*4ee0*/  BSYNC.RECONVERGENT B0 ;  /* 0x0000000000007941 */ /* 0x000fea0003800200 */
.L_x_1772:
[----:B------:R0:W-:Y:S01]  /*4ef0*/  STG.E.U8 desc[UR36][R8.64], R0 ;  /* 0x0000000008007986 */ /* 0x0001e2000c101124 */
[----:B------:R-:W-:Y:S01]  /*4f00*/  IMAD.MOV.U32 R19, RZ, RZ, R26 ;  /* 0x000000ffff137224 */ /* 0x000fe200078e001a */
[----:B------:R-:W-:Y:S06]  /*4f10*/  BRA `(.L_x_1744) ;  /* 0x0000000000bc7947 */ /* 0x000fec0003800000 */
.L_x_1765:
[----:B------:R-:W-:-:S13]  /*4f20*/  ISETP.NE.AND P0, PT, R0, 0x1c, PT ;  /* 0x0000001c0000780c */ /* 0x000fda0003f05270 */
[----:B------:R-:W-:Y:S05]  /*4f30*/  @!P0 BRA `(.L_x_1776) ;  /* 0x0000000000a88947 */ /* 0x000fea0003800000 */
[----:B------:R-:W-:-:S13]  /*4f40*/  ISETP.NE.AND P0, PT, R0, 0x1d, PT ;  /* 0x0000001d0000780c */ /* 0x000fda0003f05270 */
[----:B------:R-:W-:Y:S05]  /*4f50*/  @!P0 BRA `(.L_x_1777) ;  /* 0x0000000000908947 */ /* 0x000fea0003800000 */
[----:B------:R-:W-:-:S13]  /*4f60*/  ISETP.NE.AND P0, PT, R0, 0x2c, PT ;  /* 0x0000002c0000780c */ /* 0x000fda0003f05270 */
[----:B------:R-:W-:Y:S05]  /*4f70*/  @!P0 BRA `(.L_x_1778) ;  /* 0x0000000000488947 */ /* 0x000fea0003800000 */
.L_x_1749:
[----:B------:R-:W-:Y:S01]  /*4f80*/  MOV R14, 0x0 ;  /* 0x00000000000e7802 */ /* 0x000fe20000000f00 */
[----:B------:R-:W0:Y:S01]  /*4f90*/  LDCU.64 UR6, c[0x4][0x158] ;  /* 0x01002b00ff0677ac */ /* 0x000e220008000a00 */
[----:B------:R-:W-:Y:S02]  /*4fa0*/  IMAD.MOV.U32 R8, RZ, RZ, 0x65 ;  /* 0x00000065ff087424 */ /* 0x000fe400078e00ff */
[----:B------:R-:W-:Y:S01]  /*4fb0*/  IMAD.MOV.U32 R12, RZ, RZ, 0x1 ;  /* 0x00000001ff0c7424 */ /* 0x000fe200078e00ff */
[----:B------:R-:W1:Y:S01]  /*4fc0*/  LDCU.64 UR8, c[0x4][0x160] ;  /* 0x01002c00ff0877ac */ /* 0x000e620008000a00 */
[----:B------:R-:W2:Y:S01]  /*4fd0*/  LDC.64 R14, c[0x4][R14] ;  /* 0x010000000e0e7b82 */ /* 0x000ea20000000a00 */
[----:B------:R-:W-:Y:S01]  /*4fe0*/  IMAD.MOV.U32 R13, RZ, RZ, RZ ;  /* 0x000000ffff0d7224 */ /* 0x000fe200078e00ff */
[----:B------:R-:W4:Y:S01]  /*4ff0*/  LDCU.64 UR4, c[0x4][0x50] ;  /* 0x01000a00ff0477ac */ /* 0x000f220008000a00 */
[----:B0-----:R-:W-:Y:S02]  /*5000*/  IMAD.U32 R4, RZ, RZ, UR6 ;  /* 0x00000006ff047e24 */ /* 0x001fe4000f8e00ff */
[----:B------:R-:W-:-:S02]  /*5010*/  IMAD.U32 R5, RZ, RZ, UR7 ;  /* 0x00000007ff057e24 */ /* 0x000fc4000f8e00ff */
[----:B-1----:R-:W-:Y:S02]  /*5020*/  IMAD.U32 R6, RZ, RZ, UR8 ;  /* 0x00000008ff067e24 */ /* 0x002fe4000f8e00ff */
[----:B------:R-:W-:Y:S02]  /*5030*/  IMAD.U32 R7, RZ, RZ, UR9 ;  /* 0x00000009ff077e24 */ /* 0x000fe4000f8e00ff */
[----:B----4-:R-:W-:Y:S02]  /*5040*/  IMAD.U32 R10, RZ, RZ, UR4 ;  /* 0x00000004ff0a7e24 */ /* 0x010fe4000f8e00ff */
[----:B------:R-:W-:-:S07]  /*5050*/  IMAD.U32 R11, RZ, RZ, UR5 ;  /* 0x00000005ff0b7e24 */ /* 0x000fce000f8e00ff */
[----:B------:R-:W-:-:S07]  /*5060*/  LEPC R20, `(.L_x_1779) ;  /* 0x000000001014794e */ /* 0x000fce0000000000 */
[----:B--23-5:R-:W-:Y:S05]  /*5070*/  CALL.ABS.NOINC R14 ;  /* 0x000000000e007343 */ /* 0x02cfea0003c00000 */
.L_x_1779:
[----:B------:R-:W-:Y:S01]  /*5080*/  IMAD.MOV.U32 R19, RZ, RZ, R26 ;  /* 0x000000ffff137224 */ /* 0x000fe200078e001a */
[----:B------:R-:W-:Y:S06]  /*5090*/  BRA `(.L_x_1744) ;  /* 0x00000000005c7947 */ /* 0x000fec0003800000 */
.L_x_1778:
[----:B------:R-:W-:Y:S01]  /*50a0*/  SHF.R.U32.HI R5, RZ, 0x17, R4 ;  /* 0x00000017ff057819 */ /* 0x000fe20000011604 */
[----:B------:R-:W-:-:S03]  /*50b0*/  IMAD.MOV.U32 R19, RZ, RZ, R26 ;  /* 0x000000ffff137224 */ /* 0x000fc600078e001a */
        /* <DEDUP_REMOVED lines=14> */
.L_x_1777:
[----:B------:R-:W0:Y:S01]  /*51a0*/  F2I.U64.TRUNC R4, R4 ;  /* 0x0000000400047311 */ /* 0x000e22000020d800 */
[----:B------:R-:W-:Y:S01]  /*51b0*/  IMAD.MOV.U32 R19, RZ, RZ, R26 ;  /* 0x000000ffff137224 */ /* 0x000fe200078e001a */
[----:B0-----:R0:W-:Y:S01]  /*51c0*/  STG.E.64 desc[UR36][R8.64], R4 ;  /* 0x0000000408007986 */ /* 0x0011e2000c101b24 */
[----:B------:R-:W-:Y:S05]  /*51d0*/  BRA `(.L_x_1744) ;  /* 0x00000000000c7947 */ /* 0x000fea0003800000 */
.L_x_1776:
[----:B------:R-:W0:Y:S01]  /*51e0*/  F2I.FTZ.U32.TRUNC.NTZ R3, R4 ;  /* 0x0000000400037305 */ /* 0x000e22000021f000 */
[----:B------:R-:W-:Y:S01]  /*51f0*/  IMAD.MOV.U32 R19, RZ, RZ, R26 ;  /* 0x000000ffff137224 */ /* 0x000fe200078e001a */
[----:B0-----:R0:W-:Y:S06]  /*5200*/  STG.E desc[UR36][R8.64], R3 ;  /* 0x0000000308007986 */ /* 0x0011ec000c101924 */
.L_x_1744:
[----:B------:R-:W-:Y:S05]  /*5210*/  BSYNC.RECONVERGENT B6 ;  /* 0x0000000000067941 */ /* 0x000fea0003800200 */
.L_x_1743:
[----:B------:R-:W-:Y:S01]  /*5220*/  ISETP.GE.AND P0, PT, R19, R17, PT ;  /* 0x000000111300720c */ /* 0x000fe20003f06270 */
[----:B------:R-:W-:-:S12]  /*5230*/  BSSY.RECONVERGENT B6, `(.L_x_1780) ;  /* 0x00001cc000067945 */ /* 0x000fd80003800200 */
[----:B------:R-:W-:Y:S05]  /*5240*/  @P0 BRA `(.L_x_1781) ;  /* 0x0000001c00280947 */ /* 0x000fea0003800000 */
[----:B------:R-:W3:Y:S01]  /*5250*/  LDCU UR4, c[0x0][0x3a8] ;  /* 0x00007500ff0477ac */ /* 0x000ee20008000800 */
[----:B0-2-4-:R-:W0:Y:S01]  /*5260*/  LDC.64 R8, c[0x0][0x388] ;  /* 0x0000e200ff087b82 */ /* 0x015e220000000a00 */
[----:B------:R-:W-:Y:S01]  /*5270*/  IMAD R0, R2, 0x200, R19 ;  /* 0x0000020002007824 */ /* 0x000fe200078e0213 */
[----:B-1----:R-:W-:-:S03]  /*5280*/  PRMT R4, R16, 0x9910, RZ ;  /* 0x0000991010047816 */ /* 0x002fc600000000ff */
        /* <DEDUP_REMOVED lines=14> */
[----:B-----5:R-:W0:Y:S02]  /*5370*/  F2I.FTZ.TRUNC.NTZ R3, R22 ;  /* 0x0000001600037305 */ /* 0x020e24000021f100 */
[----:B0-----:R1:W-:Y:S01]  /*5380*/  STG.E.U8 desc[UR36][R8.64], R3 ;  /* 0x0000000308007986 */ /* 0x0013e2000c101124 */
[----:B------:R-:W-:Y:S05]  /*5390*/  BRA `(.L_x_1787) ;  /* 0x0000000c00387947 */ /* 0x000fea0003800000 */
.L_x_1785:
[----:B-----5:R-:W0:Y:S02]  /*53a0*/  F2I.S64.TRUNC R22, R22 ;  /* 0x0000001600167311 */ /* 0x020e24000020d900 */
[----:B0-----:R-:W-:-:S05]  /*53b0*/  IMAD.MOV.U32 R3, RZ, RZ, R22 ;  /* 0x000000ffff037224 */ /* 0x001fca00078e0016 */
[----:B------:R0:W-:Y:S01]  /*53c0*/  STG.E.U8 desc[UR36][R8.64], R3 ;  /* 0x0000000308007986 */ /* 0x0001e2000c101124 */
[----:B------:R-:W-:Y:S05]  /*53d0*/  BRA `(.L_x_1787) ;  /* 0x0000000c00287947 */ /* 0x000fea0003800000 */
.L_x_1784:
[----:B------:R-:W-:-:S13]  /*53e0*/  ISETP.NE.AND P0, PT, R0, 0x2, PT ;  /* 0x000000020000780c */ /* 0x000fda0003f05270 */
[----:B------:R-:W-:Y:S05]  /*53f0*/  @!P0 BRA `(.L_x_1788) ;  /* 0x0000000000288947 */ /* 0x000fea0003800000 */
[----:B------:R-:W-:-:S13]  /*5400*/  ISETP.NE.AND P0, PT, R0, 0x3, PT ;  /* 0x000000030000780c */ /* 0x000fda0003f05270 */
[----:B------:R-:W-:Y:S05]  /*5410*/  @!P0 BRA `(.L_x_1789) ;  /* 0x0000000000148947 */ /* 0x000fea0003800000 */
[----:B------:R-:W-:-:S13]  /*5420*/  ISETP.NE.AND P0, PT, R0, 0x4, PT ;  /* 0x000000040000780c */ /* 0x000fda0003f05270 */
[----:B------:R-:W-:Y:S05]  /*5430*/  @P0 BRA `(.L_x_1786) ;  /* 0x0000000800380947 */ /* 0x000fea0003800000 */
[----:B-----5:R-:W0:Y:S02]  /*5440*/  F2I.S64.TRUNC R22, R22 ;  /* 0x0000001600167311 */ /* 0x020e24000020d900 */
[----:B0-----:R4:W-:Y:S01]  /*5450*/  STG.E.64 desc[UR36][R8.64], R22 ;  /* 0x0000001608007986 */ /* 0x0019e2000c101b24 */
[----:B------:R-:W-:Y:S05]  /*5460*/  BRA `(.L_x_1787) ;  /* 0x0000000c00047947 */ /* 0x000fea0003800000 */
.L_x_1789:
[----:B-----5:R-:W0:Y:S02]  /*5470*/  F2I.FTZ.TRUNC.NTZ R3, R22 ;  /* 0x0000001600037305 */ /* 0x020e24000021f100 */
[----:B0-----:R3:W-:Y:S01]  /*5480*/  STG.E desc[UR36][R8.64], R3 ;  /* 0x0000000308007986 */ /* 0x0017e2000c101924 */
[----:B------:R-:W-:Y:S05]  /*5490*/  BRA `(.L_x_1787) ;  /* 0x0000000800f87947 */ /* 0x000fea0003800000 */
.L_x_1788:
[----:B-----5:R-:W0:Y:S02]  /*54a0*/  F2I.FTZ.TRUNC.NTZ R3, R22 ;  /* 0x0000001600037305 */ /* 0x020e24000021f100 */
[----:B0-----:R2:W-:Y:S01]  /*54b0*/  STG.E.U16 desc[UR36][R8.64], R3 ;  /* 0x0000000308007986 */ /* 0x0015e2000c101524 */
[----:B------:R-:W-:Y:S05]  /*54c0*/  BRA `(.L_x_1787) ;  /* 0x0000000800ec7947 */ /* 0x000fea0003800000 */
.L_x_1783:
[----:B------:R-:W-:-:S13]  /*54d0*/  ISETP.GT.AND P0, PT, R0, 0x6, PT ;  /* 0x000000060000780c */ /* 0x000fda0003f04270 */
[----:B------:R-:W-:Y:S05]  /*54e0*/  @P0 BRA `(.L_x_1790) ;  /* 0x0000000000240947 */ /* 0x000fea0003800000 */
[----:B------:R-:W-:-:S13]  /*54f0*/  ISETP.NE.AND P0, PT, R0, 0x5, PT ;  /* 0x000000050000780c */ /* 0x000fda0003f05270 */
[----:B------:R-:W-:Y:S05]  /*5500*/  @!P0 BRA `(.L_x_1791) ;  /* 0x0000000000108947 */ /* 0x000fea0003800000 */
[----:B------:R-:W-:-:S13]  /*5510*/  ISETP.NE.AND P0, PT, R0, 0x6, PT ;  /* 0x000000060000780c */ /* 0x000fda0003f05270 */
[----:B------:R-:W-:Y:S05]  /*5520*/  @P0 BRA `(.L_x_1786) ;  /* 0x0000000400fc0947 */ /* 0x000fea0003800000 */
[----:B-----5:R0:W-:Y:S01]  /*5530*/  STG.E desc[UR36][R8.64], R22 ;  /* 0x0000001608007986 */ /* 0x0201e2000c101924 */
[----:B------:R-:W-:Y:S05]  /*5540*/  BRA `(.L_x_1787) ;  /* 0x0000000800cc7947 */ /* 0x000fea0003800000 */
.L_x_1791:
[----:B-----5:R-:W-:-:S05]  /*5550*/  F2FP.F16.F32.PACK_AB R22, RZ, R22 ;  /* 0x00000016ff16723e */ /* 0x020fca00000000ff */
[----:B------:R0:W-:Y:S01]  /*5560*/  STG.E.U16 desc[UR36][R8.64], R22 ;  /* 0x0000001608007986 */ /* 0x0001e2000c101524 */
[----:B------:R-:W-:Y:S05]  /*5570*/  BRA `(.L_x_1787) ;  /* 0x0000000800c07947 */ /* 0x000fea0003800000 */
.L_x_1790:
[----:B------:R-:W-:-:S13]  /*5580*/  ISETP.NE.AND P0, PT, R0, 0x7, PT ;  /* 0x000000070000780c */ /* 0x000fda0003f05270 */
[----:B------:R-:W-:Y:S05]  /*5590*/  @!P0 BRA `(.L_x_1792) ;  /* 0x00000000002c8947 */ /* 0x000fea0003800000 */
[----:B------:R-:W-:-:S13]  /*55a0*/  ISETP.NE.AND P0, PT, R0, 0x8, PT ;  /* 0x000000080000780c */ /* 0x000fda0003f05270 */
[----:B------:R-:W-:Y:S05]  /*55b0*/  @!P0 BRA `(.L_x_1793) ;  /* 0x0000000000148947 */ /* 0x000fea0003800000 */
[----:B------:R-:W-:-:S13]  /*55c0*/  ISETP.NE.AND P0, PT, R0, 0x9, PT ;  /* 0x000000090000780c */ /* 0x000fda0003f05270 */
[----:B------:R-:W-:Y:S05]  /*55d0*/  @P0 BRA `(.L_x_1786) ;  /* 0x0000000400d00947 */ /* 0x000fea0003800000 */
[----:B-----5:R-:W-:-:S05]  /*55e0*/  IMAD.MOV.U32 R23, RZ, RZ, RZ ;  /* 0x000000ffff177224 */ /* 0x020fca00078e00ff */
[----:B------:R0:W-:Y:S01]  /*55f0*/  STG.E.64 desc[UR36][R8.64], R22 ;  /* 0x0000001608007986 */ /* 0x0001e2000c101b24 */
[----:B------:R-:W-:Y:S05]  /*5600*/  BRA `(.L_x_1787) ;  /* 0x00000008009c7947 */ /* 0x000fea0003800000 */
.L_x_1793:
[----:B-----5:R-:W-:-:S04]  /*5610*/  F2FP.F16.F32.PACK_AB R3, RZ, R22 ;  /* 0x00000016ff03723e */ /* 0x020fc800000000ff */
[----:B------:R-:W-:-:S05]  /*5620*/  PRMT R3, R3, 0x5410, RZ ;  /* 0x0000541003037816 */ /* 0x000fca00000000ff */
[----:B------:R0:W-:Y:S01]  /*5630*/  STG.E desc[UR36][R8.64], R3 ;  /* 0x0000000308007986 */ /* 0x0001e2000c101924 */
[----:B------:R-:W-:Y:S05]  /*5640*/  BRA `(.L_x_1787) ;  /* 0x00000008008c7947 */ /* 0x000fea0003800000 */
.L_x_1792:
[----:B-----5:R-:W-:-:S06]  /*5650*/  FMUL.FTZ R4, R22, 1 ;  /* 0x3f80000016047820 */ /* 0x020fcc0000410000 */
[----:B------:R-:W0:Y:S02]  /*5660*/  F2F.F64.F32 R4, R4 ;  /* 0x0000000400047310 */ /* 0x000e240000201800 */
[----:B0-----:R0:W-:Y:S01]  /*5670*/  STG.E.64 desc[UR36][R8.64], R4 ;  /* 0x0000000408007986 */ /* 0x0011e2000c101b24 */
[----:B------:R-:W-:Y:S05]  /*5680*/  BRA `(.L_x_1787) ;  /* 0x00000008007c7947 */ /* 0x000fea0003800000 */
.L_x_1782:
        /* <DEDUP_REMOVED lines=10> */
[----:B-----5:R-:W0:Y:S02]  /*5730*/  F2I.FTZ.U32.TRUNC.NTZ R3, R22 ;  /* 0x0000001600037305 */ /* 0x020e24000021f000 */
[----:B0-----:R0:W-:Y:S01]  /*5740*/  STG.E.U16 desc[UR36][R8.64], R3 ;  /* 0x0000000308007986 */ /* 0x0011e2000c101524 */
[----:B------:R-:W-:Y:S05]  /*5750*/  BRA `(.L_x_1787) ;  /* 0x0000000800487947 */ /* 0x000fea0003800000 */
.L_x_1797:
[----:B-----5:R-:W-:Y:S01]  /*5760*/  LOP3.LUT R5, R22, 0x7fffffff, RZ, 0xc0, !PT ;  /* 0x7fffffff16057812 */ /* 0x020fe200078ec0ff */
        /* <DEDUP_REMOVED lines=15> */
.L_x_1800:
[----:B------:R-:W-:-:S04]  /*5860*/  SHF.R.U32.HI R22, RZ, 0x18, R22 ;  /* 0x00000018ff167819 */ /* 0x000fc80000011616 */
[----:B------:R-:W-:-:S04]  /*5870*/  LOP3.LUT R3, R3, 0x80, R22, 0xf8, !PT ;  /* 0x0000008003037812 */ /* 0x000fc800078ef816 */
[----:B------:R-:W-:-:S07]  /*5880*/  PRMT R4, R3, 0x7610, R4 ;  /* 0x0000761003047816 */ /* 0x000fce0000000004 */
.L_x_1799:
[----:B------:R-:W-:Y:S05]  /*5890*/  BSYNC.RECONVERGENT B0 ;  /* 0x0000000000007941 */ /* 0x000fea0003800200 */
.L_x_1798:
[----:B------:R0:W-:Y:S01]  /*58a0*/  STG.E.U8 desc[UR36][R8.64], R4 ;  /* 0x0000000408007986 */ /* 0x0001e2000c101124 */
[----:B------:R-:W-:Y:S05]  /*58b0*/  BRA `(.L_x_1787) ;  /* 0x0000000400f07947 */ /* 0x000fea0003800000 */
.L_x_1796:
        /* <DEDUP_REMOVED lines=16> */
.L_x_1803:
[----:B------:R-:W-:-:S04]  /*59c0*/  SHF.R.U32.HI R22, RZ, 0x18, R22 ;  /* 0x00000018ff167819 */ /* 0x000fc80000011616 */
[----:B------:R-:W-:-:S04]  /*59d0*/  LOP3.LUT R3, R3, 0x80, R22, 0xf8, !PT ;  /* 0x0000008003037812 */ /* 0x000fc800078ef816 */
[----:B------:R-:W-:-:S07]  /*59e0*/  PRMT R4, R3, 0x7610, R4 ;  /* 0x0000761003047816 */ /* 0x000fce0000000004 */
.L_x_1802:
[----:B------:R-:W-:Y:S05]  /*59f0*/  BSYNC.RECONVERGENT B0 ;  /* 0x0000000000007941 */ /* 0x000fea0003800200 */
.L_x_1801:
[----:B------:R0:W-:Y:S01]  /*5a00*/  STG.E.U8 desc[UR36][R8.64], R4 ;  /* 0x0000000408007986 */ /* 0x0001e2000c101124 */
[----:B------:R-:W-:Y:S05]  /*5a10*/  BRA `(.L_x_1787) ;  /* 0x0000000400987947 */ /* 0x000fea0003800000 */
.L_x_1795:
[----:B------:R-:W-:-:S13]  /*5a20*/  ISETP.NE.AND P0, PT, R0, 0x1c, PT ;  /* 0x0000001c0000780c */ /* 0x000fda0003f05270 */
[----:B------:R-:W-:Y:S05]  /*5a30*/  @!P0 BRA `(.L_x_1804) ;  /* 0x0000000000588947 */ /* 0x000fea0003800000 */
[----:B------:R-:W-:-:S13]  /*5a40*/  ISETP.NE.AND P0, PT, R0, 0x1d, PT ;  /* 0x0000001d0000780c */ /* 0x000fda0003f05270 */
[----:B------:R-:W-:Y:S05]  /*5a50*/  @!P0 BRA `(.L_x_1805) ;  /* 0x0000000000448947 */ /* 0x000fea0003800000 */
[----:B------:R-:W-:-:S13]  /*5a60*/  ISETP.NE.AND P0, PT, R0, 0x2c, PT ;  /* 0x0000002c0000780c */ /* 0x000fda0003f05270 */
[----:B------:R-:W-:Y:S05]  /*5a70*/  @P0 BRA `(.L_x_1786) ;  /* 0x0000000000a80947 */ /* 0x000fea0003800000 */
[----:B-----5:R-:W-:-:S04]  /*5a80*/  SHF.R.U32.HI R4, RZ, 0x17, R22 ;  /* 0x00000017ff047819 */ /* 0x020fc80000011616 */
        /* <DEDUP_REMOVED lines=14> */
.L_x_1805:
[----:B-----5:R-:W0:Y:S02]  /*5b70*/  F2I.U64.TRUNC R22, R22 ;  /* 0x0000001600167311 */ /* 0x020e24000020d800 */
[----:B0-----:R0:W-:Y:S01]  /*5b80*/  STG.E.64 desc[UR36][R8.64], R22 ;  /* 0x0000001608007986 */ /* 0x0011e2000c101b24 */
[----:B------:R-:W-:Y:S05]  /*5b90*/  BRA `(.L_x_1787) ;  /* 0x0000000400387947 */ /* 0x000fea0003800000 */
.L_x_1804:
[----:B-----5:R-:W0:Y:S02]  /*5ba0*/  F2I.FTZ.U32.TRUNC.NTZ R3, R22 ;  /* 0x0000001600037305 */ /* 0x020e24000021f000 */
[----:B0-----:R0:W-:Y:S01]  /*5bb0*/  STG.E desc[UR36][R8.64], R3 ;  /* 0x0000000308007986 */ /* 0x0011e2000c101924 */
[----:B------:R-:W-:Y:S05]  /*5bc0*/  BRA `(.L_x_1787) ;  /* 0x00000004002c7947 */ /* 0x000fea0003800000 */
.L_x_1794:
[----:B------:R-:W-:-:S13]  /*5bd0*/  ISETP.GT.AND P0, PT, R0, 0xe, PT ;  /* 0x0000000e0000780c */ /* 0x000fda0003f04270 */
[----:B------:R-:W-:Y:S05]  /*5be0*/  @P0 BRA `(.L_x_1806) ;  /* 0x0000000000340947 */ /* 0x000fea0003800000 */
[----:B------:R-:W-:-:S13]  /*5bf0*/  ISETP.NE.AND P0, PT, R0, 0xa, PT ;  /* 0x0000000a0000780c */ /* 0x000fda0003f05270 */
[----:B------:R-:W-:Y:S05]  /*5c00*/  @!P0 BRA `(.L_x_1807) ;  /* 0x0000000000188947 */ /* 0x000fea0003800000 */
[----:B------:R-:W-:-:S13]  /*5c10*/  ISETP.NE.AND P0, PT, R0, 0xb, PT ;  /* 0x0000000b0000780c */ /* 0x000fda0003f05270 */
[----:B------:R-:W-:Y:S05]  /*5c20*/  @P0 BRA `(.L_x_1786) ;  /* 0x00000000003c0947 */ /* 0x000fea0003800000 */
[----:B-----5:R-:W-:-:S04]  /*5c30*/  FSETP.NEU.FTZ.AND P0, PT, R22, RZ, PT ;  /* 0x000000ff1600720b */ /* 0x020fc80003f1d000 */
[----:B------:R-:W-:-:S05]  /*5c40*/  SEL R3, RZ, 0x1, !P0 ;  /* 0x00000001ff037807 */ /* 0x000fca0004000000 */
[----:B------:R0:W-:Y:S01]  /*5c50*/  STG.E.U8 desc[UR36][R8.64], R3 ;  /* 0x0000000308007986 */ /* 0x0001e2000c101124 */
[----:B------:R-:W-:Y:S05]  /*5c60*/  BRA `(.L_x_1787) ;  /* 0x0000000400047947 */ /* 0x000fea0003800000 */
.L_x_1807:
[----:B-----5:R-:W-:Y:S01]  /*5c70*/  FMUL.FTZ R4, R22, 1 ;  /* 0x3f80000016047820 */ /* 0x020fe20000410000 */
[----:B------:R-:W-:-:S05]  /*5c80*/  CS2R R6, SRZ ;  /* 0x0000000000067805 */ /* 0x000fca000001ff00 */
[----:B------:R-:W0:Y:S02]  /*5c90*/  F2F.F64.F32 R4, R4 ;  /* 0x0000000400047310 */ /* 0x000e240000201800 */
[----:B0-----:R0:W-:Y:S01]  /*5ca0*/  STG.E.128 desc[UR36][R8.64], R4 ;  /* 0x0000000408007986 */ /* 0x0011e2000c101d24 */
[----:B------:R-:W-:Y:S05]  /*5cb0*/  BRA `(.L_x_1787) ;  /* 0x0000000000f07947 */ /* 0x000fea0003800000 */
.L_x_1806:
[----:B------:R-:W-:-:S13]  /*5cc0*/  ISETP.NE.AND P0, PT, R0, 0xf, PT ;  /* 0x0000000f0000780c */ /* 0x000fda0003f05270 */
[----:B------:R-:W-:Y:S05]  /*5cd0*/  @!P0 BRA `(.L_x_1808) ;  /* 0x0000000000e08947 */ /* 0x000fea0003800000 */
[----:B------:R-:W-:-:S13]  /*5ce0*/  ISETP.NE.AND P0, PT, R0, 0x17, PT ;  /* 0x000000170000780c */ /* 0x000fda0003f05270 */
[----:B------:R-:W-:Y:S05]  /*5cf0*/  @!P0 BRA `(.L_x_1809) ;  /* 0x00000000008c8947 */ /* 0x000fea0003800000 */
[----:B------:R-:W-:-:S13]  /*5d00*/  ISETP.NE.AND P0, PT, R0, 0x18, PT ;  /* 0x000000180000780c */ /* 0x000fda0003f05270 */
[----:B------:R-:W-:Y:S05]  /*5d10*/  @!P0 BRA `(.L_x_1810) ;  /* 0x0000000000448947 */ /* 0x000fea0003800000 */
.L_x_1786:
        /* <DEDUP_REMOVED lines=16> */
.L_x_1811:
[----:B------:R-:W-:Y:S05]  /*5e20*/  BRA `(.L_x_1787) ;  /* 0x0000000000947947 */ /* 0x000fea0003800000 */
.L_x_1810:
[----:B-----5:R-:W-:Y:S01]  /*5e30*/  LOP3.LUT R4, R22, 0x7fffffff, RZ, 0xc0, !PT ;  /* 0x7fffffff16047812 */ /* 0x020fe200078ec0ff */
        /* <DEDUP_REMOVED lines=11> */
.L_x_1813:
[----:B------:R-:W-:Y:S05]  /*5ef0*/  BSYNC.RECONVERGENT B0 ;  /* 0x0000000000007941 */ /* 0x000fea0003800200 */
.L_x_1812:
[----:B------:R-:W-:-:S05]  /*5f00*/  LOP3.LUT R3, R0, 0x80, R5, 0xf8, !PT ;  /* 0x0000008000037812 */ /* 0x000fca00078ef805 */
[----:B------:R0:W-:Y:S01]  /*5f10*/  STG.E.U8 desc[UR36][R8.64], R3 ;  /* 0x0000000308007986 */ /* 0x0001e2000c101124 */
[----:B------:R-:W-:Y:S05]  /*5f20*/  BRA `(.L_x_1787) ;  /* 0x0000000000547947 */ /* 0x000fea0003800000 */
.L_x_1809:
[----:B-----5:R-:W-:Y:S01]  /*5f30*/  LOP3.LUT R4, R22, 0x7fffffff, RZ, 0xc0, !PT ;  /* 0x7fffffff16047812 */ /* 0x020fe200078ec0ff */
        /* <DEDUP_REMOVED lines=10> */
.L_x_1815:
[----:B------:R-:W-:Y:S01]  /*5fe0*/  IMAD.MOV.U32 R0, RZ, RZ, 0x7f ;  /* 0x0000007fff007424 */ /* 0x000fe200078e00ff */
[----:B------:R-:W-:-:S04]  /*5ff0*/  ISETP.GT.U32.AND P0, PT, R4, 0x7f800000, PT ;  /* 0x7f8000000400780c */ /* 0x000fc80003f04070 */
[----:B------:R-:W-:-:S09]  /*6000*/  SEL R0, R0, 0x7c, P0 ;  /* 0x0000007c00007807 */ /* 0x000fd20000000000 */
.L_x_1816:
[----:B------:R-:W-:Y:S05]  /*6010*/  BSYNC.RECONVERGENT B0 ;  /* 0x0000000000007941 */ /* 0x000fea0003800200 */
.L_x_1814:
[----:B------:R-:W-:-:S04]  /*6020*/  SHF.R.U32.HI R3, RZ, 0x18, R22 ;  /* 0x00000018ff037819 */ /* 0x000fc80000011616 */
[----:B------:R-:W-:-:S05]  /*6030*/  LOP3.LUT R3, R0, 0x80, R3, 0xf8, !PT ;  /* 0x0000008000037812 */ /* 0x000fca00078ef803 */
[----:B------:R0:W-:Y:S01]  /*6040*/  STG.E.U8 desc[UR36][R8.64], R3 ;  /* 0x0000000308007986 */ /* 0x0001e2000c101124 */
[----:B------:R-:W-:Y:S05]  /*6050*/  BRA `(.L_x_1787) ;  /* 0x0000000000087947 */ /* 0x000fea0003800000 */
.L_x_1808:
[----:B-----5:R-:W-:-:S05]  /*6060*/  F2FP.BF16.F32.PACK_AB R22, RZ, R22 ;  /* 0x00000016ff16723e */ /* 0x020fca00000010ff */
[----:B------:R0:W-:Y:S02]  /*6070*/  STG.E.U16 desc[UR36][R8.64], R22 ;  /* 0x0000001608007986 */ /* 0x0001e4000c101524 */
.L_x_1787:
        /* <DEDUP_REMOVED lines=21> */
[----:B------:R-:W0:Y:S02]  /*61d0*/  F2I.FTZ.TRUNC.NTZ R3, R24 ;  /* 0x0000001800037305 */ /* 0x000e24000021f100 */
[----:B0-----:R0:W-:Y:S01]  /*61e0*/  STG.E.U8 desc[UR36][R8.64], R3 ;  /* 0x0000000308007986 */ /* 0x0011e2000c101124 */
[----:B------:R-:W-:Y:S05]  /*61f0*/  BRA `(.L_x_1822) ;  /* 0x0000000c00387947 */ /* 0x000fea0003800000 */
.L_x_1820:
[----:B------:R-:W0:Y:S02]  /*6200*/  F2I.S64.TRUNC R24, R24 ;  /* 0x0000001800187311 */ /* 0x000e24000020d900 */
[----:B0-----:R-:W-:-:S05]  /*6210*/  IMAD.MOV.U32 R3, RZ, RZ, R24 ;  /* 0x000000ffff037224 */ /* 0x001fca00078e0018 */
[----:B------:R0:W-:Y:S01]  /*6220*/  STG.E.U8 desc[UR36][R8.64], R3 ;  /* 0x0000000308007986 */ /* 0x0001e2000c101124 */
[----:B------:R-:W-:Y:S05]  /*6230*/  BRA `(.L_x_1822) ;  /* 0x0000000c00287947 */ /* 0x000fea0003800000 */
.L_x_1819:
[----:B------:R-:W-:-:S13]  /*6240*/  ISETP.NE.AND P0, PT, R0, 0x2, PT ;  /* 0x000000020000780c */ /* 0x000fda0003f05270 */
[----:B------:R-:W-:Y:S05]  /*6250*/  @!P0 BRA `(.L_x_1823) ;  /* 0x0000000000288947 */ /* 0x000fea0003800000 */
[----:B------:R-:W-:-:S13]  /*6260*/  ISETP.NE.AND P0, PT, R0, 0x3, PT ;  /* 0x000000030000780c */ /* 0x000fda0003f05270 */
[----:B------:R-:W-:Y:S05]  /*6270*/  @!P0 BRA `(.L_x_1824) ;  /* 0x0000000000148947 */ /* 0x000fea0003800000 */
[----:B------:R-:W-:-:S13]  /*6280*/  ISETP.NE.AND P0, PT, R0, 0x4, PT ;  /* 0x000000040000780c */ /* 0x000fda0003f05270 */
[----:B------:R-:W-:Y:S05]  /*6290*/  @P0 BRA `(.L_x_1821) ;  /* 0x0000000800380947 */ /* 0x000fea0003800000 */
[----:B------:R-:W0:Y:S02]  /*62a0*/  F2I.S64.TRUNC R24, R24 ;  /* 0x0000001800187311 */ /* 0x000e24000020d900 */
[----:B0-----:R0:W-:Y:S01]  /*62b0*/  STG.E.64 desc[UR36][R8.64], R24 ;  /* 0x0000001808007986 */ /* 0x0011e2000c101b24 */
[----:B------:R-:W-:Y:S05]  /*62c0*/  BRA `(.L_x_1822) ;  /* 0x0000000c00047947 */ /* 0x000fea0003800000 */
.L_x_1824:
[----:B------:R-:W0:Y:S02]  /*62d0*/  F2I.FTZ.TRUNC.NTZ R3, R24 ;  /* 0x0000001800037305 */ /* 0x000e24000021f100 */
[----:B0-----:R0:W-:Y:S01]  /*62e0*/  STG.E desc[UR36][R8.64], R3 ;  /* 0x0000000308007986 */ /* 0x0011e2000c101924 */
[----:B------:R-:W-:Y:S05]  /*62f0*/  BRA `(.L_x_1822) ;  /* 0x0000000800f87947 */ /* 0x000fea0003800000 */
.L_x_1823:
[----:B------:R-:W0:Y:S02]  /*6300*/  F2I.FTZ.TRUNC.NTZ R3, R24 ;  /* 0x0000001800037305 */ /* 0x000e24000021f100 */
[----:B0-----:R0:W-:Y:S01]  /*6310*/  STG.E.U16 desc[UR36][R8.64], R3 ;  /* 0x0000000308007986 */ /* 0x0011e2000c101524 */
[----:B------:R-:W-:Y:S05]  /*6320*/  BRA `(.L_x_1822) ;  /* 0x0000000800ec7947 */ /* 0x000fea0003800000 */
.L_x_1818:
[----:B------:R-:W-:-:S13]  /*6330*/  ISETP.GT.AND P0, PT, R0, 0x6, PT ;  /* 0x000000060000780c */ /* 0x000fda0003f04270 */
[----:B------:R-:W-:Y:S05]  /*6340*/  @P0 BRA `(.L_x_1825) ;  /* 0x0000000000240947 */ /* 0x000fea0003800000 */
[----:B------:R-:W-:-:S13]  /*6350*/  ISETP.NE.AND P0, PT, R0, 0x5, PT ;  /* 0x000000050000780c */ /* 0x000fda0003f05270 */
[----:B------:R-:W-:Y:S05]  /*6360*/  @!P0 BRA `(.L_x_1826) ;  /* 0x0000000000108947 */ /* 0x000fea0003800000 */
[----:B------:R-:W-:-:S13]  /*6370*/  ISETP.NE.AND P0, PT, R0, 0x6, PT ;  /* 0x000000060000780c */ /* 0x000fda0003f05270 */
[----:B------:R-:W-:Y:S05]  /*6380*/  @P0 BRA `(.L_x_1821) ;  /* 0x0000000400fc0947 */ /* 0x000fea0003800000 */
[----:B------:R0:W-:Y:S01]  /*6390*/  STG.E desc[UR36][R8.64], R24 ;  /* 0x0000001808007986 */ /* 0x0001e2000c101924 */
[----:B------:R-:W-:Y:S05]  /*63a0*/  BRA `(.L_x_1822) ;  /* 0x0000000800cc7947 */ /* 0x000fea0003800000 */
.L_x_1826:
[----:B------:R-:W-:-:S05]  /*63b0*/  F2FP.F16.F32.PACK_AB R24, RZ, R24 ;  /* 0x00000018ff18723e */ /* 0x000fca00000000ff */
[----:B------:R0:W-:Y:S01]  /*63c0*/  STG.E.U16 desc[UR36][R8.64], R24 ;  /* 0x0000001808007986 */ /* 0x0001e2000c101524 */
[----:B------:R-:W-:Y:S05]  /*63d0*/  BRA `(.L_x_1822) ;  /* 0x0000000800c07947 */ /* 0x000fea0003800000 */
.L_x_1825:
[----:B------:R-:W-:-:S13]  /*63e0*/  ISETP.NE.AND P0, PT, R0, 0x7, PT ;  /* 0x000000070000780c */ /* 0x000fda0003f05270 */
[----:B------:R-:W-:Y:S05]  /*63f0*/  @!P0 BRA `(.L_x_1827) ;  /* 0x00000000002c8947 */ /* 0x000fea0003800000 */
[----:B------:R-:W-:-:S13]  /*6400*/  ISETP.NE.AND P0, PT, R0, 0x8, PT ;  /* 0x000000080000780c */ /* 0x000fda0003f05270 */
[----:B------:R-:W-:Y:S05]  /*6410*/  @!P0 BRA `(.L_x_1828) ;  /* 0x0000000000148947 */ /* 0x000fea0003800000 */
[----:B------:R-:W-:-:S13]  /*6420*/  ISETP.NE.AND P0, PT, R0, 0x9, PT ;  /* 0x000000090000780c */ /* 0x000fda0003f05270 */
[----:B------:R-:W-:Y:S05]  /*6430*/  @P0 BRA `(.L_x_1821) ;  /* 0x0000000400d00947 */ /* 0x000fea0003800000 */
[----:B------:R-:W-:-:S05]  /*6440*/  IMAD.MOV.U32 R25, RZ, RZ, RZ ;  /* 0x000000ffff197224 */ /* 0x000fca00078e00ff */
[----:B------:R0:W-:Y:S01]  /*6450*/  STG.E.64 desc[UR36][R8.64], R24 ;  /* 0x0000001808007986 */ /* 0x0001e2000c101b24 */
[----:B------:R-:W-:Y:S05]  /*6460*/  BRA `(.L_x_1822) ;  /* 0x00000008009c7947 */ /* 0x000fea0003800000 */
.L_x_1828:
[----:B------:R-:W-:-:S04]  /*6470*/  F2FP.F16.F32.PACK_AB R3, RZ, R24 ;  /* 0x00000018ff03723e */ /* 0x000fc800000000ff */
[----:B------:R-:W-:-:S05]  /*6480*/  PRMT R3, R3, 0x5410, RZ ;  /* 0x0000541003037816 */ /* 0x000fca00000000ff */
[----:B------:R0:W-:Y:S01]  /*6490*/  STG.E desc[UR36][R8.64], R3 ;  /* 0x0000000308007986 */ /* 0x0001e2000c101924 */
[----:B------:R-:W-:Y:S05]  /*64a0*/  BRA `(.L_x_1822) ;  /* 0x00000008008c7947 */ /* 0x000fea0003800000 */
.L_x_1827:
[----:B------:R-:W-:-:S06]  /*64b0*/  FMUL.FTZ R4, R24, 1 ;  /* 0x3f80000018047820 */ /* 0x000fcc0000410000 */
[----:B------:R-:W0:Y:S02]  /*64c0*/  F2F.F64.F32 R4, R4 ;  /* 0x0000000400047310 */ /* 0x000e240000201800 */
[----:B0-----:R0:W-:Y:S01]  /*64d0*/  STG.E.64 desc[UR36][R8.64], R4 ;  /* 0x0000000408007986 */ /* 0x0011e2000c101b24 */
[----:B------:R-:W-:Y:S05]  /*64e0*/  BRA `(.L_x_1822) ;  /* 0x00000008007c7947 */ /* 0x000fea0003800000 */
.L_x_1817:
        /* <DEDUP_REMOVED lines=10> */
[----:B------:R-:W0:Y:S02]  /*6590*/  F2I.FTZ.U32.TRUNC.NTZ R3, R24 ;  /* 0x0000001800037305 */ /* 0x000e24000021f000 */
[----:B0-----:R0:W-:Y:S01]  /*65a0*/  STG.E.U16 desc[UR36][R8.64], R3 ;  /* 0x0000000308007986 */ /* 0x0011e2000c101524 */
[----:B------:R-:W-:Y:S05]  /*65b0*/  BRA `(.L_x_1822) ;  /* 0x0000000800487947 */ /* 0x000fea0003800000 */
.L_x_1832:
        /* <DEDUP_REMOVED lines=16> */
.L_x_1835:
[----:B------:R-:W-:-:S04]  /*66c0*/  SHF.R.U32.HI R24, RZ, 0x18, R24 ;  /* 0x00000018ff187819 */ /* 0x000fc80000011618 */
[----:B------:R-:W-:-:S04]  /*66d0*/  LOP3.LUT R3, R3, 0x80, R24, 0xf8, !PT ;  /* 0x0000008003037812 */ /* 0x000fc800078ef818 */
[----:B------:R-:W-:-:S07]  /*66e0*/  PRMT R4, R3, 0x7610, R4 ;  /* 0x0000761003047816 */ /* 0x000fce0000000004 */
.L_x_1834:
[----:B------:R-:W-:Y:S05]  /*66f0*/  BSYNC.RECONVERGENT B0 ;  /* 0x0000000000007941 */ /* 0x000fea0003800200 */
.L_x_1833:
[----:B------:R0:W-:Y:S01]  /*6700*/  STG.E.U8 desc[UR36][R8.64], R4 ;  /* 0x0000000408007986 */ /* 0x0001e2000c101124 */
[----:B------:R-:W-:Y:S05]  /*6710*/  BRA `(.L_x_1822) ;  /* 0x0000000400f07947 */ /* 0x000fea0003800000 */
.L_x_1831:
        /* <DEDUP_REMOVED lines=16> */
.L_x_1838:
[----:B------:R-:W-:-:S04]  /*6820*/  SHF.R.U32.HI R24, RZ, 0x18, R24 ;  /* 0x00000018ff187819 */ /* 0x000fc80000011618 */
[----:B------:R-:W-:-:S04]  /*6830*/  LOP3.LUT R3, R3, 0x80, R24, 0xf8, !PT ;  /* 0x0000008003037812 */ /* 0x000fc800078ef818 */
[----:B------:R-:W-:-:S07]  /*6840*/  PRMT R4, R3, 0x7610, R4 ;  /* 0x0000761003047816 */ /* 0x000fce0000000004 */
.L_x_1837:
[----:B------:R-:W-:Y:S05]  /*6850*/  BSYNC.RECONVERGENT B0 ;  /* 0x0000000000007941 */ /* 0x000fea0003800200 */
.L_x_1836:
[----:B------:R0:W-:Y:S01]  /*6860*/  STG.E.U8 desc[UR36][R8.64], R4 ;  /* 0x0000000408007986 */ /* 0x0001e2000c101124 */
[----:B------:R-:W-:Y:S05]  /*6870*/  BRA `(.L_x_1822) ;  /* 0x0000000400987947 */ /* 0x000fea0003800000 */
.L_x_1830:
[----:B------:R-:W-:-:S13]  /*6880*/  ISETP.NE.AND P0, PT, R0, 0x1c, PT ;  /* 0x0000001c0000780c */ /* 0x000fda0003f05270 */
[----:B------:R-:W-:Y:S05]  /*6890*/  @!P0 BRA `(.L_x_1839) ;  /* 0x0000000000588947 */ /* 0x000fea0003800000 */
[----:B------:R-:W-:-:S13]  /*68a0*/  ISETP.NE.AND P0, PT, R0, 0x1d, PT ;  /* 0x0000001d0000780c */ /* 0x000fda0003f05270 */
[----:B------:R-:W-:Y:S05]  /*68b0*/  @!P0 BRA `(.L_x_1840) ;  /* 0x0000000000448947 */ /* 0x000fea0003800000 */
[----:B------:R-:W-:-:S13]  /*68c0*/  ISETP.NE.AND P0, PT, R0, 0x2c, PT ;  /* 0x0000002c0000780c */ /* 0x000fda0003f05270 */
[----:B------:R-:W-:Y:S05]  /*68d0*/  @P0 BRA `(.L_x_1821) ;  /* 0x0000000000a80947 */ /* 0x000fea0003800000 */
        /* <DEDUP_REMOVED lines=15> */
.L_x_1840:
[----:B------:R-:W0:Y:S02]  /*69d0*/  F2I.U64.TRUNC R24, R24 ;  /* 0x0000001800187311 */ /* 0x000e24000020d800 */
[----:B0-----:R0:W-:Y:S01]  /*69e0*/  STG.E.64 desc[UR36][R8.64], R24 ;  /* 0x0000001808007986 */ /* 0x0011e2000c101b24 */
[----:B------:R-:W-:Y:S05]  /*69f0*/  BRA `(.L_x_1822) ;  /* 0x0000000400387947 */ /* 0x000fea0003800000 */
.L_x_1839:
[----:B------:R-:W0:Y:S02]  /*6a00*/  F2I.FTZ.U32.TRUNC.NTZ R3, R24 ;  /* 0x0000001800037305 */ /* 0x000e24000021f000 */
[----:B0-----:R0:W-:Y:S01]  /*6a10*/  STG.E desc[UR36][R8.64], R3 ;  /* 0x0000000308007986 */ /* 0x0011e2000c101924 */
[----:B------:R-:W-:Y:S05]  /*6a20*/  BRA `(.L_x_1822) ;  /* 0x00000004002c7947 */ /* 0x000fea0003800000 */
.L_x_1829:
[----:B------:R-:W-:-:S13]  /*6a30*/  ISETP.GT.AND P0, PT, R0, 0xe, PT ;  /* 0x0000000e0000780c */ /* 0x000fda0003f04270 */
[----:B------:R-:W-:Y:S05]  /*6a40*/  @P0 BRA `(.L_x_1841) ;  /* 0x0000000000340947 */ /* 0x000fea0003800000 */
[----:B------:R-:W-:-:S13]  /*6a50*/  ISETP.NE.AND P0, PT, R0, 0xa, PT ;  /* 0x0000000a0000780c */ /* 0x000fda0003f05270 */
[----:B------:R-:W-:Y:S05]  /*6a60*/  @!P0 BRA `(.L_x_1842) ;  /* 0x0000000000188947 */ /* 0x000fea0003800000 */
[----:B------:R-:W-:-:S13]  /*6a70*/  ISETP.NE.AND P0, PT, R0, 0xb, PT ;  /* 0x0000000b0000780c */ /* 0x000fda0003f05270 */
[----:B------:R-:W-:Y:S05]  /*6a80*/  @P0 BRA `(.L_x_1821) ;  /* 0x00000000003c0947 */ /* 0x000fea0003800000 */
[----:B------:R-:W-:-:S04]  /*6a90*/  FSETP.NEU.FTZ.AND P0, PT, R24, RZ, PT ;  /* 0x000000ff1800720b */ /* 0x000fc80003f1d000 */
[----:B------:R-:W-:-:S05]  /*6aa0*/  SEL R3, RZ, 0x1, !P0 ;  /* 0x00000001ff037807 */ /* 0x000fca0004000000 */
[----:B------:R4:W-:Y:S01]  /*6ab0*/  STG.E.U8 desc[UR36][R8.64], R3 ;  /* 0x0000000308007986 */ /* 0x0009e2000c101124 */
[----:B------:R-:W-:Y:S05]  /*6ac0*/  BRA `(.L_x_1822) ;  /* 0x0000000400047947 */ /* 0x000fea0003800000 */
.L_x_1842:
[----:B------:R-:W-:Y:S01]  /*6ad0*/  FMUL.FTZ R4, R24, 1 ;  /* 0x3f80000018047820 */ /* 0x000fe20000410000 */
[----:B------:R-:W-:-:S05]  /*6ae0*/  CS2R R6, SRZ ;  /* 0x0000000000067805 */ /* 0x000fca000001ff00 */
[----:B------:R-:W0:Y:S02]  /*6af0*/  F2F.F64.F32 R4, R4 ;  /* 0x0000000400047310 */ /* 0x000e240000201800 */
[----:B0-----:R3:W-:Y:S01]  /*6b00*/  STG.E.128 desc[UR36][R8.64], R4 ;  /* 0x0000000408007986 */ /* 0x0017e2000c101d24 */
[----:B------:R-:W-:Y:S05]  /*6b10*/  BRA `(.L_x_1822) ;  /* 0x0000000000f07947 */ /* 0x000fea0003800000 */
.L_x_1841:
[----:B------:R-:W-:-:S13]  /*6b20*/  ISETP.NE.AND P0, PT, R0, 0xf, PT ;  /* 0x0000000f0000780c */ /* 0x000fda0003f05270 */
[----:B------:R-:W-:Y:S05]  /*6b30*/  @!P0 BRA `(.L_x_1843) ;  /* 0x0000000000e08947 */ /* 0x000fea0003800000 */
[----:B------:R-:W-:-:S13]  /*6b40*/  ISETP.NE.AND P0, PT, R0, 0x17, PT ;  /* 0x000000170000780c */ /* 0x000fda0003f05270 */
[----:B------:R-:W-:Y:S05]  /*6b50*/  @!P0 BRA `(.L_x_1844) ;  /* 0x00000000008c8947 */ /* 0x000fea0003800000 */
[----:B------:R-:W-:-:S13]  /*6b60*/  ISETP.NE.AND P0, PT, R0, 0x18, PT ;  /* 0x000000180000780c */ /* 0x000fda0003f05270 */
[----:B------:R-:W-:Y:S05]  /*6b70*/  @!P0 BRA `(.L_x_1845) ;  /* 0x0000000000448947 */ /* 0x000fea0003800000 */
.L_x_1821:
        /* <DEDUP_REMOVED lines=16> */
.L_x_1846:
[----:B------:R-:W-:Y:S05]  /*6c80*/  BRA `(.L_x_1822) ;  /* 0x0000000000947947 */ /* 0x000fea0003800000 */
.L_x_1845:
        /* <DEDUP_REMOVED lines=12> */
.L_x_1848:
[----:B------:R-:W-:Y:S05]  /*6d50*/  BSYNC.RECONVERGENT B0 ;  /* 0x0000000000007941 */ /* 0x000fea0003800200 */
.L_x_1847:
[----:B------:R-:W-:-:S05]  /*6d60*/  LOP3.LUT R3, R0, 0x80, R5, 0xf8, !PT ;  /* 0x0000008000037812 */ /* 0x000fca00078ef805 */
[----:B------:R1:W-:Y:S01]  /*6d70*/  STG.E.U8 desc[UR36][R8.64], R3 ;  /* 0x0000000308007986 */ /* 0x0003e2000c101124 */
[----:B------:R-:W-:Y:S05]  /*6d80*/  BRA `(.L_x_1822) ;  /* 0x0000000000547947 */ /* 0x000fea0003800000 */
.L_x_1844:
        /* <DEDUP_REMOVED lines=11> */
.L_x_1850:
[----:B------:R-:W-:Y:S01]  /*6e40*/  IMAD.MOV.U32 R0, RZ, RZ, 0x7f ;  /* 0x0000007fff007424 */ /* 0x000fe200078e00ff */
[----:B------:R-:W-:-:S04]  /*6e50*/  ISETP.GT.U32.AND P0, PT, R4, 0x7f800000, PT ;  /* 0x7f8000000400780c */ /* 0x000fc80003f04070 */
[----:B------:R-:W-:-:S09]  /*6e60*/  SEL R0, R0, 0x7c, P0 ;  /* 0x0000007c00007807 */ /* 0x000fd20000000000 */
.L_x_1851:
[----:B------:R-:W-:Y:S05]  /*6e70*/  BSYNC.RECONVERGENT B0 ;  /* 0x0000000000007941 */ /* 0x000fea0003800200 */
.L_x_1849:
[----:B------:R-:W-:-:S04]  /*6e80*/  SHF.R.U32.HI R3, RZ, 0x18, R24 ;  /* 0x00000018ff037819 */ /* 0x000fc80000011618 */
[----:B------:R-:W-:-:S05]  /*6e90*/  LOP3.LUT R3, R0, 0x80, R3, 0xf8, !PT ;  /* 0x0000008000037812 */ /* 0x000fca00078ef803 */
[----:B------:R2:W-:Y:S01]  /*6ea0*/  STG.E.U8 desc[UR36][R8.64], R3 ;  /* 0x0000000308007986 */ /* 0x0005e2000c101124 */
[----:B------:R-:W-:Y:S05]  /*6eb0*/  BRA `(.L_x_1822) ;  /* 0x0000000000087947 */ /* 0x000fea0003800000 */
.L_x_1843:
[----:B------:R-:W-:-:S05]  /*6ec0*/  F2FP.BF16.F32.PACK_AB R24, RZ, R24 ;  /* 0x00000018ff18723e */ /* 0x000fca00000010ff */
[----:B------:R0:W-:Y:S02]  /*6ed0*/  STG.E.U16 desc[UR36][R8.64], R24 ;  /* 0x0000001808007986 */ /* 0x0001e4000c101524 */
.L_x_1822:
[----:B------:R-:W-:-:S07]  /*6ee0*/  VIADD R19, R19, 0x80 ;  /* 0x0000008013137836 */ /* 0x000fce0000000000 */
.L_x_1781:
[----:B------:R-:W-:Y:S05]  /*6ef0*/  BSYNC.RECONVERGENT B6 ;  /* 0x0000000000067941 */ /* 0x000fea0003800200 */
.L_x_1780:
[----:B------:R-:W-:-:S13]  /*6f00*/  ISETP.GE.AND P0, PT, R19, R17, PT ;  /* 0x000000111300720c */ /* 0x000fda0003f06270 */
[----:B------:R-:W-:Y:S05]  /*6f10*/  @P0 EXIT ;  /* 0x000000000000094d */ /* 0x000fea0003800000 */
[----:B0-23--:R-:W0:Y:S01]  /*6f20*/  LDC.64 R4, c[0x0][0x388] ;  /* 0x0000e200ff047b82 */ /* 0x00de220000000a00 */
[----:B------:R-:W4:Y:S01]  /*6f30*/  LDCU UR4, c[0x0][0x3a8] ;  /* 0x00007500ff0477ac */ /* 0x000f220008000800 */
[----:B-1----:R-:W-:Y:S01]  /*6f40*/  PRMT R0, R16, 0x9910, RZ ;  /* 0x0000991010007816 */ /* 0x002fe200000000ff */
[----:B------:R-:W-:-:S03]  /*6f50*/  IMAD R2, R2, 0x200, R19 ;  /* 0x0000020002027824 */ /* 0x000fc600078e0213 */
[----:B------:R-:W-:Y:S01]  /*6f60*/  ISETP.GT.AND P1, PT, R0, 0x9, PT ;  /* 0x000000090000780c */ /* 0x000fe20003f24270 */
[----:B----4-:R-:W-:-:S05]  /*6f70*/  IMAD R3, R2, UR4, RZ ;  /* 0x0000000402037c24 */ /* 0x010fca000f8e02ff */
        /* <DEDUP_REMOVED lines=12> */
[----:B0-----:R-:W-:Y:S01]  /*7040*/  STG.E.U8 desc[UR36][R2.64], R5 ;  /* 0x0000000502007986 */ /* 0x001fe2000c101124 */
[----:B------:R-:W-:Y:S05]  /*7050*/  EXIT ;  /* 0x000000000000794d */ /* 0x000fea0003800000 */
.L_x_1855:
[----:B-----5:R-:W0:Y:S02]  /*7060*/  F2I.S64.TRUNC R18, R18 ;  /* 0x0000001200127311 */ /* 0x020e24000020d900 */
[----:B0-----:R-:W-:-:S05]  /*7070*/  IMAD.MOV.U32 R5, RZ, RZ, R18 ;  /* 0x000000ffff057224 */ /* 0x001fca00078e0012 */
[----:B------:R-:W-:Y:S01]  /*7080*/  STG.E.U8 desc[UR36][R2.64], R5 ;  /* 0x0000000502007986 */ /* 0x000fe2000c101124 */
[----:B------:R-:W-:Y:S05]  /*7090*/  EXIT ;  /* 0x000000000000794d */ /* 0x000fea0003800000 */
.L_x_1854:
[----:B------:R-:W-:-:S13]  /*70a0*/  ISETP.NE.AND P0, PT, R0, 0x2, PT ;  /* 0x000000020000780c */ /* 0x000fda0003f05270 */
[----:B------:R-:W-:Y:S05]  /*70b0*/  @!P0 BRA `(.L_x_1857) ;  /* 0x0000000000288947 */ /* 0x000fea0003800000 */
[----:B------:R-:W-:-:S13]  /*70c0*/  ISETP.NE.AND P0, PT, R0, 0x3, PT ;  /* 0x000000030000780c */ /* 0x000fda0003f05270 */
[----:B------:R-:W-:Y:S05]  /*70d0*/  @!P0 BRA `(.L_x_1858) ;  /* 0x0000000000148947 */ /* 0x000fea0003800000 */
[----:B------:R-:W-:-:S13]  /*70e0*/  ISETP.NE.AND P0, PT, R0, 0x4, PT ;  /* 0x000000040000780c */ /* 0x000fda0003f05270 */
[----:B------:R-:W-:Y:S05]  /*70f0*/  @P0 BRA `(.L_x_1856) ;  /* 0x0000000800380947 */ /* 0x000fea0003800000 */
[----:B-----5:R-:W0:Y:S02]  /*7100*/  F2I.S64.TRUNC R18, R18 ;  /* 0x0000001200127311 */ /* 0x020e24000020d900 */
[----:B0-----:R-:W-:Y:S01]  /*7110*/  STG.E.64 desc[UR36][R2.64], R18 ;  /* 0x0000001202007986 */ /* 0x001fe2000c101b24 */
[----:B------:R-:W-:Y:S05]  /*7120*/  EXIT ;  /* 0x000000000000794d */ /* 0x000fea0003800000 */
.L_x_1858:
[----:B-----5:R-:W0:Y:S02]  /*7130*/  F2I.FTZ.TRUNC.NTZ R5, R18 ;  /* 0x0000001200057305 */ /* 0x020e24000021f100 */
[----:B0-----:R-:W-:Y:S01]  /*7140*/  STG.E desc[UR36][R2.64], R5 ;  /* 0x0000000502007986 */ /* 0x001fe2000c101924 */
[----:B------:R-:W-:Y:S05]  /*7150*/  EXIT ;  /* 0x000000000000794d */ /* 0x000fea0003800000 */
.L_x_1857:
[----:B-----5:R-:W0:Y:S02]  /*7160*/  F2I.FTZ.TRUNC.NTZ R5, R18 ;  /* 0x0000001200057305 */ /* 0x020e24000021f100 */
[----:B0-----:R-:W-:Y:S01]  /*7170*/  STG.E.U16 desc[UR36][R2.64], R5 ;  /* 0x0000000502007986 */ /* 0x001fe2000c101524 */
[----:B------:R-:W-:Y:S05]  /*7180*/  EXIT ;  /* 0x000000000000794d */ /* 0x000fea0003800000 */
.L_x_1853:
[----:B------:R-:W-:-:S13]  /*7190*/  ISETP.GT.AND P0, PT, R0, 0x6, PT ;  /* 0x000000060000780c */ /* 0x000fda0003f04270 */
[----:B------:R-:W-:Y:S05]  /*71a0*/  @P0 BRA `(.L_x_1859) ;  /* 0x0000000000240947 */ /* 0x000fea0003800000 */
[----:B------:R-:W-:-:S13]  /*71b0*/  ISETP.NE.AND P0, PT, R0, 0x5, PT ;  /* 0x000000050000780c */ /* 0x000fda0003f05270 */
[----:B------:R-:W-:Y:S05]  /*71c0*/  @!P0 BRA `(.L_x_1860) ;  /* 0x0000000000108947 */ /* 0x000fea0003800000 */
[----:B------:R-:W-:-:S13]  /*71d0*/  ISETP.NE.AND P0, PT, R0, 0x6, PT ;  /* 0x000000060000780c */ /* 0x000fda0003f05270 */
[----:B------:R-:W-:Y:S05]  /*71e0*/  @P0 BRA `(.L_x_1856) ;  /* 0x0000000400fc0947 */ /* 0x000fea0003800000 */
[----:B-----5:R-:W-:Y:S01]  /*71f0*/  STG.E desc[UR36][R2.64], R18 ;  /* 0x0000001202007986 */ /* 0x020fe2000c101924 */
[----:B------:R-:W-:Y:S05]  /*7200*/  EXIT ;  /* 0x000000000000794d */ /* 0x000fea0003800000 */
.L_x_1860:
[----:B-----5:R-:W-:-:S05]  /*7210*/  F2FP.F16.F32.PACK_AB R18, RZ, R18 ;  /* 0x00000012ff12723e */ /* 0x020fca00000000ff */
[----:B------:R-:W-:Y:S01]  /*7220*/  STG.E.U16 desc[UR36][R2.64], R18 ;  /* 0x0000001202007986 */ /* 0x000fe2000c101524 */
[----:B------:R-:W-:Y:S05]  /*7230*/  EXIT ;  /* 0x000000000000794d */ /* 0x000fea0003800000 */
.L_x_1859:
[----:B------:R-:W-:-:S13]  /*7240*/  ISETP.NE.AND P0, PT, R0, 0x7, PT ;  /* 0x000000070000780c */ /* 0x000fda0003f05270 */
[----:B------:R-:W-:Y:S05]  /*7250*/  @!P0 BRA `(.L_x_1861) ;  /* 0x00000000002c8947 */ /* 0x000fea0003800000 */
[----:B------:R-:W-:-:S13]  /*7260*/  ISETP.NE.AND P0, PT, R0, 0x8, PT ;  /* 0x000000080000780c */ /* 0x000fda0003f05270 */
[----:B------:R-:W-:Y:S05]  /*7270*/  @!P0 BRA `(.L_x_1862) ;  /* 0x0000000000148947 */ /* 0x000fea0003800000 */
[----:B------:R-:W-:-:S13]  /*7280*/  ISETP.NE.AND P0, PT, R0, 0x9, PT ;  /* 0x000000090000780c */ /* 0x000fda0003f05270 */
[----:B------:R-:W-:Y:S05]  /*7290*/  @P0 BRA `(.L_x_1856) ;  /* 0x0000000400d00947 */ /* 0x000fea0003800000 */
[----:B------:R-:W-:-:S05]  /*72a0*/  IMAD.MOV.U32 R19, RZ, RZ, RZ ;  /* 0x000000ffff137224 */ /* 0x000fca00078e00ff */
[----:B-----5:R-:W-:Y:S01]  /*72b0*/  STG.E.64 desc[UR36][R2.64], R18 ;  /* 0x0000001202007986 */ /* 0x020fe2000c101b24 */
[----:B------:R-:W-:Y:S05]  /*72c0*/  EXIT ;  /* 0x000000000000794d */ /* 0x000fea0003800000 */
.L_x_1862:
[----:B-----5:R-:W-:-:S04]  /*72d0*/  F2FP.F16.F32.PACK_AB R5, RZ, R18 ;  /* 0x00000012ff05723e */ /* 0x020fc800000000ff */
[----:B------:R-:W-:-:S05]  /*72e0*/  PRMT R5, R5, 0x5410, RZ ;  /* 0x0000541005057816 */ /* 0x000fca00000000ff */
[----:B------:R-:W-:Y:S01]  /*72f0*/  STG.E desc[UR36][R2.64], R5 ;  /* 0x0000000502007986 */ /* 0x000fe2000c101924 */
[----:B------:R-:W-:Y:S05]  /*7300*/  EXIT ;  /* 0x000000000000794d */ /* 0x000fea0003800000 */
.L_x_1861:
[----:B-----5:R-:W-:-:S06]  /*7310*/  FMUL.FTZ R4, R18, 1 ;  /* 0x3f80000012047820 */ /* 0x020fcc0000410000 */
[----:B------:R-:W0:Y:S02]  /*7320*/  F2F.F64.F32 R4, R4 ;  /* 0x0000000400047310 */ /* 0x000e240000201800 */
[----:B0-----:R-:W-:Y:S01]  /*7330*/  STG.E.64 desc[UR36][R2.64], R4 ;  /* 0x0000000402007986 */ /* 0x001fe2000c101b24 */
[----:B------:R-:W-:Y:S05]  /*7340*/  EXIT ;  /* 0x000000000000794d */ /* 0x000fea0003800000 */
.L_x_1852:
        /* <DEDUP_REMOVED lines=11> */
[----:B0-----:R-:W-:Y:S01]  /*7400*/  STG.E.U16 desc[UR36][R2.64], R5 ;  /* 0x0000000502007986 */ /* 0x001fe2000c101524 */
[----:B------:R-:W-:Y:S05]  /*7410*/  EXIT ;  /* 0x000000000000794d */ /* 0x000fea0003800000 */
.L_x_1866:
        /* <DEDUP_REMOVED lines=16> */
.L_x_1869:
[----:B------:R-:W-:-:S04]  /*7520*/  SHF.R.U32.HI R18, RZ, 0x18, R18 ;  /* 0x00000018ff127819 */ /* 0x000fc80000011612 */
[----:B------:R-:W-:-:S04]  /*7530*/  LOP3.LUT R5, R5, 0x80, R18, 0xf8, !PT ;  /* 0x0000008005057812 */ /* 0x000fc800078ef812 */
[----:B------:R-:W-:-:S07]  /*7540*/  PRMT R0, R5, 0x7610, R0 ;  /* 0x0000761005007816 */ /* 0x000fce0000000000 */
.L_x_1868:
[----:B------:R-:W-:Y:S05]  /*7550*/  BSYNC.RECONVERGENT B0 ;  /* 0x0000000000007941 */ /* 0x000fea0003800200 */
.L_x_1867:
[----:B------:R-:W-:Y:S01]  /*7560*/  STG.E.U8 desc[UR36][R2.64], R0 ;  /* 0x0000000002007986 */ /* 0x000fe2000c101124 */
[----:B------:R-:W-:Y:S05]  /*7570*/  EXIT ;  /* 0x000000000000794d */ /* 0x000fea0003800000 */
.L_x_1865:
        /* <DEDUP_REMOVED lines=16> */
.L_x_1872:
[----:B------:R-:W-:-:S04]  /*7680*/  SHF.R.U32.HI R18, RZ, 0x18, R18 ;  /* 0x00000018ff127819 */ /* 0x000fc80000011612 */
[----:B------:R-:W-:-:S04]  /*7690*/  LOP3.LUT R5, R5, 0x80, R18, 0xf8, !PT ;  /* 0x0000008005057812 */ /* 0x000fc800078ef812 */
[----:B------:R-:W-:-:S07]  /*76a0*/  PRMT R0, R5, 0x7610, R0 ;  /* 0x0000761005007816 */ /* 0x000fce0000000000 */
.L_x_1871:
[----:B------:R-:W-:Y:S05]  /*76b0*/  BSYNC.RECONVERGENT B0 ;  /* 0x0000000000007941 */ /* 0x000fea0003800200 */
.L_x_1870:
[----:B------:R-:W-:Y:S01]  /*76c0*/  STG.E.U8 desc[UR36][R2.64], R0 ;  /* 0x0000000002007986 */ /* 0x000fe2000c101124 */
[----:B------:R-:W-:Y:S05]  /*76d0*/  EXIT ;  /* 0x000000000000794d */ /* 0x000fea0003800000 */
.L_x_1864:
        /* <DEDUP_REMOVED lines=21> */
.L_x_1874:
[----:B-----5:R-:W0:Y:S02]  /*7830*/  F2I.U64.TRUNC R18, R18 ;  /* 0x0000001200127311 */ /* 0x020e24000020d800 */
[----:B0-----:R-:W-:Y:S01]  /*7840*/  STG.E.64 desc[UR36][R2.64], R18 ;  /* 0x0000001202007986 */ /* 0x001fe2000c101b24 */
[----:B------:R-:W-:Y:S05]  /*7850*/  EXIT ;  /* 0x000000000000794d */ /* 0x000fea0003800000 */
.L_x_1873:
[----:B-----5:R-:W0:Y:S02]  /*7860*/  F2I.FTZ.U32.TRUNC.NTZ R5, R18 ;  /* 0x0000001200057305 */ /* 0x020e24000021f000 */
[----:B0-----:R-:W-:Y:S01]  /*7870*/  STG.E desc[UR36][R2.64], R5 ;  /* 0x0000000502007986 */ /* 0x001fe2000c101924 */
[----:B------:R-:W-:Y:S05]  /*7880*/  EXIT ;  /* 0x000000000000794d */ /* 0x000fea0003800000 */
.L_x_1863:
        /* <DEDUP_REMOVED lines=8> */
[----:B------:R-:W-:Y:S01]  /*7910*/  STG.E.U8 desc[UR36][R2.64], R5 ;  /* 0x0000000502007986 */ /* 0x000fe2000c101124 */
[----:B------:R-:W-:Y:S05]  /*7920*/  EXIT ;  /* 0x000000000000794d */ /* 0x000fea0003800000 */
.L_x_1876:
[----:B-----5:R-:W-:Y:S01]  /*7930*/  FMUL.FTZ R4, R18, 1 ;  /* 0x3f80000012047820 */ /* 0x020fe20000410000 */
[----:B------:R-:W-:-:S05]  /*7940*/  CS2R R6, SRZ ;  /* 0x0000000000067805 */ /* 0x000fca000001ff00 */
[----:B------:R-:W0:Y:S02]  /*7950*/  F2F.F64.F32 R4, R4 ;  /* 0x0000000400047310 */ /* 0x000e240000201800 */
[----:B0-----:R-:W-:Y:S01]  /*7960*/  STG.E.128 desc[UR36][R2.64], R4 ;  /* 0x0000000402007986 */ /* 0x001fe2000c101d24 */
[----:B------:R-:W-:Y:S05]  /*7970*/  EXIT ;  /* 0x000000000000794d */ /* 0x000fea0003800000 */
.L_x_1875:
[----:B------:R-:W-:-:S13]  /*7980*/  ISETP.NE.AND P0, PT, R0, 0xf, PT ;  /* 0x0000000f0000780c */ /* 0x000fda0003f05270 */
[----:B------:R-:W-:Y:S05]  /*7990*/  @!P0 BRA `(.L_x_1877) ;  /* 0x0000000000e08947 */ /* 0x000fea0003800000 */
[----:B------:R-:W-:-:S13]  /*79a0*/  ISETP.NE.AND P0, PT, R0, 0x17, PT ;  /* 0x000000170000780c */ /* 0x000fda0003f05270 */
[----:B------:R-:W-:Y:S05]  /*79b0*/  @!P0 BRA `(.L_x_1878) ;  /* 0x00000000008c8947 */ /* 0x000fea0003800000 */
[----:B------:R-:W-:-:S13]  /*79c0*/  ISETP.NE.AND P0, PT, R0, 0x18, PT ;  /* 0x000000180000780c */ /* 0x000fda0003f05270 */
[----:B------:R-:W-:Y:S05]  /*79d0*/  @!P0 BRA `(.L_x_1879) ;  /* 0x0000000000448947 */ /* 0x000fea0003800000 */
.L_x_1856:
        /* <DEDUP_REMOVED lines=15> */
[----:B--2--5:R-:W-:Y:S05]  /*7ad0*/  CALL.ABS.NOINC R2 ;  /* 0x0000000002007343 */ /* 0x024fea0003c00000 */
.L_x_1880:
[----:B------:R-:W-:Y:S05]  /*7ae0*/  EXIT ;  /* 0x000000000000794d */ /* 0x000fea0003800000 */
.L_x_1879:
        /* <DEDUP_REMOVED lines=12> */
.L_x_1882:
[----:B------:R-:W-:Y:S05]  /*7bb0*/  BSYNC.RECONVERGENT B0 ;  /* 0x0000000000007941 */ /* 0x000fea0003800200 */
.L_x_1881:
[----:B------:R-:W-:-:S05]  /*7bc0*/  LOP3.LUT R5, R0, 0x80, R7, 0xf8, !PT ;  /* 0x0000008000057812 */ /* 0x000fca00078ef807 */
[----:B------:R-:W-:Y:S01]  /*7bd0*/  STG.E.U8 desc[UR36][R2.64], R5 ;  /* 0x0000000502007986 */ /* 0x000fe2000c101124 */
[----:B------:R-:W-:Y:S05]  /*7be0*/  EXIT ;  /* 0x000000000000794d */ /* 0x000fea0003800000 */
.L_x_1878:
        /* <DEDUP_REMOVED lines=11> */
.L_x_1884:
[----:B------:R-:W-:Y:S01]  /*7ca0*/  IMAD.MOV.U32 R0, RZ, RZ, 0x7f ;  /* 0x0000007fff007424 */ /* 0x000fe200078e00ff */
[----:B------:R-:W-:-:S04]  /*7cb0*/  ISETP.GT.U32.AND P0, PT, R4, 0x7f800000, PT ;  /* 0x7f8000000400780c */ /* 0x000fc80003f04070 */
[----:B------:R-:W-:-:S09]  /*7cc0*/  SEL R0, R0, 0x7c, P0 ;  /* 0x0000007c00007807 */ /* 0x000fd20000000000 */
.L_x_1885:
[----:B------:R-:W-:Y:S05]  /*7cd0*/  BSYNC.RECONVERGENT B0 ;  /* 0x0000000000007941 */ /* 0x000fea0003800200 */
.L_x_1883:
[----:B------:R-:W-:-:S04]  /*7ce0*/  SHF.R.U32.HI R5, RZ, 0x18, R18 ;  /* 0x00000018ff057819 */ /* 0x000fc80000011612 */
[----:B------:R-:W-:-:S05]  /*7cf0*/  LOP3.LUT R5, R0, 0x80, R5, 0xf8, !PT ;  /* 0x0000008000057812 */ /* 0x000fca00078ef805 */
[----:B------:R-:W-:Y:S01]  /*7d00*/  STG.E.U8 desc[UR36][R2.64], R5 ;  /* 0x0000000502007986 */ /* 0x000fe2000c101124 */
[----:B------:R-:W-:Y:S05]  /*7d10*/  EXIT ;  /* 0x000000000000794d */ /* 0x000fea0003800000 */
.L_x_1877:
[----:B-----5:R-:W-:-:S05]  /*7d20*/  F2FP.BF16.F32.PACK_AB R18, RZ, R18 ;  /* 0x00000012ff12723e */ /* 0x020fca00000010ff */
[----:B------:R-:W-:Y:S01]  /*7d30*/  STG.E.U16 desc[UR36][R2.64], R18 ;  /* 0x0000001202007986 */ /* 0x000fe2000c101524 */
[----:B------:R-:W-:Y:S05]  /*7d40*/  EXIT ;  /* 0x000000000000794d */ /* 0x000fea0003800000 */
.L_x_1886:
        /* <DEDUP_REMOVED lines=11> */
.L_x_17264:


//--------------------- .text._ZN2at6native18elementwise_kernelILi128ELi2EZNS0_22gpu_kernel_impl_nocastIZZZNS0_16acos_kernel_cudaERNS_18TensorIteratorBaseEENKUlvE0_clEvENKUlvE0_clEvEUlfE_EEvS4_RKT_EUliE_EEviT1_ --------------------------
	.section	.text._ZN2at6native18elementwise_kernelILi128ELi2EZNS0_22gpu_kernel_impl_nocastIZZZNS0_16acos_kernel_cudaERNS_18TensorIteratorBaseEENKUlvE0_clEvENKUlvE0_clEvEUlfE_EEvS4_RKT_EUliE_EEviT1_,"ax",@progbits
	.align	128
        .global         _ZN2at6native18elementwise_kernelILi128ELi2EZNS0_22gpu_kernel_impl_nocastIZZZNS0_16acos_kernel_cudaERNS_18TensorIteratorBaseEENKUlvE0_clEvENKUlvE0_clEvEUlfE_EEvS4_RKT_EUliE_EEviT1_
        .type           _ZN2at6native18elementwise_kernelILi128ELi2EZNS0_22gpu_kernel_impl_nocastIZZZNS0_16acos_kernel_cudaERNS_18TensorIteratorBaseEENKUlvE0_clEvENKUlvE0_clEvEUlfE_EEvS4_RKT_EUliE_EEviT1_,@function
        .size           _ZN2at6native18elementwise_kernelILi128ELi2EZNS0_22gpu_kernel_impl_nocastIZZZNS0_16acos_kernel_cudaERNS_18TensorIteratorBaseEENKUlvE0_clEvENKUlvE0_clEvEUlfE_EEvS4_RKT_EUliE_EEviT1_,(.L_x_17265 - _ZN2at6native18elementwise_kernelILi128ELi2EZNS0_22gpu_kernel_impl_nocastIZZZNS0_16acos_kernel_cudaERNS_18TensorIteratorBaseEENKUlvE0_clEvENKUlvE0_clEvEUlfE_EEvS4_RKT_EUliE_EEviT1_)
        .other          _ZN2at6native18elementwise_kernelILi128ELi2EZNS0_22gpu_kernel_impl_nocastIZZZNS0_16acos_kernel_cudaERNS_18TensorIteratorBaseEENKUlvE0_clEvENKUlvE0_clEvEUlfE_EEvS4_RKT_EUliE_EEviT1_,@"STO_CUDA_ENTRY STV_DEFAULT"
_ZN2at6native18elementwise_kernelILi128ELi2EZNS0_22gpu_kernel_impl_nocastIZZZNS0_16acos_kernel_cudaERNS_18TensorIteratorBaseEENKUlvE0_clEvENKUlvE0_clEvEUlfE_EEvS4_RKT_EUliE_EEviT1_:
.text._ZN2at6native18elementwise_kernelILi128ELi2EZNS0_22gpu_kernel_impl_nocastIZZZNS0_16acos_kernel_cudaERNS_18TensorIteratorBaseEENKUlvE0_clEvENKUlvE0_clEvEUlfE_EEvS4_RKT_EUliE_EEviT1_:
        /* <DEDUP_REMOVED lines=10> */
[----:B------:R-:W-:Y:S01]  /*00a0*/  BSSY.RECONVERGENT B0, `(.L_x_1888) ;  /* 0x0000023000007945 */ /* 0x000fe20003800200 */
[----:B0-----:R-:W-:-:S13]  /*00b0*/  ISETP.GE.AND P0, PT, R3, UR4, PT ;  /* 0x0000000403007c0c */ /* 0x001fda000bf06270 */
[----:B------:R-:W-:Y:S05]  /*00c0*/  @P0 BRA `(.L_x_1889) ;  /* 0x0000000000800947 */ /* 0x000fea0003800000 */
[----:B------:R-:W0:Y:S02]  /*00d0*/  LDC.64 R4, c[0x0][0x588] ;  /* 0x00016200ff047b82 */ /* 0x000e240000000a00 */
[----:B0-----:R0:W2:Y:S01]  /*00e0*/  LDG.E R0, desc[UR6][R4.64] ;  /* 0x0000000604007981 */ /* 0x0010a2000c1e1900 */
[----:B------:R-:W-:Y:S01]  /*00f0*/  HFMA2 R7, -RZ, RZ, 1.75, 0 ;  /* 0x3f000000ff077431 */ /* 0x000fe200000001ff */
[----:B------:R-:W-:Y:S02]  /*0100*/  IADD3 R3, PT, PT, R3, 0x80, RZ ;  /* 0x0000008003037810 */ /* 0x000fe40007ffe0ff */
[----:B0-----:R-:W-:Y:S02]  /*0110*/  MOV R5, 0x3d10ecef ;  /* 0x3d10ecef00057802 */ /* 0x001fe40000000f00 */
[C---:B--2---:R-:W-:Y:S01]  /*0120*/  FFMA.FTZ R2, |R0|.reuse, -R7, 0.5 ;  /* 0x3f00000000027423 */ /* 0x044fe20000010a07 */
        /* <DEDUP_REMOVED lines=25> */
[----:B0-----:R0:W-:Y:S02]  /*02c0*/  STG.E desc[UR6][R4.64], R9 ;  /* 0x0000000904007986 */ /* 0x0011e4000c101906 */
.L_x_1889:
[----:B------:R-:W-:Y:S05]  /*02d0*/  BSYNC.RECONVERGENT B0 ;  /* 0x0000000000007941 */ /* 0x000fea0003800200 */
.L_x_1888:
[----:B------:R-:W-:-:S13]  /*02e0*/  ISETP.GE.AND P0, PT, R3, UR4, PT ;  /* 0x0000000403007c0c */ /* 0x000fda000bf06270 */
[----:B------:R-:W-:Y:S05]  /*02f0*/  @P0 EXIT ;  /* 0x000000000000094d */ /* 0x000fea0003800000 */
[----:B------:R-:W1:Y:S02]  /*0300*/  LDC.64 R2, c[0x0][0x588] ;  /* 0x00016200ff027b82 */ /* 0x000e640000000a00 */
[----:B-1----:R1:W2:Y:S01]  /*0310*/  LDG.E R0, desc[UR6][R2.64] ;  /* 0x0000000602007981 */ /* 0x0022a2000c1e1900 */
[----:B0-----:R-:W-:Y:S01]  /*0320*/  HFMA2 R5, -RZ, RZ, 1.75, 0 ;  /* 0x3f000000ff057431 */ /* 0x001fe200000001ff */
[----:B-1----:R-:W-:-:S04]  /*0330*/  MOV R3, 0x3d10ecef ;  /* 0x3d10ecef00037802 */ /* 0x002fc80000000f00 */
        /* <DEDUP_REMOVED lines=26> */
[----:B0-----:R-:W-:Y:S01]  /*04e0*/  STG.E desc[UR6][R2.64], R7 ;  /* 0x0000000702007986 */ /* 0x001fe2000c101906 */
[----:B------:R-:W-:Y:S05]  /*04f0*/  EXIT ;  /* 0x000000000000794d */ /* 0x000fea0003800000 */
.L_x_1887:
[----:B------:R-:W0:Y:S01]  /*0500*/  LDCU UR4, c[0x0][0x380] ;  /* 0x00007000ff0477ac */ /* 0x000e220008000800 */
[----:B------:R-:W-:Y:S01]  /*0510*/  IADD3 R2, PT, PT, R2, -0x1, RZ ;  /* 0xffffffff02027810 */ /* 0x000fe20007ffe0ff */
[----:B------:R-:W-:Y:S03]  /*0520*/  BSSY.RECONVERGENT B0, `(.L_x_1890) ;  /* 0x0000152000007945 */ /* 0x000fe60003800200 */
[----:B------:R-:W-:-:S04]  /*0530*/  VIMNMX.U32 R0, PT, PT, R2, 0x18, PT ;  /* 0x0000001802007848 */ /* 0x000fc80003fe0000 */
[----:B------:R-:W-:Y:S02]  /*0540*/  IADD3 R0, PT, PT, R0, 0x1, RZ ;  /* 0x0000000100007810 */ /* 0x000fe40007ffe0ff */
[----:B0-----:R-:W-:-:S13]  /*0550*/  ISETP.GE.AND P0, PT, R3, UR4, PT ;  /* 0x0000000403007c0c */ /* 0x001fda000bf06270 */
[----:B------:R-:W-:Y:S05]  /*0560*/  @P0 BRA `(.L_x_1891) ;  /* 0x0000001400340947 */ /* 0x000fea0003800000 */
[----:B------:R-:W0:Y:S01]  /*0570*/  LDCU.64 UR8, c[0x0][0x390] ;  /* 0x00007200ff0877ac */ /* 0x000e220008000a00 */
[----:B------:R-:W-:Y:S02]  /*0580*/  MOV R4, RZ ;  /* 0x000000ff00047202 */ /* 0x000fe40000000f00 */
        /* <DEDUP_REMOVED lines=277> */
[----:B------:R-:W-:Y:S01]  /*16e0*/  MOV R6, RZ ;  /* 0x000000ff00067202 */ /* 0x000fe20000000f00 */
        /* <DEDUP_REMOVED lines=18> */
.L_x_1892:
[----:B------:R-:W0:Y:S02]  /*1810*/  LDCU.128 UR8, c[0x0][0x580] ;  /* 0x0000b000ff0877ac */ /* 0x000e240008000c00 */
[----:B0-----:R-:W-:-:S04]  /*1820*/  IADD3 R6, P0, PT, R4, UR10, RZ ;  /* 0x0000000a04067c10 */ /* 0x001fc8000ff1e0ff */
[----:B------:R-:W-:-:S05]  /*1830*/  IADD3.X R7, PT, PT, RZ, UR11, RZ, P0, !PT ;  /* 0x0000000bff077c10 */ /* 0x000fca00087fe4ff */
[----:B------:R0:W2:Y:S01]  /*1840*/  LDG.E R6, desc[UR6][R6.64] ;  /* 0x0000000606067981 */ /* 0x0000a2000c1e1900 */
[----:B------:R-:W-:Y:S02]  /*1850*/  MOV R9, 0x3f000000 ;  /* 0x3f00000000097802 */ /* 0x000fe40000000f00 */
[----:B------:R-:W-:Y:S02]  /*1860*/  IADD3 R3, PT, PT, R3, 0x80, RZ ;  /* 0x0000008003037810 */ /* 0x000fe40007ffe0ff */
[----:B0-----:R-:W-:Y:S01]  /*1870*/  MOV R7, 0x3d10ecef ;  /* 0x3d10ecef00077802 */ /* 0x001fe20000000f00 */
        /* <DEDUP_REMOVED lines=22> */
[----:B------:R-:W-:Y:S02]  /*19e0*/  FSEL R6, R11, R4, P0 ;  /* 0x000000040b067208 */ /* 0x000fe40000000000 */
[----:B------:R-:W-:-:S03]  /*19f0*/  IADD3 R4, P2, PT, R5, UR8, RZ ;  /* 0x0000000805047c10 */ /* 0x000fc6000ff5e0ff */
[----:B------:R-:W-:Y:S01]  /*1a00*/  @!P1 FFMA.FTZ R11, R7, 0.93318945169448852539, R6 ;  /* 0x3f6ee581070b9823 */ /* 0x000fe20000010006 */
[----:B------:R-:W-:-:S03]  /*1a10*/  IADD3.X R5, PT, PT, RZ, UR9, RZ, P2, !PT ;  /* 0x00000009ff057c10 */ /* 0x000fc600097fe4ff */
[----:B------:R-:W-:-:S05]  /*1a20*/  @P0 FADD.FTZ R11, R11, R11 ;  /* 0x0000000b0b0b0221 */ /* 0x000fca0000010000 */
[----:B------:R0:W-:Y:S02]  /*1a30*/  STG.E desc[UR6][R4.64], R11 ;  /* 0x0000000b04007986 */ /* 0x0001e4000c101906 */
.L_x_1891:
[----:B------:R-:W-:Y:S05]  /*1a40*/  BSYNC.RECONVERGENT B0 ;  /* 0x0000000000007941 */ /* 0x000fea0003800200 */
.L_x_1890:
[----:B------:R-:W-:-:S13]  /*1a50*/  ISETP.GE.AND P0, PT, R3, UR4, PT ;  /* 0x0000000403007c0c */ /* 0x000fda000bf06270 */
[----:B------:R-:W-:Y:S05]  /*1a60*/  @P0 EXIT ;  /* 0x000000000000094d */ /* 0x000fea0003800000 */
[----:B------:R-:W1:Y:S01]  /*1a70*/  LDCU.64 UR4, c[0x0][0x390] ;  /* 0x00007200ff0477ac */ /* 0x000e620008000a00 */
[----:B0-----:R-:W-:Y:S02]  /*1a80*/  MOV R4, RZ ;  /* 0x000000ff00047202 */ /* 0x001fe40000000f00 */
        /* <DEDUP_REMOVED lines=296> */
.L_x_1893:
[----:B------:R-:W0:Y:S02]  /*2d10*/  LDCU.128 UR8, c[0x0][0x580] ;  /* 0x0000b000ff0877ac */ /* 0x000e240008000c00 */
[----:B0-----:R-:W-:-:S04]  /*2d20*/  IADD3 R4, P0, PT, R2, UR10, RZ ;  /* 0x0000000a02047c10 */ /* 0x001fc8000ff1e0ff */
[----:B------:R-:W-:-:S05]  /*2d30*/  IADD3.X R5, PT, PT, RZ, UR11, RZ, P0, !PT ;  /* 0x0000000bff057c10 */ /* 0x000fca00087fe4ff */
[----:B------:R0:W2:Y:S01]  /*2d40*/  LDG.E R4, desc[UR6][R4.64] ;  /* 0x0000000604047981 */ /* 0x0000a2000c1e1900 */
[----:B------:R-:W-:Y:S02]  /*2d50*/  MOV R7, 0x3f000000 ;  /* 0x3f00000000077802 */ /* 0x000fe40000000f00 */
[----:B0-----:R-:W-:-:S03]  /*2d60*/  MOV R5, 0x3d10ecef ;  /* 0x3d10ecef00057802 */ /* 0x001fc60000000f00 */
        /* <DEDUP_REMOVED lines=8> */
[----:B------:R-:W-:Y:S01]  /*2df0*/  FFMA.FTZ R7, R2, R7, R2 ;  /* 0x0000000702077223 */ /* 0x000fe20000010002 */
[----:B------:R-:W-:-:S04]  /*2e00*/  IADD3 R2, P2, PT, R3, UR8, RZ ;  /* 0x0000000803027c10 */ /* 0x000fc8000ff5e0ff */
[----:B------:R-:W-:Y:S02]  /*2e10*/  @P0 FSEL R9, R7, RZ, P1 ;  /* 0x000000ff07090208 */ /* 0x000fe40000800000 */
[----:B------:R-:W-:Y:S02]  /*2e20*/  FSETP.GT.FTZ.AND P1, PT, R4, 0.56000000238418579102, PT ;  /* 0x3f0f5c290400780b */ /* 0x000fe40003f34000 */
[----:B------:R-:W-:Y:S02]  /*2e30*/  LOP3.LUT R9, R9, 0x80000000, R4, 0xb8, !PT ;  /* 0x8000000009097812 */ /* 0x000fe400078eb804 */
[----:B------:R-:W-:-:S03]  /*2e40*/  IADD3.X R3, PT, PT, RZ, UR9, RZ, P2, !PT ;  /* 0x00000009ff037c10 */ /* 0x000fc600097fe4ff */
        /* <DEDUP_REMOVED lines=12> */
[----:B------:R-:W-:-:S05]  /*2f10*/  @P0 FADD.FTZ R9, R9, R9 ;  /* 0x0000000909090221 */ /* 0x000fca0000010000 */
[----:B------:R-:W-:Y:S01]  /*2f20*/  STG.E desc[UR6][R2.64], R9 ;  /* 0x0000000902007986 */ /* 0x000fe2000c101906 */
[----:B------:R-:W-:Y:S05]  /*2f30*/  EXIT ;  /* 0x000000000000794d */ /* 0x000fea0003800000 */
.L_x_1894:
        /* <DEDUP_REMOVED lines=12> */
.L_x_17265:


//--------------------- .text._ZN2at6native27unrolled_elementwise_kernelIZZZNS0_16acos_kernel_cudaERNS_18TensorIteratorBaseEENKUlvE0_clEvENKUlvE0_clEvEUlfE_St5arrayIPcLm2EELi4E23TrivialOffsetCalculatorILi1EjESB_NS0_6memory15LoadWithoutCastENSC_16StoreWithoutCastEEEviT_T0_T2_T3_T4_T5_ --------------------------
	.section	.text._ZN2at6native27unrolled_elementwise_kernelIZZZNS0_16acos_kernel_cudaERNS_18TensorIteratorBaseEENKUlvE0_clEvENKUlvE0_clEvEUlfE_St5arrayIPcLm2EELi4E23TrivialOffsetCalculatorILi1EjESB_NS0_6memory15LoadWithoutCastENSC_16StoreWithoutCastEEEviT_T0_T2_T3_T4_T5_,"ax",@progbits
	.align	128
        .global         _ZN2at6native27unrolled_elementwise_kernelIZZZNS0_16acos_kernel_cudaERNS_18TensorIteratorBaseEENKUlvE0_clEvENKUlvE0_clEvEUlfE_St5arrayIPcLm2EELi4E23TrivialOffsetCalculatorILi1EjESB_NS0_6memory15LoadWithoutCastENSC_16StoreWithoutCastEEEviT_T0_T2_T3_T4_T5_
        .type           _ZN2at6native27unrolled_elementwise_kernelIZZZNS0_16acos_kernel_cudaERNS_18TensorIteratorBaseEENKUlvE0_clEvENKUlvE0_clEvEUlfE_St5arrayIPcLm2EELi4E23TrivialOffsetCalculatorILi1EjESB_NS0_6memory15LoadWithoutCastENSC_16StoreWithoutCastEEEviT_T0_T2_T3_T4_T5_,@function
        .size           _ZN2at6native27unrolled_elementwise_kernelIZZZNS0_16acos_kernel_cudaERNS_18TensorIteratorBaseEENKUlvE0_clEvENKUlvE0_clEvEUlfE_St5arrayIPcLm2EELi4E23TrivialOffsetCalculatorILi1EjESB_NS0_6memory15LoadWithoutCastENSC_16StoreWithoutCastEEEviT_T0_T2_T3_T4_T5_,(.L_x_17266 - _ZN2at6native27unrolled_elementwise_kernelIZZZNS0_16acos_kernel_cudaERNS_18TensorIteratorBaseEENKUlvE0_clEvENKUlvE0_clEvEUlfE_St5arrayIPcLm2EELi4E23TrivialOffsetCalculatorILi1EjESB_NS0_6memory15LoadWithoutCastENSC_16StoreWithoutCastEEEviT_T0_T2_T3_T4_T5_)
        .other          _ZN2at6native27unrolled_elementwise_kernelIZZZNS0_16acos_kernel_cudaERNS_18TensorIteratorBaseEENKUlvE0_clEvENKUlvE0_clEvEUlfE_St5arrayIPcLm2EELi4E23TrivialOffsetCalculatorILi1EjESB_NS0_6memory15LoadWithoutCastENSC_16StoreWithoutCastEEEviT_T0_T2_T3_T4_T5_,@"STO_CUDA_ENTRY STV_DEFAULT"
_ZN2at6native27unrolled_elementwise_kernelIZZZNS0_16acos_kernel_cudaERNS_18TensorIteratorBaseEENKUlvE0_clEvENKUlvE0_clEvEUlfE_St5arrayIPcLm2EELi4E23TrivialOffsetCalculatorILi1EjESB_NS0_6memory15LoadWithoutCastENSC_16StoreWithoutCastEEEviT_T0_T2_T3_T4_T5_:
.text._ZN2at6native27unrolled_elementwise_kernelIZZZNS0_16acos_kernel_cudaERNS_18TensorIteratorBaseEENKUlvE0_clEvENKUlvE0_clEvEUlfE_St5arrayIPcLm2EELi4E23TrivialOffsetCalculatorILi1EjESB_NS0_6memory15LoadWithoutCastENSC_16StoreWithoutCastEEEviT_T0_T2_T3_T4_T5_:
[----:B------:R-:W-:Y:S01]  /*0000*/  LDC R1, c[0x0][0x37c] ;  /* 0x0000df00ff017b82 */ /* 0x000fe20000000800 */
[----:B------:R-:W0:Y:S07]  /*0010*/  S2R R0, SR_CTAID.X ;  /* 0x0000000000007919 */ /* 0x000e2e0000002500 */
[----:B------:R-:W0:Y:S01]  /*0020*/  LDC R3, c[0x0][0x380] ;  /* 0x0000e000ff037b82 */ /* 0x000e220000000800 */
[----:B------:R-:W1:Y:S01]  /*0030*/  LDCU.64 UR4, c[0x0][0x358] ;  /* 0x00006b00ff0477ac */ /* 0x000e620008000a00 */
[----:B------:R-:W-:Y:S01]  /*0040*/  HFMA2 R8, -RZ, RZ, 0, 0 ;  /* 0x00000000ff087431 */ /* 0x000fe200000001ff */
[----:B------:R-:W2:Y:S01]  /*0050*/  S2R R7, SR_TID.X ;  /* 0x0000000000077919 */ /* 0x000ea20000002100 */
        /* <DEDUP_REMOVED lines=12> */
[----:B0-----:R-:W-:-:S04]  /*0120*/  @!P1 IMAD.WIDE.U32 R12, R9, 0x4, R12 ;  /* 0x00000004090c9825 */ /* 0x001fc800078e000c */
[----:B--2---:R-:W-:Y:S01]  /*0130*/  @!P3 IMAD.WIDE.U32 R18, R19, 0x4, R4 ;  /* 0x000000041312b825 */ /* 0x004fe200078e0004 */
[----:B------:R-:W-:Y:S01]  /*0140*/  @!P0 LEA R9, R0, R3, 0x9 ;  /* 0x0000000300098211 */ /* 0x000fe200078e48ff */
[----:B------:R-:W0:Y:S01]  /*0150*/  @!P0 LDC.64 R4, c[0x0][0x390] ;  /* 0x0000e400ff048b82 */ /* 0x000e220000000a00 */
[----:B------:R-:W-:Y:S01]  /*0160*/  ISETP.GE.AND P2, PT, R7, R2, PT ;  /* 0x000000020700720c */ /* 0x000fe20003f46270 */
[----:B-1----:R1:W5:Y:S01]  /*0170*/  @!P1 LDG.E R8, desc[UR4][R12.64] ;  /* 0x000000040c089981 */ /* 0x002362000c1e1900 */
[----:B------:R-:W-:-:S11]  /*0180*/  MOV R10, RZ ;  /* 0x000000ff000a7202 */ /* 0x000fd60000000f00 */
[----:B------:R-:W2:Y:S01]  /*0190*/  @!P2 LDC.64 R14, c[0x0][0x390] ;  /* 0x0000e400ff0eab82 */ /* 0x000ea20000000a00 */
[----:B------:R-:W-:Y:S01]  /*01a0*/  @!P2 LEA R7, R0, R7, 0x9 ;  /* 0x000000070007a211 */ /* 0x000fe200078e48ff */
[----:B0-----:R-:W-:-:S05]  /*01b0*/  @!P0 IMAD.WIDE.U32 R4, R9, 0x4, R4 ;  /* 0x0000000409048825 */ /* 0x001fca00078e0004 */
[----:B------:R0:W5:Y:S01]  /*01c0*/  @!P0 LDG.E R10, desc[UR4][R4.64] ;  /* 0x00000004040a8981 */ /* 0x000162000c1e1900 */
[C---:B------:R-:W-:Y:S02]  /*01d0*/  ISETP.GE.AND P0, PT, R3.reuse, R2, PT ;  /* 0x000000020300720c */ /* 0x040fe40003f06270 */
[C---:B------:R-:W-:Y:S02]  /*01e0*/  IADD3 R21, PT, PT, R3.reuse, 0x80, RZ ;  /* 0x0000008003157810 */ /* 0x040fe40007ffe0ff */
[----:B------:R-:W-:Y:S01]  /*01f0*/  IADD3 R11, PT, PT, R3, 0x180, RZ ;  /* 0x00000180030b7810 */ /* 0x000fe20007ffe0ff */
[----:B--2---:R-:W-:Y:S01]  /*0200*/  @!P2 IMAD.WIDE.U32 R14, R7, 0x4, R14 ;  /* 0x00000004070ea825 */ /* 0x004fe200078e000e */
[----:B------:R-:W-:-:S07]  /*0210*/  CS2R R6, SRZ ;  /* 0x0000000000067805 */ /* 0x000fce000001ff00 */
[----:B------:R-:W0:Y:S01]  /*0220*/  @!P0 LDC.64 R16, c[0x0][0x388] ;  /* 0x0000e200ff108b82 */ /* 0x000e220000000a00 */
[----:B------:R-:W-:Y:S01]  /*0230*/  IADD3 R9, PT, PT, R3, 0x100, RZ ;  /* 0x0000010003097810 */ /* 0x000fe20007ffe0ff */
[----:B------:R-:W-:Y:S01]  /*0240*/  BSSY.RECONVERGENT B0, `(.L_x_1895) ;  /* 0x0000026000007945 */ /* 0x000fe20003800200 */
[----:B-1----:R-:W-:Y:S01]  /*0250*/  @!P0 LEA R13, R0, R3, 0x9 ;  /* 0x00000003000d8211 */ /* 0x002fe200078e48ff */
[----:B------:R1:W5:Y:S01]  /*0260*/  @!P3 LDG.E R6, desc[UR4][R18.64] ;  /* 0x000000041206b981 */ /* 0x000362000c1e1900 */
[----:B------:R-:W-:Y:S02]  /*0270*/  @!P0 MOV R3, R21 ;  /* 0x0000001500038202 */ /* 0x000fe40000000f00 */
[-C--:B------:R-:W-:Y:S01]  /*0280*/  ISETP.GE.AND P4, PT, R21, R2.reuse, PT ;  /* 0x000000021500720c */ /* 0x080fe20003f86270 */
[----:B------:R1:W5:Y:S01]  /*0290*/  @!P2 LDG.E R7, desc[UR4][R14.64] ;  /* 0x000000040e07a981 */ /* 0x000362000c1e1900 */
[-C--:B------:R-:W-:Y:S02]  /*02a0*/  ISETP.GE.AND P1, PT, R9, R2.reuse, PT ;  /* 0x000000020900720c */ /* 0x080fe40003f26270 */
[----:B------:R-:W-:-:S02]  /*02b0*/  ISETP.GE.AND P2, PT, R11, R2, PT ;  /* 0x000000020b00720c */ /* 0x000fc40003f46270 */
[----:B------:R-:W-:Y:S01]  /*02c0*/  ISETP.GE.AND P3, PT, R3, R2, PT ;  /* 0x000000020300720c */ /* 0x000fe20003f66270 */
[----:B0-----:R-:W-:Y:S01]  /*02d0*/  @!P0 IMAD.WIDE.U32 R4, R13, 0x4, R16 ;  /* 0x000000040d048825 */ /* 0x001fe200078e0010 */
[----:B-1----:R-:W-:Y:S11]  /*02e0*/  @P0 BRA `(.L_x_1896) ;  /* 0x00000000006c0947 */ /* 0x002ff60003800000 */
[----:B------:R-:W-:Y:S01]  /*02f0*/  MOV R9, 0x3f000000 ;  /* 0x3f00000000097802 */ /* 0x000fe20000000f00 */
[C---:B-----5:R-:W-:Y:S01]  /*0300*/  FADD.FTZ R13, |R10|.reuse, -RZ ;  /* 0x800000ff0a0d7221 */ /* 0x060fe20000010200 */
[C---:B------:R-:W-:Y:S02]  /*0310*/  FSETP.GT.FTZ.AND P5, PT, |R10|.reuse, 0.56000000238418579102, PT ;  /* 0x3f0f5c290a00780b */ /* 0x040fe40003fb4200 */
        /* <DEDUP_REMOVED lines=23> */
[----:B------:R-:W-:-:S07]  /*0490*/  @P5 FADD.FTZ R9, R9, R9 ;  /* 0x0000000909095221 */ /* 0x000fce0000010000 */
.L_x_1896:
[----:B------:R-:W-:Y:S05]  /*04a0*/  BSYNC.RECONVERGENT B0 ;  /* 0x0000000000007941 */ /* 0x000fea0003800200 */
.L_x_1895:
[----:B------:R-:W-:Y:S04]  /*04b0*/  BSSY.RECONVERGENT B0, `(.L_x_1897) ;  /* 0x000001d000007945 */ /* 0x000fe80003800200 */
[----:B------:R-:W-:Y:S05]  /*04c0*/  @P4 BRA `(.L_x_1898) ;  /* 0x00000000006c4947 */ /* 0x000fea0003800000 */
[----:B------:R-:W-:Y:S01]  /*04d0*/  HFMA2 R11, -RZ, RZ, 1.75, 0 ;  /* 0x3f000000ff0b7431 */ /* 0x000fe200000001ff */
[C---:B-----5:R-:W-:Y:S01]  /*04e0*/  FSETP.GT.FTZ.AND P4, PT, |R8|.reuse, 0.56000000238418579102, PT ;  /* 0x3f0f5c290800780b */ /* 0x060fe20003f94200 */
[C---:B------:R-:W-:Y:S01]  /*04f0*/  FADD.FTZ R13, |R8|.reuse, -RZ ;  /* 0x800000ff080d7221 */ /* 0x040fe20000010200 */
[C---:B------:R-:W-:Y:S02]  /*0500*/  FSETP.NEU.FTZ.AND P5, PT, |R8|.reuse, 1, PT ;  /* 0x3f8000000800780b */ /* 0x040fe40003fbd200 */
        /* <DEDUP_REMOVED lines=23> */
.L_x_1898:
[----:B------:R-:W-:Y:S05]  /*0680*/  BSYNC.RECONVERGENT B0 ;  /* 0x0000000000007941 */ /* 0x000fea0003800200 */
.L_x_1897:
[----:B------:R-:W-:Y:S04]  /*0690*/  BSSY.RECONVERGENT B0, `(.L_x_1899) ;  /* 0x000001d000007945 */ /* 0x000fe80003800200 */
[----:B------:R-:W-:Y:S05]  /*06a0*/  @P1 BRA `(.L_x_1900) ;  /* 0x00000000006c1947 */ /* 0x000fea0003800000 */
        /* <DEDUP_REMOVED lines=27> */
.L_x_1900:
[----:B------:R-:W-:Y:S05]  /*0860*/  BSYNC.RECONVERGENT B0 ;  /* 0x0000000000007941 */ /* 0x000fea0003800200 */
.L_x_1899:
[----:B------:R-:W-:Y:S04]  /*0870*/  BSSY.RECONVERGENT B0, `(.L_x_1901) ;  /* 0x000001d000007945 */ /* 0x000fe80003800200 */
[----:B------:R-:W-:Y:S05]  /*0880*/  @P2 BRA `(.L_x_1902) ;  /* 0x00000000006c2947 */ /* 0x000fea0003800000 */
[----:B-----5:R-:W-:Y:S01]  /*0890*/  HFMA2 R6, -RZ, RZ, 1.75, 0 ;  /* 0x3f000000ff067431 */ /* 0x020fe200000001ff */
[C---:B------:R-:W-:Y:S01]  /*08a0*/  FSETP.GT.FTZ.AND P1, PT, |R7|.reuse, 0.56000000238418579102, PT ;  /* 0x3f0f5c290700780b */ /* 0x040fe20003f34200 */
        /* <DEDUP_REMOVED lines=25> */
.L_x_1902:
[----:B------:R-:W-:Y:S05]  /*0a40*/  BSYNC.RECONVERGENT B0 ;  /* 0x0000000000007941 */ /* 0x000fea0003800200 */
.L_x_1901:
[----:B------:R0:W-:Y:S01]  /*0a50*/  @!P0 STG.E desc[UR4][R4.64], R9 ;  /* 0x0000000904008986 */ /* 0x0001e2000c101904 */
[----:B------:R-:W-:Y:S04]  /*0a60*/  BSSY.RECONVERGENT B0, `(.L_x_1903) ;  /* 0x000000c000007945 */ /* 0x000fe80003800200 */
[----:B------:R-:W-:Y:S05]  /*0a70*/  @P3 BRA `(.L_x_1904) ;  /* 0x0000000000283947 */ /* 0x000fea0003800000 */
[----:B0-----:R-:W0:Y:S01]  /*0a80*/  LDC.64 R4, c[0x0][0x388] ;  /* 0x0000e200ff047b82 */ /* 0x001e220000000a00 */
[----:B-----5:R-:W-:Y:S02]  /*0a90*/  LEA R7, R0, R3, 0x9 ;  /* 0x0000000300077211 */ /* 0x020fe400078e48ff */
[----:B------:R-:W-:-:S04]  /*0aa0*/  IADD3 R3, PT, PT, R3, 0x80, RZ ;  /* 0x0000008003037810 */ /* 0x000fc80007ffe0ff */
[----:B------:R-:W-:-:S13]  /*0ab0*/  ISETP.GE.AND P0, PT, R3, R2, PT ;  /* 0x000000020300720c */ /* 0x000fda0003f06270 */
[----:B------:R-:W-:Y:S02]  /*0ac0*/  @!P0 LEA R9, R0, R3, 0x9 ;  /* 0x0000000300098211 */ /* 0x000fe400078e48ff */
[----:B------:R-:W-:Y:S01]  /*0ad0*/  @!P0 IADD3 R3, PT, PT, R3, 0x80, RZ ;  /* 0x0000008003038810 */ /* 0x000fe20007ffe0ff */
[----:B0-----:R-:W-:-:S04]  /*0ae0*/  IMAD.WIDE.U32 R6, R7, 0x4, R4 ;  /* 0x0000000407067825 */ /* 0x001fc800078e0004 */
[----:B------:R-:W-:Y:S01]  /*0af0*/  @!P0 IMAD.WIDE.U32 R4, R9, 0x4, R4 ;  /* 0x0000000409048825 */ /* 0x000fe200078e0004 */
[----:B------:R1:W-:Y:S04]  /*0b00*/  STG.E desc[UR4][R6.64], R10 ;  /* 0x0000000a06007986 */ /* 0x0003e8000c101904 */
[----:B------:R1:W-:Y:S02]  /*0b10*/  @!P0 STG.E desc[UR4][R4.64], R8 ;  /* 0x0000000804008986 */ /* 0x0003e4000c101904 */
.L_x_1904:
[----:B------:R-:W-:Y:S05]  /*0b20*/  BSYNC.RECONVERGENT B0 ;  /* 0x0000000000007941 */ /* 0x000fea0003800200 */
.L_x_1903:
[----:B------:R-:W-:-:S13]  /*0b30*/  ISETP.GE.AND P0, PT, R3, R2, PT ;  /* 0x000000020300720c */ /* 0x000fda0003f06270 */
[----:B------:R-:W-:Y:S05]  /*0b40*/  @P0 EXIT ;  /* 0x000000000000094d */ /* 0x000fea0003800000 */
[----:B01----:R-:W0:Y:S01]  /*0b50*/  LDC.64 R4, c[0x0][0x388] ;  /* 0x0000e200ff047b82 */ /* 0x003e220000000a00 */
[----:B------:R-:W-:-:S05]  /*0b60*/  LEA R3, R0, R3, 0x9 ;  /* 0x0000000300037211 */ /* 0x000fca00078e48ff */
[----:B0-----:R-:W-:-:S05]  /*0b70*/  IMAD.WIDE.U32 R2, R3, 0x4, R4 ;  /* 0x0000000403027825 */ /* 0x001fca00078e0004 */
[----:B------:R-:W-:Y:S01]  /*0b80*/  STG.E desc[UR4][R2.64], R11 ;  /* 0x0000000b02007986 */ /* 0x000fe2000c101904 */
[----:B------:R-:W-:Y:S05]  /*0b90*/  EXIT ;  /* 0x000000000000794d */ /* 0x000fea0003800000 */
.L_x_1905:
        /* <DEDUP_REMOVED lines=14> */
.L_x_17266:


//--------------------- .text._ZN2at6native29vectorized_elementwise_kernelILi2EZZZNS0_16acos_kernel_cudaERNS_18TensorIteratorBaseEENKUlvE0_clEvENKUlvE0_clEvEUlfE_St5arrayIPcLm2EEEEviT0_T1_ --------------------------
	.section	.text._ZN2at6native29vectorized_elementwise_kernelILi2EZZZNS0_16acos_kernel_cudaERNS_18TensorIteratorBaseEENKUlvE0_clEvENKUlvE0_clEvEUlfE_St5arrayIPcLm2EEEEviT0_T1_,"ax",@progbits
	.align	128
        .global         _ZN2at6native29vectorized_elementwise_kernelILi2EZZZNS0_16acos_kernel_cudaERNS_18TensorIteratorBaseEENKUlvE0_clEvENKUlvE0_clEvEUlfE_St5arrayIPcLm2EEEEviT0_T1_
        .type           _ZN2at6native29vectorized_elementwise_kernelILi2EZZZNS0_16acos_kernel_cudaERNS_18TensorIteratorBaseEENKUlvE0_clEvENKUlvE0_clEvEUlfE_St5arrayIPcLm2EEEEviT0_T1_,@function
        .size           _ZN2at6native29vectorized_elementwise_kernelILi2EZZZNS0_16acos_kernel_cudaERNS_18TensorIteratorBaseEENKUlvE0_clEvENKUlvE0_clEvEUlfE_St5arrayIPcLm2EEEEviT0_T1_,(.L_x_17267 - _ZN2at6native29vectorized_elementwise_kernelILi2EZZZNS0_16acos_kernel_cudaERNS_18TensorIteratorBaseEENKUlvE0_clEvENKUlvE0_clEvEUlfE_St5arrayIPcLm2EEEEviT0_T1_)
        .other          _ZN2at6native29vectorized_elementwise_kernelILi2EZZZNS0_16acos_kernel_cudaERNS_18TensorIteratorBaseEENKUlvE0_clEvENKUlvE0_clEvEUlfE_St5arrayIPcLm2EEEEviT0_T1_,@"STO_CUDA_ENTRY STV_DEFAULT"
_ZN2at6native29vectorized_elementwise_kernelILi2EZZZNS0_16acos_kernel_cudaERNS_18TensorIteratorBaseEENKUlvE0_clEvENKUlvE0_clEvEUlfE_St5arrayIPcLm2EEEEviT0_T1_:
.text._ZN2at6native29vectorized_elementwise_kernelILi2EZZZNS0_16acos_kernel_cudaERNS_18TensorIteratorBaseEENKUlvE0_clEvENKUlvE0_clEvEUlfE_St5arrayIPcLm2EEEEviT0_T1_:
        /* <DEDUP_REMOVED lines=9> */
[----:B------:R-:W-:Y:S02]  /*0090*/  CS2R R10, SRZ ;  /* 0x00000000000a7805 */ /* 0x000fe4000001ff00 */
        /* <DEDUP_REMOVED lines=13> */
[----:B------:R0:W5:Y:S07]  /*0170*/  @!P6 LDG.E R11, desc[UR4][R24.64] ;  /* 0x00000004180be981 */ /* 0x00016e000c1e1900 */
[----:B------:R-:W-:Y:S01]  /*0180*/  @!P4 IADD3 R27, PT, PT, R0, R15, RZ ;  /* 0x0000000f001bc210 */ /* 0x000fe20007ffe0ff */
[----:B------:R-:W2:Y:S01]  /*0190*/  @!P4 LDC.64 R2, c[0x0][0x390] ;  /* 0x0000e400ff02cb82 */ /* 0x000ea20000000a00 */
[----:B------:R-:W-:-:S04]  /*01a0*/  @!P4 IADD3 R15, PT, PT, R15, 0x80, RZ ;  /* 0x000000800f0fc810 */ /* 0x000fc80007ffe0ff */
[----:B------:R-:W-:-:S13]  /*01b0*/  ISETP.GE.U32.AND P3, PT, R15, R8, PT ;  /* 0x000000080f00720c */ /* 0x000fda0003f66070 */
[----:B------:R-:W-:Y:S01]  /*01c0*/  @!P3 IADD3 R17, PT, PT, R0, R15, RZ ;  /* 0x0000000f0011b210 */ /* 0x000fe20007ffe0ff */
[----:B------:R-:W0:Y:S01]  /*01d0*/  @!P3 LDC.64 R12, c[0x0][0x390] ;  /* 0x0000e400ff0cbb82 */ /* 0x000e220000000a00 */
[----:B------:R-:W-:-:S04]  /*01e0*/  @!P3 IADD3 R15, PT, PT, R15, 0x80, RZ ;  /* 0x000000800f0fb810 */ /* 0x000fc80007ffe0ff */
[----:B------:R-:W-:-:S13]  /*01f0*/  ISETP.GE.U32.AND P2, PT, R15, R8, PT ;  /* 0x000000080f00720c */ /* 0x000fda0003f46070 */
[----:B------:R-:W-:Y:S01]  /*0200*/  @!P2 IADD3 R19, PT, PT, R0, R15, RZ ;  /* 0x0000000f0013a210 */ /* 0x000fe20007ffe0ff */
[----:B-1----:R-:W-:Y:S01]  /*0210*/  @!P5 IMAD.WIDE.U32 R22, R23, 0x4, R4 ;  /* 0x000000041716d825 */ /* 0x002fe200078e0004 */
[----:B------:R-:W-:-:S03]  /*0220*/  @!P2 IADD3 R15, PT, PT, R15, 0x80, RZ ;  /* 0x000000800f0fa810 */ /* 0x000fc60007ffe0ff */
[----:B------:R-:W-:Y:S01]  /*0230*/  HFMA2 R14, -RZ, RZ, 0, 0 ;  /* 0x00000000ff0e7431 */ /* 0x000fe200000001ff */
[----:B------:R-:W-:Y:S01]  /*0240*/  MOV R18, RZ ;  /* 0x000000ff00127202 */ /* 0x000fe20000000f00 */
[----:B--2---:R-:W-:Y:S01]  /*0250*/  @!P4 IMAD.WIDE.U32 R26, R27, 0x4, R2 ;  /* 0x000000041b1ac825 */ /* 0x004fe200078e0002 */
[----:B------:R-:W-:Y:S01]  /*0260*/  ISETP.GE.U32.AND P1, PT, R15, R8, PT ;  /* 0x000000080f00720c */ /* 0x000fe20003f26070 */
[----:B------:R-:W1:Y:S02]  /*0270*/  @!P2 LDC.64 R6, c[0x0][0x390] ;  /* 0x0000e400ff06ab82 */ /* 0x000e640000000a00 */
[----:B0-----:R-:W-:Y:S01]  /*0280*/  @!P3 IMAD.WIDE.U32 R24, R17, 0x4, R12 ;  /* 0x000000041118b825 */ /* 0x001fe200078e000c */
[----:B------:R-:W5:Y:S04]  /*0290*/  @!P4 LDG.E R10, desc[UR4][R26.64] ;  /* 0x000000041a0ac981 */ /* 0x000f68000c1e1900 */
[----:B------:R0:W5:Y:S05]  /*02a0*/  @!P5 LDG.E R14, desc[UR4][R22.64] ;  /* 0x00000004160ed981 */ /* 0x00016a000c1e1900 */
[----:B------:R-:W-:Y:S01]  /*02b0*/  @!P1 IADD3 R21, PT, PT, R0, R15, RZ ;  /* 0x0000000f00159210 */ /* 0x000fe20007ffe0ff */
[----:B------:R-:W2:Y:S01]  /*02c0*/  @!P1 LDC.64 R2, c[0x0][0x390] ;  /* 0x0000e400ff029b82 */ /* 0x000ea20000000a00 */
[----:B------:R-:W-:-:S04]  /*02d0*/  @!P1 IADD3 R15, PT, PT, R15, 0x80, RZ ;  /* 0x000000800f0f9810 */ /* 0x000fc80007ffe0ff */
[----:B------:R-:W-:-:S13]  /*02e0*/  ISETP.GE.U32.AND P6, PT, R15, R8, PT ;  /* 0x000000080f00720c */ /* 0x000fda0003fc6070 */
[----:B------:R-:W0:Y:S01]  /*02f0*/  @!P6 LDC.64 R4, c[0x0][0x390] ;  /* 0x0000e400ff04eb82 */ /* 0x000e220000000a00 */
[----:B------:R-:W-:Y:S02]  /*0300*/  @!P6 IADD3 R13, PT, PT, R0, R15, RZ ;  /* 0x0000000f000de210 */ /* 0x000fe40007ffe0ff */
[----:B------:R-:W-:-:S06]  /*0310*/  MOV R12, RZ ;  /* 0x000000ff000c7202 */ /* 0x000fcc0000000f00 */
[----:B------:R-:W5:Y:S01]  /*0320*/  @!P3 LDG.E R12, desc[UR4][R24.64] ;  /* 0x00000004180cb981 */ /* 0x000f62000c1e1900 */
[----:B0-----:R-:W-:Y:S01]  /*0330*/  @!P6 IMAD.WIDE.U32 R22, R13, 0x4, R4 ;  /* 0x000000040d16e825 */ /* 0x001fe200078e0004 */
[----:B------:R-:W-:-:S06]  /*0340*/  CS2R R4, SRZ ;  /* 0x0000000000047805 */ /* 0x000fcc000001ff00 */
[----:B------:R-:W5:Y:S01]  /*0350*/  @!P6 LDG.E R4, desc[UR4][R22.64] ;  /* 0x000000041604e981 */ /* 0x000f62000c1e1900 */
[----:B--2---:R-:W-:Y:S02]  /*0360*/  @!P1 IMAD.WIDE.U32 R16, R21, 0x4, R2 ;  /* 0x0000000415109825 */ /* 0x004fe400078e0002 */
[----:B------:R-:W0:Y:S01]  /*0370*/  @!P0 LDC.64 R20, c[0x0][0x390] ;  /* 0x0000e400ff148b82 */ /* 0x000e220000000a00 */
[----:B------:R-:W-:Y:S01]  /*0380*/  @!P0 IADD3 R3, PT, PT, R0, R9, RZ ;  /* 0x0000000900038210 */ /* 0x000fe20007ffe0ff */
[----:B------:R-:W-:Y:S02]  /*0390*/  HFMA2 R13, -RZ, RZ, 0, 0 ;  /* 0x00000000ff0d7431 */ /* 0x000fe400000001ff */
[----:B-1----:R-:W-:Y:S01]  /*03a0*/  @!P2 IMAD.WIDE.U32 R6, R19, 0x4, R6 ;  /* 0x000000041306a825 */ /* 0x002fe200078e0006 */
[----:B------:R-:W5:Y:S01]  /*03b0*/  @!P1 LDG.E R5, desc[UR4][R16.64] ;  /* 0x0000000410059981 */ /* 0x000f62000c1e1900 */
[----:B------:R-:W-:Y:S01]  /*03c0*/  IADD3 R15, PT, PT, R9, 0x100, RZ ;  /* 0x00000100090f7810 */ /* 0x000fe20007ffe0ff */
[----:B------:R-:W-:Y:S02]  /*03d0*/  BSSY.RECONVERGENT B0, `(.L_x_1907) ;  /* 0x0000029000007945 */ /* 0x000fe40003800200 */
[----:B------:R1:W5:Y:S01]  /*03e0*/  @!P2 LDG.E R13, desc[UR4][R6.64] ;  /* 0x00000004060da981 */ /* 0x000362000c1e1900 */
[----:B0-----:R-:W-:-:S05]  /*03f0*/  @!P0 IMAD.WIDE.U32 R20, R3, 0x4, R20 ;  /* 0x0000000403148825 */ /* 0x001fca00078e0014 */
[----:B------:R0:W5:Y:S01]  /*0400*/  @!P0 LDG.E R18, desc[UR4][R20.64] ;  /* 0x0000000414128981 */ /* 0x000162000c1e1900 */
[----:B------:R-:W-:-:S13]  /*0410*/  ISETP.GE.U32.AND P0, PT, R9, R8, PT ;  /* 0x000000080900720c */ /* 0x000fda0003f06070 */
[----:B------:R-:W2:Y:S01]  /*0420*/  @!P0 LDC.64 R2, c[0x0][0x388] ;  /* 0x0000e200ff028b82 */ /* 0x000ea20000000a00 */
[C---:B-1----:R-:W-:Y:S02]  /*0430*/  IADD3 R7, PT, PT, R9.reuse, 0x180, RZ ;  /* 0x0000018009077810 */ /* 0x042fe40007ffe0ff */
[----:B------:R-:W-:Y:S02]  /*0440*/  IADD3 R17, PT, PT, R9, 0x200, RZ ;  /* 0x0000020009117810 */ /* 0x000fe40007ffe0ff */
[-C--:B------:R-:W-:Y:S02]  /*0450*/  ISETP.GE.U32.AND P5, PT, R15, R8.reuse, PT ;  /* 0x000000080f00720c */ /* 0x080fe40003fa6070 */
[-C--:B------:R-:W-:Y:S02]  /*0460*/  ISETP.GE.U32.AND P1, PT, R7, R8.reuse, PT ;  /* 0x000000080700720c */ /* 0x080fe40003f26070 */
[----:B------:R-:W-:Y:S02]  /*0470*/  ISETP.GE.U32.AND P2, PT, R17, R8, PT ;  /* 0x000000081100720c */ /* 0x000fe40003f46070 */
[----:B------:R-:W-:-:S02]  /*0480*/  IADD3 R15, PT, PT, R9, 0x80, RZ ;  /* 0x00000080090f7810 */ /* 0x000fc40007ffe0ff */
[----:B------:R-:W-:Y:S01]  /*0490*/  IADD3 R7, PT, PT, R9, 0x280, RZ ;  /* 0x0000028009077810 */ /* 0x000fe20007ffe0ff */
[----:B0-----:R-:W-:Y:S08]  /*04a0*/  @P0 BRA `(.L_x_1908) ;  /* 0x00000000006c0947 */ /* 0x001ff00003800000 */
        /* <DEDUP_REMOVED lines=22> */
[----:B------:R-:W-:-:S03]  /*0610*/  MOV R19, 0x3fd774eb ;  /* 0x3fd774eb00137802 */ /* 0x000fc60000000f00 */
[----:B------:R-:W-:-:S05]  /*0620*/  FADD.FTZ R6, -R17, -RZ ;  /* 0x800000ff11067221 */ /* 0x000fca0000010100 */
[----:B------:R-:W-:-:S05]  /*0630*/  FSEL R6, R17, R6, P3 ;  /* 0x0000000611067208 */ /* 0x000fca0001800000 */
[----:B------:R-:W-:-:S04]  /*0640*/  @!P4 FFMA.FTZ R17, R19, 0.93318945169448852539, R6 ;  /* 0x3f6ee5811311c823 */ /* 0x000fc80000010006 */
[----:B------:R-:W-:-:S07]  /*0650*/  @P3 FADD.FTZ R17, R17, R17 ;  /* 0x0000001111113221 */ /* 0x000fce0000010000 */
.L_x_1908:
[----:B------:R-:W-:Y:S05]  /*0660*/  BSYNC.RECONVERGENT B0 ;  /* 0x0000000000007941 */ /* 0x000fea0003800200 */
.L_x_1907:
[-C--:B------:R-:W-:Y:S01]  /*0670*/  ISETP.GE.U32.AND P4, PT, R15, R8.reuse, PT ;  /* 0x000000080f00720c */ /* 0x080fe20003f86070 */
[----:B------:R-:W-:Y:S01]  /*0680*/  BSSY.RECONVERGENT B0, `(.L_x_1909) ;  /* 0x000001f000007945 */ /* 0x000fe20003800200 */
[----:B------:R-:W-:Y:S02]  /*0690*/  ISETP.GE.U32.AND P3, PT, R7, R8, PT ;  /* 0x000000080700720c */ /* 0x000fe40003f66070 */
[----:B------:R-:W-:-:S09]  /*06a0*/  IADD3 R7, PT, PT, R9, 0x300, RZ ;  /* 0x0000030009077810 */ /* 0x000fd20007ffe0ff */
        /* <DEDUP_REMOVED lines=22> */
[----:B------:R-:W-:-:S03]  /*0810*/  HFMA2 R6, -RZ, RZ, 1.9599609375, 20144 ;  /* 0x3fd774ebff067431 */ /* 0x000fc600000001ff */
[----:B------:R-:W-:-:S04]  /*0820*/  FFMA.FTZ R16, R18, R19, R18 ;  /* 0x0000001312107223 */ /* 0x000fc80000010012 */
[----:B------:R-:W-:-:S05]  /*0830*/  FADD.FTZ R11, -R16, -RZ ;  /* 0x800000ff100b7221 */ /* 0x000fca0000010100 */
[----:B------:R-:W-:-:S05]  /*0840*/  FSEL R11, R16, R11, P4 ;  /* 0x0000000b100b7208 */ /* 0x000fca0002000000 */
[----:B------:R-:W-:-:S04]  /*0850*/  @!P6 FFMA.FTZ R16, R6, 0.93318945169448852539, R11 ;  /* 0x3f6ee5810610e823 */ /* 0x000fc8000001000b */
[----:B------:R-:W-:-:S07]  /*0860*/  @P4 FADD.FTZ R16, R16, R16 ;  /* 0x0000001010104221 */ /* 0x000fce0000010000 */
.L_x_1910:
[----:B------:R-:W-:Y:S05]  /*0870*/  BSYNC.RECONVERGENT B0 ;  /* 0x0000000000007941 */ /* 0x000fea0003800200 */
.L_x_1909:
[----:B------:R-:W-:Y:S01]  /*0880*/  BSSY.RECONVERGENT B0, `(.L_x_1911) ;  /* 0x000001f000007945 */ /* 0x000fe20003800200 */
[----:B------:R-:W-:Y:S02]  /*0890*/  ISETP.GE.U32.AND P4, PT, R7, R8, PT ;  /* 0x000000080700720c */ /* 0x000fe40003f86070 */
[----:B------:R-:W-:Y:S01]  /*08a0*/  IADD3 R7, PT, PT, R9, 0x380, RZ ;  /* 0x0000038009077810 */ /* 0x000fe20007ffe0ff */
[----:B------:R-:W-:Y:S10]  /*08b0*/  @P5 BRA `(.L_x_1912) ;  /* 0x00000000006c5947 */ /* 0x000ff40003800000 */
[----:B-----5:R-:W-:Y:S01]  /*08c0*/  MOV R11, 0x3f000000 ;  /* 0x3f000000000b7802 */ /* 0x020fe20000000f00 */
[C---:B------:R-:W-:Y:S01]  /*08d0*/  FADD.FTZ R19, |R14|.reuse, -RZ ;  /* 0x800000ff0e137221 */ /* 0x040fe20000010200 */
        /* <DEDUP_REMOVED lines=25> */
.L_x_1912:
[----:B------:R-:W-:Y:S05]  /*0a70*/  BSYNC.RECONVERGENT B0 ;  /* 0x0000000000007941 */ /* 0x000fea0003800200 */
.L_x_1911:
[----:B------:R-:W-:Y:S01]  /*0a80*/  ISETP.GE.U32.AND P5, PT, R7, R8, PT ;  /* 0x000000080700720c */ /* 0x000fe20003fa6070 */
[----:B------:R-:W-:Y:S01]  /*0a90*/  BSSY.RECONVERGENT B0, `(.L_x_1913) ;  /* 0x000001f000007945 */ /* 0x000fe20003800200 */
[----:B------:R-:W-:-:S05]  /*0aa0*/  @!P0 IADD3 R7, PT, PT, R0, R9, RZ ;  /* 0x0000000900078210 */ /* 0x000fca0007ffe0ff */
[----:B--2---:R-:W-:Y:S01]  /*0ab0*/  @!P0 IMAD.WIDE.U32 R2, R7, 0x4, R2 ;  /* 0x0000000407028825 */ /* 0x004fe200078e0002 */
[----:B------:R-:W-:Y:S06]  /*0ac0*/  @P1 BRA `(.L_x_1914) ;  /* 0x00000000006c1947 */ /* 0x000fec0003800000 */
        /* <DEDUP_REMOVED lines=27> */
.L_x_1914:
[----:B------:R-:W-:Y:S05]  /*0c80*/  BSYNC.RECONVERGENT B0 ;  /* 0x0000000000007941 */ /* 0x000fea0003800200 */
.L_x_1913:
        /* <DEDUP_REMOVED lines=9> */
[----:B------:R-:W-:Y:S01]  /*0d20*/  FMUL.FTZ R19, R10, -0.5 ;  /* 0xbf0000000a137820 */ /* 0x000fe20000410000 */
[----:B------:R-:W-:-:S03]  /*0d30*/  HFMA2 R10, -RZ, RZ, 1.265625, -5052 ;  /* 0x3d10ecefff0a7431 */ /* 0x000fc600000001ff */
        /* <DEDUP_REMOVED lines=18> */
.L_x_1916:
[----:B------:R-:W-:Y:S05]  /*0e60*/  BSYNC.RECONVERGENT B0 ;  /* 0x0000000000007941 */ /* 0x000fea0003800200 */
.L_x_1915:
        /* <DEDUP_REMOVED lines=29> */
.L_x_1918:
[----:B------:R-:W-:Y:S05]  /*1040*/  BSYNC.RECONVERGENT B0 ;  /* 0x0000000000007941 */ /* 0x000fea0003800200 */
.L_x_1917:
[----:B------:R-:W-:Y:S04]  /*1050*/  BSSY.RECONVERGENT B0, `(.L_x_1919) ;  /* 0x000001d000007945 */ /* 0x000fe80003800200 */
[----:B------:R-:W-:Y:S05]  /*1060*/  @P4 BRA `(.L_x_1920) ;  /* 0x00000000006c4947 */ /* 0x000fea0003800000 */
        /* <DEDUP_REMOVED lines=27> */
.L_x_1920:
[----:B------:R-:W-:Y:S05]  /*1220*/  BSYNC.RECONVERGENT B0 ;  /* 0x0000000000007941 */ /* 0x000fea0003800200 */
.L_x_1919:
        /* <DEDUP_REMOVED lines=29> */
.L_x_1922:
[----:B------:R-:W-:Y:S05]  /*1400*/  BSYNC.RECONVERGENT B0 ;  /* 0x0000000000007941 */ /* 0x000fea0003800200 */
.L_x_1921:
[----:B------:R-:W-:Y:S01]  /*1410*/  @!P0 MOV R9, R15 ;  /* 0x0000000f00098202 */ /* 0x000fe20000000f00 */
[----:B------:R0:W-:Y:S01]  /*1420*/  @!P0 STG.E desc[UR4][R2.64], R17 ;  /* 0x0000001102008986 */ /* 0x0001e2000c101904 */
[----:B------:R-:W-:Y:S04]  /*1430*/  BSSY.RECONVERGENT B0, `(.L_x_1923) ;  /* 0x000002d000007945 */ /* 0x000fe80003800200 */
[----:B------:R-:W-:Y:S01]  /*1440*/  BSSY.RELIABLE B1, `(.L_x_1924) ;  /* 0x0000025000017945 */ /* 0x000fe20003800100 */
[----:B------:R-:W-:-:S13]  /*1450*/  ISETP.GE.U32.AND P0, PT, R9, R8, PT ;  /* 0x000000080900720c */ /* 0x000fda0003f06070 */
[----:B0-----:R-:W-:Y:S05]  /*1460*/  @P0 BRA `(.L_x_1925) ;  /* 0x0000000000300947 */ /* 0x001fea0003800000 */
[----:B------:R-:W0:Y:S01]  /*1470*/  LDC.64 R2, c[0x0][0x388] ;  /* 0x0000e200ff027b82 */ /* 0x000e220000000a00 */
[----:B-----5:R-:W-:Y:S02]  /*1480*/  IADD3 R13, PT, PT, R0, R9, RZ ;  /* 0x00000009000d7210 */ /* 0x020fe40007ffe0ff */
[----:B------:R-:W-:-:S04]  /*1490*/  IADD3 R9, PT, PT, R9, 0x80, RZ ;  /* 0x0000008009097810 */ /* 0x000fc80007ffe0ff */
[----:B------:R-:W-:Y:S01]  /*14a0*/  ISETP.GE.U32.AND P0, PT, R9, R8, PT ;  /* 0x000000080900720c */ /* 0x000fe20003f06070 */
[----:B0-----:R-:W-:-:S05]  /*14b0*/  IMAD.WIDE.U32 R2, R13, 0x4, R2 ;  /* 0x000000040d027825 */ /* 0x001fca00078e0002 */
[----:B------:R0:W-:Y:S07]  /*14c0*/  STG.E desc[UR4][R2.64], R16 ;  /* 0x0000001002007986 */ /* 0x0001ee000c101904 */
[----:B------:R-:W-:Y:S05]  /*14d0*/  @P0 BRA `(.L_x_1926) ;  /* 0x0000000000300947 */ /* 0x000fea0003800000 */
[----:B0-----:R-:W0:Y:S01]  /*14e0*/  LDC.64 R2, c[0x0][0x388] ;  /* 0x0000e200ff027b82 */ /* 0x001e220000000a00 */
[----:B------:R-:W-:Y:S02]  /*14f0*/  IADD3 R13, PT, PT, R0, R9, RZ ;  /* 0x00000009000d7210 */ /* 0x000fe40007ffe0ff */
[----:B------:R-:W-:-:S03]  /*1500*/  IADD3 R9, PT, PT, R9, 0x80, RZ ;  /* 0x0000008009097810 */ /* 0x000fc60007ffe0ff */
[----:B0-----:R-:W-:-:S05]  /*1510*/  IMAD.WIDE.U32 R2, R13, 0x4, R2 ;  /* 0x000000040d027825 */ /* 0x001fca00078e0002 */
[----:B------:R0:W-:Y:S02]  /*1520*/  STG.E desc[UR4][R2.64], R6 ;  /* 0x0000000602007986 */ /* 0x0001e4000c101904 */
.L_x_1925:
[----:B------:R-:W-:-:S13]  /*1530*/  ISETP.GE.U32.AND P0, PT, R9, R8, PT ;  /* 0x000000080900720c */ /* 0x000fda0003f06070 */
[----:B------:R-:W-:Y:S05]  /*1540*/  @P0 BRA `(.L_x_1927) ;  /* 0x0000000000300947 */ /* 0x000fea0003800000 */
[----:B0-----:R-:W0:Y:S01]  /*1550*/  LDC.64 R2, c[0x0][0x388] ;  /* 0x0000e200ff027b82 */ /* 0x001e220000000a00 */
[----:B-----5:R-:W-:Y:S02]  /*1560*/  IADD3 R13, PT, PT, R0, R9, RZ ;  /* 0x00000009000d7210 */ /* 0x020fe40007ffe0ff */
[----:B------:R-:W-:-:S03]  /*1570*/  IADD3 R9, PT, PT, R9, 0x80, RZ ;  /* 0x0000008009097810 */ /* 0x000fc60007ffe0ff */
[----:B0-----:R-:W-:-:S05]  /*1580*/  IMAD.WIDE.U32 R2, R13, 0x4, R2 ;  /* 0x000000040d027825 */ /* 0x001fca00078e0002 */
[----:B------:R1:W-:Y:S02]  /*1590*/  STG.E desc[UR4][R2.64], R11 ;  /* 0x0000000b02007986 */ /* 0x0003e4000c101904 */
.L_x_1926:
[----:B------:R-:W-:-:S13]  /*15a0*/  ISETP.GE.U32.AND P0, PT, R9, R8, PT ;  /* 0x000000080900720c */ /* 0x000fda0003f06070 */
[----:B------:R-:W-:Y:S05]  /*15b0*/  @P0 BRA `(.L_x_1928) ;  /* 0x0000000000340947 */ /* 0x000fea0003800000 */
[----:B01----:R-:W0:Y:S01]  /*15c0*/  LDC.64 R2, c[0x0][0x388] ;  /* 0x0000e200ff027b82 */ /* 0x003e220000000a00 */
[----:B------:R-:W-:Y:S02]  /*15d0*/  IADD3 R11, PT, PT, R0, R9, RZ ;  /* 0x00000009000b7210 */ /* 0x000fe40007ffe0ff */
[----:B------:R-:W-:-:S03]  /*15e0*/  IADD3 R9, PT, PT, R9, 0x80, RZ ;  /* 0x0000008009097810 */ /* 0x000fc60007ffe0ff */
[----:B0-----:R-:W-:-:S05]  /*15f0*/  IMAD.WIDE.U32 R2, R11, 0x4, R2 ;  /* 0x000000040b027825 */ /* 0x001fca00078e0002 */
[----:B------:R1:W-:Y:S02]  /*1600*/  STG.E desc[UR4][R2.64], R7 ;  /* 0x0000000702007986 */ /* 0x0003e4000c101904 */
.L_x_1927:
[----:B------:R-:W-:-:S13]  /*1610*/  ISETP.GE.U32.AND P0, PT, R9, R8, PT ;  /* 0x000000080900720c */ /* 0x000fda0003f06070 */
[----:B------:R-:W-:Y:S05]  /*1620*/  @P0 BREAK.RELIABLE B1 ;  /* 0x0000000000010942 */ /* 0x000fea0003800100 */
[----:B------:R-:W-:Y:S05]  /*1630*/  @P0 BRA `(.L_x_1929) ;  /* 0x0000000000300947 */ /* 0x000fea0003800000 */
[----:B01----:R-:W0:Y:S01]  /*1640*/  LDC.64 R2, c[0x0][0x388] ;  /* 0x0000e200ff027b82 */ /* 0x003e220000000a00 */
[----:B------:R-:W-:Y:S02]  /*1650*/  IADD3 R7, PT, PT, R0, R9, RZ ;  /* 0x0000000900077210 */ /* 0x000fe40007ffe0ff */
[----:B------:R-:W-:-:S03]  /*1660*/  IADD3 R9, PT, PT, R9, 0x80, RZ ;  /* 0x0000008009097810 */ /* 0x000fc60007ffe0ff */
[----:B0-----:R-:W-:-:S05]  /*1670*/  IMAD.WIDE.U32 R2, R7, 0x4, R2 ;  /* 0x0000000407027825 */ /* 0x001fca00078e0002 */
[----:B-----5:R2:W-:Y:S02]  /*1680*/  STG.E desc[UR4][R2.64], R10 ;  /* 0x0000000a02007986 */ /* 0x0205e4000c101904 */
.L_x_1928:
[----:B------:R-:W-:Y:S05]  /*1690*/  BSYNC.RELIABLE B1 ;  /* 0x0000000000017941 */ /* 0x000fea0003800100 */
.L_x_1924:
[----:B------:R-:W-:-:S13]  /*16a0*/  ISETP.GE.U32.AND P0, PT, R9, R8, PT ;  /* 0x000000080900720c */ /* 0x000fda0003f06070 */
[----:B012---:R-:W0:Y:S01]  /*16b0*/  @!P0 LDC.64 R2, c[0x0][0x388] ;  /* 0x0000e200ff028b82 */ /* 0x007e220000000a00 */
[----:B------:R-:W-:Y:S02]  /*16c0*/  @!P0 IADD3 R7, PT, PT, R0, R9, RZ ;  /* 0x0000000900078210 */ /* 0x000fe40007ffe0ff */
[----:B------:R-:W-:-:S03]  /*16d0*/  @!P0 IADD3 R9, PT, PT, R9, 0x80, RZ ;  /* 0x0000008009098810 */ /* 0x000fc60007ffe0ff */
[----:B0-----:R-:W-:-:S05]  /*16e0*/  @!P0 IMAD.WIDE.U32 R2, R7, 0x4, R2 ;  /* 0x0000000407028825 */ /* 0x001fca00078e0002 */
[----:B------:R2:W-:Y:S02]  /*16f0*/  @!P0 STG.E desc[UR4][R2.64], R12 ;  /* 0x0000000c02008986 */ /* 0x0005e4000c101904 */
.L_x_1929:
[----:B------:R-:W-:Y:S05]  /*1700*/  BSYNC.RECONVERGENT B0 ;  /* 0x0000000000007941 */ /* 0x000fea0003800200 */
.L_x_1923:
[----:B------:R-:W-:Y:S05]  /*1710*/  WARPSYNC.ALL ;  /* 0x0000000000007948 */ /* 0x000fea0003800000 */
[----:B------:R-:W-:-:S13]  /*1720*/  ISETP.GE.U32.AND P0, PT, R9, R8, PT ;  /* 0x000000080900720c */ /* 0x000fda0003f06070 */
[----:B------:R-:W-:Y:S05]  /*1730*/  @P0 EXIT ;  /* 0x000000000000094d */ /* 0x000fea0003800000 */
[----:B012---:R-:W0:Y:S01]  /*1740*/  LDC.64 R2, c[0x0][0x388] ;  /* 0x0000e200ff027b82 */ /* 0x007e220000000a00 */
[----:B------:R-:W-:-:S05]  /*1750*/  IADD3 R9, PT, PT, R0, R9, RZ ;  /* 0x0000000900097210 */ /* 0x000fca0007ffe0ff */
[----:B0-----:R-:W-:-:S05]  /*1760*/  IMAD.WIDE.U32 R2, R9, 0x4, R2 ;  /* 0x0000000409027825 */ /* 0x001fca00078e0002 */
[----:B-----5:R-:W-:Y:S01]  /*1770*/  STG.E desc[UR4][R2.64], R5 ;  /* 0x0000000502007986 */ /* 0x020fe2000c101904 */
[----:B------:R-:W-:Y:S05]  /*1780*/  EXIT ;  /* 0x000000000000794d */ /* 0x000fea0003800000 */
.L_x_1906:
[----:B------:R-:W0:Y:S01]  /*1790*/  S2R R10, SR_TID.X ;  /* 0x00000000000a7919 */ /* 0x000e220000002100 */
[----:B------:R-:W1:Y:S02]  /*17a0*/  LDC.64 R2, c[0x0][0x390] ;  /* 0x0000e400ff027b82 */ /* 0x000e640000000a00 */
[----:B-1----:R-:W-:-:S04]  /*17b0*/  IMAD.WIDE.U32 R2, R0, 0x4, R2 ;  /* 0x0000000400027825 */ /* 0x002fc800078e0002 */
[----:B0-----:R-:W-:-:S05]  /*17c0*/  IMAD.WIDE.U32 R16, R10, 0x8, R2 ;  /* 0x000000080a107825 */ /* 0x001fca00078e0002 */
[----:B------:R-:W2:Y:S04]  /*17d0*/  LDG.E.64 R6, desc[UR4][R16.64] ;  /* 0x0000000410067981 */ /* 0x000ea8000c1e1b00 */
[----:B------:R-:W3:Y:S04]  /*17e0*/  LDG.E.64 R8, desc[UR4][R16.64+0x400] ;  /* 0x0004000410087981 */ /* 0x000ee8000c1e1b00 */
[----:B------:R-:W4:Y:S04]  /*17f0*/  LDG.E.64 R2, desc[UR4][R16.64+0x800] ;  /* 0x0008000410027981 */ /* 0x000f28000c1e1b00 */
[----:B------:R0:W5:Y:S01]  /*1800*/  LDG.E.64 R4, desc[UR4][R16.64+0xc00] ;  /* 0x000c000410047981 */ /* 0x000162000c1e1b00 */
[----:B------:R-:W-:-:S05]  /*1810*/  HFMA2 R12, -RZ, RZ, 1.75, 0 ;  /* 0x3f000000ff0c7431 */ /* 0x000fca00000001ff */
[CC--:B--2---:R-:W-:Y:S01]  /*1820*/  FFMA.FTZ R11, |R6|.reuse, -R12.reuse, 0.5 ;  /* 0x3f000000060b7423 */ /* 0x0c4fe20000010a0c */
[CC--:B------:R-:W-:Y:S01]  /*1830*/  FFMA.FTZ R15, |R7|.reuse, -R12.reuse, 0.5 ;  /* 0x3f000000070f7423 */ /* 0x0c0fe20000010a0c */
[----:B------:R-:W-:Y:S01]  /*1840*/  FSETP.GT.FTZ.AND P2, PT, |R6|, 0.56000000238418579102, PT ;  /* 0x3f0f5c290600780b */ /* 0x000fe20003f54200 */
[----:B0-----:R-:W-:Y:S01]  /*1850*/  FADD.FTZ R16, |R7|, -RZ ;  /* 0x800000ff07107221 */ /* 0x001fe20000010200 */
[----:B------:R-:W0:Y:S01]  /*1860*/  MUFU.RSQ R14, R11 ;  /* 0x0000000b000e7308 */ /* 0x000e220000001400 */
[-C--:B---3--:R-:W-:Y:S01]  /*1870*/  FFMA.FTZ R19, |R8|, -R12.reuse, 0.5 ;  /* 0x3f00000008137423 */ /* 0x088fe20000010a0c */
[----:B------:R-:W-:Y:S01]  /*1880*/  FFMA.FTZ R17, |R9|, -R12, 0.5 ;  /* 0x3f00000009117423 */ /* 0x000fe20000010a0c */
[----:B------:R-:W-:Y:S01]  /*1890*/  FSETP.GT.FTZ.AND P1, PT, |R7|, 0.56000000238418579102, PT ;  /* 0x3f0f5c290700780b */ /* 0x000fe20003f34200 */
[C---:B------:R-:W-:Y:S01]  /*18a0*/  FADD.FTZ R24, |R9|.reuse, -RZ ;  /* 0x800000ff09187221 */ /* 0x040fe20000010200 */
[----:B------:R-:W-:Y:S02]  /*18b0*/  FSETP.NEU.FTZ.AND P0, PT, |R6|, 1, PT ;  /* 0x3f8000000600780b */ /* 0x000fe40003f1d200 */
[----:B------:R-:W-:Y:S01]  /*18c0*/  FSETP.GT.FTZ.AND P3, PT, |R9|, 0.56000000238418579102, PT ;  /* 0x3f0f5c290900780b */ /* 0x000fe20003f74200 */
[----:B------:R-:W1:Y:S01]  /*18d0*/  MUFU.RSQ R20, R15 ;  /* 0x0000000f00147308 */ /* 0x000e620000001400 */
[----:B------:R-:W-:-:S02]  /*18e0*/  FSETP.NEU.FTZ.AND P5, PT, |R8|, 1, PT ;  /* 0x3f8000000800780b */ /* 0x000fc40003fbd200 */
[----:B------:R-:W-:Y:S02]  /*18f0*/  FSETP.NEU.FTZ.AND P6, PT, |R9|, 1, PT ;  /* 0x3f8000000900780b */ /* 0x000fe40003fdd200 */
[----:B------:R-:W-:-:S03]  /*1900*/  FSETP.GT.FTZ.AND P4, PT, R6, 0.56000000238418579102, PT ;  /* 0x3f0f5c290600780b */ /* 0x000fc60003f94000 */
[----:B------:R-:W2:Y:S01]  /*1910*/  MUFU.RSQ R22, R17 ;  /* 0x0000001100167308 */ /* 0x000ea20000001400 */
[----:B0-----:R-:W-:Y:S01]  /*1920*/  FMUL.FTZ R13, R11, R14 ;  /* 0x0000000e0b0d7220 */ /* 0x001fe20000410000 */
[----:B------:R-:W-:-:S04]  /*1930*/  FMUL.FTZ R14, R14, -0.5 ;  /* 0xbf0000000e0e7820 */ /* 0x000fc80000410000 */
[----:B------:R-:W-:Y:S02]  /*1940*/  FFMA.FTZ R18, R13, R14, 0.5 ;  /* 0x3f0000000d127423 */ /* 0x000fe4000001000e */
[----:B------:R-:W0:Y:S01]  /*1950*/  MUFU.RSQ R14, R19 ;  /* 0x00000013000e7308 */ /* 0x000e220000001400 */
[----:B-1----:R-:W-:Y:S01]  /*1960*/  FMUL.FTZ R11, R15, R20 ;  /* 0x000000140f0b7220 */ /* 0x002fe20000410000 */
[----:B------:R-:W-:Y:S01]  /*1970*/  FFMA.FTZ R18, R13, R18, R13 ;  /* 0x000000120d127223 */ /* 0x000fe2000001000d */
[----:B------:R-:W-:Y:S01]  /*1980*/  FMUL.FTZ R20, R20, -0.5 ;  /* 0xbf00000014147820 */ /* 0x000fe20000410000 */
[----:B------:R-:W-:-:S03]  /*1990*/  FADD.FTZ R13, |R6|, -RZ ;  /* 0x800000ff060d7221 */ /* 0x000fc60000010200 */
[----:B------:R-:W-:Y:S01]  /*19a0*/  FFMA.FTZ R20, R11, R20, 0.5 ;  /* 0x3f0000000b147423 */ /* 0x000fe20000010014 */
[----:B------:R-:W-:Y:S01]  /*19b0*/  @P2 FSEL R13, R18, RZ, P0 ;  /* 0x000000ff120d2208 */ /* 0x000fe20000000000 */
[----:B--2---:R-:W-:Y:S01]  /*19c0*/  FMUL.FTZ R17, R17, R22 ;  /* 0x0000001611117220 */ /* 0x004fe20000410000 */
[----:B------:R-:W-:Y:S01]  /*19d0*/  FSETP.NEU.FTZ.AND P0, PT, |R7|, 1, PT ;  /* 0x3f8000000700780b */ /* 0x000fe20003f1d200 */
[----:B------:R-:W-:Y:S01]  /*19e0*/  FFMA.FTZ R20, R11, R20, R11 ;  /* 0x000000140b147223 */ /* 0x000fe2000001000b */
[----:B------:R-:W-:Y:S01]  /*19f0*/  LOP3.LUT R13, R13, 0x80000000, R6, 0xb8, !PT ;  /* 0x800000000d0d7812 */ /* 0x000fe200078eb806 */
[----:B------:R-:W-:Y:S01]  /*1a00*/  FMUL.FTZ R22, R22, -0.5 ;  /* 0xbf00000016167820 */ /* 0x000fe20000410000 */
[----:B------:R-:W-:Y:S02]  /*1a10*/  MOV R11, 0x3d10ecef ;  /* 0x3d10ecef000b7802 */ /* 0x000fe40000000f00 */
[----:B------:R-:W-:Y:S01]  /*1a20*/  @P1 FSEL R16, R20, RZ, P0 ;  /* 0x000000ff14101208 */ /* 0x000fe20000000000 */
[----:B------:R-:W-:Y:S01]  /*1a30*/  FMUL.FTZ R20, R13, R13 ;  /* 0x0000000d0d147220 */ /* 0x000fe20000410000 */
[----:B0-----:R-:W-:Y:S01]  /*1a40*/  FMUL.FTZ R19, R19, R14 ;  /* 0x0000000e13137220 */ /* 0x001fe20000410000 */
[----:B------:R-:W-:Y:S01]  /*1a50*/  FMUL.FTZ R14, R14, -0.5 ;  /* 0xbf0000000e0e7820 */ /* 0x000fe20000410000 */
[----:B------:R-:W-:Y:S01]  /*1a60*/  FSETP.GT.FTZ.AND P0, PT, |R8|, 0.56000000238418579102, PT ;  /* 0x3f0f5c290800780b */ /* 0x000fe20003f14200 */
[----:B------:R-:W-:Y:S01]  /*1a70*/  FFMA.FTZ R15, R20, R11, 0.016980519518256187439 ;  /* 0x3c8b1abb140f7423 */ /* 0x000fe2000001000b */
[----:B------:R-:W-:Y:S01]  /*1a80*/  FFMA.FTZ R22, R17, R22, 0.5 ;  /* 0x3f00000011167423 */ /* 0x000fe20000010016 */
[----:B------:R-:W-:-:S02]  /*1a90*/  FFMA.FTZ R14, R19, R14, 0.5 ;  /* 0x3f000000130e7423 */ /* 0x000fc4000001000e */
[----:B------:R-:W-:Y:S01]  /*1aa0*/  FFMA.FTZ R15, R20, R15, 0.030762933194637298584 ;  /* 0x3cfc028c140f7423 */ /* 0x000fe2000001000f */
[----:B------:R-:W-:Y:S01]  /*1ab0*/  FFMA.FTZ R22, R17, R22, R17 ;  /* 0x0000001611167223 */ /* 0x000fe20000010011 */
[----:B------:R-:W-:Y:S01]  /*1ac0*/  FFMA.FTZ R14, R19, R14, R19 ;  /* 0x0000000e130e7223 */ /* 0x000fe20000010013 */
[----:B------:R-:W-:Y:S01]  /*1ad0*/  FADD.FTZ R19, |R8|, -RZ ;  /* 0x800000ff08137221 */ /* 0x000fe20000010200 */
[----:B------:R-:W-:Y:S02]  /*1ae0*/  FFMA.FTZ R15, R20, R15, 0.044709417968988418579 ;  /* 0x3d372139140f7423 */ /* 0x000fe4000001000f */
[----:B------:R-:W-:Y:S02]  /*1af0*/  @P3 FSEL R24, R22, RZ, P6 ;  /* 0x000000ff16183208 */ /* 0x000fe40003000000 */
[----:B------:R-:W-:Y:S01]  /*1b00*/  FFMA.FTZ R17, R20, R15, 0.074989043176174163818 ;  /* 0x3d9993db14117423 */ /* 0x000fe2000001000f */
[----:B------:R-:W-:Y:S02]  /*1b10*/  LOP3.LUT R15, R16, 0x80000000, R7, 0xb8, !PT ;  /* 0x80000000100f7812 */ /* 0x000fe400078eb807 */
[----:B------:R-:W-:Y:S01]  /*1b20*/  @P0 FSEL R19, R14, RZ, P5 ;  /* 0x000000ff0e130208 */ /* 0x000fe20002800000 */
[----:B------:R-:W-:Y:S01]  /*1b30*/  FFMA.FTZ R17, R20, R17, 0.16666707396507263184 ;  /* 0x3e2aaac614117423 */ /* 0x000fe20000010011 */
[----:B------:R-:W-:Y:S01]  /*1b40*/  LOP3.LUT R14, R24, 0x80000000, R9, 0xb8, !PT ;  /* 0x80000000180e7812 */ /* 0x000fe200078eb809 */
[----:B------:R-:W-:Y:S01]  /*1b50*/  FMUL.FTZ R18, R15, R15 ;  /* 0x0000000f0f127220 */ /* 0x000fe20000410000 */
[----:B------:R-:W-:Y:S01]  /*1b60*/  LOP3.LUT R16, R19, 0x80000000, R8, 0xb8, !PT ;  /* 0x8000000013107812 */ /* 0x000fe200078eb808 */
[----:B------:R-:W-:Y:S01]  /*1b70*/  FMUL.FTZ R6, R20, R17 ;  /* 0x0000001114067220 */ /* 0x000fe20000410000 */
[----:B------:R-:W-:Y:S01]  /*1b80*/  FSETP.GT.FTZ.AND P5, PT, R7, 0.56000000238418579102, PT ;  /* 0x3f0f5c290700780b */ /* 0x000fe20003fb4000 */
[----:B------:R-:W-:Y:S01]  /*1b90*/  FFMA.FTZ R17, R18, R11, 0.016980519518256187439 ;  /* 0x3c8b1abb12117423 */ /* 0x000fe2000001000b */
[----:B------:R-:W-:Y:S01]  /*1ba0*/  FMUL.FTZ R24, R14, R14 ;  /* 0x0000000e0e187220 */ /* 0x000fe20000410000 */
[----:B------:R-:W-:Y:S01]  /*1bb0*/  FMUL.FTZ R22, R16, R16 ;  /* 0x0000001010167220 */ /* 0x000fe20000410000 */
[----:B------:R-:W-:Y:S01]  /*1bc0*/  FFMA.FTZ R6, R13, R6, R13 ;  /* 0x000000060d067223 */ /* 0x000fe2000001000d */
[----:B------:R-:W-:Y:S01]  /*1bd0*/  FFMA.FTZ R17, R18, R17, 0.030762933194637298584 ;  /* 0x3cfc028c12117423 */ /* 0x000fe20000010011 */
[-C--:B------:R-:W-:Y:S01]  /*1be0*/  FFMA.FTZ R23, R24, R11.reuse, 0.016980519518256187439 ;  /* 0x3c8b1abb18177423 */ /* 0x080fe2000001000b */
[----:B------:R-:W-:Y:S01]  /*1bf0*/  FFMA.FTZ R19, R22, R11, 0.016980519518256187439 ;  /* 0x3c8b1abb16137423 */ /* 0x000fe2000001000b */
[----:B------:R-:W-:-:S02]  /*1c00*/  HFMA2 R13, -RZ, RZ, 1.9599609375, 20144 ;  /* 0x3fd774ebff0d7431 */ /* 0x000fc400000001ff */
[----:B------:R-:W-:Y:S01]  /*1c10*/  FFMA.FTZ R7, R18, R17, 0.044709417968988418579 ;  /* 0x3d37213912077423 */ /* 0x000fe20000010011 */
[-C--:B----4-:R-:W-:Y:S01]  /*1c20*/  FFMA.FTZ R17, |R2|, -R12.reuse, 0.5 ;  /* 0x3f00000002117423 */ /* 0x090fe20000010a0c */
[----:B------:R-:W-:Y:S01]  /*1c30*/  FFMA.FTZ R21, R22, R19, 0.030762933194637298584 ;  /* 0x3cfc028c16157423 */ /* 0x000fe20000010013 */
[----:B------:R-:W-:Y:S01]  /*1c40*/  FFMA.FTZ R23, R24, R23, 0.030762933194637298584 ;  /* 0x3cfc028c18177423 */ /* 0x000fe20000010017 */
[----:B------:R-:W-:Y:S01]  /*1c50*/  FFMA.FTZ R19, R18, R7, 0.074989043176174163818 ;  /* 0x3d9993db12137423 */ /* 0x000fe20000010007 */
[----:B------:R-:W0:Y:S01]  /*1c60*/  MUFU.RSQ R20, R17 ;  /* 0x0000001100147308 */ /* 0x000e220000001400 */
[----:B------:R-:W-:Y:S01]  /*1c70*/  FFMA.FTZ R21, R22, R21, 0.044709417968988418579 ;  /* 0x3d37213916157423 */ /* 0x000fe20000010015 */
[----:B------:R-:W-:Y:S01]  /*1c80*/  FADD.FTZ R7, -R6, -RZ ;  /* 0x800000ff06077221 */ /* 0x000fe20000010100 */
[----:B------:R-:W-:Y:S01]  /*1c90*/  FFMA.FTZ R19, R18, R19, 0.16666707396507263184 ;  /* 0x3e2aaac612137423 */ /* 0x000fe20000010013 */
[----:B------:R-:W-:Y:S01]  /*1ca0*/  FFMA.FTZ R23, R24, R23, 0.044709417968988418579 ;  /* 0x3d37213918177423 */ /* 0x000fe20000010017 */
[----:B------:R-:W-:Y:S01]  /*1cb0*/  FFMA.FTZ R21, R22, R21, 0.074989043176174163818 ;  /* 0x3d9993db16157423 */ /* 0x000fe20000010015 */
[----:B------:R-:W-:Y:S01]  /*1cc0*/  FSETP.GT.FTZ.AND P6, PT, R8, 0.56000000238418579102, PT ;  /* 0x3f0f5c290800780b */ /* 0x000fe20003fd4000 */
[----:B------:R-:W-:Y:S01]  /*1cd0*/  FMUL.FTZ R26, R18, R19 ;  /* 0x00000013121a7220 */ /* 0x000fe20000410000 */
[----:B------:R-:W-:Y:S01]  /*1ce0*/  FSEL R28, R6, R7, P2 ;  /* 0x00000007061c7208 */ /* 0x000fe20001000000 */
[----:B------:R-:W-:Y:S01]  /*1cf0*/  FFMA.FTZ R21, R22, R21, 0.16666707396507263184 ;  /* 0x3e2aaac616157423 */ /* 0x000fe20000010015 */
[----:B------:R-:W-:Y:S01]  /*1d00*/  FFMA.FTZ R23, R24, R23, 0.074989043176174163818 ;  /* 0x3d9993db18177423 */ /* 0x000fe20000010017 */
[----:B------:R-:W-:Y:S01]  /*1d10*/  FFMA.FTZ R18, |R3|, -R12, 0.5 ;  /* 0x3f00000003127423 */ /* 0x000fe20000010a0c */
[----:B------:R-:W-:Y:S01]  /*1d20*/  FFMA.FTZ R7, R15, R26, R15 ;  /* 0x0000001a0f077223 */ /* 0x000fe2000001000f */
[----:B------:R-:W-:Y:S01]  /*1d30*/  FMUL.FTZ R21, R22, R21 ;  /* 0x0000001516157220 */ /* 0x000fe20000410000 */
[----:B------:R-:W-:Y:S01]  /*1d40*/  FFMA.FTZ R23, R24, R23, 0.16666707396507263184 ;  /* 0x3e2aaac618177423 */ /* 0x000fe20000010017 */
[----:B------:R-:W1:Y:S01]  /*1d50*/  MUFU.RSQ R15, R18 ;  /* 0x00000012000f7308 */ /* 0x000e620000001400 */
[----:B------:R-:W-:Y:S01]  /*1d60*/  @!P4 FFMA.FTZ R6, R13, 0.93318945169448852539, R28 ;  /* 0x3f6ee5810d06c823 */ /* 0x000fe2000001001c */
[----:B------:R-:W-:Y:S01]  /*1d70*/  FFMA.FTZ R8, R16, R21, R16 ;  /* 0x0000001510087223 */ /* 0x000fe20000010010 */
[----:B0-----:R-:W-:Y:S01]  /*1d80*/  FMUL.FTZ R21, R17, R20 ;  /* 0x0000001411157220 */ /* 0x001fe20000410000 */
[----:B------:R-:W-:Y:S01]  /*1d90*/  FMUL.FTZ R22, R20, -0.5 ;  /* 0xbf00000014167820 */ /* 0x000fe20000410000 */
[----:B------:R-:W-:Y:S01]  /*1da0*/  FADD.FTZ R20, -R7, -RZ ;  /* 0x800000ff07147221 */ /* 0x000fe20000010100 */
[----:B------:R-:W-:Y:S01]  /*1db0*/  FMUL.FTZ R23, R24, R23 ;  /* 0x0000001718177220 */ /* 0x000fe20000410000 */
[----:B------:R-:W-:Y:S01]  /*1dc0*/  FSETP.GT.FTZ.AND P4, PT, R9, 0.56000000238418579102, PT ;  /* 0x3f0f5c290900780b */ /* 0x000fe20003f94000 */
[----:B------:R-:W-:Y:S01]  /*1dd0*/  FADD.FTZ R19, -R8, -RZ ;  /* 0x800000ff08137221 */ /* 0x000fe20000010100 */
[----:B-----5:R-:W-:Y:S01]  /*1de0*/  FFMA.FTZ R16, |R4|, -R12, 0.5 ;  /* 0x3f00000004107423 */ /* 0x020fe20000010a0c */
[----:B------:R-:W-:Y:S01]  /*1df0*/  FSEL R20, R7, R20, P1 ;  /* 0x0000001407147208 */ /* 0x000fe20000800000 */
[----:B------:R-:W-:Y:S01]  /*1e00*/  FFMA.FTZ R9, R14, R23, R14 ;  /* 0x000000170e097223 */ /* 0x000fe2000001000e */
[----:B------:R-:W-:Y:S01]  /*1e10*/  FFMA.FTZ R14, R21, R22, 0.5 ;  /* 0x3f000000150e7423 */ /* 0x000fe20000010016 */
[----:B------:R-:W-:Y:S01]  /*1e20*/  FSEL R22, R8, R19, P0 ;  /* 0x0000001308167208 */ /* 0x000fe20000000000 */
[----:B------:R-:W0:Y:S01]  /*1e30*/  MUFU.RSQ R17, R16 ;  /* 0x0000001000117308 */ /* 0x000e220000001400 */
[----:B------:R-:W-:Y:S01]  /*1e40*/  @!P5 FFMA.FTZ R7, R13, 0.93318945169448852539, R20 ;  /* 0x3f6ee5810d07d823 */ /* 0x000fe20000010014 */
[----:B------:R-:W-:Y:S01]  /*1e50*/  FSETP.GT.FTZ.AND P5, PT, |R2|, 0.56000000238418579102, PT ;  /* 0x3f0f5c290200780b */ /* 0x000fe20003fb4200 */
[----:B------:R-:W-:Y:S01]  /*1e60*/  FADD.FTZ R24, -R9, -RZ ;  /* 0x800000ff09187221 */ /* 0x000fe20000010100 */
[----:B-1----:R-:W-:Y:S01]  /*1e70*/  FMUL.FTZ R18, R18, R15 ;  /* 0x0000000f12127220 */ /* 0x002fe20000410000 */
[----:B------:R-:W-:Y:S01]  /*1e80*/  FMUL.FTZ R15, R15, -0.5 ;  /* 0xbf0000000f0f7820 */ /* 0x000fe20000410000 */
[----:B------:R-:W-:Y:S01]  /*1e90*/  FFMA.FTZ R14, R21, R14, R21 ;  /* 0x0000000e150e7223 */ /* 0x000fe20000010015 */
[----:B------:R-:W-:Y:S01]  /*1ea0*/  @!P6 FFMA.FTZ R8, R13, 0.93318945169448852539, R22 ;  /* 0x3f6ee5810d08e823 */ /* 0x000fe20000010016 */
[----:B------:R-:W-:Y:S01]  /*1eb0*/  FSEL R24, R9, R24, P3 ;  /* 0x0000001809187208 */ /* 0x000fe20001800000 */
[----:B------:R-:W-:Y:S01]  /*1ec0*/  FFMA.FTZ R12, |R5|, -R12, 0.5 ;  /* 0x3f000000050c7423 */ /* 0x000fe20000010a0c */
[----:B------:R-:W-:Y:S01]  /*1ed0*/  FSETP.NEU.FTZ.AND P6, PT, |R2|, 1, PT ;  /* 0x3f8000000200780b */ /* 0x000fe20003fdd200 */
[----:B------:R-:W-:Y:S01]  /*1ee0*/  FFMA.FTZ R19, R18, R15, 0.5 ;  /* 0x3f00000012137423 */ /* 0x000fe2000001000f */
[----:B------:R-:W-:Y:S01]  /*1ef0*/  FADD.FTZ R15, |R2|, -RZ ;  /* 0x800000ff020f7221 */ /* 0x000fe20000010200 */
[----:B------:R-:W-:Y:S01]  /*1f00*/  @!P4 FFMA.FTZ R9, R13, 0.93318945169448852539, R24 ;  /* 0x3f6ee5810d09c823 */ /* 0x000fe20000010018 */
[C---:B------:R-:W-:Y:S01]  /*1f10*/  FSETP.GT.FTZ.AND P4, PT, |R3|.reuse, 0.56000000238418579102, PT ;  /* 0x3f0f5c290300780b */ /* 0x040fe20003f94200 */
[----:B------:R-:W1:Y:S01]  /*1f20*/  MUFU.RSQ R21, R12 ;  /* 0x0000000c00157308 */ /* 0x000e620000001400 */
[----:B------:R-:W-:Y:S01]  /*1f30*/  @P5 FSEL R15, R14, RZ, P6 ;  /* 0x000000ff0e0f5208 */ /* 0x000fe20003000000 */
[----:B------:R-:W-:Y:S01]  /*1f40*/  FFMA.FTZ R19, R18, R19, R18 ;  /* 0x0000001312137223 */ /* 0x000fe20000010012 */
[----:B------:R-:W-:Y:S01]  /*1f50*/  FSETP.NEU.FTZ.AND P6, PT, |R3|, 1, PT ;  /* 0x3f8000000300780b */ /* 0x000fe20003fdd200 */
[----:B0-----:R-:W-:Y:S01]  /*1f60*/  FMUL.FTZ R18, R16, R17 ;  /* 0x0000001110127220 */ /* 0x001fe20000410000 */
[----:B------:R-:W-:Y:S01]  /*1f70*/  LOP3.LUT R14, R15, 0x80000000, R2, 0xb8, !PT ;  /* 0x800000000f0e7812 */ /* 0x000fe200078eb802 */
[----:B------:R-:W-:Y:S01]  /*1f80*/  FADD.FTZ R16, |R3|, -RZ ;  /* 0x800000ff03107221 */ /* 0x000fe20000010200 */
[----:B------:R-:W-:Y:S01]  /*1f90*/  @P2 FADD.FTZ R6, R6, R6 ;  /* 0x0000000606062221 */ /* 0x000fe20000010000 */
[----:B------:R-:W-:Y:S01]  /*1fa0*/  FMUL.FTZ R17, R17, -0.5 ;  /* 0xbf00000011117820 */ /* 0x000fe20000410000 */
[----:B------:R-:W-:Y:S01]  /*1fb0*/  FSETP.GT.FTZ.AND P2, PT, |R4|, 0.56000000238418579102, PT ;  /* 0x3f0f5c290400780b */ /* 0x000fe20003f54200 */
[----:B------:R-:W-:Y:S01]  /*1fc0*/  FMUL.FTZ R20, R14, R14 ;  /* 0x0000000e0e147220 */ /* 0x000fe20000410000 */
[----:B------:R-:W-:Y:S01]  /*1fd0*/  @P1 FADD.FTZ R7, R7, R7 ;  /* 0x0000000707071221 */ /* 0x000fe20000010000 */
[----:B------:R-:W-:Y:S01]  /*1fe0*/  @P4 FSEL R16, R19, RZ, P6 ;  /* 0x000000ff13104208 */ /* 0x000fe20003000000 */
[----:B------:R-:W-:Y:S01]  /*1ff0*/  FFMA.FTZ R17, R18, R17, 0.5 ;  /* 0x3f00000012117423 */ /* 0x000fe20000010011 */
[----:B------:R-:W-:Y:S01]  /*2000*/  FFMA.FTZ R19, R20, R11, 0.016980519518256187439 ;  /* 0x3c8b1abb14137423 */ /* 0x000fe2000001000b */
[----:B------:R-:W-:Y:S01]  /*2010*/  FSETP.GT.FTZ.AND P1, PT, |R5|, 0.56000000238418579102, PT ;  /* 0x3f0f5c290500780b */ /* 0x000fe20003f34200 */
[----:B------:R-:W-:Y:S01]  /*2020*/  @P0 FADD.FTZ R8, R8, R8 ;  /* 0x0000000808080221 */ /* 0x000fe20000010000 */
[----:B-1----:R-:W-:Y:S01]  /*2030*/  FMUL.FTZ R12, R12, R21 ;  /* 0x000000150c0c7220 */ /* 0x002fe20000410000 */
[----:B------:R-:W-:Y:S01]  /*2040*/  FFMA.FTZ R19, R20, R19, 0.030762933194637298584 ;  /* 0x3cfc028c14137423 */ /* 0x000fe20000010013 */
[----:B------:R-:W-:Y:S01]  /*2050*/  FMUL.FTZ R21, R21, -0.5 ;  /* 0xbf00000015157820 */ /* 0x000fe20000410000 */
[----:B------:R-:W-:Y:S01]  /*2060*/  LOP3.LUT R15, R16, 0x80000000, R3, 0xb8, !PT ;  /* 0x80000000100f7812 */ /* 0x000fe200078eb803 */
[----:B------:R-:W-:Y:S01]  /*2070*/  FFMA.FTZ R18, R18, R17, R18 ;  /* 0x0000001112127223 */ /* 0x000fe20000010012 */
[----:B------:R-:W-:Y:S01]  /*2080*/  FFMA.FTZ R19, R20, R19, 0.044709417968988418579 ;  /* 0x3d37213914137423 */ /* 0x000fe20000010013 */
[----:B------:R-:W-:Y:S01]  /*2090*/  FFMA.FTZ R21, R12, R21, 0.5 ;  /* 0x3f0000000c157423 */ /* 0x000fe20000010015 */
[----:B------:R-:W-:Y:S01]  /*20a0*/  FSETP.NEU.FTZ.AND P6, PT, |R4|, 1, PT ;  /* 0x3f8000000400780b */ /* 0x000fe20003fdd200 */
[----:B------:R-:W-:Y:S01]  /*20b0*/  FMUL.FTZ R16, R15, R15 ;  /* 0x0000000f0f107220 */ /* 0x000fe20000410000 */
[----:B------:R-:W-:Y:S01]  /*20c0*/  FFMA.FTZ R19, R20, R19, 0.074989043176174163818 ;  /* 0x3d9993db14137423 */ /* 0x000fe20000010013 */
[----:B------:R-:W-:Y:S01]  /*20d0*/  FFMA.FTZ R22, R12, R21, R12 ;  /* 0x000000150c167223 */ /* 0x000fe2000001000c */
[----:B------:R-:W-:Y:S01]  /*20e0*/  FADD.FTZ R17, |R4|, -RZ ;  /* 0x800000ff04117221 */ /* 0x000fe20000010200 */
        /* <DEDUP_REMOVED lines=10> */
[----:B------:R-:W-:Y:S01]  /*2190*/  FFMA.FTZ R14, R14, R19, R14 ;  /* 0x000000130e0e7223 */ /* 0x000fe2000001000e */
[----:B------:R-:W-:Y:S01]  /*21a0*/  FMUL.FTZ R20, R12, R12 ;  /* 0x0000000c0c147220 */ /* 0x000fe20000410000 */
[----:B------:R-:W-:Y:S01]  /*21b0*/  FSETP.GT.FTZ.AND P6, PT, R2, 0.56000000238418579102, PT ;  /* 0x3f0f5c290200780b */ /* 0x000fe20003fd4000 */
[----:B------:R-:W-:Y:S01]  /*21c0*/  FFMA.FTZ R21, R16, R21, 0.074989043176174163818 ;  /* 0x3d9993db10157423 */ /* 0x000fe20000010015 */
[----:B------:R-:W-:Y:S01]  /*21d0*/  FADD.FTZ R17, -R14, -RZ ;  /* 0x800000ff0e117221 */ /* 0x000fe20000010100 */
[----:B------:R-:W-:Y:S01]  /*21e0*/  FFMA.FTZ R19, R20, R11, 0.016980519518256187439 ;  /* 0x3c8b1abb14137423 */ /* 0x000fe2000001000b */
[----:B------:R-:W-:Y:S01]  /*21f0*/  LOP3.LUT R18, R18, 0x80000000, R5, 0xb8, !PT ;  /* 0x8000000012127812 */ /* 0x000fe200078eb805 */
[----:B------:R-:W-:Y:S01]  /*2200*/  FFMA.FTZ R21, R16, R21, 0.16666707396507263184 ;  /* 0x3e2aaac610157423 */ /* 0x000fe20000010015 */
[----:B------:R-:W-:Y:S01]  /*2210*/  @P3 FADD.FTZ R9, R9, R9 ;  /* 0x0000000909093221 */ /* 0x000fe20000010000 */
[----:B------:R-:W-:Y:S01]  /*2220*/  FFMA.FTZ R19, R20, R19, 0.030762933194637298584 ;  /* 0x3cfc028c14137423 */ /* 0x000fe20000010013 */
[----:B------:R-:W-:Y:S01]  /*2230*/  FSEL R2, R14, R17, P5 ;  /* 0x000000110e027208 */ /* 0x000fe20002800000 */
[----:B------:R-:W-:Y:S01]  /*2240*/  FMUL.FTZ R16, R16, R21 ;  /* 0x0000001510107220 */ /* 0x000fe20000410000 */
[----:B------:R-:W-:Y:S01]  /*2250*/  FMUL.FTZ R22, R18, R18 ;  /* 0x0000001212167220 */ /* 0x000fe20000410000 */
[----:B------:R-:W-:-:S02]  /*2260*/  FFMA.FTZ R19, R20, R19, 0.044709417968988418579 ;  /* 0x3d37213914137423 */ /* 0x000fc40000010013 */
[----:B------:R-:W-:Y:S01]  /*2270*/  FFMA.FTZ R15, R15, R16, R15 ;  /* 0x000000100f0f7223 */ /* 0x000fe2000001000f */
[----:B------:R-:W-:Y:S01]  /*2280*/  @!P6 FFMA.FTZ R14, R13, 0.93318945169448852539, R2 ;  /* 0x3f6ee5810d0ee823 */ /* 0x000fe20000010002 */
[----:B------:R-:W-:Y:S01]  /*2290*/  FSETP.GT.FTZ.AND P6, PT, R3, 0.56000000238418579102, PT ;  /* 0x3f0f5c290300780b */ /* 0x000fe20003fd4000 */
[----:B------:R-:W-:Y:S01]  /*22a0*/  FFMA.FTZ R11, R22, R11, 0.016980519518256187439 ;  /* 0x3c8b1abb160b7423 */ /* 0x000fe2000001000b */
[----:B------:R-:W-:Y:S01]  /*22b0*/  FFMA.FTZ R19, R20, R19, 0.074989043176174163818 ;  /* 0x3d9993db14137423 */ /* 0x000fe20000010013 */
[C---:B------:R-:W-:Y:S01]  /*22c0*/  FADD.FTZ R2, -R15.reuse, -RZ ;  /* 0x800000ff0f027221 */ /* 0x040fe20000010100 */
[----:B------:R-:W-:Y:S01]  /*22d0*/  @P5 FADD.FTZ R14, R14, R14 ;  /* 0x0000000e0e0e5221 */ /* 0x000fe20000010000 */
[----:B------:R-:W-:Y:S01]  /*22e0*/  FFMA.FTZ R11, R22, R11, 0.030762933194637298584 ;  /* 0x3cfc028c160b7423 */ /* 0x000fe2000001000b */
[----:B------:R-:W-:Y:S02]  /*22f0*/  FFMA.FTZ R19, R20, R19, 0.16666707396507263184 ;  /* 0x3e2aaac614137423 */ /* 0x000fe40000010013 */
[----:B------:R-:W-:Y:S01]  /*2300*/  FSEL R16, R15, R2, P4 ;  /* 0x000000020f107208 */ /* 0x000fe20002000000 */
[----:B------:R-:W-:Y:S01]  /*2310*/  FFMA.FTZ R11, R22, R11, 0.044709417968988418579 ;  /* 0x3d372139160b7423 */ /* 0x000fe2000001000b */
[----:B------:R-:W-:Y:S01]  /*2320*/  FMUL.FTZ R19, R20, R19 ;  /* 0x0000001314137220 */ /* 0x000fe20000410000 */
[----:B------:R-:W0:Y:S02]  /*2330*/  LDC.64 R2, c[0x0][0x388] ;  /* 0x0000e200ff027b82 */ /* 0x000e240000000a00 */
[----:B------:R-:W-:Y:S01]  /*2340*/  @!P6 FFMA.FTZ R15, R13, 0.93318945169448852539, R16 ;  /* 0x3f6ee5810d0fe823 */ /* 0x000fe20000010010 */
[----:B------:R-:W-:Y:S01]  /*2350*/  FFMA.FTZ R11, R22, R11, 0.074989043176174163818 ;  /* 0x3d9993db160b7423 */ /* 0x000fe2000001000b */
[----:B------:R-:W-:Y:S01]  /*2360*/  FFMA.FTZ R16, R12, R19, R12 ;  /* 0x000000130c107223 */ /* 0x000fe2000001000c */
[----:B------:R-:W-:Y:S01]  /*2370*/  FSETP.GT.FTZ.AND P6, PT, R4, 0.56000000238418579102, PT ;  /* 0x3f0f5c290400780b */ /* 0x000fe20003fd4000 */
[----:B------:R-:W-:Y:S01]  /*2380*/  @P4 FADD.FTZ R15, R15, R15 ;  /* 0x0000000f0f0f4221 */ /* 0x000fe20000010000 */
[----:B------:R-:W-:Y:S01]  /*2390*/  FFMA.FTZ R17, R22, R11, 0.16666707396507263184 ;  /* 0x3e2aaac616117423 */ /* 0x000fe2000001000b */
[----:B------:R-:W-:-:S03]  /*23a0*/  FADD.FTZ R11, -R16, -RZ ;  /* 0x800000ff100b7221 */ /* 0x000fc60000010100 */
[----:B------:R-:W-:Y:S02]  /*23b0*/  FMUL.FTZ R17, R22, R17 ;  /* 0x0000001116117220 */ /* 0x000fe40000410000 */
[----:B------:R-:W-:Y:S02]  /*23c0*/  FSEL R4, R16, R11, P2 ;  /* 0x0000000b10047208 */ /* 0x000fe40001000000 */
[----:B------:R-:W-:-:S03]  /*23d0*/  FFMA.FTZ R17, R18, R17, R18 ;  /* 0x0000001112117223 */ /* 0x000fc60000010012 */
[----:B------:R-:W-:Y:S01]  /*23e0*/  @!P6 FFMA.FTZ R16, R13, 0.93318945169448852539, R4 ;  /* 0x3f6ee5810d10e823 */ /* 0x000fe20000010004 */
[----:B------:R-:W-:Y:S01]  /*23f0*/  FSETP.GT.FTZ.AND P6, PT, R5, 0.56000000238418579102, PT ;  /* 0x3f0f5c290500780b */ /* 0x000fe20003fd4000 */
[C---:B------:R-:W-:Y:S02]  /*2400*/  FADD.FTZ R4, -R17.reuse, -RZ ;  /* 0x800000ff11047221 */ /* 0x040fe40000010100 */
[----:B------:R-:W-:Y:S01]  /*2410*/  @P2 FADD.FTZ R16, R16, R16 ;  /* 0x0000001010102221 */ /* 0x000fe20000010000 */
[----:B0-----:R-:W-:Y:S02]  /*2420*/  IMAD.WIDE.U32 R2, R0, 0x4, R2 ;  /* 0x0000000400027825 */ /* 0x001fe400078e0002 */
[----:B------:R-:W-:Y:S02]  /*2430*/  FSEL R4, R17, R4, P1 ;  /* 0x0000000411047208 */ /* 0x000fe40000800000 */
[----:B------:R-:W-:-:S05]  /*2440*/  IMAD.WIDE.U32 R2, R10, 0x8, R2 ;  /* 0x000000080a027825 */ /* 0x000fca00078e0002 */
[----:B------:R-:W-:Y:S01]  /*2450*/  @!P6 FFMA.FTZ R17, R13, 0.93318945169448852539, R4 ;  /* 0x3f6ee5810d11e823 */ /* 0x000fe20000010004 */
[----:B------:R-:W-:Y:S03]  /*2460*/  STG.E.64 desc[UR4][R2.64], R6 ;  /* 0x0000000602007986 */ /* 0x000fe6000c101b04 */
[----:B------:R-:W-:Y:S01]  /*2470*/  @P1 FADD.FTZ R17, R17, R17 ;  /* 0x0000001111111221 */ /* 0x000fe20000010000 */
[----:B------:R-:W-:Y:S04]  /*2480*/  STG.E.64 desc[UR4][R2.64+0x400], R8 ;  /* 0x0004000802007986 */ /* 0x000fe8000c101b04 */
[----:B------:R-:W-:Y:S04]  /*2490*/  STG.E.64 desc[UR4][R2.64+0x800], R14 ;  /* 0x0008000e02007986 */ /* 0x000fe8000c101b04 */
[----:B------:R-:W-:Y:S01]  /*24a0*/  STG.E.64 desc[UR4][R2.64+0xc00], R16 ;  /* 0x000c001002007986 */ /* 0x000fe2000c101b04 */
[----:B------:R-:W-:Y:S05]  /*24b0*/  EXIT ;  /* 0x000000000000794d */ /* 0x000fea0003800000 */
.L_x_1930:
        /* <DEDUP_REMOVED lines=12> */
.L_x_17267:


//--------------------- .text._ZN2at6native29vectorized_elementwise_kernelILi4EZZZNS0_16acos_kernel_cudaERNS_18TensorIteratorBaseEENKUlvE0_clEvENKUlvE0_clEvEUlfE_St5arrayIPcLm2EEEEviT0_T1_ --------------------------
	.section	.text._ZN2at6native29vectorized_elementwise_kernelILi4EZZZNS0_16acos_kernel_cudaERNS_18TensorIteratorBaseEENKUlvE0_clEvENKUlvE0_clEvEUlfE_St5arrayIPcLm2EEEEviT0_T1_,"ax",@progbits
	.align	128
        .global         _ZN2at6native29vectorized_elementwise_kernelILi4EZZZNS0_16acos_kernel_cudaERNS_18TensorIteratorBaseEENKUlvE0_clEvENKUlvE0_clEvEUlfE_St5arrayIPcLm2EEEEviT0_T1_
        .type           _ZN2at6native29vectorized_elementwise_kernelILi4EZZZNS0_16acos_kernel_cudaERNS_18TensorIteratorBaseEENKUlvE0_clEvENKUlvE0_clEvEUlfE_St5arrayIPcLm2EEEEviT0_T1_,@function
        .size           _ZN2at6native29vectorized_elementwise_kernelILi4EZZZNS0_16acos_kernel_cudaERNS_18TensorIteratorBaseEENKUlvE0_clEvENKUlvE0_clEvEUlfE_St5arrayIPcLm2EEEEviT0_T1_,(.L_x_17268 - _ZN2at6native29vectorized_elementwise_kernelILi4EZZZNS0_16acos_kernel_cudaERNS_18TensorIteratorBaseEENKUlvE0_clEvENKUlvE0_clEvEUlfE_St5arrayIPcLm2EEEEviT0_T1_)
        .other          _ZN2at6native29vectorized_elementwise_kernelILi4EZZZNS0_16acos_kernel_cudaERNS_18TensorIteratorBaseEENKUlvE0_clEvENKUlvE0_clEvEUlfE_St5arrayIPcLm2EEEEviT0_T1_,@"STO_CUDA_ENTRY STV_DEFAULT"
_ZN2at6native29vectorized_elementwise_kernelILi4EZZZNS0_16acos_kernel_cudaERNS_18TensorIteratorBaseEENKUlvE0_clEvENKUlvE0_clEvEUlfE_St5arrayIPcLm2EEEEviT0_T1_:
.text._ZN2at6native29vectorized_elementwise_kernelILi4EZZZNS0_16acos_kernel_cudaERNS_18TensorIteratorBaseEENKUlvE0_clEvENKUlvE0_clEvEUlfE_St5arrayIPcLm2EEEEviT0_T1_:
        /* <DEDUP_REMOVED lines=102> */
.L_x_1933:
[----:B------:R-:W-:Y:S05]  /*0660*/  BSYNC.RECONVERGENT B0 ;  /* 0x0000000000007941 */ /* 0x000fea0003800200 */
.L_x_1932:
        /* <DEDUP_REMOVED lines=32> */
.L_x_1935:
[----:B------:R-:W-:Y:S05]  /*0870*/  BSYNC.RECONVERGENT B0 ;  /* 0x0000000000007941 */ /* 0x000fea0003800200 */
.L_x_1934:
        /* <DEDUP_REMOVED lines=31> */
.L_x_1937:
[----:B------:R-:W-:Y:S05]  /*0a70*/  BSYNC.RECONVERGENT B0 ;  /* 0x0000000000007941 */ /* 0x000fea0003800200 */
.L_x_1936:
        /* <DEDUP_REMOVED lines=32> */
.L_x_1939:
[----:B------:R-:W-:Y:S05]  /*0c80*/  BSYNC.RECONVERGENT B0 ;  /* 0x0000000000007941 */ /* 0x000fea0003800200 */
.L_x_1938:
        /* <DEDUP_REMOVED lines=29> */
.L_x_1941:
[----:B------:R-:W-:Y:S05]  /*0e60*/  BSYNC.RECONVERGENT B0 ;  /* 0x0000000000007941 */ /* 0x000fea0003800200 */
.L_x_1940:
        /* <DEDUP_REMOVED lines=29> */
.L_x_1943:
[----:B------:R-:W-:Y:S05]  /*1040*/  BSYNC.RECONVERGENT B0 ;  /* 0x0000000000007941 */ /* 0x000fea0003800200 */
.L_x_1942:
        /* <DEDUP_REMOVED lines=29> */
.L_x_1945:
[----:B------:R-:W-:Y:S05]  /*1220*/  BSYNC.RECONVERGENT B0 ;  /* 0x0000000000007941 */ /* 0x000fea0003800200 */
.L_x_1944:
        /* <DEDUP_REMOVED lines=29> */
.L_x_1947:
[----:B------:R-:W-:Y:S05]  /*1400*/  BSYNC.RECONVERGENT B0 ;  /* 0x0000000000007941 */ /* 0x000fea0003800200 */
.L_x_1946:
        /* <DEDUP_REMOVED lines=18> */
.L_x_1950:
[----:B------:R-:W-:-:S13]  /*1530*/  ISETP.GE.U32.AND P0, PT, R9, R8, PT ;  /* 0x000000080900720c */ /* 0x000fda0003f06070 */
[----:B------:R-:W-:Y:S05]  /*1540*/  @P0 BRA `(.L_x_1952) ;  /* 0x0000000000300947 */ /* 0x000fea0003800000 */
[----:B0-----:R-:W0:Y:S01]  /*1550*/  LDC.64 R2, c[0x0][0x388] ;  /* 0x0000e200ff027b82 */ /* 0x001e220000000a00 */
[----:B-----5:R-:W-:Y:S02]  /*1560*/  IADD3 R13, PT, PT, R0, R9, RZ ;  /* 0x00000009000d7210 */ /* 0x020fe40007ffe0ff */
[----:B------:R-:W-:-:S03]  /*1570*/  IADD3 R9, PT, PT, R9, 0x80, RZ ;  /* 0x0000008009097810 */ /* 0x000fc60007ffe0ff */
[----:B0-----:R-:W-:-:S05]  /*1580*/  IMAD.WIDE.U32 R2, R13, 0x4, R2 ;  /* 0x000000040d027825 */ /* 0x001fca00078e0002 */
[----:B------:R1:W-:Y:S02]  /*1590*/  STG.E desc[UR4][R2.64], R11 ;  /* 0x0000000b02007986 */ /* 0x0003e4000c101904 */
.L_x_1951:
[----:B------:R-:W-:-:S13]  /*15a0*/  ISETP.GE.U32.AND P0, PT, R9, R8, PT ;  /* 0x000000080900720c */ /* 0x000fda0003f06070 */
[----:B------:R-:W-:Y:S05]  /*15b0*/  @P0 BRA `(.L_x_1953) ;  /* 0x0000000000340947 */ /* 0x000fea0003800000 */
[----:B01----:R-:W0:Y:S01]  /*15c0*/  LDC.64 R2, c[0x0][0x388] ;  /* 0x0000e200ff027b82 */ /* 0x003e220000000a00 */
[----:B------:R-:W-:Y:S02]  /*15d0*/  IADD3 R11, PT, PT, R0, R9, RZ ;  /* 0x00000009000b7210 */ /* 0x000fe40007ffe0ff */
[----:B------:R-:W-:-:S03]  /*15e0*/  IADD3 R9, PT, PT, R9, 0x80, RZ ;  /* 0x0000008009097810 */ /* 0x000fc60007ffe0ff */
[----:B0-----:R-:W-:-:S05]  /*15f0*/  IMAD.WIDE.U32 R2, R11, 0x4, R2 ;  /* 0x000000040b027825 */ /* 0x001fca00078e0002 */
[----:B------:R1:W-:Y:S02]  /*1600*/  STG.E desc[UR4][R2.64], R7 ;  /* 0x0000000702007986 */ /* 0x0003e4000c101904 */
.L_x_1952:
        /* <DEDUP_REMOVED lines=8> */
.L_x_1953:
[----:B------:R-:W-:Y:S05]  /*1690*/  BSYNC.RELIABLE B1 ;  /* 0x0000000000017941 */ /* 0x000fea0003800100 */
.L_x_1949:
[----:B------:R-:W-:-:S13]  /*16a0*/  ISETP.GE.U32.AND P0, PT, R9, R8, PT ;  /* 0x000000080900720c */ /* 0x000fda0003f06070 */
[----:B012---:R-:W0:Y:S01]  /*16b0*/  @!P0 LDC.64 R2, c[0x0][0x388] ;  /* 0x0000e200ff028b82 */ /* 0x007e220000000a00 */
[----:B------:R-:W-:Y:S02]  /*16c0*/  @!P0 IADD3 R7, PT, PT, R0, R9, RZ ;  /* 0x0000000900078210 */ /* 0x000fe40007ffe0ff */
[----:B------:R-:W-:-:S03]  /*16d0*/  @!P0 IADD3 R9, PT, PT, R9, 0x80, RZ ;  /* 0x0000008009098810 */ /* 0x000fc60007ffe0ff */
[----:B0-----:R-:W-:-:S05]  /*16e0*/  @!P0 IMAD.WIDE.U32 R2, R7, 0x4, R2 ;  /* 0x0000000407028825 */ /* 0x001fca00078e0002 */
[----:B------:R2:W-:Y:S02]  /*16f0*/  @!P0 STG.E desc[UR4][R2.64], R12 ;  /* 0x0000000c02008986 */ /* 0x0005e4000c101904 */
.L_x_1954:
[----:B------:R-:W-:Y:S05]  /*1700*/  BSYNC.RECONVERGENT B0 ;  /* 0x0000000000007941 */ /* 0x000fea0003800200 */
.L_x_1948:
        /* <DEDUP_REMOVED lines=8> */
.L_x_1931:
[----:B------:R-:W0:Y:S01]  /*1790*/  S2R R2, SR_TID.X ;  /* 0x0000000000027919 */ /* 0x000e220000002100 */
[----:B------:R-:W1:Y:S02]  /*17a0*/  LDC.64 R4, c[0x0][0x390] ;  /* 0x0000e400ff047b82 */ /* 0x000e640000000a00 */
[----:B-1----:R-:W-:-:S04]  /*17b0*/  IMAD.WIDE.U32 R4, R0, 0x4, R4 ;  /* 0x0000000400047825 */ /* 0x002fc800078e0004 */
[----:B0-----:R-:W-:-:S05]  /*17c0*/  IMAD.WIDE.U32 R16, R2, 0x10, R4 ;  /* 0x0000001002107825 */ /* 0x001fca00078e0004 */
[----:B------:R-:W2:Y:S04]  /*17d0*/  LDG.E.128 R8, desc[UR4][R16.64] ;  /* 0x0000000410087981 */ /* 0x000ea8000c1e1d00 */
[----:B------:R0:W3:Y:S01]  /*17e0*/  LDG.E.128 R4, desc[UR4][R16.64+0x800] ;  /* 0x0008000410047981 */ /* 0x0000e2000c1e1d00 */
[----:B------:R-:W-:-:S05]  /*17f0*/  HFMA2 R12, -RZ, RZ, 1.75, 0 ;  /* 0x3f000000ff0c7431 */ /* 0x000fca00000001ff */
[-C--:B--2---:R-:W-:Y:S01]  /*1800*/  FFMA.FTZ R3, |R8|, -R12.reuse, 0.5 ;  /* 0x3f00000008037423 */ /* 0x084fe20000010a0c */
[-C--:B------:R-:W-:Y:S01]  /*1810*/  FFMA.FTZ R19, |R9|, -R12.reuse, 0.5 ;  /* 0x3f00000009137423 */ /* 0x080fe20000010a0c */
[-C--:B------:R-:W-:Y:S01]  /*1820*/  FFMA.FTZ R14, |R10|, -R12.reuse, 0.5 ;  /* 0x3f0000000a0e7423 */ /* 0x080fe20000010a0c */
[C---:B------:R-:W-:Y:S01]  /*1830*/  FSETP.GT.FTZ.AND P2, PT, |R8|.reuse, 0.56000000238418579102, PT ;  /* 0x3f0f5c290800780b */ /* 0x040fe20003f54200 */
[----:B------:R-:W1:Y:S01]  /*1840*/  MUFU.RSQ R18, R3 ;  /* 0x0000000300127308 */ /* 0x000e620000001400 */
[----:B------:R-:W-:Y:S01]  /*1850*/  FSETP.NEU.FTZ.AND P0, PT, |R8|, 1, PT ;  /* 0x3f8000000800780b */ /* 0x000fe20003f1d200 */
[----:B0-----:R-:W-:Y:S01]  /*1860*/  FFMA.FTZ R16, |R11|, -R12, 0.5 ;  /* 0x3f0000000b107423 */ /* 0x001fe20000010a0c */
[----:B------:R-:W-:Y:S02]  /*1870*/  FSETP.GT.FTZ.AND P1, PT, |R9|, 0.56000000238418579102, PT ;  /* 0x3f0f5c290900780b */ /* 0x000fe40003f34200 */
[----:B------:R-:W-:Y:S02]  /*1880*/  FSETP.GT.FTZ.AND P3, PT, |R11|, 0.56000000238418579102, PT ;  /* 0x3f0f5c290b00780b */ /* 0x000fe40003f74200 */
[----:B------:R-:W-:Y:S01]  /*1890*/  FSETP.NEU.FTZ.AND P4, PT, |R9|, 1, PT ;  /* 0x3f8000000900780b */ /* 0x000fe20003f9d200 */
[----:B------:R-:W0:Y:S01]  /*18a0*/  MUFU.RSQ R20, R19 ;  /* 0x0000001300147308 */ /* 0x000e220000001400 */
[----:B------:R-:W-:-:S02]  /*18b0*/  FSETP.NEU.FTZ.AND P5, PT, |R10|, 1, PT ;  /* 0x3f8000000a00780b */ /* 0x000fc40003fbd200 */
[----:B------:R-:W-:-:S05]  /*18c0*/  FSETP.NEU.FTZ.AND P6, PT, |R11|, 1, PT ;  /* 0x3f8000000b00780b */ /* 0x000fca0003fdd200 */
[----:B------:R-:W2:Y:S01]  /*18d0*/  MUFU.RSQ R15, R14 ;  /* 0x0000000e000f7308 */ /* 0x000ea20000001400 */
[----:B-1----:R-:W-:Y:S01]  /*18e0*/  FMUL.FTZ R13, R3, R18 ;  /* 0x00000012030d7220 */ /* 0x002fe20000410000 */
[----:B------:R-:W-:-:S04]  /*18f0*/  FMUL.FTZ R18, R18, -0.5 ;  /* 0xbf00000012127820 */ /* 0x000fc80000410000 */
[----:B------:R-:W-:Y:S02]  /*1900*/  FFMA.FTZ R18, R13, R18, 0.5 ;  /* 0x3f0000000d127423 */ /* 0x000fe40000010012 */
[----:B------:R-:W1:Y:S01]  /*1910*/  MUFU.RSQ R17, R16 ;  /* 0x0000001000117308 */ /* 0x000e620000001400 */
[----:B0-----:R-:W-:Y:S01]  /*1920*/  FMUL.FTZ R3, R19, R20 ;  /* 0x0000001413037220 */ /* 0x001fe20000410000 */
[----:B------:R-:W-:Y:S01]  /*1930*/  FFMA.FTZ R18, R13, R18, R13 ;  /* 0x000000120d127223 */ /* 0x000fe2000001000d */
[----:B------:R-:W-:Y:S01]  /*1940*/  FMUL.FTZ R20, R20, -0.5 ;  /* 0xbf00000014147820 */ /* 0x000fe20000410000 */
[----:B------:R-:W-:-:S03]  /*1950*/  FADD.FTZ R13, |R8|, -RZ ;  /* 0x800000ff080d7221 */ /* 0x000fc60000010200 */
[----:B------:R-:W-:Y:S01]  /*1960*/  @P2 FSEL R13, R18, RZ, P0 ;  /* 0x000000ff120d2208 */ /* 0x000fe20000000000 */
[----:B------:R-:W-:Y:S01]  /*1970*/  FFMA.FTZ R20, R3, R20, 0.5 ;  /* 0x3f00000003147423 */ /* 0x000fe20000010014 */
[----:B--2---:R-:W-:Y:S01]  /*1980*/  FMUL.FTZ R19, R14, R15 ;  /* 0x0000000f0e137220 */ /* 0x004fe20000410000 */
[----:B------:R-:W-:Y:S02]  /*1990*/  FSETP.GT.FTZ.AND P0, PT, |R10|, 0.56000000238418579102, PT ;  /* 0x3f0f5c290a00780b */ /* 0x000fe40003f14200 */
[----:B------:R-:W-:Y:S01]  /*19a0*/  LOP3.LUT R13, R13, 0x80000000, R8, 0xb8, !PT ;  /* 0x800000000d0d7812 */ /* 0x000fe200078eb808 */
[----:B------:R-:W-:Y:S01]  /*19b0*/  FFMA.FTZ R18, R3, R20, R3 ;  /* 0x0000001403127223 */ /* 0x000fe20000010003 */
[----:B------:R-:W-:Y:S01]  /*19c0*/  MOV R3, 0x3d10ecef ;  /* 0x3d10ecef00037802 */ /* 0x000fe20000000f00 */
[----:B------:R-:W-:Y:S02]  /*19d0*/  FMUL.FTZ R20, R15, -0.5 ;  /* 0xbf0000000f147820 */ /* 0x000fe40000410000 */
[----:B------:R-:W-:Y:S01]  /*19e0*/  FMUL.FTZ R14, R13, R13 ;  /* 0x0000000d0d0e7220 */ /* 0x000fe20000410000 */
[----:B-1----:R-:W-:Y:S01]  /*19f0*/  FMUL.FTZ R21, R16, R17 ;  /* 0x0000001110157220 */ /* 0x002fe20000410000 */
[----:B------:R-:W-:Y:S01]  /*1a00*/  FFMA.FTZ R20, R19, R20, 0.5 ;  /* 0x3f00000013147423 */ /* 0x000fe20000010014 */
[----:B------:R-:W-:Y:S01]  /*1a10*/  FMUL.FTZ R22, R17, -0.5 ;  /* 0xbf00000011167820 */ /* 0x000fe20000410000 */
[C---:B------:R-:W-:Y:S01]  /*1a20*/  FFMA.FTZ R15, R14.reuse, R3, 0.016980519518256187439 ;  /* 0x3c8b1abb0e0f7423 */ /* 0x040fe20000010003 */
[----:B------:R-:W-:Y:S01]  /*1a30*/  FADD.FTZ R16, |R9|, -RZ ;  /* 0x800000ff09107221 */ /* 0x000fe20000010200 */
[----:B------:R-:W-:Y:S01]  /*1a40*/  FFMA.FTZ R20, R19, R20, R19 ;  /* 0x0000001413147223 */ /* 0x000fe20000010013 */
[C---:B------:R-:W-:Y:S01]  /*1a50*/  FFMA.FTZ R22, R21.reuse, R22, 0.5 ;  /* 0x3f00000015167423 */ /* 0x040fe20000010016 */
[----:B------:R-:W-:Y:S01]  /*1a60*/  FFMA.FTZ R15, R14, R15, 0.030762933194637298584 ;  /* 0x3cfc028c0e0f7423 */ /* 0x000fe2000001000f */
[----:B------:R-:W-:Y:S01]  /*1a70*/  @P1 FSEL R16, R18, RZ, P4 ;  /* 0x000000ff12101208 */ /* 0x000fe20002000000 */
[----:B------:R-:W-:Y:S01]  /*1a80*/  FADD.FTZ R17, |R10|, -RZ ;  /* 0x800000ff0a117221 */ /* 0x000fe20000010200 */
[----:B------:R-:W-:Y:S01]  /*1a90*/  @P0 FSEL R17, R20, RZ, P5 ;  /* 0x000000ff14110208 */ /* 0x000fe20002800000 */
[C---:B------:R-:W-:Y:S01]  /*1aa0*/  FFMA.FTZ R15, R14.reuse, R15, 0.044709417968988418579 ;  /* 0x3d3721390e0f7423 */ /* 0x040fe2000001000f */
[----:B------:R-:W-:Y:S01]  /*1ab0*/  FFMA.FTZ R22, R21, R22, R21 ;  /* 0x0000001615167223 */ /* 0x000fe20000010015 */
[----:B------:R-:W-:Y:S01]  /*1ac0*/  FSETP.GT.FTZ.AND P5, PT, R9, 0.56000000238418579102, PT ;  /* 0x3f0f5c290900780b */ /* 0x000fe20003fb4000 */
[----:B------:R-:W-:Y:S01]  /*1ad0*/  FADD.FTZ R18, |R11|, -RZ ;  /* 0x800000ff0b127221 */ /* 0x000fe20000010200 */
[----:B------:R-:W-:Y:S01]  /*1ae0*/  FFMA.FTZ R15, R14, R15, 0.074989043176174163818 ;  /* 0x3d9993db0e0f7423 */ /* 0x000fe2000001000f */
[----:B------:R-:W-:Y:S01]  /*1af0*/  LOP3.LUT R9, R16, 0x80000000, R9, 0xb8, !PT ;  /* 0x8000000010097812 */ /* 0x000fe200078eb809 */
[----:B------:R-:W-:Y:S01]  /*1b00*/  HFMA2 R16, -RZ, RZ, 1.9599609375, 20144 ;  /* 0x3fd774ebff107431 */ /* 0x000fe200000001ff */
[----:B------:R-:W-:Y:S01]  /*1b10*/  FSETP.GT.FTZ.AND P4, PT, R8, 0.56000000238418579102, PT ;  /* 0x3f0f5c290800780b */ /* 0x000fe20003f94000 */
[----:B------:R-:W-:Y:S01]  /*1b20*/  FFMA.FTZ R15, R14, R15, 0.16666707396507263184 ;  /* 0x3e2aaac60e0f7423 */ /* 0x000fe2000001000f */
[----:B------:R-:W-:Y:S01]  /*1b30*/  @P3 FSEL R18, R22, RZ, P6 ;  /* 0x000000ff16123208 */ /* 0x000fe20003000000 */
[----:B------:R-:W-:Y:S01]  /*1b40*/  FMUL.FTZ R22, R9, R9 ;  /* 0x0000000909167220 */ /* 0x000fe20000410000 */
[----:B------:R-:W-:Y:S01]  /*1b50*/  FSETP.GT.FTZ.AND P6, PT, R10, 0.56000000238418579102, PT ;  /* 0x3f0f5c290a00780b */ /* 0x000fe20003fd4000 */
[----:B------:R-:W-:Y:S01]  /*1b60*/  FMUL.FTZ R8, R14, R15 ;  /* 0x0000000f0e087220 */ /* 0x000fe20000410000 */
[----:B------:R-:W-:-:S02]  /*1b70*/  LOP3.LUT R15, R17, 0x80000000, R10, 0xb8, !PT ;  /* 0x80000000110f7812 */ /* 0x000fc400078eb80a */
[----:B------:R-:W-:Y:S01]  /*1b80*/  LOP3.LUT R14, R18, 0x80000000, R11, 0xb8, !PT ;  /* 0x80000000120e7812 */ /* 0x000fe200078eb80b */
[----:B------:R-:W-:Y:S01]  /*1b90*/  FFMA.FTZ R8, R13, R8, R13 ;  /* 0x000000080d087223 */ /* 0x000fe2000001000d */
[----:B------:R-:W-:Y:S01]  /*1ba0*/  FFMA.FTZ R13, R22, R3, 0.016980519518256187439 ;  /* 0x3c8b1abb160d7423 */ /* 0x000fe20000010003 */
[----:B------:R-:W-:Y:S02]  /*1bb0*/  FMUL.FTZ R10, R15, R15 ;  /* 0x0000000f0f0a7220 */ /* 0x000fe40000410000 */
[----:B------:R-:W-:Y:S01]  /*1bc0*/  FMUL.FTZ R20, R14, R14 ;  /* 0x0000000e0e147220 */ /* 0x000fe20000410000 */
[----:B------:R-:W-:Y:S01]  /*1bd0*/  FFMA.FTZ R19, R22, R13, 0.030762933194637298584 ;  /* 0x3cfc028c16137423 */ /* 0x000fe2000001000d */
[----:B---3--:R-:W-:Y:S01]  /*1be0*/  FFMA.FTZ R13, |R4|, -R12, 0.5 ;  /* 0x3f000000040d7423 */ /* 0x008fe20000010a0c */
[-C--:B------:R-:W-:Y:S01]  /*1bf0*/  FFMA.FTZ R21, R10, R3.reuse, 0.016980519518256187439 ;  /* 0x3c8b1abb0a157423 */ /* 0x080fe20000010003 */
[----:B------:R-:W-:Y:S01]  /*1c00*/  FFMA.FTZ R23, R20, R3, 0.016980519518256187439 ;  /* 0x3c8b1abb14177423 */ /* 0x000fe20000010003 */
[----:B------:R-:W-:Y:S01]  /*1c10*/  FFMA.FTZ R19, R22, R19, 0.044709417968988418579 ;  /* 0x3d37213916137423 */ /* 0x000fe20000010013 */
[----:B------:R-:W0:Y:S01]  /*1c20*/  MUFU.RSQ R18, R13 ;  /* 0x0000000d00127308 */ /* 0x000e220000001400 */
[----:B------:R-:W-:Y:S01]  /*1c30*/  FFMA.FTZ R21, R10, R21, 0.030762933194637298584 ;  /* 0x3cfc028c0a157423 */ /* 0x000fe20000010015 */
[----:B------:R-:W-:Y:S01]  /*1c40*/  FFMA.FTZ R23, R20, R23, 0.030762933194637298584 ;  /* 0x3cfc028c14177423 */ /* 0x000fe20000010017 */
[----:B------:R-:W-:Y:S01]  /*1c50*/  FFMA.FTZ R19, R22, R19, 0.074989043176174163818 ;  /* 0x3d9993db16137423 */ /* 0x000fe20000010013 */
[----:B------:R-:W-:Y:S01]  /*1c60*/  FADD.FTZ R17, -R8, -RZ ;  /* 0x800000ff08117221 */ /* 0x000fe20000010100 */
[----:B------:R-:W-:Y:S01]  /*1c70*/  FFMA.FTZ R21, R10, R21, 0.044709417968988418579 ;  /* 0x3d3721390a157423 */ /* 0x000fe20000010015 */
[----:B------:R-:W-:Y:S01]  /*1c80*/  FFMA.FTZ R23, R20, R23, 0.044709417968988418579 ;  /* 0x3d37213914177423 */ /* 0x000fe20000010017 */
[----:B------:R-:W-:-:S02]  /*1c90*/  FFMA.FTZ R19, R22, R19, 0.16666707396507263184 ;  /* 0x3e2aaac616137423 */ /* 0x000fc40000010013 */
[----:B------:R-:W-:Y:S01]  /*1ca0*/  FSEL R17, R8, R17, P2 ;  /* 0x0000001108117208 */ /* 0x000fe20001000000 */
[----:B------:R-:W-:Y:S01]  /*1cb0*/  FFMA.FTZ R21, R10, R21, 0.074989043176174163818 ;  /* 0x3d9993db0a157423 */ /* 0x000fe20000010015 */
[----:B------:R-:W-:Y:S01]  /*1cc0*/  FMUL.FTZ R22, R22, R19 ;  /* 0x0000001316167220 */ /* 0x000fe20000410000 */
[----:B------:R-:W-:Y:S02]  /*1cd0*/  FFMA.FTZ R23, R20, R23, 0.074989043176174163818 ;  /* 0x3d9993db14177423 */ /* 0x000fe40000010017 */
[----:B------:R-:W-:Y:S01]  /*1ce0*/  @!P4 FFMA.FTZ R8, R16, 0.93318945169448852539, R17 ;  /* 0x3f6ee5811008c823 */ /* 0x000fe20000010011 */
[----:B------:R-:W-:Y:S01]  /*1cf0*/  FFMA.FTZ R9, R9, R22, R9 ;  /* 0x0000001609097223 */ /* 0x000fe20000010009 */
[----:B------:R-:W-:Y:S01]  /*1d00*/  FFMA.FTZ R21, R10, R21, 0.16666707396507263184 ;  /* 0x3e2aaac60a157423 */ /* 0x000fe20000010015 */
[----:B------:R-:W-:Y:S01]  /*1d10*/  FFMA.FTZ R23, R20, R23, 0.16666707396507263184 ;  /* 0x3e2aaac614177423 */ /* 0x000fe20000010017 */
[----:B------:R-:W-:Y:S01]  /*1d20*/  FFMA.FTZ R17, |R5|, -R12, 0.5 ;  /* 0x3f00000005117423 */ /* 0x000fe20000010a0c */
[----:B0-----:R-:W-:Y:S01]  /*1d30*/  FMUL.FTZ R24, R13, R18 ;  /* 0x000000120d187220 */ /* 0x001fe20000410000 */
[----:B------:R-:W-:Y:S01]  /*1d40*/  FMUL.FTZ R19, R18, -0.5 ;  /* 0xbf00000012137820 */ /* 0x000fe20000410000 */
[----:B------:R-:W-:Y:S01]  /*1d50*/  FADD.FTZ R18, -R9, -RZ ;  /* 0x800000ff09127221 */ /* 0x000fe20000010100 */
[----:B------:R-:W-:Y:S01]  /*1d60*/  FMUL.FTZ R10, R10, R21 ;  /* 0x000000150a0a7220 */ /* 0x000fe20000410000 */
[----:B------:R-:W-:Y:S01]  /*1d70*/  FMUL.FTZ R23, R20, R23 ;  /* 0x0000001714177220 */ /* 0x000fe20000410000 */
[----:B------:R-:W-:Y:S01]  /*1d80*/  FFMA.FTZ R25, R24, R19, 0.5 ;  /* 0x3f00000018197423 */ /* 0x000fe20000010013 */
[----:B------:R-:W0:Y:S01]  /*1d90*/  MUFU.RSQ R20, R17 ;  /* 0x0000001100147308 */ /* 0x000e220000001400 */
[----:B------:R-:W-:Y:S01]  /*1da0*/  FFMA.FTZ R10, R15, R10, R15 ;  /* 0x0000000a0f0a7223 */ /* 0x000fe2000001000f */
[----:B------:R-:W-:Y:S01]  /*1db0*/  FSEL R19, R9, R18, P1 ;  /* 0x0000001209137208 */ /* 0x000fe20000800000 */
[-C--:B------:R-:W-:Y:S01]  /*1dc0*/  FFMA.FTZ R18, |R7|, -R12.reuse, 0.5 ;  /* 0x3f00000007127423 */ /* 0x080fe20000010a0c */
[----:B------:R-:W-:Y:S01]  /*1dd0*/  FSETP.GT.FTZ.AND P4, PT, R11, 0.56000000238418579102, PT ;  /* 0x3f0f5c290b00780b */ /* 0x000fe20003f94000 */
[----:B------:R-:W-:Y:S01]  /*1de0*/  FADD.FTZ R15, -R10, -RZ ;  /* 0x800000ff0a0f7221 */ /* 0x000fe20000010100 */
[----:B------:R-:W-:Y:S01]  /*1df0*/  FFMA.FTZ R11, R14, R23, R14 ;  /* 0x000000170e0b7223 */ /* 0x000fe2000001000e */
[----:B------:R-:W-:Y:S01]  /*1e00*/  @!P5 FFMA.FTZ R9, R16, 0.93318945169448852539, R19 ;  /* 0x3f6ee5811009d823 */ /* 0x000fe20000010013 */
[----:B------:R-:W-:Y:S01]  /*1e10*/  FFMA.FTZ R14, |R6|, -R12, 0.5 ;  /* 0x3f000000060e7423 */ /* 0x000fe20000010a0c */
[----:B------:R-:W-:Y:S01]  /*1e20*/  FSETP.GT.FTZ.AND P5, PT, |R4|, 0.56000000238418579102, PT ;  /* 0x3f0f5c290400780b */ /* 0x000fe20003fb4200 */
[C---:B------:R-:W-:Y:S01]  /*1e30*/  FADD.FTZ R22, -R11.reuse, -RZ ;  /* 0x800000ff0b167221 */ /* 0x040fe20000010100 */
[----:B------:R-:W-:Y:S01]  /*1e40*/  FSEL R21, R10, R15, P0 ;  /* 0x0000000f0a157208 */ /* 0x000fe20000000000 */
[----:B------:R-:W1:Y:S01]  /*1e50*/  MUFU.RSQ R13, R14 ;  /* 0x0000000e000d7308 */ /* 0x000e620000001400 */
[----:B------:R-:W-:Y:S01]  /*1e60*/  FFMA.FTZ R15, R24, R25, R24 ;  /* 0x00000019180f7223 */ /* 0x000fe20000010018 */
[----:B------:R-:W-:Y:S01]  /*1e70*/  @P2 FADD.FTZ R8, R8, R8 ;  /* 0x0000000808082221 */ /* 0x000fe20000010000 */
[----:B------:R-:W-:Y:S01]  /*1e80*/  FSEL R23, R11, R22, P3 ;  /* 0x000000160b177208 */ /* 0x000fe20001800000 */
[----:B------:R-:W-:Y:S01]  /*1e90*/  @!P6 FFMA.FTZ R10, R16, 0.93318945169448852539, R21 ;  /* 0x3f6ee581100ae823 */ /* 0x000fe20000010015 */
[----:B0-----:R-:W-:Y:S01]  /*1ea0*/  FMUL.FTZ R12, R17, R20 ;  /* 0x00000014110c7220 */ /* 0x001fe20000410000 */
[----:B------:R-:W-:Y:S01]  /*1eb0*/  FMUL.FTZ R19, R20, -0.5 ;  /* 0xbf00000014137820 */ /* 0x000fe20000410000 */
[C---:B------:R-:W-:Y:S01]  /*1ec0*/  FSETP.NEU.FTZ.AND P6, PT, |R4|.reuse, 1, PT ;  /* 0x3f8000000400780b */ /* 0x040fe20003fdd200 */
[----:B------:R-:W0:Y:S01]  /*1ed0*/  MUFU.RSQ R21, R18 ;  /* 0x0000001200157308 */ /* 0x000e220000001400 */
[----:B------:R-:W-:Y:S01]  /*1ee0*/  FADD.FTZ R17, |R4|, -RZ ;  /* 0x800000ff04117221 */ /* 0x000fe20000010200 */
[----:B------:R-:W-:Y:S01]  /*1ef0*/  FFMA.FTZ R19, R12, R19, 0.5 ;  /* 0x3f0000000c137423 */ /* 0x000fe20000010013 */
[----:B------:R-:W-:Y:S01]  /*1f00*/  @!P4 FFMA.FTZ R11, R16, 0.93318945169448852539, R23 ;  /* 0x3f6ee581100bc823 */ /* 0x000fe20000010017 */
[----:B------:R-:W-:Y:S01]  /*1f10*/  @P5 FSEL R17, R15, RZ, P6 ;  /* 0x000000ff0f115208 */ /* 0x000fe20003000000 */
[----:B------:R-:W-:Y:S01]  /*1f20*/  @P1 FADD.FTZ R9, R9, R9 ;  /* 0x0000000909091221 */ /* 0x000fe20000010000 */
[----:B------:R-:W-:Y:S01]  /*1f30*/  FSETP.GT.FTZ.AND P4, PT, |R5|, 0.56000000238418579102, PT ;  /* 0x3f0f5c290500780b */ /* 0x000fe20003f94200 */
[----:B------:R-:W-:Y:S01]  /*1f40*/  FFMA.FTZ R19, R12, R19, R12 ;  /* 0x000000130c137223 */ /* 0x000fe2000001000c */
[----:B------:R-:W-:Y:S01]  /*1f50*/  LOP3.LUT R12, R17, 0x80000000, R4, 0xb8, !PT ;  /* 0x80000000110c7812 */ /* 0x000fe200078eb804 */
[----:B-1----:R-:W-:Y:S01]  /*1f60*/  FMUL.FTZ R20, R14, R13 ;  /* 0x0000000d0e147220 */ /* 0x002fe20000410000 */
[----:B------:R-:W-:Y:S01]  /*1f70*/  FMUL.FTZ R13, R13, -0.5 ;  /* 0xbf0000000d0d7820 */ /* 0x000fe20000410000 */
[C---:B------:R-:W-:Y:S01]  /*1f80*/  FSETP.NEU.FTZ.AND P6, PT, |R5|.reuse, 1, PT ;  /* 0x3f8000000500780b */ /* 0x040fe20003fdd200 */
[----:B------:R-:W-:Y:S01]  /*1f90*/  FADD.FTZ R14, |R5|, -RZ ;  /* 0x800000ff050e7221 */ /* 0x000fe20000010200 */
[----:B------:R-:W-:Y:S01]  /*1fa0*/  FMUL.FTZ R22, R12, R12 ;  /* 0x0000000c0c167220 */ /* 0x000fe20000410000 */
[----:B------:R-:W-:Y:S01]  /*1fb0*/  FFMA.FTZ R13, R20, R13, 0.5 ;  /* 0x3f000000140d7423 */ /* 0x000fe2000001000d */
[----:B------:R-:W-:Y:S01]  /*1fc0*/  FSETP.GT.FTZ.AND P2, PT, |R6|, 0.56000000238418579102, PT ;  /* 0x3f0f5c290600780b */ /* 0x000fe20003f54200 */
[----:B------:R-:W-:Y:S01]  /*1fd0*/  FADD.FTZ R24, |R7|, -RZ ;  /* 0x800000ff07187221 */ /* 0x000fe20000010200 */
[----:B0-----:R-:W-:Y:S01]  /*1fe0*/  FMUL.FTZ R18, R18, R21 ;  /* 0x0000001512127220 */ /* 0x001fe20000410000 */
[----:B------:R-:W-:Y:S01]  /*1ff0*/  FFMA.FTZ R15, R22, R3, 0.016980519518256187439 ;  /* 0x3c8b1abb160f7423 */ /* 0x000fe20000010003 */
[----:B------:R-:W-:Y:S01]  /*2000*/  @P4 FSEL R14, R19, RZ, P6 ;  /* 0x000000ff130e4208 */ /* 0x000fe20003000000 */
[----:B------:R-:W-:Y:S01]  /*2010*/  FMUL.FTZ R21, R21, -0.5 ;  /* 0xbf00000015157820 */ /* 0x000fe20000410000 */
[----:B------:R-:W-:Y:S01]  /*2020*/  FFMA.FTZ R20, R20, R13, R20 ;  /* 0x0000000d14147223 */ /* 0x000fe20000010014 */
[----:B------:R-:W-:Y:S01]  /*2030*/  FFMA.FTZ R15, R22, R15, 0.030762933194637298584 ;  /* 0x3cfc028c160f7423 */ /* 0x000fe2000001000f */
[----:B------:R-:W-:Y:S01]  /*2040*/  LOP3.LUT R13, R14, 0x80000000, R5, 0xb8, !PT ;  /* 0x800000000e0d7812 */ /* 0x000fe200078eb805 */
[----:B------:R-:W-:Y:S01]  /*2050*/  FFMA.FTZ R21, R18, R21, 0.5 ;  /* 0x3f00000012157423 */ /* 0x000fe20000010015 */
[----:B------:R-:W-:Y:S01]  /*2060*/  FSETP.NEU.FTZ.AND P6, PT, |R6|, 1, PT ;  /* 0x3f8000000600780b */ /* 0x000fe20003fdd200 */
[----:B------:R-:W-:Y:S01]  /*2070*/  FFMA.FTZ R15, R22, R15, 0.044709417968988418579 ;  /* 0x3d372139160f7423 */ /* 0x000fe2000001000f */
[----:B------:R-:W-:Y:S01]  /*2080*/  FSETP.GT.FTZ.AND P1, PT, |R7|, 0.56000000238418579102, PT ;  /* 0x3f0f5c290700780b */ /* 0x000fe20003f34200 */
[----:B------:R-:W-:Y:S01]  /*2090*/  FFMA.FTZ R21, R18, R21, R18 ;  /* 0x0000001512157223 */ /* 0x000fe20000010012 */
[----:B------:R-:W-:Y:S01]  /*20a0*/  FMUL.FTZ R18, R13, R13 ;  /* 0x0000000d0d127220 */ /* 0x000fe20000410000 */
[----:B------:R-:W-:Y:S01]  /*20b0*/  FFMA.FTZ R15, R22, R15, 0.074989043176174163818 ;  /* 0x3d9993db160f7423 */ /* 0x000fe2000001000f */
[----:B------:R-:W-:Y:S01]  /*20c0*/  FADD.FTZ R19, |R6|, -RZ ;  /* 0x800000ff06137221 */ /* 0x000fe20000010200 */
[----:B------:R-:W-:Y:S01]  /*20d0*/  @P2 FSEL R19, R20, RZ, P6 ;  /* 0x000000ff14132208 */ /* 0x000fe20003000000 */
[----:B------:R-:W-:Y:S01]  /*20e0*/  FFMA.FTZ R17, R18, R3, 0.016980519518256187439 ;  /* 0x3c8b1abb12117423 */ /* 0x000fe20000010003 */
[----:B------:R-:W-:Y:S01]  /*20f0*/  FFMA.FTZ R15, R22, R15, 0.16666707396507263184 ;  /* 0x3e2aaac6160f7423 */ /* 0x000fe2000001000f */
[----:B------:R-:W-:Y:S01]  /*2100*/  FSETP.NEU.FTZ.AND P6, PT, |R7|, 1, PT ;  /* 0x3f8000000700780b */ /* 0x000fe20003fdd200 */
[----:B------:R-:W-:Y:S01]  /*2110*/  @P0 FADD.FTZ R10, R10, R10 ;  /* 0x0000000a0a0a0221 */ /* 0x000fe20000010000 */
[----:B------:R-:W-:Y:S01]  /*2120*/  FFMA.FTZ R17, R18, R17, 0.030762933194637298584 ;  /* 0x3cfc028c12117423 */ /* 0x000fe20000010011 */
[----:B------:R-:W-:Y:S01]  /*2130*/  LOP3.LUT R14, R19, 0x80000000, R6, 0xb8, !PT ;  /* 0x80000000130e7812 */ /* 0x000fe200078eb806 */
[----:B------:R-:W-:Y:S01]  /*2140*/  FMUL.FTZ R15, R22, R15 ;  /* 0x0000000f160f7220 */ /* 0x000fe20000410000 */
[----:B------:R-:W-:Y:S01]  /*2150*/  @P1 FSEL R24, R21, RZ, P6 ;  /* 0x000000ff15181208 */ /* 0x000fe20003000000 */
[----:B------:R-:W-:Y:S01]  /*2160*/  FFMA.FTZ R17, R18, R17, 0.044709417968988418579 ;  /* 0x3d37213912117423 */ /* 0x000fe20000010011 */
[----:B------:R-:W-:Y:S01]  /*2170*/  FSETP.GT.FTZ.AND P6, PT, R4, 0.56000000238418579102, PT ;  /* 0x3f0f5c290400780b */ /* 0x000fe20003fd4000 */
[----:B------:R-:W-:Y:S01]  /*2180*/  FMUL.FTZ R20, R14, R14 ;  /* 0x0000000e0e147220 */ /* 0x000fe20000410000 */
[----:B------:R-:W-:Y:S01]  /*2190*/  FFMA.FTZ R12, R12, R15, R12 ;  /* 0x0000000f0c0c7223 */ /* 0x000fe2000001000c */
[----:B------:R-:W-:Y:S01]  /*21a0*/  FFMA.FTZ R17, R18, R17, 0.074989043176174163818 ;  /* 0x3d9993db12117423 */ /* 0x000fe20000010011 */
[----:B------:R-:W-:Y:S01]  /*21b0*/  LOP3.LUT R24, R24, 0x80000000, R7, 0xb8, !PT ;  /* 0x8000000018187812 */ /* 0x000fe200078eb807 */
[----:B------:R-:W-:Y:S01]  /*21c0*/  FFMA.FTZ R19, R20, R3, 0.016980519518256187439 ;  /* 0x3c8b1abb14137423 */ /* 0x000fe20000010003 */
[----:B------:R-:W-:Y:S01]  /*21d0*/  FADD.FTZ R15, -R12, -RZ ;  /* 0x800000ff0c0f7221 */ /* 0x000fe20000010100 */
[----:B------:R-:W-:Y:S01]  /*21e0*/  FFMA.FTZ R17, R18, R17, 0.16666707396507263184 ;  /* 0x3e2aaac612117423 */ /* 0x000fe20000010011 */
[----:B------:R-:W-:Y:S01]  /*21f0*/  @P3 FADD.FTZ R11, R11, R11 ;  /* 0x0000000b0b0b3221 */ /* 0x000fe20000010000 */
[----:B------:R-:W-:Y:S01]  /*2200*/  FFMA.FTZ R19, R20, R19, 0.030762933194637298584 ;  /* 0x3cfc028c14137423 */ /* 0x000fe20000010013 */
[----:B------:R-:W-:Y:S01]  /*2210*/  FMUL.FTZ R4, R24, R24 ;  /* 0x0000001818047220 */ /* 0x000fe20000410000 */
[----:B------:R-:W-:Y:S01]  /*2220*/  FSEL R15, R12, R15, P5 ;  /* 0x0000000f0c0f7208 */ /* 0x000fe20002800000 */
[----:B------:R-:W-:Y:S01]  /*2230*/  FMUL.FTZ R18, R18, R17 ;  /* 0x0000001112127220 */ /* 0x000fe20000410000 */
[----:B------:R-:W-:Y:S01]  /*2240*/  FFMA.FTZ R19, R20, R19, 0.044709417968988418579 ;  /* 0x3d37213914137423 */ /* 0x000fe20000010013 */
[----:B------:R-:W-:-:S02]  /*2250*/  FFMA.FTZ R3, R4, R3, 0.016980519518256187439 ;  /* 0x3c8b1abb04037423 */ /* 0x000fc40000010003 */
[----:B------:R-:W-:Y:S01]  /*2260*/  FFMA.FTZ R13, R13, R18, R13 ;  /* 0x000000120d0d7223 */ /* 0x000fe2000001000d */
[----:B------:R-:W-:Y:S01]  /*2270*/  @!P6 FFMA.FTZ R12, R16, 0.93318945169448852539, R15 ;  /* 0x3f6ee581100ce823 */ /* 0x000fe2000001000f */
[----:B------:R-:W-:Y:S01]  /*2280*/  FSETP.GT.FTZ.AND P6, PT, R5, 0.56000000238418579102, PT ;  /* 0x3f0f5c290500780b */ /* 0x000fe20003fd4000 */
[----:B------:R-:W-:Y:S01]  /*2290*/  FFMA.FTZ R19, R20, R19, 0.074989043176174163818 ;  /* 0x3d9993db14137423 */ /* 0x000fe20000010013 */
[----:B------:R-:W-:Y:S01]  /*22a0*/  FFMA.FTZ R3, R4, R3, 0.030762933194637298584 ;  /* 0x3cfc028c04037423 */ /* 0x000fe20000010003 */
[C---:B------:R-:W-:Y:S01]  /*22b0*/  FADD.FTZ R18, -R13.reuse, -RZ ;  /* 0x800000ff0d127221 */ /* 0x040fe20000010100 */
[----:B------:R-:W-:Y:S01]  /*22c0*/  @P5 FADD.FTZ R12, R12, R12 ;  /* 0x0000000c0c0c5221 */ /* 0x000fe20000010000 */
[----:B------:R-:W-:Y:S01]  /*22d0*/  FFMA.FTZ R19, R20, R19, 0.16666707396507263184 ;  /* 0x3e2aaac614137423 */ /* 0x000fe20000010013 */
[----:B------:R-:W-:Y:S02]  /*22e0*/  FFMA.FTZ R15, R4, R3, 0.044709417968988418579 ;  /* 0x3d372139040f7423 */ /* 0x000fe40000010003 */
[----:B------:R-:W-:Y:S01]  /*22f0*/  FSEL R3, R13, R18, P4 ;  /* 0x000000120d037208 */ /* 0x000fe20002000000 */
[----:B------:R-:W-:Y:S01]  /*2300*/  FMUL.FTZ R5, R20, R19 ;  /* 0x0000001314057220 */ /* 0x000fe20000410000 */
[----:B------:R-:W-:Y:S01]  /*2310*/  FFMA.FTZ R15, R4, R15, 0.074989043176174163818 ;  /* 0x3d9993db040f7423 */ /* 0x000fe2000001000f */
[----:B------:R-:W0:Y:S02]  /*2320*/  LDC.64 R18, c[0x0][0x388] ;  /* 0x0000e200ff127b82 */ /* 0x000e240000000a00 */
[----:B------:R-:W-:Y:S01]  /*2330*/  FFMA.FTZ R14, R14, R5, R14 ;  /* 0x000000050e0e7223 */ /* 0x000fe2000001000e */
[----:B------:R-:W-:Y:S01]  /*2340*/  @!P6 FFMA.FTZ R13, R16, 0.93318945169448852539, R3 ;  /* 0x3f6ee581100de823 */ /* 0x000fe20000010003 */
[----:B------:R-:W-:Y:S01]  /*2350*/  FSETP.GT.FTZ.AND P6, PT, R6, 0.56000000238418579102, PT ;  /* 0x3f0f5c290600780b */ /* 0x000fe20003fd4000 */
[----:B------:R-:W-:Y:S01]  /*2360*/  FFMA.FTZ R15, R4, R15, 0.16666707396507263184 ;  /* 0x3e2aaac6040f7423 */ /* 0x000fe2000001000f */
[----:B------:R-:W-:Y:S01]  /*2370*/  FADD.FTZ R3, -R14, -RZ ;  /* 0x800000ff0e037221 */ /* 0x000fe20000010100 */
[----:B------:R-:W-:-:S02]  /*2380*/  @P4 FADD.FTZ R13, R13, R13 ;  /* 0x0000000d0d0d4221 */ /* 0x000fc40000010000 */
[----:B------:R-:W-:Y:S02]  /*2390*/  FMUL.FTZ R15, R4, R15 ;  /* 0x0000000f040f7220 */ /* 0x000fe40000410000 */
[----:B------:R-:W-:Y:S02]  /*23a0*/  FSEL R3, R14, R3, P2 ;  /* 0x000000030e037208 */ /* 0x000fe40001000000 */
[----:B------:R-:W-:-:S04]  /*23b0*/  FFMA.FTZ R15, R24, R15, R24 ;  /* 0x0000000f180f7223 */ /* 0x000fc80000010018 */
[----:B------:R-:W-:Y:S01]  /*23c0*/  @!P6 FFMA.FTZ R14, R16, 0.93318945169448852539, R3 ;  /* 0x3f6ee581100ee823 */ /* 0x000fe20000010003 */
[----:B------:R-:W-:Y:S01]  /*23d0*/  FSETP.GT.FTZ.AND P6, PT, R7, 0.56000000238418579102, PT ;  /* 0x3f0f5c290700780b */ /* 0x000fe20003fd4000 */
[----:B------:R-:W-:Y:S02]  /*23e0*/  FADD.FTZ R4, -R15, -RZ ;  /* 0x800000ff0f047221 */ /* 0x000fe40000010100 */
[----:B------:R-:W-:-:S03]  /*23f0*/  @P2 FADD.FTZ R14, R14, R14 ;  /* 0x0000000e0e0e2221 */ /* 0x000fc60000010000 */
[----:B------:R-:W-:Y:S01]  /*2400*/  FSEL R3, R15, R4, P1 ;  /* 0x000000040f037208 */ /* 0x000fe20000800000 */
[----:B0-----:R-:W-:-:S06]  /*2410*/  IMAD.WIDE.U32 R18, R0, 0x4, R18 ;  /* 0x0000000400127825 */ /* 0x001fcc00078e0012 */
[----:B------:R-:W-:Y:S01]  /*2420*/  @!P6 FFMA.FTZ R15, R16, 0.93318945169448852539, R3 ;  /* 0x3f6ee581100fe823 */ /* 0x000fe20000010003 */
[----:B------:R-:W-:-:S04]  /*2430*/  IMAD.WIDE.U32 R18, R2, 0x10, R18 ;  /* 0x0000001002127825 */ /* 0x000fc800078e0012 */
[----:B------:R-:W-:Y:S01]  /*2440*/  @P1 FADD.FTZ R15, R15, R15 ;  /* 0x0000000f0f0f1221 */ /* 0x000fe20000010000 */
[----:B------:R-:W-:Y:S04]  /*2450*/  STG.E.128 desc[UR4][R18.64], R8 ;  /* 0x0000000812007986 */ /* 0x000fe8000c101d04 */
[----:B------:R-:W-:Y:S01]  /*2460*/  STG.E.128 desc[UR4][R18.64+0x800], R12 ;  /* 0x0008000c12007986 */ /* 0x000fe2000c101d04 */
[----:B------:R-:W-:Y:S05]  /*2470*/  EXIT ;  /* 0x000000000000794d */ /* 0x000fea0003800000 */
.L_x_1955:
        /* <DEDUP_REMOVED lines=16> */
.L_x_17268:


//--------------------- .text._ZN2at6native29vectorized_elementwise_kernelILi8EZZZNS0_16acos_kernel_cudaERNS_18TensorIteratorBaseEENKUlvE0_clEvENKUlvE0_clEvEUlfE_St5arrayIPcLm2EEEEviT0_T1_ --------------------------
	.section	.text._ZN2at6native29vectorized_elementwise_kernelILi8EZZZNS0_16acos_kernel_cudaERNS_18TensorIteratorBaseEENKUlvE0_clEvENKUlvE0_clEvEUlfE_St5arrayIPcLm2EEEEviT0_T1_,"ax",@progbits
	.align	128
        .global         _ZN2at6native29vectorized_elementwise_kernelILi8EZZZNS0_16acos_kernel_cudaERNS_18TensorIteratorBaseEENKUlvE0_clEvENKUlvE0_clEvEUlfE_St5arrayIPcLm2EEEEviT0_T1_
        .type           _ZN2at6native29vectorized_elementwise_kernelILi8EZZZNS0_16acos_kernel_cudaERNS_18TensorIteratorBaseEENKUlvE0_clEvENKUlvE0_clEvEUlfE_St5arrayIPcLm2EEEEviT0_T1_,@function
        .size           _ZN2at6native29vectorized_elementwise_kernelILi8EZZZNS0_16acos_kernel_cudaERNS_18TensorIteratorBaseEENKUlvE0_clEvENKUlvE0_clEvEUlfE_St5arrayIPcLm2EEEEviT0_T1_,(.L_x_17269 - _ZN2at6native29vectorized_elementwise_kernelILi8EZZZNS0_16acos_kernel_cudaERNS_18TensorIteratorBaseEENKUlvE0_clEvENKUlvE0_clEvEUlfE_St5arrayIPcLm2EEEEviT0_T1_)
        .other          _ZN2at6native29vectorized_elementwise_kernelILi8EZZZNS0_16acos_kernel_cudaERNS_18TensorIteratorBaseEENKUlvE0_clEvENKUlvE0_clEvEUlfE_St5arrayIPcLm2EEEEviT0_T1_,@"STO_CUDA_ENTRY STV_DEFAULT"
_ZN2at6native29vectorized_elementwise_kernelILi8EZZZNS0_16acos_kernel_cudaERNS_18TensorIteratorBaseEENKUlvE0_clEvENKUlvE0_clEvEUlfE_St5arrayIPcLm2EEEEviT0_T1_:
.text._ZN2at6native29vectorized_elementwise_kernelILi8EZZZNS0_16acos_kernel_cudaERNS_18TensorIteratorBaseEENKUlvE0_clEvENKUlvE0_clEvEUlfE_St5arrayIPcLm2EEEEviT0_T1_:
        /* <DEDUP_REMOVED lines=102> */
.L_x_1958:
[----:B------:R-:W-:Y:S05]  /*0660*/  BSYNC.RECONVERGENT B0 ;  /* 0x0000000000007941 */ /* 0x000fea0003800200 */
.L_x_1957:
        /* <DEDUP_REMOVED lines=32> */
.L_x_1960:
[----:B------:R-:W-:Y:S05]  /*0870*/  BSYNC.RECONVERGENT B0 ;  /* 0x0000000000007941 */ /* 0x000fea0003800200 */
.L_x_1959:
        /* <DEDUP_REMOVED lines=31> */
.L_x_1962:
[----:B------:R-:W-:Y:S05]  /*0a70*/  BSYNC.RECONVERGENT B0 ;  /* 0x0000000000007941 */ /* 0x000fea0003800200 */
.L_x_1961:
        /* <DEDUP_REMOVED lines=32> */
.L_x_1964:
[----:B------:R-:W-:Y:S05]  /*0c80*/  BSYNC.RECONVERGENT B0 ;  /* 0x0000000000007941 */ /* 0x000fea0003800200 */
.L_x_1963:
        /* <DEDUP_REMOVED lines=29> */
.L_x_1966:
[----:B------:R-:W-:Y:S05]  /*0e60*/  BSYNC.RECONVERGENT B0 ;  /* 0x0000000000007941 */ /* 0x000fea0003800200 */
.L_x_1965:
        /* <DEDUP_REMOVED lines=29> */
.L_x_1968:
[----:B------:R-:W-:Y:S05]  /*1040*/  BSYNC.RECONVERGENT B0 ;  /* 0x0000000000007941 */ /* 0x000fea0003800200 */
.L_x_1967:
        /* <DEDUP_REMOVED lines=29> */
.L_x_1970:
[----:B------:R-:W-:Y:S05]  /*1220*/  BSYNC.RECONVERGENT B0 ;  /* 0x0000000000007941 */ /* 0x000fea0003800200 */
.L_x_1969:
        /* <DEDUP_REMOVED lines=29> */
.L_x_1972:
[----:B------:R-:W-:Y:S05]  /*1400*/  BSYNC.RECONVERGENT B0 ;  /* 0x0000000000007941 */ /* 0x000fea0003800200 */
.L_x_1971:
        /* <DEDUP_REMOVED lines=18> */
.L_x_1975:
[----:B------:R-:W-:-:S13]  /*1530*/  ISETP.GE.U32.AND P0, PT, R9, R8, PT ;  /* 0x000000080900720c */ /* 0x000fda0003f06070 */
[----:B------:R-:W-:Y:S05]  /*1540*/  @P0 BRA `(.L_x_1977) ;  /* 0x0000000000300947 */ /* 0x000fea0003800000 */
[----:B0-----:R-:W0:Y:S01]  /*1550*/  LDC.64 R2, c[0x0][0x388] ;  /* 0x0000e200ff027b82 */ /* 0x001e220000000a00 */
[----:B-----5:R-:W-:Y:S02]  /*1560*/  IADD3 R13, PT, PT, R0, R9, RZ ;  /* 0x00000009000d7210 */ /* 0x020fe40007ffe0ff */
[----:B------:R-:W-:-:S03]  /*1570*/  IADD3 R9, PT, PT, R9, 0x80, RZ ;  /* 0x0000008009097810 */ /* 0x000fc60007ffe0ff */
[----:B0-----:R-:W-:-:S05]  /*1580*/  IMAD.WIDE.U32 R2, R13, 0x4, R2 ;  /* 0x000000040d027825 */ /* 0x001fca00078e0002 */
[----:B------:R1:W-:Y:S02]  /*1590*/  STG.E desc[UR4][R2.64], R11 ;  /* 0x0000000b02007986 */ /* 0x0003e4000c101904 */
.L_x_1976:
[----:B------:R-:W-:-:S13]  /*15a0*/  ISETP.GE.U32.AND P0, PT, R9, R8, PT ;  /* 0x000000080900720c */ /* 0x000fda0003f06070 */
[----:B------:R-:W-:Y:S05]  /*15b0*/  @P0 BRA `(.L_x_1978) ;  /* 0x0000000000340947 */ /* 0x000fea0003800000 */
[----:B01----:R-:W0:Y:S01]  /*15c0*/  LDC.64 R2, c[0x0][0x388] ;  /* 0x0000e200ff027b82 */ /* 0x003e220000000a00 */
[----:B------:R-:W-:Y:S02]  /*15d0*/  IADD3 R11, PT, PT, R0, R9, RZ ;  /* 0x00000009000b7210 */ /* 0x000fe40007ffe0ff */
[----:B------:R-:W-:-:S03]  /*15e0*/  IADD3 R9, PT, PT, R9, 0x80, RZ ;  /* 0x0000008009097810 */ /* 0x000fc60007ffe0ff */
[----:B0-----:R-:W-:-:S05]  /*15f0*/  IMAD.WIDE.U32 R2, R11, 0x4, R2 ;  /* 0x000000040b027825 */ /* 0x001fca00078e0002 */
[----:B------:R1:W-:Y:S02]  /*1600*/  STG.E desc[UR4][R2.64], R7 ;  /* 0x0000000702007986 */ /* 0x0003e4000c101904 */
.L_x_1977:
        /* <DEDUP_REMOVED lines=8> */
.L_x_1978:
[----:B------:R-:W-:Y:S05]  /*1690*/  BSYNC.RELIABLE B1 ;  /* 0x0000000000017941 */ /* 0x000fea0003800100 */
.L_x_1974:
[----:B------:R-:W-:-:S13]  /*16a0*/  ISETP.GE.U32.AND P0, PT, R9, R8, PT ;  /* 0x000000080900720c */ /* 0x000fda0003f06070 */
[----:B012---:R-:W0:Y:S01]  /*16b0*/  @!P0 LDC.64 R2, c[0x0][0x388] ;  /* 0x0000e200ff028b82 */ /* 0x007e220000000a00 */
[----:B------:R-:W-:Y:S02]  /*16c0*/  @!P0 IADD3 R7, PT, PT, R0, R9, RZ ;  /* 0x0000000900078210 */ /* 0x000fe40007ffe0ff */
[----:B------:R-:W-:-:S03]  /*16d0*/  @!P0 IADD3 R9, PT, PT, R9, 0x80, RZ ;  /* 0x0000008009098810 */ /* 0x000fc60007ffe0ff */
[----:B0-----:R-:W-:-:S05]  /*16e0*/  @!P0 IMAD.WIDE.U32 R2, R7, 0x4, R2 ;  /* 0x0000000407028825 */ /* 0x001fca00078e0002 */
[----:B------:R2:W-:Y:S02]  /*16f0*/  @!P0 STG.E desc[UR4][R2.64], R12 ;  /* 0x0000000c02008986 */ /* 0x0005e4000c101904 */
.L_x_1979:
[----:B------:R-:W-:Y:S05]  /*1700*/  BSYNC.RECONVERGENT B0 ;  /* 0x0000000000007941 */ /* 0x000fea0003800200 */
.L_x_1973:
        /* <DEDUP_REMOVED lines=8> */
.L_x_1956:
[----:B------:R-:W0:Y:S01]  /*1790*/  S2R R2, SR_TID.X ;  /* 0x0000000000027919 */ /* 0x000e220000002100 */
[----:B------:R-:W1:Y:S02]  /*17a0*/  LDC.64 R4, c[0x0][0x390] ;  /* 0x0000e400ff047b82 */ /* 0x000e640000000a00 */
[----:B-1----:R-:W-:-:S04]  /*17b0*/  IMAD.WIDE.U32 R4, R0, 0x4, R4 ;  /* 0x0000000400047825 */ /* 0x002fc800078e0004 */
[----:B0-----:R-:W-:-:S06]  /*17c0*/  IMAD.WIDE.U32 R4, R2, 0x20, R4 ;  /* 0x0000002002047825 */ /* 0x001fcc00078e0004 */
[----:B------:R-:W2:Y:S01]  /*17d0*/  LDG.E.ENL2.256 R4, R8, desc[UR4][R4.64] ;  /* 0xfe0000040408797e */ /* 0x000ea20008121904 */
[----:B------:R-:W-:-:S05]  /*17e0*/  HFMA2 R12, -RZ, RZ, 1.75, 0 ;  /* 0x3f000000ff0c7431 */ /* 0x000fca00000001ff */
[-C--:B--2---:R-:W-:Y:S01]  /*17f0*/  FFMA.FTZ R3, |R8|, -R12.reuse, 0.5 ;  /* 0x3f00000008037423 */ /* 0x084fe20000010a0c */
[CC--:B------:R-:W-:Y:S01]  /*1800*/  FFMA.FTZ R19, |R9|.reuse, -R12.reuse, 0.5 ;  /* 0x3f00000009137423 */ /* 0x0c0fe20000010a0c */
[----:B------:R-:W-:Y:S01]  /*1810*/  FFMA.FTZ R14, |R10|, -R12, 0.5 ;  /* 0x3f0000000a0e7423 */ /* 0x000fe20000010a0c */
[C---:B------:R-:W-:Y:S01]  /*1820*/  FSETP.GT.FTZ.AND P2, PT, |R8|.reuse, 0.56000000238418579102, PT ;  /* 0x3f0f5c290800780b */ /* 0x040fe20003f54200 */
[----:B------:R-:W0:Y:S01]  /*1830*/  MUFU.RSQ R16, R3 ;  /* 0x0000000300107308 */ /* 0x000e220000001400 */
[----:B------:R-:W-:Y:S02]  /*1840*/  FSETP.NEU.FTZ.AND P0, PT, |R8|, 1, PT ;  /* 0x3f8000000800780b */ /* 0x000fe40003f1d200 */
[----:B------:R-:W-:Y:S02]  /*1850*/  FSETP.GT.FTZ.AND P1, PT, |R9|, 0.56000000238418579102, PT ;  /* 0x3f0f5c290900780b */ /* 0x000fe40003f34200 */
[----:B------:R-:W-:Y:S02]  /*1860*/  FSETP.GT.FTZ.AND P3, PT, |R11|, 0.56000000238418579102, PT ;  /* 0x3f0f5c290b00780b */ /* 0x000fe40003f74200 */
[----:B------:R-:W-:Y:S01]  /*1870*/  FSETP.NEU.FTZ.AND P4, PT, |R9|, 1, PT ;  /* 0x3f8000000900780b */ /* 0x000fe20003f9d200 */
[----:B------:R-:W1:Y:S01]  /*1880*/  MUFU.RSQ R20, R19 ;  /* 0x0000001300147308 */ /* 0x000e620000001400 */
[----:B------:R-:W-:-:S02]  /*1890*/  FSETP.NEU.FTZ.AND P5, PT, |R10|, 1, PT ;  /* 0x3f8000000a00780b */ /* 0x000fc40003fbd200 */
[----:B------:R-:W-:-:S05]  /*18a0*/  FSETP.NEU.FTZ.AND P6, PT, |R11|, 1, PT ;  /* 0x3f8000000b00780b */ /* 0x000fca0003fdd200 */
[----:B------:R-:W2:Y:S01]  /*18b0*/  MUFU.RSQ R15, R14 ;  /* 0x0000000e000f7308 */ /* 0x000ea20000001400 */
[----:B0-----:R-:W-:Y:S01]  /*18c0*/  FMUL.FTZ R13, R3, R16 ;  /* 0x00000010030d7220 */ /* 0x001fe20000410000 */
[----:B------:R-:W-:Y:S01]  /*18d0*/  FMUL.FTZ R18, R16, -0.5 ;  /* 0xbf00000010127820 */ /* 0x000fe20000410000 */
[----:B------:R-:W-:-:S03]  /*18e0*/  FFMA.FTZ R16, |R11|, -R12, 0.5 ;  /* 0x3f0000000b107423 */ /* 0x000fc60000010a0c */
[----:B------:R-:W-:Y:S02]  /*18f0*/  FFMA.FTZ R18, R13, R18, 0.5 ;  /* 0x3f0000000d127423 */ /* 0x000fe40000010012 */
[----:B------:R-:W0:Y:S01]  /*1900*/  MUFU.RSQ R17, R16 ;  /* 0x0000001000117308 */ /* 0x000e220000001400 */
[----:B-1----:R-:W-:Y:S01]  /*1910*/  FMUL.FTZ R3, R19, R20 ;  /* 0x0000001413037220 */ /* 0x002fe20000410000 */
        /* <DEDUP_REMOVED lines=12> */
[----:B0-----:R-:W-:Y:S01]  /*19e0*/  FMUL.FTZ R21, R16, R17 ;  /* 0x0000001110157220 */ /* 0x001fe20000410000 */
        /* <DEDUP_REMOVED lines=30> */
[----:B------:R-:W-:Y:S01]  /*1bd0*/  FFMA.FTZ R13, |R4|, -R12, 0.5 ;  /* 0x3f000000040d7423 */ /* 0x000fe20000010a0c */
        /* <DEDUP_REMOVED lines=133> */
[----:B------:R-:W-:-:S05]  /*2430*/  @P1 FADD.FTZ R15, R15, R15 ;  /* 0x0000000f0f0f1221 */ /* 0x000fca0000010000 */
[----:B------:R-:W-:Y:S01]  /*2440*/  STG.E.ENL2.256 desc[UR4][R18.64], R8, R12 ;  /* 0xf8000008120c797f */ /* 0x000fe2000f121804 */
[----:B------:R-:W-:Y:S05]  /*2450*/  EXIT ;  /* 0x000000000000794d */ /* 0x000fea0003800000 */
.L_x_1980:
        /* <DEDUP_REMOVED lines=10> */
.L_x_17269:


//--------------------- .text._ZN2at6native18elementwise_kernelILi128ELi4EZNS0_15gpu_kernel_implIZZZNS0_16acos_kernel_cudaERNS_18TensorIteratorBaseEENKUlvE0_clEvENKUlvE_clEvEUldE_EEvS4_RKT_EUliE_EEviT1_ --------------------------
	.section	.text._ZN2at6native18elementwise_kernelILi128ELi4EZNS0_15gpu_kernel_implIZZZNS0_16acos_kernel_cudaERNS_18TensorIteratorBaseEENKUlvE0_clEvENKUlvE_clEvEUldE_EEvS4_RKT_EUliE_EEviT1_,"ax",@progbits
	.align	128
        .global         _ZN2at6native18elementwise_kernelILi128ELi4EZNS0_15gpu_kernel_implIZZZNS0_16acos_kernel_cudaERNS_18TensorIteratorBaseEENKUlvE0_clEvENKUlvE_clEvEUldE_EEvS4_RKT_EUliE_EEviT1_
        .type           _ZN2at6native18elementwise_kernelILi128ELi4EZNS0_15gpu_kernel_implIZZZNS0_16acos_kernel_cudaERNS_18TensorIteratorBaseEENKUlvE0_clEvENKUlvE_clEvEUldE_EEvS4_RKT_EUliE_EEviT1_,@function
        .size           _ZN2at6native18elementwise_kernelILi128ELi4EZNS0_15gpu_kernel_implIZZZNS0_16acos_kernel_cudaERNS_18TensorIteratorBaseEENKUlvE0_clEvENKUlvE_clEvEUldE_EEvS4_RKT_EUliE_EEviT1_,(.L_x_17270 - _ZN2at6native18elementwise_kernelILi128ELi4EZNS0_15gpu_kernel_implIZZZNS0_16acos_kernel_cudaERNS_18TensorIteratorBaseEENKUlvE0_clEvENKUlvE_clEvEUldE_EEvS4_RKT_EUliE_EEviT1_)
        .other          _ZN2at6native18elementwise_kernelILi128ELi4EZNS0_15gpu_kernel_implIZZZNS0_16acos_kernel_cudaERNS_18TensorIteratorBaseEENKUlvE0_clEvENKUlvE_clEvEUldE_EEvS4_RKT_EUliE_EEviT1_,@"STO_CUDA_ENTRY STV_DEFAULT"
_ZN2at6native18elementwise_kernelILi128ELi4EZNS0_15gpu_kernel_implIZZZNS0_16acos_kernel_cudaERNS_18TensorIteratorBaseEENKUlvE0_clEvENKUlvE_clEvEUldE_EEvS4_RKT_EUliE_EEviT1_:
.text._ZN2at6native18elementwise_kernelILi128ELi4EZNS0_15gpu_kernel_implIZZZNS0_16acos_kernel_cudaERNS_18TensorIteratorBaseEENKUlvE0_clEvENKUlvE_clEvEUldE_EEvS4_RKT_EUliE_EEviT1_:
        /* <DEDUP_REMOVED lines=319> */
.L_x_1983:
        /* <DEDUP_REMOVED lines=16> */
[----:B--2---:R-:W0:Y:S01]  /*14f0*/  I2F.F64.S16 R2, R2 ;  /* 0x0000000200027312 */ /* 0x004e220000101c00 */
[----:B------:R-:W-:Y:S05]  /*1500*/  BRA `(.L_x_1990) ;  /* 0x0000000c006c7947 */ /* 0x000fea0003800000 */
.L_x_1988:
[----:B------:R-:W2:Y:S02]  /*1510*/  LDG.E.U8 R2, desc[UR36][R4.64] ;  /* 0x0000002404027981 */ /* 0x000ea4000c1e1100 */
[----:B--2---:R-:W0:Y:S01]  /*1520*/  I2F.F64.U16 R2, R2 ;  /* 0x0000000200027312 */ /* 0x004e220000101800 */
[----:B------:R-:W-:Y:S05]  /*1530*/  BRA `(.L_x_1990) ;  /* 0x0000000c00607947 */ /* 0x000fea0003800000 */
.L_x_1987:
[----:B------:R-:W-:-:S09]  /*1540*/  UISETP.NE.AND UP0, UPT, UR4, 0x2, UPT ;  /* 0x000000020400788c */ /* 0x000fd2000bf05270 */
[----:B------:R-:W-:Y:S05]  /*1550*/  BRA.U !UP0, `(.L_x_1991) ;  /* 0x0000000108287547 */ /* 0x000fea000b800000 */
[----:B------:R-:W-:-:S09]  /*1560*/  UISETP.NE.AND UP0, UPT, UR4, 0x3, UPT ;  /* 0x000000030400788c */ /* 0x000fd2000bf05270 */
[----:B------:R-:W-:Y:S05]  /*1570*/  BRA.U !UP0, `(.L_x_1992) ;  /* 0x0000000108147547 */ /* 0x000fea000b800000 */
[----:B------:R-:W-:-:S09]  /*1580*/  UISETP.NE.AND UP0, UPT, UR4, 0x4, UPT ;  /* 0x000000040400788c */ /* 0x000fd2000bf05270 */
[----:B------:R-:W-:Y:S05]  /*1590*/  BRA.U UP0, `(.L_x_1989) ;  /* 0x0000000900bc7547 */ /* 0x000fea000b800000 */
[----:B------:R-:W2:Y:S02]  /*15a0*/  LDG.E.64 R2, desc[UR36][R4.64] ;  /* 0x0000002404027981 */ /* 0x000ea4000c1e1b00 */
[----:B--2---:R-:W0:Y:S01]  /*15b0*/  I2F.F64.S64 R2, R2 ;  /* 0x0000000200027312 */ /* 0x004e220000301c00 */
[----:B------:R-:W-:Y:S05]  /*15c0*/  BRA `(.L_x_1990) ;  /* 0x0000000c003c7947 */ /* 0x000fea0003800000 */
.L_x_1992:
[----:B------:R-:W2:Y:S02]  /*15d0*/  LDG.E R2, desc[UR36][R4.64] ;  /* 0x0000002404027981 */ /* 0x000ea4000c1e1900 */
[----:B--2---:R-:W0:Y:S01]  /*15e0*/  I2F.F64 R2, R2 ;  /* 0x0000000200027312 */ /* 0x004e220000201c00 */
[----:B------:R-:W-:Y:S05]  /*15f0*/  BRA `(.L_x_1990) ;  /* 0x0000000c00307947 */ /* 0x000fea0003800000 */
.L_x_1991:
[----:B------:R-:W2:Y:S02]  /*1600*/  LDG.E.U16 R2, desc[UR36][R4.64] ;  /* 0x0000002404027981 */ /* 0x000ea4000c1e1500 */
[----:B--2---:R-:W0:Y:S01]  /*1610*/  I2F.F64.S16 R2, R2 ;  /* 0x0000000200027312 */ /* 0x004e220000101c00 */
[----:B------:R-:W-:Y:S05]  /*1620*/  BRA `(.L_x_1990) ;  /* 0x0000000c00247947 */ /* 0x000fea0003800000 */
.L_x_1986:
[----:B------:R-:W-:-:S09]  /*1630*/  UISETP.GT.AND UP0, UPT, UR4, 0x6, UPT ;  /* 0x000000060400788c */ /* 0x000fd2000bf04270 */
[----:B------:R-:W-:Y:S05]  /*1640*/  BRA.U UP0, `(.L_x_1993) ;  /* 0x0000000100347547 */ /* 0x000fea000b800000 */
[----:B------:R-:W-:-:S09]  /*1650*/  UISETP.NE.AND UP0, UPT, UR4, 0x5, UPT ;  /* 0x000000050400788c */ /* 0x000fd2000bf05270 */
[----:B------:R-:W-:Y:S05]  /*1660*/  BRA.U !UP0, `(.L_x_1994) ;  /* 0x0000000108187547 */ /* 0x000fea000b800000 */
[----:B------:R-:W-:-:S09]  /*1670*/  UISETP.NE.AND UP0, UPT, UR4, 0x6, UPT ;  /* 0x000000060400788c */ /* 0x000fd2000bf05270 */
[----:B------:R-:W-:Y:S05]  /*1680*/  BRA.U UP0, `(.L_x_1989) ;  /* 0x0000000900807547 */ /* 0x000fea000b800000 */
[----:B------:R-:W2:Y:S02]  /*1690*/  LDG.E R2, desc[UR36][R4.64] ;  /* 0x0000002404027981 */ /* 0x000ea4000c1e1900 */
[----:B--2---:R-:W-:-:S06]  /*16a0*/  FMUL.FTZ R2, R2, 1 ;  /* 0x3f80000002027820 */ /* 0x004fcc0000410000 */
[----:B------:R-:W0:Y:S01]  /*16b0*/  F2F.F64.F32 R2, R2 ;  /* 0x0000000200027310 */ /* 0x000e220000201800 */
[----:B------:R-:W-:Y:S05]  /*16c0*/  BRA `(.L_x_1990) ;  /* 0x0000000800fc7947 */ /* 0x000fea0003800000 */
.L_x_1994:
[----:B------:R-:W2:Y:S02]  /*16d0*/  LDG.E.U16 R0, desc[UR36][R4.64] ;  /* 0x0000002404007981 */ /* 0x000ea4000c1e1500 */
[----:B--2---:R-:W-:-:S05]  /*16e0*/  HADD2.F32 R0, -RZ, R0.H0_H0 ;  /* 0x20000000ff007230 */ /* 0x004fca0000004100 */
[----:B------:R-:W-:-:S04]  /*16f0*/  FMUL.FTZ R0, R0, 1 ;  /* 0x3f80000000007820 */ /* 0x000fc80000410000 */
[----:B------:R0:W1:Y:S01]  /*1700*/  F2F.F64.F32 R2, R0 ;  /* 0x0000000000027310 */ /* 0x0000620000201800 */
[----:B------:R-:W-:Y:S05]  /*1710*/  BRA `(.L_x_1990) ;  /* 0x0000000800e87947 */ /* 0x000fea0003800000 */
.L_x_1993:
[----:B------:R-:W-:-:S09]  /*1720*/  UISETP.NE.AND UP0, UPT, UR4, 0x7, UPT ;  /* 0x000000070400788c */ /* 0x000fd2000bf05270 */
[----:B------:R-:W-:Y:S05]  /*1730*/  BRA.U !UP0, `(.L_x_1995) ;  /* 0x0000000108347547 */ /* 0x000fea000b800000 */
        /* <DEDUP_REMOVED lines=8> */
.L_x_1996:
[----:B------:R-:W2:Y:S02]  /*17c0*/  LDG.E.U16 R4, desc[UR36][R4.64] ;  /* 0x0000002404047981 */ /* 0x000ea4000c1e1500 */
[----:B--2---:R-:W-:-:S05]  /*17d0*/  HADD2.F32 R0, -RZ, R4.H0_H0 ;  /* 0x20000004ff007230 */ /* 0x004fca0000004100 */
[----:B------:R-:W-:-:S04]  /*17e0*/  FMUL.FTZ R0, R0, 1 ;  /* 0x3f80000000007820 */ /* 0x000fc80000410000 */
[----:B------:R0:W1:Y:S01]  /*17f0*/  F2F.F64.F32 R2, R0 ;  /* 0x0000000000027310 */ /* 0x0000620000201800 */
[----:B------:R-:W-:Y:S05]  /*1800*/  BRA `(.L_x_1990) ;  /* 0x0000000800ac7947 */ /* 0x000fea0003800000 */
.L_x_1995:
[----:B------:R0:W5:Y:S01]  /*1810*/  LDG.E.64 R2, desc[UR36][R4.64] ;  /* 0x0000002404027981 */ /* 0x000162000c1e1b00 */
[----:B------:R-:W-:Y:S05]  /*1820*/  BRA `(.L_x_1990) ;  /* 0x0000000800a47947 */ /* 0x000fea0003800000 */
.L_x_1985:
        /* <DEDUP_REMOVED lines=8> */
[----:B------:R-:W2:Y:S01]  /*18b0*/  LDG.E.U8 R4, desc[UR36][R4.64] ;  /* 0x0000002404047981 */ /* 0x000ea2000c1e1100 */
[----:B------:R-:W-:Y:S02]  /*18c0*/  MOV R2, RZ ;  /* 0x000000ff00027202 */ /* 0x000fe40000000f00 */
[----:B--2---:R-:W-:-:S04]  /*18d0*/  ISETP.NE.AND P0, PT, R4, RZ, PT ;  /* 0x000000ff0400720c */ /* 0x004fc80003f05270 */
[----:B------:R-:W-:Y:S01]  /*18e0*/  FSEL R3, RZ, 1.875, !P0 ;  /* 0x3ff00000ff037808 */ /* 0x000fe20004000000 */
[----:B------:R-:W-:Y:S08]  /*18f0*/  BRA `(.L_x_1990) ;  /* 0x0000000800707947 */ /* 0x000ff00003800000 */
.L_x_1999:
[----:B------:R0:W5:Y:S01]  /*1900*/  LDG.E.64 R2, desc[UR36][R4.64] ;  /* 0x0000002404027981 */ /* 0x000162000c1e1b00 */
[----:B------:R-:W-:Y:S05]  /*1910*/  BRA `(.L_x_1990) ;  /* 0x0000000800687947 */ /* 0x000fea0003800000 */
.L_x_1998:
        /* <DEDUP_REMOVED lines=12> */
[----:B0-----:R-:W-:-:S04]  /*19e0*/  IADD3 R3, PT, PT, -R3, RZ, RZ ;  /* 0x000000ff03037210 */ /* 0x001fc80007ffe1ff */
[----:B------:R-:W-:-:S05]  /*19f0*/  VIADDMNMX.U32 R3, R3, R6, 0x4, !PT ;  /* 0x0000000403037446 */ /* 0x000fca0007800006 */
[----:B------:R-:W-:-:S04]  /*1a00*/  VIADD R3, R3, 0xfffffffc ;  /* 0xfffffffc03037836 */ /* 0x000fc80000000000 */
[----:B------:R-:W-:Y:S01]  /*1a10*/  IMAD.SHL.U32 R7, R3, 0x800000, RZ ;  /* 0x0080000003077824 */ /* 0x000fe200078e00ff */
[C---:B------:R-:W-:Y:S02]  /*1a20*/  SHF.L.U32 R6, R2.reuse, R3, RZ ;  /* 0x0000000302067219 */ /* 0x040fe400000006ff */
[----:B------:R-:W-:Y:S02]  /*1a30*/  IADD3 R3, PT, PT, R2, 0x1000000, RZ ;  /* 0x0100000002037810 */ /* 0x000fe40007ffe0ff */
[----:B------:R-:W-:Y:S02]  /*1a40*/  LEA.HI R6, R6, -R7, RZ, 0x1c ;  /* 0x8000000706067211 */ /* 0x000fe400078fe0ff */
[----:B------:R-:W-:-:S03]  /*1a50*/  SHF.R.S32.HI R3, RZ, 0x8, R3 ;  /* 0x00000008ff037819 */ /* 0x000fc60000011403 */
[----:B------:R-:W-:-:S05]  /*1a60*/  VIADD R6, R6, 0x3c000000 ;  /* 0x3c00000006067836 */ /* 0x000fca0000000000 */
[----:B------:R-:W-:-:S04]  /*1a70*/  LOP3.LUT R3, R6, 0x7f800000, R3, 0xf8, !PT ;  /* 0x7f80000006037812 */ /* 0x000fc800078ef803 */
[----:B------:R-:W-:-:S04]  /*1a80*/  SEL R3, R3, RZ, P0 ;  /* 0x000000ff03037207 */ /* 0x000fc80000000000 */
[----:B------:R-:W-:-:S05]  /*1a90*/  LOP3.LUT R3, R3, 0x80000000, R0, 0xf8, !PT ;  /* 0x8000000003037812 */ /* 0x000fca00078ef800 */
[----:B------:R-:W-:-:S06]  /*1aa0*/  FMUL.FTZ R3, R3, 1 ;  /* 0x3f80000003037820 */ /* 0x000fcc0000410000 */
[----:B------:R-:W0:Y:S01]  /*1ab0*/  F2F.F64.F32 R2, R3 ;  /* 0x0000000300027310 */ /* 0x000e220000201800 */
[----:B------:R-:W-:Y:S05]  /*1ac0*/  BRA `(.L_x_1990) ;  /* 0x0000000400fc7947 */ /* 0x000fea0003800000 */
.L_x_2001:
[----:B------:R-:W2:Y:S02]  /*1ad0*/  LDG.E.U8 R3, desc[UR36][R4.64] ;  /* 0x0000002404037981 */ /* 0x000ea4000c1e1100 */
[C---:B--2---:R-:W-:Y:S01]  /*1ae0*/  IMAD.SHL.U32 R2, R3.reuse, 0x2000000, RZ ;  /* 0x0200000003027824 */ /* 0x044fe200078e00ff */
[----:B------:R-:W-:-:S04]  /*1af0*/  SHF.L.U32 R3, R3, 0x8, RZ ;  /* 0x0000000803037819 */ /* 0x000fc800000006ff */
[----:B------:R-:W-:-:S13]  /*1b00*/  ISETP.GT.U32.AND P0, PT, R2, 0x7ffffff, PT ;  /* 0x07ffffff0200780c */ /* 0x000fda0003f04070 */
[C---:B------:R-:W-:Y:S02]  /*1b10*/  @!P0 LOP3.LUT R0, R3.reuse, 0x7f00, RZ, 0xc0, !PT ;  /* 0x00007f0003008812 */ /* 0x040fe400078ec0ff */
[----:B------:R-:W-:Y:S02]  /*1b20*/  @P0 LEA.HI R2, R2, 0x70000000, RZ, 0x1c ;  /* 0x7000000002020811 */ /* 0x000fe400078fe0ff */
[----:B------:R-:W-:Y:S02]  /*1b30*/  @!P0 LOP3.LUT R0, R0, 0x3f000000, RZ, 0xfc, !PT ;  /* 0x3f00000000008812 */ /* 0x000fe400078efcff */
[----:B------:R-:W-:-:S03]  /*1b40*/  PRMT R3, R3, 0x9910, RZ ;  /* 0x0000991003037816 */ /* 0x000fc600000000ff */
[----:B------:R-:W-:Y:S01]  /*1b50*/  @!P0 FADD.FTZ R0, R0, -0.5 ;  /* 0xbf00000000008421 */ /* 0x000fe20000010000 */
[----:B------:R-:W-:-:S05]  /*1b60*/  @P0 FMUL.FTZ R0, R2, 1.9259299443872358531e-34 ;  /* 0x0780000002000820 */ /* 0x000fca0000410000 */
[----:B------:R-:W-:-:S05]  /*1b70*/  LOP3.LUT R0, R0, 0x80000000, R3, 0xf8, !PT ;  /* 0x8000000000007812 */ /* 0x000fca00078ef803 */
[----:B------:R-:W-:-:S04]  /*1b80*/  FMUL.FTZ R0, R0, 1 ;  /* 0x3f80000000007820 */ /* 0x000fc80000410000 */
[----:B------:R0:W1:Y:S01]  /*1b90*/  F2F.F64.F32 R2, R0 ;  /* 0x0000000000027310 */ /* 0x0000620000201800 */
[----:B------:R-:W-:Y:S05]  /*1ba0*/  BRA `(.L_x_1990) ;  /* 0x0000000400c47947 */ /* 0x000fea0003800000 */
.L_x_2000:
[----:B------:R-:W2:Y:S02]  /*1bb0*/  LDG.E.U16 R0, desc[UR36][R4.64] ;  /* 0x0000002404007981 */ /* 0x000ea4000c1e1500 */
[----:B--2---:R-:W-:-:S04]  /*1bc0*/  IMAD.U32 R0, R0, 0x10000, RZ ;  /* 0x0001000000007824 */ /* 0x004fc800078e00ff */
[----:B------:R-:W-:-:S04]  /*1bd0*/  FMUL.FTZ R0, R0, 1 ;  /* 0x3f80000000007820 */ /* 0x000fc80000410000 */
[----:B------:R0:W1:Y:S01]  /*1be0*/  F2F.F64.F32 R2, R0 ;  /* 0x0000000000027310 */ /* 0x0000620000201800 */
[----:B------:R-:W-:Y:S05]  /*1bf0*/  BRA `(.L_x_1990) ;  /* 0x0000000400b07947 */ /* 0x000fea0003800000 */
.L_x_1997:
        /* <DEDUP_REMOVED lines=9> */
[----:B--2---:R-:W0:Y:S01]  /*1c90*/  I2F.F64.U16 R2, R2 ;  /* 0x0000000200027312 */ /* 0x004e220000101800 */
[----:B------:R-:W-:Y:S05]  /*1ca0*/  BRA `(.L_x_1990) ;  /* 0x0000000400847947 */ /* 0x000fea0003800000 */
.L_x_2004:
[----:B------:R-:W2:Y:S01]  /*1cb0*/  LDG.E.U8 R4, desc[UR36][R4.64] ;  /* 0x0000002404047981 */ /* 0x000ea2000c1e1100 */
[----:B------:R-:W-:Y:S02]  /*1cc0*/  CS2R R2, SRZ ;  /* 0x0000000000027805 */ /* 0x000fe4000001ff00 */
[----:B--2---:R-:W-:-:S13]  /*1cd0*/  ISETP.NE.AND P0, PT, R4, RZ, PT ;  /* 0x000000ff0400720c */ /* 0x004fda0003f05270 */
[----:B------:R-:W-:Y:S05]  /*1ce0*/  @!P0 BRA `(.L_x_1990) ;  /* 0x0000000400748947 */ /* 0x000fea0003800000 */
[----:B------:R-:W-:-:S13]  /*1cf0*/  ISETP.NE.AND P0, PT, R4, 0x80, PT ;  /* 0x000000800400780c */ /* 0x000fda0003f05270 */
[----:B------:R-:W-:Y:S01]  /*1d00*/  @!P0 IMAD.MOV.U32 R2, RZ, RZ, 0x20000000 ;  /* 0x20000000ff028424 */ /* 0x000fe200078e00ff */
        /* <DEDUP_REMOVED lines=15> */
.L_x_2006:
[----:B------:R-:W-:Y:S05]  /*1e00*/  BSYNC.RECONVERGENT B0 ;  /* 0x0000000000007941 */ /* 0x000fea0003800200 */
.L_x_2005:
[----:B------:R-:W-:Y:S02]  /*1e10*/  SHF.L.U32 R0, R0, 0x14, RZ ;  /* 0x0000001400007819 */ /* 0x000fe400000006ff */
[----:B------:R-:W-:-:S04]  /*1e20*/  LEA R2, R2, 0x3b800000, 0x17 ;  /* 0x3b80000002027811 */ /* 0x000fc800078eb8ff */
[----:B------:R-:W-:-:S05]  /*1e30*/  LOP3.LUT R0, R2, R0, R7, 0xfe, !PT ;  /* 0x0000000002007212 */ /* 0x000fca00078efe07 */
[----:B------:R-:W-:-:S04]  /*1e40*/  FMUL.FTZ R0, R0, 1 ;  /* 0x3f80000000007820 */ /* 0x000fc80000410000 */
[----:B------:R0:W1:Y:S01]  /*1e50*/  F2F.F64.F32 R2, R0 ;  /* 0x0000000000027310 */ /* 0x0000620000201800 */
[----:B------:R-:W-:Y:S05]  /*1e60*/  BRA `(.L_x_1990) ;  /* 0x0000000400147947 */ /* 0x000fea0003800000 */
.L_x_2003:
[----:B------:R-:W2:Y:S01]  /*1e70*/  LDG.E.U8 R4, desc[UR36][R4.64] ;  /* 0x0000002404047981 */ /* 0x000ea2000c1e1100 */
[----:B------:R-:W-:Y:S02]  /*1e80*/  CS2R R2, SRZ ;  /* 0x0000000000027805 */ /* 0x000fe4000001ff00 */
[----:B--2---:R-:W-:-:S13]  /*1e90*/  ISETP.NE.AND P0, PT, R4, RZ, PT ;  /* 0x000000ff0400720c */ /* 0x004fda0003f05270 */
[----:B------:R-:W-:Y:S05]  /*1ea0*/  @!P0 BRA `(.L_x_1990) ;  /* 0x0000000400048947 */ /* 0x000fea0003800000 */
[----:B------:R-:W-:-:S13]  /*1eb0*/  ISETP.NE.AND P0, PT, R4, 0x80, PT ;  /* 0x000000800400780c */ /* 0x000fda0003f05270 */
[----:B------:R-:W-:Y:S02]  /*1ec0*/  @!P0 IMAD.MOV.U32 R2, RZ, RZ, 0x20000000 ;  /* 0x20000000ff028424 */ /* 0x000fe400078e00ff */
        /* <DEDUP_REMOVED lines=15> */
.L_x_2008:
[----:B------:R-:W-:Y:S05]  /*1fc0*/  BSYNC.RECONVERGENT B0 ;  /* 0x0000000000007941 */ /* 0x000fea0003800200 */
.L_x_2007:
[----:B------:R-:W-:Y:S01]  /*1fd0*/  IMAD.SHL.U32 R0, R0, 0x200000, RZ ;  /* 0x0020000000007824 */ /* 0x000fe200078e00ff */
[----:B------:R-:W-:-:S04]  /*1fe0*/  LEA R2, R2, 0x37800000, 0x17 ;  /* 0x3780000002027811 */ /* 0x000fc800078eb8ff */
[----:B------:R-:W-:-:S05]  /*1ff0*/  LOP3.LUT R0, R2, R0, R7, 0xfe, !PT ;  /* 0x0000000002007212 */ /* 0x000fca00078efe07 */
[----:B------:R-:W-:-:S04]  /*2000*/  FMUL.FTZ R0, R0, 1 ;  /* 0x3f80000000007820 */ /* 0x000fc80000410000 */
[----:B------:R4:W0:Y:S01]  /*2010*/  F2F.F64.F32 R2, R0 ;  /* 0x0000000000027310 */ /* 0x0008220000201800 */
[----:B------:R-:W-:Y:S05]  /*2020*/  BRA `(.L_x_1990) ;  /* 0x0000000000a47947 */ /* 0x000fea0003800000 */
.L_x_2002:
[----:B------:R-:W-:-:S09]  /*2030*/  UISETP.NE.AND UP0, UPT, UR4, 0x1c, UPT ;  /* 0x0000001c0400788c */ /* 0x000fd2000bf05270 */
[----:B------:R-:W-:Y:S05]  /*2040*/  BRA.U !UP0, `(.L_x_2009) ;  /* 0x0000000108947547 */ /* 0x000fea000b800000 */
[----:B------:R-:W-:-:S09]  /*2050*/  UISETP.NE.AND UP0, UPT, UR4, 0x1d, UPT ;  /* 0x0000001d0400788c */ /* 0x000fd2000bf05270 */
[----:B------:R-:W-:Y:S05]  /*2060*/  BRA.U !UP0, `(.L_x_2010) ;  /* 0x0000000108807547 */ /* 0x000fea000b800000 */
[----:B------:R-:W-:-:S09]  /*2070*/  UISETP.NE.AND UP0, UPT, UR4, 0x2c, UPT ;  /* 0x0000002c0400788c */ /* 0x000fd2000bf05270 */
[----:B------:R-:W-:Y:S05]  /*2080*/  BRA.U !UP0, `(.L_x_2011) ;  /* 0x0000000108487547 */ /* 0x000fea000b800000 */
.L_x_1989:
        /* <DEDUP_REMOVED lines=16> */
.L_x_2012:
[----:B------:R-:W-:Y:S01]  /*2190*/  CS2R R2, SRZ ;  /* 0x0000000000027805 */ /* 0x000fe2000001ff00 */
[----:B------:R-:W-:Y:S06]  /*21a0*/  BRA `(.L_x_1990) ;  /* 0x0000000000447947 */ /* 0x000fec0003800000 */
.L_x_2011:
[----:B------:R-:W2:Y:S01]  /*21b0*/  LDG.E.U8 R0, desc[UR36][R4.64] ;  /* 0x0000002404007981 */ /* 0x000ea2000c1e1100 */
[----:B------:R-:W-:Y:S01]  /*21c0*/  MOV R2, 0x0 ;  /* 0x0000000000027802 */ /* 0x000fe20000000f00 */
[----:B------:R-:W-:Y:S01]  /*21d0*/  IMAD.MOV.U32 R3, RZ, RZ, 0x38000000 ;  /* 0x38000000ff037424 */ /* 0x000fe200078e00ff */
[----:B--2---:R-:W-:-:S13]  /*21e0*/  ISETP.NE.AND P0, PT, R0, RZ, PT ;  /* 0x000000ff0000720c */ /* 0x004fda0003f05270 */
[----:B------:R-:W-:Y:S05]  /*21f0*/  @!P0 BRA `(.L_x_1990) ;  /* 0x0000000000308947 */ /* 0x000fea0003800000 */
[----:B------:R-:W-:-:S13]  /*2200*/  ISETP.NE.AND P0, PT, R0, 0xff, PT ;  /* 0x000000ff0000780c */ /* 0x000fda0003f05270 */
[----:B------:R-:W-:Y:S01]  /*2210*/  @P0 IMAD.SHL.U32 R0, R0, 0x800000, RZ ;  /* 0x0080000000000824 */ /* 0x000fe200078e00ff */
[----:B------:R-:W-:Y:S01]  /*2220*/  @!P0 MOV R2, 0x20000000 ;  /* 0x2000000000028802 */ /* 0x000fe20000000f00 */
[----:B------:R-:W-:Y:S02]  /*2230*/  @!P0 IMAD.MOV.U32 R3, RZ, RZ, 0x7ff80000 ;  /* 0x7ff80000ff038424 */ /* 0x000fe400078e00ff */
[----:B------:R-:W-:-:S04]  /*2240*/  @P0 FMUL.FTZ R0, R0, 1 ;  /* 0x3f80000000000820 */ /* 0x000fc80000410000 */
[----:B------:R1:W2:Y:S01]  /*2250*/  @P0 F2F.F64.F32 R2, R0 ;  /* 0x0000000000020310 */ /* 0x0002a20000201800 */
[----:B------:R-:W-:Y:S05]  /*2260*/  BRA `(.L_x_1990) ;  /* 0x0000000000147947 */ /* 0x000fea0003800000 */
.L_x_2010:
[----:B------:R-:W2:Y:S02]  /*2270*/  LDG.E.64 R2, desc[UR36][R4.64] ;  /* 0x0000002404027981 */ /* 0x000ea4000c1e1b00 */
[----:B--2---:R-:W3:Y:S01]  /*2280*/  I2F.F64.U64 R2, R2 ;  /* 0x0000000200027312 */ /* 0x004ee20000301800 */
[----:B------:R-:W-:Y:S05]  /*2290*/  BRA `(.L_x_1990) ;  /* 0x0000000000087947 */ /* 0x000fea0003800000 */
.L_x_2009:
[----:B------:R-:W2:Y:S02]  /*22a0*/  LDG.E R2, desc[UR36][R4.64] ;  /* 0x0000002404027981 */ /* 0x000ea4000c1e1900 */
[----:B--2---:R-:W0:Y:S02]  /*22b0*/  I2F.F64.U32 R2, R2 ;  /* 0x0000000200027312 */ /* 0x004e240000201800 */
.L_x_1990:
[----:B------:R-:W-:Y:S05]  /*22c0*/  BSYNC.RECONVERGENT B6 ;  /* 0x0000000000067941 */ /* 0x000fea0003800200 */
.L_x_1984:
[----:B0123-5:R-:W-:Y:S01]  /*22d0*/  DADD R4, -RZ, |R2| ;  /* 0x00000000ff047229 */ /* 0x02ffe20000000502 */
[----:B------:R-:W-:Y:S09]  /*22e0*/  BSSY.RECONVERGENT B0, `(.L_x_2013) ;  /* 0x0000080000007945 */ /* 0x000ff20003800200 */
[----:B------:R-:W-:-:S13]  /*22f0*/  ISETP.GT.AND P0, PT, R5, 0x3fe26665, PT ;  /* 0x3fe266650500780c */ /* 0x000fda0003f04270 */
[----:B------:R-:W-:Y:S05]  /*2300*/  @P0 BRA `(.L_x_2014) ;  /* 0x0000000000d40947 */ /* 0x000fea0003800000 */
[----:B------:R-:W-:Y:S01]  /*2310*/  DMUL R4, R2, R2 ;  /* 0x0000000202047228 */ /* 0x000fe20000000000 */
[----:B------:R-:W-:Y:S01]  /*2320*/  IMAD.MOV.U32 R6, RZ, RZ, 0x180754af ;  /* 0x180754afff067424 */ /* 0x000fe200078e00ff */
[----:B------:R-:W-:Y:S01]  /*2330*/  MOV R7, 0x3fb3823b ;  /* 0x3fb3823b00077802 */ /* 0x000fe20000000f00 */
[----:B------:R-:W-:Y:S01]  /*2340*/  UMOV UR4, 0xdc1895e9 ;  /* 0xdc1895e900047882 */ /* 0x000fe20000000000 */
[----:B------:R-:W-:Y:S01]  /*2350*/  UMOV UR5, 0x3fb0066b ;  /* 0x3fb0066b00057882 */ /* 0x000fe20000000000 */
[----:B------:R-:W-:-:S03]  /*2360*/  ISETP.GT.AND P0, PT, R3, -0x1, PT ;  /* 0xffffffff0300780c */ /* 0x000fc60003f04270 */
[----:B------:R-:W-:Y:S01]  /*2370*/  DFMA R6, R4, UR4, -R6 ;  /* 0x0000000404067c2b */ /* 0x000fe20008000806 */
[----:B------:R-:W-:Y:S01]  /*2380*/  UMOV UR4, 0xcc2f79ae ;  /* 0xcc2f79ae00047882 */ /* 0x000fe20000000000 */
[----:B------:R-:W-:-:S06]  /*2390*/  UMOV UR5, 0x3fb11e52 ;  /* 0x3fb11e5200057882 */ /* 0x000fcc0000000000 */
[----:B------:R-:W-:Y:S01]  /*23a0*/  DFMA R6, R4, R6, UR4 ;  /* 0x0000000404067e2b */ /* 0x000fe20008000006 */
[----:B------:R-:W-:Y:S01]  /*23b0*/  UMOV UR4, 0x3526861b ;  /* 0x3526861b00047882 */ /* 0x000fe20000000000 */
[----:B------:R-:W-:-:S06]  /*23c0*/  UMOV UR5, 0x3f924eaf ;  /* 0x3f924eaf00057882 */ /* 0x000fcc0000000000 */
[----:B------:R-:W-:Y:S01]  /*23d0*/  DFMA R6, R4, R6, -UR4 ;  /* 0x8000000404067e2b */ /* 0x000fe20008000006 */
[----:B------:R-:W-:Y:S01]  /*23e0*/  UMOV UR4, 0xa31e6cb7 ;  /* 0xa31e6cb700047882 */ /* 0x000fe20000000000 */
[----:B------:R-:W-:-:S06]  /*23f0*/  UMOV UR5, 0x3f91df02 ;  /* 0x3f91df0200057882 */ /* 0x000fcc0000000000 */
[----:B------:R-:W-:Y:S01]  /*2400*/  DFMA R6, R4, R6, UR4 ;  /* 0x0000000404067e2b */ /* 0x000fe20008000006 */
        /* <DEDUP_REMOVED lines=26> */
[----:B------:R-:W-:Y:S01]  /*25b0*/  DMUL R6, R4, R6 ;  /* 0x0000000604067228 */ /* 0x000fe20000000000 */
[----:B------:R-:W-:Y:S02]  /*25c0*/  @!P0 IMAD.MOV.U32 R4, RZ, RZ, 0x33145c07 ;  /* 0x33145c07ff048424 */ /* 0x000fe400078e00ff */
[----:B------:R-:W-:-:S05]  /*25d0*/  @!P0 IMAD.MOV.U32 R5, RZ, RZ, 0x3c91a626 ;  /* 0x3c91a626ff058424 */ /* 0x000fca00078e00ff */
[----:B------:R-:W-:Y:S01]  /*25e0*/  DFMA R6, R6, |R2|, |R2| ;  /* 0x400000020606722b */ /* 0x000fe20000000402 */
[----:B------:R-:W-:Y:S01]  /*25f0*/  @P0 MOV R2, 0x33145c07 ;  /* 0x33145c0700020802 */ /* 0x000fe20000000f00 */
[----:B------:R-:W-:-:S06]  /*2600*/  @P0 IMAD.MOV.U32 R3, RZ, RZ, 0x3c91a626 ;  /* 0x3c91a626ff030424 */ /* 0x000fcc00078e00ff */
[C---:B------:R-:W-:Y:S02]  /*2610*/  @!P0 DADD R4, R6.reuse, R4 ;  /* 0x0000000006048229 */ /* 0x040fe40000000004 */
[----:B------:R-:W-:-:S06]  /*2620*/  @P0 DADD R2, R6, -R2 ;  /* 0x0000000006020229 */ /* 0x000fcc0000000802 */
[----:B------:R-:W-:Y:S02]  /*2630*/  @!P0 DADD R4, R4, UR4 ;  /* 0x0000000404048e29 */ /* 0x000fe40008000000 */
[----:B------:R-:W-:Y:S01]  /*2640*/  @P0 DADD R4, -R2, UR4 ;  /* 0x0000000402040e29 */ /* 0x000fe20008000100 */
[----:B------:R-:W-:Y:S10]  /*2650*/  BRA `(.L_x_2015) ;  /* 0x0000000400207947 */ /* 0x000ff40003800000 */
.L_x_2014:
[----:B------:R-:W-:Y:S01]  /*2660*/  DADD R4, -|R2|, 1 ;  /* 0x3ff0000002047429 */ /* 0x000fe20000000300 */
[----:B------:R-:W-:Y:S01]  /*2670*/  IMAD.MOV.U32 R6, RZ, RZ, 0x66faac4b ;  /* 0x66faac4bff067424 */ /* 0x000fe200078e00ff */
[----:B------:R-:W-:Y:S01]  /*2680*/  MOV R7, 0x3ebac2fe ;  /* 0x3ebac2fe00077802 */ /* 0x000fe20000000f00 */
[----:B------:R-:W-:Y:S01]  /*2690*/  UMOV UR4, 0x71155f70 ;  /* 0x71155f7000047882 */ /* 0x000fe20000000000 */
[----:B------:R-:W-:-:S04]  /*26a0*/  UMOV UR5, 0x3ec715b3 ;  /* 0x3ec715b300057882 */ /* 0x000fc80000000000 */
[----:B------:R-:W-:Y:S01]  /*26b0*/  DFMA R6, R4, UR4, -R6 ;  /* 0x0000000404067c2b */ /* 0x000fe20008000806 */
[----:B------:R-:W-:Y:S01]  /*26c0*/  UMOV UR4, 0x8efcd9b8 ;  /* 0x8efcd9b800047882 */ /* 0x000fe20000000000 */
[----:B------:R-:W-:Y:S01]  /*26d0*/  UMOV UR5, 0x3ed9a9b8 ;  /* 0x3ed9a9b800057882 */ /* 0x000fe20000000000 */
[----:B------:R-:W-:-:S05]  /*26e0*/  ISETP.GE.AND P0, PT, R5, 0x1, PT ;  /* 0x000000010500780c */ /* 0x000fca0003f06270 */
[----:B------:R-:W-:Y:S01]  /*26f0*/  DFMA R6, R4, R6, UR4 ;  /* 0x0000000404067e2b */ /* 0x000fe20008000006 */
[----:B------:R-:W-:Y:S01]  /*2700*/  UMOV UR4, 0xa8a0c4c3 ;  /* 0xa8a0c4c300047882 */ /* 0x000fe20000000000 */
[----:B------:R-:W-:-:S06]  /*2710*/  UMOV UR5, 0x3edd0f40 ;  /* 0x3edd0f4000057882 */ /* 0x000fcc0000000000 */
[----:B------:R-:W-:Y:S01]  /*2720*/  DFMA R8, R4, R6, UR4 ;  /* 0x0000000404087e2b */ /* 0x000fe20008000006 */
[----:B------:R-:W-:Y:S01]  /*2730*/  UMOV UR4, 0xfa9e0e1f ;  /* 0xfa9e0e1f00047882 */ /* 0x000fe20000000000 */
[----:B------:R-:W-:Y:S01]  /*2740*/  UMOV UR5, 0x3ef46d4c ;  /* 0x3ef46d4c00057882 */ /* 0x000fe20000000000 */
[----:B------:R-:W-:Y:S02]  /*2750*/  VIADD R7, R5, 0xfff00000 ;  /* 0xfff0000005077836 */ /* 0x000fe40000000000 */
[----:B------:R-:W-:-:S03]  /*2760*/  IMAD.MOV.U32 R6, RZ, RZ, R4 ;  /* 0x000000ffff067224 */ /* 0x000fc600078e0004 */
[----:B------:R-:W-:Y:S01]  /*2770*/  DFMA R10, R4, R8, UR4 ;  /* 0x00000004040a7e2b */ /* 0x000fe20008000008 */
[----:B------:R-:W-:Y:S01]  /*2780*/  UMOV UR4, 0x8d1e2422 ;  /* 0x8d1e242200047882 */ /* 0x000fe20000000000 */
[----:B------:R-:W-:Y:S01]  /*2790*/  UMOV UR5, 0x3f079c16 ;  /* 0x3f079c1600057882 */ /* 0x000fe20000000000 */
[----:B------:R-:W0:Y:S01]  /*27a0*/  MUFU.RSQ64H R9, R7 ;  /* 0x0000000700097308 */ /* 0x000e220000001c00 */
[----:B------:R-:W-:-:S04]  /*27b0*/  MOV R8, RZ ;  /* 0x000000ff00087202 */ /* 0x000fc80000000f00 */
[----:B------:R-:W-:Y:S01]  /*27c0*/  DFMA R10, R4, R10, UR4 ;  /* 0x00000004040a7e2b */ /* 0x000fe2000800000a */
[----:B------:R-:W-:Y:S01]  /*27d0*/  UMOV UR4, 0xc3bca540 ;  /* 0xc3bca54000047882 */ /* 0x000fe20000000000 */
[----:B------:R-:W-:-:S06]  /*27e0*/  UMOV UR5, 0x3f1c9a88 ;  /* 0x3f1c9a8800057882 */ /* 0x000fcc0000000000 */
[----:B------:R-:W-:Y:S01]  /*27f0*/  DFMA R10, R4, R10, UR4 ;  /* 0x00000004040a7e2b */ /* 0x000fe2000800000a */
[----:B------:R-:W-:Y:S01]  /*2800*/  UMOV UR4, 0x4bd476df ;  /* 0x4bd476df00047882 */ /* 0x000fe20000000000 */
[----:B------:R-:W-:Y:S01]  /*2810*/  UMOV UR5, 0x3f31c4e6 ;  /* 0x3f31c4e600057882 */ /* 0x000fe20000000000 */
[----:B0-----:R-:W-:-:S05]  /*2820*/  DMUL R12, R6, R8 ;  /* 0x00000008060c7228 */ /* 0x001fca0000000000 */
[----:B------:R-:W-:Y:S01]  /*2830*/  DFMA R18, R4, R10, UR4 ;  /* 0x0000000404127e2b */ /* 0x000fe2000800000a */
[----:B------:R-:W-:Y:S01]  /*2840*/  UMOV UR4, 0x60009c8f ;  /* 0x60009c8f00047882 */ /* 0x000fe20000000000 */
[----:B------:R-:W-:Y:S01]  /*2850*/  UMOV UR5, 0x3f46e8ba ;  /* 0x3f46e8ba00057882 */ /* 0x000fe20000000000 */
[----:B------:R-:W-:Y:S01]  /*2860*/  VIADD R11, R9, 0xfff00000 ;  /* 0xfff00000090b7836 */ /* 0x000fe20000000000 */
[----:B------:R-:W-:Y:S01]  /*2870*/  DFMA R14, R12, -R12, R6 ;  /* 0x8000000c0c0e722b */ /* 0x000fe20000000006 */
[----:B------:R-:W-:-:S03]  /*2880*/  IMAD.MOV.U32 R10, RZ, RZ, RZ ;  /* 0x000000ffff0a7224 */ /* 0x000fc600078e00ff */
[----:B------:R-:W-:Y:S01]  /*2890*/  DFMA R18, R4, R18, UR4 ;  /* 0x0000000404127e2b */ /* 0x000fe20008000012 */
[----:B------:R-:W-:Y:S01]  /*28a0*/  UMOV UR4, 0xc62b05a2 ;  /* 0xc62b05a200047882 */ /* 0x000fe20000000000 */
[----:B------:R-:W-:Y:S02]  /*28b0*/  UMOV UR5, 0x3f5f1c71 ;  /* 0x3f5f1c7100057882 */ /* 0x000fe40000000000 */
[----:B------:R-:W-:-:S04]  /*28c0*/  DFMA R12, R10, R14, R12 ;  /* 0x0000000e0a0c722b */ /* 0x000fc8000000000c */
[----:B------:R-:W-:Y:S01]  /*28d0*/  DFMA R18, R4, R18, UR4 ;  /* 0x0000000404127e2b */ /* 0x000fe20008000012 */
[----:B------:R-:W-:Y:S01]  /*28e0*/  UMOV UR4, 0xb6dc9f2c ;  /* 0xb6dc9f2c00047882 */ /* 0x000fe20000000000 */
[----:B------:R-:W-:Y:S02]  /*28f0*/  UMOV UR5, 0x3f76db6d ;  /* 0x3f76db6d00057882 */ /* 0x000fe40000000000 */
[-C--:B------:R-:W-:Y:S02]  /*2900*/  DFMA R8, R8, -R12.reuse, 1 ;  /* 0x3ff000000808742b */ /* 0x080fe4000000080c */
[----:B------:R-:W-:Y:S02]  /*2910*/  DFMA R6, R12, -R12, R6 ;  /* 0x8000000c0c06722b */ /* 0x000fe40000000006 */
[----:B------:R-:W-:Y:S01]  /*2920*/  DFMA R18, R4, R18, UR4 ;  /* 0x0000000404127e2b */ /* 0x000fe20008000012 */
[----:B------:R-:W-:Y:S01]  /*2930*/  UMOV UR4, 0x3333329c ;  /* 0x3333329c00047882 */ /* 0x000fe20000000000 */
[----:B------:R-:W-:-:S02]  /*2940*/  UMOV UR5, 0x3f933333 ;  /* 0x3f93333300057882 */ /* 0x000fc40000000000 */
[----:B------:R-:W-:-:S04]  /*2950*/  DFMA R8, R10, R8, R10 ;  /* 0x000000080a08722b */ /* 0x000fc8000000000a */
[----:B------:R-:W-:Y:S01]  /*2960*/  DFMA R18, R4, R18, UR4 ;  /* 0x0000000404127e2b */ /* 0x000fe20008000012 */
[----:B------:R-:W-:Y:S01]  /*2970*/  UMOV UR4, 0x55555555 ;  /* 0x5555555500047882 */ /* 0x000fe20000000000 */
[----:B------:R-:W-:Y:S02]  /*2980*/  UMOV UR5, 0x3fb55555 ;  /* 0x3fb5555500057882 */ /* 0x000fe40000000000 */
[----:B------:R-:W-:Y:S02]  /*2990*/  DFMA R6, R8, R6, R12 ;  /* 0x000000060806722b */ /* 0x000fe4000000000c */
[----:B------:R-:W-:Y:S02]  /*29a0*/  DMUL R8, RZ, |R2| ;  /* 0x40000002ff087228 */ /* 0x000fe40000000000 */
[----:B------:R-:W-:Y:S01]  /*29b0*/  DFMA R18, R4, R18, UR4 ;  /* 0x0000000404127e2b */ /* 0x000fe20008000012 */
[----:B------:R-:W-:Y:S01]  /*29c0*/  UMOV UR4, 0x33145c07 ;  /* 0x33145c0700047882 */ /* 0x000fe20000000000 */
[----:B------:R-:W-:-:S04]  /*29d0*/  UMOV UR5, 0x3ca1a626 ;  /* 0x3ca1a62600057882 */ /* 0x000fc80000000000 */
[----:B------:R-:W-:Y:S02]  /*29e0*/  IADD3 R7, PT, PT, R7, 0x100000, RZ ;  /* 0x0010000007077810 */ /* 0x000fe40007ffe0ff */
[----:B------:R-:W-:-:S08]  /*29f0*/  DMUL R18, R4, R18 ;  /* 0x0000001204127228 */ /* 0x000fd00000000000 */
[----:B------:R-:W-:-:S10]  /*2a00*/  DFMA R18, R6, R18, R6 ;  /* 0x000000120612722b */ /* 0x000fd40000000006 */
[----:B------:R-:W-:Y:S02]  /*2a10*/  FSEL R8, R8, R18, !P0 ;  /* 0x0000001208087208 */ /* 0x000fe40004000000 */
[----:B------:R-:W-:Y:S02]  /*2a20*/  FSEL R9, R9, R19, !P0 ;  /* 0x0000001309097208 */ /* 0x000fe40004000000 */
[----:B------:R-:W-:-:S04]  /*2a30*/  ISETP.GE.AND P0, PT, R5, RZ, PT ;  /* 0x000000ff0500720c */ /* 0x000fc80003f06270 */
[----:B------:R-:W-:-:S10]  /*2a40*/  DMUL R6, R8, +INF ;  /* 0x7ff0000008067828 */ /* 0x000fd40000000000 */
[----:B------:R-:W-:Y:S02]  /*2a50*/  FSEL R6, R6, R8, !P0 ;  /* 0x0000000806067208 */ /* 0x000fe40004000000 */
[----:B------:R-:W-:Y:S02]  /*2a60*/  FSEL R7, R7, R9, !P0 ;  /* 0x0000000907077208 */ /* 0x000fe40004000000 */
[----:B------:R-:W-:-:S04]  /*2a70*/  ISETP.GE.AND P0, PT, R3, RZ, PT ;  /* 0x000000ff0300720c */ /* 0x000fc80003f06270 */
[----:B------:R-:W-:Y:S01]  /*2a80*/  DADD R4, R6, -UR4 ;  /* 0x8000000406047e29 */ /* 0x000fe20008000000 */
[----:B------:R-:W-:Y:S01]  /*2a90*/  UMOV UR4, 0x54442d18 ;  /* 0x54442d1800047882 */ /* 0x000fe20000000000 */
[----:B------:R-:W-:-:S06]  /*2aa0*/  UMOV UR5, 0x400921fb ;  /* 0x400921fb00057882 */ /* 0x000fcc0000000000 */
[----:B------:R-:W-:-:S10]  /*2ab0*/  DADD R4, -R4, UR4 ;  /* 0x0000000404047e29 */ /* 0x000fd40008000100 */
[----:B------:R-:W-:Y:S02]  /*2ac0*/  FSEL R4, R4, R6, !P0 ;  /* 0x0000000604047208 */ /* 0x000fe40004000000 */
[----:B------:R-:W-:-:S07]  /*2ad0*/  FSEL R5, R5, R7, !P0 ;  /* 0x0000000705057208 */ /* 0x000fce0004000000 */
.L_x_2015:
[----:B------:R-:W-:Y:S05]  /*2ae0*/  BSYNC.RECONVERGENT B0 ;  /* 0x0000000000007941 */ /* 0x000fea0003800200 */
.L_x_2013:
        /* <DEDUP_REMOVED lines=14> */
[----:B------:R-:W0:Y:S02]  /*2bd0*/  F2I.F64.TRUNC R5, R4 ;  /* 0x0000000400057311 */ /* 0x000e24000030d100 */
[----:B0-----:R0:W-:Y:S01]  /*2be0*/  STG.E.U8 desc[UR36][R2.64], R5 ;  /* 0x0000000502007986 */ /* 0x0011e2000c101124 */
[----:B------:R-:W-:Y:S05]  /*2bf0*/  BRA `(.L_x_2021) ;  /* 0x0000000c00f47947 */ /* 0x000fea0003800000 */
.L_x_2019:
[----:B------:R-:W0:Y:S02]  /*2c00*/  F2I.S64.F64.TRUNC R4, R4 ;  /* 0x0000000400047311 */ /* 0x000e24000030d900 */
[----:B0-----:R-:W-:-:S05]  /*2c10*/  IMAD.MOV.U32 R7, RZ, RZ, R4 ;  /* 0x000000ffff077224 */ /* 0x001fca00078e0004 */
[----:B------:R0:W-:Y:S01]  /*2c20*/  STG.E.U8 desc[UR36][R2.64], R7 ;  /* 0x0000000702007986 */ /* 0x0001e2000c101124 */
[----:B------:R-:W-:Y:S05]  /*2c30*/  BRA `(.L_x_2021) ;  /* 0x0000000c00e47947 */ /* 0x000fea0003800000 */
.L_x_2018:
[----:B------:R-:W-:-:S09]  /*2c40*/  UISETP.NE.AND UP0, UPT, UR4, 0x2, UPT ;  /* 0x000000020400788c */ /* 0x000fd2000bf05270 */
[----:B------:R-:W-:Y:S05]  /*2c50*/  BRA.U !UP0, `(.L_x_2022) ;  /* 0x0000000108287547 */ /* 0x000fea000b800000 */
[----:B------:R-:W-:-:S09]  /*2c60*/  UISETP.NE.AND UP0, UPT, UR4, 0x3, UPT ;  /* 0x000000030400788c */ /* 0x000fd2000bf05270 */
[----:B------:R-:W-:Y:S05]  /*2c70*/  BRA.U !UP0, `(.L_x_2023) ;  /* 0x0000000108147547 */ /* 0x000fea000b800000 */
[----:B------:R-:W-:-:S09]  /*2c80*/  UISETP.NE.AND UP0, UPT, UR4, 0x4, UPT ;  /* 0x000000040400788c */ /* 0x000fd2000bf05270 */
[----:B------:R-:W-:Y:S05]  /*2c90*/  BRA.U UP0, `(.L_x_2020) ;  /* 0x0000000d00247547 */ /* 0x000fea000b800000 */
[----:B------:R-:W0:Y:S02]  /*2ca0*/  F2I.S64.F64.TRUNC R4, R4 ;  /* 0x0000000400047311 */ /* 0x000e24000030d900 */
[----:B0-----:R0:W-:Y:S01]  /*2cb0*/  STG.E.64 desc[UR36][R2.64], R4 ;  /* 0x0000000402007986 */ /* 0x0011e2000c101b24 */
[----:B------:R-:W-:Y:S05]  /*2cc0*/  BRA `(.L_x_2021) ;  /* 0x0000000c00c07947 */ /* 0x000fea0003800000 */
.L_x_2023:
[----:B------:R-:W0:Y:S02]  /*2cd0*/  F2I.F64.TRUNC R5, R4 ;  /* 0x0000000400057311 */ /* 0x000e24000030d100 */
[----:B0-----:R0:W-:Y:S01]  /*2ce0*/  STG.E desc[UR36][R2.64], R5 ;  /* 0x0000000502007986 */ /* 0x0011e2000c101924 */
[----:B------:R-:W-:Y:S05]  /*2cf0*/  BRA `(.L_x_2021) ;  /* 0x0000000c00b47947 */ /* 0x000fea0003800000 */
.L_x_2022:
[----:B------:R-:W0:Y:S02]  /*2d00*/  F2I.F64.TRUNC R5, R4 ;  /* 0x0000000400057311 */ /* 0x000e24000030d100 */
[----:B0-----:R0:W-:Y:S01]  /*2d10*/  STG.E.U16 desc[UR36][R2.64], R5 ;  /* 0x0000000502007986 */ /* 0x0011e2000c101524 */
[----:B------:R-:W-:Y:S05]  /*2d20*/  BRA `(.L_x_2021) ;  /* 0x0000000c00a87947 */ /* 0x000fea0003800000 */
.L_x_2017:
[----:B------:R-:W-:-:S09]  /*2d30*/  UISETP.GT.AND UP0, UPT, UR4, 0x6, UPT ;  /* 0x000000060400788c */ /* 0x000fd2000bf04270 */
[----:B------:R-:W-:Y:S05]  /*2d40*/  BRA.U UP0, `(.L_x_2024) ;  /* 0x00000001004c7547 */ /* 0x000fea000b800000 */
[----:B------:R-:W-:-:S09]  /*2d50*/  UISETP.NE.AND UP0, UPT, UR4, 0x5, UPT ;  /* 0x000000050400788c */ /* 0x000fd2000bf05270 */
[----:B------:R-:W-:Y:S05]  /*2d60*/  BRA.U !UP0, `(.L_x_2025) ;  /* 0x0000000108247547 */ /* 0x000fea000b800000 */
[----:B------:R-:W-:-:S09]  /*2d70*/  UISETP.NE.AND UP0, UPT, UR4, 0x6, UPT ;  /* 0x000000060400788c */ /* 0x000fd2000bf05270 */
[----:B------:R-:W-:Y:S05]  /*2d80*/  BRA.U UP0, `(.L_x_2020) ;  /* 0x0000000900e87547 */ /* 0x000fea000b800000 */
[----:B------:R-:W-:Y:S01]  /*2d90*/  UMOV UR4, 0xf0000000 ;  /* 0xf000000000047882 */ /* 0x000fe20000000000 */
[----:B------:R-:W-:Y:S01]  /*2da0*/  UMOV UR5, 0x380fffff ;  /* 0x380fffff00057882 */ /* 0x000fe20000000000 */
[----:B------:R-:W0:Y:S01]  /*2db0*/  F2F.F32.F64 R7, R4 ;  /* 0x0000000400077310 */ /* 0x000e220000301000 */
[----:B------:R-:W-:-:S14]  /*2dc0*/  DSETP.GEU.AND P0, PT, |R4|, UR4, PT ;  /* 0x0000000404007e2a */ /* 0x000fdc000bf0e200 */
[----:B0-----:R-:W-:-:S05]  /*2dd0*/  @!P0 FMUL R7, R7, 1.175494350822287508e-38 ;  /* 0x0080000007078820 */ /* 0x001fca0000400000 */
[----:B------:R0:W-:Y:S01]  /*2de0*/  STG.E desc[UR36][R2.64], R7 ;  /* 0x0000000702007986 */ /* 0x0001e2000c101924 */
[----:B------:R-:W-:Y:S05]  /*2df0*/  BRA `(.L_x_2021) ;  /* 0x0000000c00747947 */ /* 0x000fea0003800000 */
.L_x_2025:
[----:B------:R-:W-:Y:S01]  /*2e00*/  UMOV UR4, 0xf0000000 ;  /* 0xf000000000047882 */ /* 0x000fe20000000000 */
[----:B------:R-:W-:Y:S01]  /*2e10*/  UMOV UR5, 0x380fffff ;  /* 0x380fffff00057882 */ /* 0x000fe20000000000 */
[----:B----4-:R-:W0:Y:S01]  /*2e20*/  F2F.F32.F64 R0, R4 ;  /* 0x0000000400007310 */ /* 0x010e220000301000 */
[----:B------:R-:W-:-:S14]  /*2e30*/  DSETP.GEU.AND P0, PT, |R4|, UR4, PT ;  /* 0x0000000404007e2a */ /* 0x000fdc000bf0e200 */
[----:B0-----:R-:W-:-:S05]  /*2e40*/  @!P0 FMUL R0, R0, 1.175494350822287508e-38 ;  /* 0x0080000000008820 */ /* 0x001fca0000400000 */
[----:B------:R-:W-:-:S05]  /*2e50*/  F2FP.F16.F32.PACK_AB R0, RZ, R0 ;  /* 0x00000000ff00723e */ /* 0x000fca00000000ff */
[----:B------:R0:W-:Y:S01]  /*2e60*/  STG.E.U16 desc[UR36][R2.64], R0 ;  /* 0x0000000002007986 */ /* 0x0001e2000c101524 */
[----:B------:R-:W-:Y:S05]  /*2e70*/  BRA `(.L_x_2021) ;  /* 0x0000000c00547947 */ /* 0x000fea0003800000 */
.L_x_2024:
[----:B------:R-:W-:-:S09]  /*2e80*/  UISETP.NE.AND UP0, UPT, UR4, 0x7, UPT ;  /* 0x000000070400788c */ /* 0x000fd2000bf05270 */
[----:B------:R-:W-:Y:S05]  /*2e90*/  BRA.U !UP0, `(.L_x_2026) ;  /* 0x0000000108547547 */ /* 0x000fea000b800000 */
[----:B------:R-:W-:-:S09]  /*2ea0*/  UISETP.NE.AND UP0, UPT, UR4, 0x8, UPT ;  /* 0x000000080400788c */ /* 0x000fd2000bf05270 */
[----:B------:R-:W-:Y:S05]  /*2eb0*/  BRA.U !UP0, `(.L_x_2027) ;  /* 0x0000000108287547 */ /* 0x000fea000b800000 */
[----:B------:R-:W-:-:S09]  /*2ec0*/  UISETP.NE.AND UP0, UPT, UR4, 0x9, UPT ;  /* 0x000000090400788c */ /* 0x000fd2000bf05270 */
[----:B------:R-:W-:Y:S05]  /*2ed0*/  BRA.U UP0, `(.L_x_2020) ;  /* 0x0000000900947547 */ /* 0x000fea000b800000 */
[----:B------:R-:W-:Y:S01]  /*2ee0*/  UMOV UR4, 0xf0000000 ;  /* 0xf000000000047882 */ /* 0x000fe20000000000 */
[----:B------:R-:W-:Y:S01]  /*2ef0*/  UMOV UR5, 0x380fffff ;  /* 0x380fffff00057882 */ /* 0x000fe20000000000 */
[----:B------:R-:W0:Y:S01]  /*2f00*/  F2F.F32.F64 R6, R4 ;  /* 0x0000000400067310 */ /* 0x000e220000301000 */
[----:B------:R-:W-:Y:S01]  /*2f10*/  DSETP.GEU.AND P0, PT, |R4|, UR4, PT ;  /* 0x0000000404007e2a */ /* 0x000fe2000bf0e200 */
[----:B------:R-:W-:-:S13]  /*2f20*/  MOV R7, RZ ;  /* 0x000000ff00077202 */ /* 0x000fda0000000f00 */
[----:B0-----:R-:W-:-:S05]  /*2f30*/  @!P0 FMUL R6, R6, 1.175494350822287508e-38 ;  /* 0x0080000006068820 */ /* 0x001fca0000400000 */
[----:B------:R0:W-:Y:S01]  /*2f40*/  STG.E.64 desc[UR36][R2.64], R6 ;  /* 0x0000000602007986 */ /* 0x0001e2000c101b24 */
[----:B------:R-:W-:Y:S05]  /*2f50*/  BRA `(.L_x_2021) ;  /* 0x0000000c001c7947 */ /* 0x000fea0003800000 */
.L_x_2027:
[----:B------:R-:W-:Y:S01]  /*2f60*/  UMOV UR4, 0xf0000000 ;  /* 0xf000000000047882 */ /* 0x000fe20000000000 */
[----:B------:R-:W-:Y:S01]  /*2f70*/  UMOV UR5, 0x380fffff ;  /* 0x380fffff00057882 */ /* 0x000fe20000000000 */
[----:B----4-:R-:W0:Y:S01]  /*2f80*/  F2F.F32.F64 R0, R4 ;  /* 0x0000000400007310 */ /* 0x010e220000301000 */
[----:B------:R-:W-:-:S14]  /*2f90*/  DSETP.GEU.AND P0, PT, |R4|, UR4, PT ;  /* 0x0000000404007e2a */ /* 0x000fdc000bf0e200 */
[----:B0-----:R-:W-:-:S05]  /*2fa0*/  @!P0 FMUL R0, R0, 1.175494350822287508e-38 ;  /* 0x0080000000008820 */ /* 0x001fca0000400000 */
[----:B------:R-:W-:-:S04]  /*2fb0*/  F2FP.F16.F32.PACK_AB R5, RZ, R0 ;  /* 0x00000000ff05723e */ /* 0x000fc800000000ff */
[----:B------:R-:W-:-:S05]  /*2fc0*/  PRMT R5, R5, 0x5410, RZ ;  /* 0x0000541005057816 */ /* 0x000fca00000000ff */
[----:B------:R0:W-:Y:S01]  /*2fd0*/  STG.E desc[UR36][R2.64], R5 ;  /* 0x0000000502007986 */ /* 0x0001e2000c101924 */
[----:B------:R-:W-:Y:S05]  /*2fe0*/  BRA `(.L_x_2021) ;  /* 0x0000000800f87947 */ /* 0x000fea0003800000 */
.L_x_2026:
[----:B------:R0:W-:Y:S01]  /*2ff0*/  STG.E.64 desc[UR36][R2.64], R4 ;  /* 0x0000000402007986 */ /* 0x0001e2000c101b24 */
[----:B------:R-:W-:Y:S05]  /*3000*/  BRA `(.L_x_2021) ;  /* 0x0000000800f07947 */ /* 0x000fea0003800000 */
.L_x_2016:
        /* <DEDUP_REMOVED lines=8> */
[----:B------:R-:W-:-:S06]  /*3090*/  DSETP.NEU.AND P0, PT, R4, RZ, PT ;  /* 0x000000ff0400722a */ /* 0x000fcc0003f0d000 */
[----:B------:R-:W-:-:S05]  /*30a0*/  SEL R5, RZ, 0x1, !P0 ;  /* 0x00000001ff057807 */ /* 0x000fca0004000000 */
[----:B------:R0:W-:Y:S01]  /*30b0*/  STG.E.U8 desc[UR36][R2.64], R5 ;  /* 0x0000000502007986 */ /* 0x0001e2000c101124 */
[----:B------:R-:W-:Y:S05]  /*30c0*/  BRA `(.L_x_2021) ;  /* 0x0000000800c07947 */ /* 0x000fea0003800000 */
.L_x_2030:
[----:B------:R-:W-:-:S05]  /*30d0*/  CS2R R6, SRZ ;  /* 0x0000000000067805 */ /* 0x000fca000001ff00 */
[----:B------:R0:W-:Y:S01]  /*30e0*/  STG.E.128 desc[UR36][R2.64], R4 ;  /* 0x0000000402007986 */ /* 0x0001e2000c101d24 */
[----:B------:R-:W-:Y:S05]  /*30f0*/  BRA `(.L_x_2021) ;  /* 0x0000000800b47947 */ /* 0x000fea0003800000 */
.L_x_2029:
        /* <DEDUP_REMOVED lines=10> */
[----:B------:R-:W-:Y:S01]  /*31a0*/  BSSY.RECONVERGENT B0, `(.L_x_2033) ;  /* 0x000000d000007945 */ /* 0x000fe20003800200 */
[----:B----4-:R-:W-:-:S12]  /*31b0*/  IMAD.MOV.U32 R0, RZ, RZ, 0x7f ;  /* 0x0000007fff007424 */ /* 0x010fd800078e00ff */
[----:B0-----:R-:W-:-:S05]  /*31c0*/  @!P0 FMUL R9, R9, 1.175494350822287508e-38 ;  /* 0x0080000009098820 */ /* 0x001fca0000400000 */
        /* <DEDUP_REMOVED lines=10> */
.L_x_2034:
[----:B------:R-:W-:Y:S05]  /*3270*/  BSYNC.RECONVERGENT B0 ;  /* 0x0000000000007941 */ /* 0x000fea0003800200 */
.L_x_2033:
[----:B------:R-:W-:-:S05]  /*3280*/  LOP3.LUT R7, R0, 0x80, R7, 0xf8, !PT ;  /* 0x0000008000077812 */ /* 0x000fca00078ef807 */
[----:B------:R0:W-:Y:S01]  /*3290*/  STG.E.U8 desc[UR36][R2.64], R7 ;  /* 0x0000000702007986 */ /* 0x0001e2000c101124 */
[----:B------:R-:W-:Y:S05]  /*32a0*/  BRA `(.L_x_2021) ;  /* 0x0000000800487947 */ /* 0x000fea0003800000 */
.L_x_2032:
[----:B------:R-:W-:Y:S01]  /*32b0*/  UMOV UR4, 0xf0000000 ;  /* 0xf000000000047882 */ /* 0x000fe20000000000 */
[----:B------:R-:W-:Y:S01]  /*32c0*/  UMOV UR5, 0x380fffff ;  /* 0x380fffff00057882 */ /* 0x000fe20000000000 */
[----:B------:R-:W0:Y:S01]  /*32d0*/  F2F.F32.F64 R9, R4 ;  /* 0x0000000400097310 */ /* 0x000e220000301000 */
[----:B------:R-:W-:Y:S01]  /*32e0*/  DSETP.GEU.AND P0, PT, |R4|, UR4, PT ;  /* 0x0000000404007e2a */ /* 0x000fe2000bf0e200 */
[----:B------:R-:W-:-:S13]  /*32f0*/  BSSY.RECONVERGENT B0, `(.L_x_2035) ;  /* 0x000000f000007945 */ /* 0x000fda0003800200 */
[----:B0-----:R-:W-:-:S05]  /*3300*/  @!P0 FMUL R9, R9, 1.175494350822287508e-38 ;  /* 0x0080000009098820 */ /* 0x001fca0000400000 */
[----:B------:R-:W-:Y:S02]  /*3310*/  LOP3.LUT R6, R9, 0x7fffffff, RZ, 0xc0, !PT ;  /* 0x7fffffff09067812 */ /* 0x000fe400078ec0ff */
[----:B------:R-:W-:Y:S02]  /*3320*/  SHF.R.U32.HI R7, RZ, 0x18, R9 ;  /* 0x00000018ff077819 */ /* 0x000fe40000011609 */
[----:B------:R-:W-:-:S13]  /*3330*/  ISETP.GE.U32.AND P1, PT, R6, 0x47800000, PT ;  /* 0x478000000600780c */ /* 0x000fda0003f26070 */
[----:B----4-:R-:W-:Y:S01]  /*3340*/  @P1 IMAD.MOV.U32 R0, RZ, RZ, 0x7f ;  /* 0x0000007fff001424 */ /* 0x010fe200078e00ff */
        /* <DEDUP_REMOVED lines=9> */
.L_x_2036:
[----:B------:R-:W-:Y:S05]  /*33e0*/  BSYNC.RECONVERGENT B0 ;  /* 0x0000000000007941 */ /* 0x000fea0003800200 */
.L_x_2035:
[----:B------:R-:W-:-:S05]  /*33f0*/  LOP3.LUT R7, R0, 0x80, R7, 0xf8, !PT ;  /* 0x0000008000077812 */ /* 0x000fca00078ef807 */
[----:B------:R0:W-:Y:S01]  /*3400*/  STG.E.U8 desc[UR36][R2.64], R7 ;  /* 0x0000000702007986 */ /* 0x0001e2000c101124 */
[----:B------:R-:W-:Y:S05]  /*3410*/  BRA `(.L_x_2021) ;  /* 0x0000000400ec7947 */ /* 0x000fea0003800000 */
.L_x_2031:
[----:B------:R-:W-:Y:S01]  /*3420*/  UMOV UR4, 0xf0000000 ;  /* 0xf000000000047882 */ /* 0x000fe20000000000 */
[----:B------:R-:W-:Y:S01]  /*3430*/  UMOV UR5, 0x380fffff ;  /* 0x380fffff00057882 */ /* 0x000fe20000000000 */
[----:B----4-:R-:W0:Y:S01]  /*3440*/  F2F.F32.F64 R0, R4 ;  /* 0x0000000400007310 */ /* 0x010e220000301000 */
[----:B------:R-:W-:-:S14]  /*3450*/  DSETP.GEU.AND P0, PT, |R4|, UR4, PT ;  /* 0x0000000404007e2a */ /* 0x000fdc000bf0e200 */
[----:B0-----:R-:W-:-:S05]  /*3460*/  @!P0 FMUL R0, R0, 1.175494350822287508e-38 ;  /* 0x0080000000008820 */ /* 0x001fca0000400000 */
[----:B------:R-:W-:-:S05]  /*3470*/  F2FP.BF16.F32.PACK_AB R0, RZ, R0 ;  /* 0x00000000ff00723e */ /* 0x000fca00000010ff */
[----:B------:R0:W-:Y:S01]  /*3480*/  STG.E.U16 desc[UR36][R2.64], R0 ;  /* 0x0000000002007986 */ /* 0x0001e2000c101524 */
[----:B------:R-:W-:Y:S05]  /*3490*/  BRA `(.L_x_2021) ;  /* 0x0000000400cc7947 */ /* 0x000fea0003800000 */
.L_x_2028:
        /* <DEDUP_REMOVED lines=8> */
[----:B------:R-:W0:Y:S02]  /*3520*/  F2I.U32.F64.TRUNC R5, R4 ;  /* 0x0000000400057311 */ /* 0x000e24000030d000 */
[----:B0-----:R2:W-:Y:S01]  /*3530*/  STG.E.U16 desc[UR36][R2.64], R5 ;  /* 0x0000000502007986 */ /* 0x0015e2000c101524 */
[----:B------:R-:W-:Y:S05]  /*3540*/  BRA `(.L_x_2021) ;  /* 0x0000000400a07947 */ /* 0x000fea0003800000 */
.L_x_2039:
[----:B------:R-:W-:Y:S01]  /*3550*/  UMOV UR4, 0xf0000000 ;  /* 0xf000000000047882 */ /* 0x000fe20000000000 */
[----:B------:R-:W-:Y:S01]  /*3560*/  UMOV UR5, 0x380fffff ;  /* 0x380fffff00057882 */ /* 0x000fe20000000000 */
[----:B------:R-:W0:Y:S01]  /*3570*/  F2F.F32.F64 R7, R4 ;  /* 0x0000000400077310 */ /* 0x000e220000301000 */
[----:B------:R-:W-:Y:S01]  /*3580*/  DSETP.GEU.AND P0, PT, |R4|, UR4, PT ;  /* 0x0000000404007e2a */ /* 0x000fe2000bf0e200 */
[----:B------:R-:W-:Y:S01]  /*3590*/  BSSY.RECONVERGENT B0, `(.L_x_2040) ;  /* 0x0000015000007945 */ /* 0x000fe20003800200 */
[----:B----4-:R-:W-:-:S12]  /*35a0*/  MOV R0, 0x80 ;  /* 0x0000008000007802 */ /* 0x010fd80000000f00 */
[----:B0-----:R-:W-:-:S05]  /*35b0*/  @!P0 FMUL R7, R7, 1.175494350822287508e-38 ;  /* 0x0080000007078820 */ /* 0x001fca0000400000 */
        /* <DEDUP_REMOVED lines=10> */
.L_x_2042:
[----:B------:R-:W-:-:S04]  /*3660*/  SHF.R.U32.HI R0, RZ, 0x14, R7 ;  /* 0x00000014ff007819 */ /* 0x000fc80000011607 */
[----:B------:R-:W-:-:S04]  /*3670*/  LOP3.LUT R0, R0, 0x1, RZ, 0xc0, !PT ;  /* 0x0000000100007812 */ /* 0x000fc800078ec0ff */
[----:B------:R-:W-:-:S04]  /*3680*/  IADD3 R0, PT, PT, R7, 0x487ffff, R0 ;  /* 0x0487ffff07007810 */ /* 0x000fc80007ffe000 */
[----:B------:R-:W-:-:S04]  /*3690*/  SHF.R.U32.HI R0, RZ, 0x14, R0 ;  /* 0x00000014ff007819 */ /* 0x000fc80000011600 */
[----:B------:R-:W-:-:S07]  /*36a0*/  LOP3.LUT R4, R0, 0xff, RZ, 0xc0, !PT ;  /* 0x000000ff00047812 */ /* 0x000fce00078ec0ff */
.L_x_2043:
[----:B------:R-:W-:-:S04]  /*36b0*/  SHF.R.U32.HI R5, RZ, 0x18, R7 ;  /* 0x00000018ff057819 */ /* 0x000fc80000011607 */
[----:B------:R-:W-:-:S04]  /*36c0*/  LOP3.LUT R4, R4, 0x80, R5, 0xf8, !PT ;  /* 0x0000008004047812 */ /* 0x000fc800078ef805 */
[----:B------:R-:W-:-:S07]  /*36d0*/  PRMT R0, R4, 0x7610, R0 ;  /* 0x0000761004007816 */ /* 0x000fce0000000000 */
.L_x_2041:
[----:B------:R-:W-:Y:S05]  /*36e0*/  BSYNC.RECONVERGENT B0 ;  /* 0x0000000000007941 */ /* 0x000fea0003800200 */
.L_x_2040:
[----:B------:R1:W-:Y:S01]  /*36f0*/  STG.E.U8 desc[UR36][R2.64], R0 ;  /* 0x0000000002007986 */ /* 0x0003e2000c101124 */
[----:B------:R-:W-:Y:S05]  /*3700*/  BRA `(.L_x_2021) ;  /* 0x0000000400307947 */ /* 0x000fea0003800000 */
.L_x_2038:
[----:B------:R-:W-:Y:S01]  /*3710*/  UMOV UR4, 0xf0000000 ;  /* 0xf000000000047882 */ /* 0x000fe20000000000 */
[----:B------:R-:W-:Y:S01]  /*3720*/  UMOV UR5, 0x380fffff ;  /* 0x380fffff00057882 */ /* 0x000fe20000000000 */
[----:B------:R-:W0:Y:S01]  /*3730*/  F2F.F32.F64 R7, R4 ;  /* 0x0000000400077310 */ /* 0x000e220000301000 */
[----:B------:R-:W-:Y:S01]  /*3740*/  DSETP.GEU.AND P0, PT, |R4|, UR4, PT ;  /* 0x0000000404007e2a */ /* 0x000fe2000bf0e200 */
[----:B------:R-:W-:Y:S01]  /*3750*/  BSSY.RECONVERGENT B0, `(.L_x_2044) ;  /* 0x0000015000007945 */ /* 0x000fe20003800200 */
[----:B----4-:R-:W-:-:S12]  /*3760*/  IMAD.MOV.U32 R0, RZ, RZ, 0x80 ;  /* 0x00000080ff007424 */ /* 0x010fd800078e00ff */
        /* <DEDUP_REMOVED lines=11> */
.L_x_2046:
[----:B------:R-:W-:-:S04]  /*3820*/  SHF.R.U32.HI R0, RZ, 0x15, R7 ;  /* 0x00000015ff007819 */ /* 0x000fc80000011607 */
[----:B------:R-:W-:-:S04]  /*3830*/  LOP3.LUT R0, R0, 0x1, RZ, 0xc0, !PT ;  /* 0x0000000100007812 */ /* 0x000fc800078ec0ff */
[----:B------:R-:W-:-:S04]  /*3840*/  IADD3 R0, PT, PT, R7, 0x88fffff, R0 ;  /* 0x088fffff07007810 */ /* 0x000fc80007ffe000 */
[----:B------:R-:W-:-:S04]  /*3850*/  SHF.R.U32.HI R0, RZ, 0x15, R0 ;  /* 0x00000015ff007819 */ /* 0x000fc80000011600 */
[----:B------:R-:W-:-:S07]  /*3860*/  LOP3.LUT R4, R0, 0xff, RZ, 0xc0, !PT ;  /* 0x000000ff00047812 */ /* 0x000fce00078ec0ff */
.L_x_2047:
[----:B------:R-:W-:-:S04]  /*3870*/  SHF.R.U32.HI R5, RZ, 0x18, R7 ;  /* 0x00000018ff057819 */ /* 0x000fc80000011607 */
[----:B------:R-:W-:-:S04]  /*3880*/  LOP3.LUT R4, R4, 0x80, R5, 0xf8, !PT ;  /* 0x0000008004047812 */ /* 0x000fc800078ef805 */
[----:B------:R-:W-:-:S07]  /*3890*/  PRMT R0, R4, 0x7610, R0 ;  /* 0x0000761004007816 */ /* 0x000fce0000000000 */
.L_x_2045:
[----:B------:R-:W-:Y:S05]  /*38a0*/  BSYNC.RECONVERGENT B0 ;  /* 0x0000000000007941 */ /* 0x000fea0003800200 */
.L_x_2044:
[----:B------:R0:W-:Y:S01]  /*38b0*/  STG.E.U8 desc[UR36][R2.64], R0 ;  /* 0x0000000002007986 */ /* 0x0001e2000c101124 */
[----:B------:R-:W-:Y:S05]  /*38c0*/  BRA `(.L_x_2021) ;  /* 0x0000000000c07947 */ /* 0x000fea0003800000 */
.L_x_2037:
[----:B------:R-:W-:-:S09]  /*38d0*/  UISETP.NE.AND UP0, UPT, UR4, 0x1c, UPT ;  /* 0x0000001c0400788c */ /* 0x000fd2000bf05270 */
[----:B------:R-:W-:Y:S05]  /*38e0*/  BRA.U !UP0, `(.L_x_2048) ;  /* 0x0000000108b07547 */ /* 0x000fea000b800000 */
[----:B------:R-:W-:-:S09]  /*38f0*/  UISETP.NE.AND UP0, UPT, UR4, 0x1d, UPT ;  /* 0x0000001d0400788c */ /* 0x000fd2000bf05270 */
[----:B------:R-:W-:Y:S05]  /*3900*/  BRA.U !UP0, `(.L_x_2049) ;  /* 0x00000001089c7547 */ /* 0x000fea000b800000 */
[----:B------:R-:W-:-:S09]  /*3910*/  UISETP.NE.AND UP0, UPT, UR4, 0x2c, UPT ;  /* 0x0000002c0400788c */ /* 0x000fd2000bf05270 */
[----:B------:R-:W-:Y:S05]  /*3920*/  BRA.U !UP0, `(.L_x_2050) ;  /* 0x0000000108447547 */ /* 0x000fea000b800000 */
.L_x_2020:
[----:B----4-:R-:W-:Y:S01]  /*3930*/  MOV R0, 0x0 ;  /* 0x0000000000007802 */ /* 0x010fe20000000f00 */
        /* <DEDUP_REMOVED lines=15> */
.L_x_2051:
[----:B------:R-:W-:Y:S05]  /*3a30*/  BRA `(.L_x_2021) ;  /* 0x0000000000647947 */ /* 0x000fea0003800000 */
.L_x_2050:
[----:B------:R-:W-:Y:S01]  /*3a40*/  UMOV UR4, 0xf0000000 ;  /* 0xf000000000047882 */ /* 0x000fe20000000000 */
[----:B------:R-:W-:Y:S01]  /*3a50*/  UMOV UR5, 0x380fffff ;  /* 0x380fffff00057882 */ /* 0x000fe20000000000 */
[----:B------:R0:W1:Y:S01]  /*3a60*/  F2F.F32.F64 R8, R4 ;  /* 0x0000000400087310 */ /* 0x0000620000301000 */
[----:B------:R-:W-:Y:S01]  /*3a70*/  DSETP.GEU.AND P0, PT, |R4|, UR4, PT ;  /* 0x0000000404007e2a */ /* 0x000fe2000bf0e200 */
[----:B0-----:R-:W-:-:S13]  /*3a80*/  IMAD.MOV.U32 R5, RZ, RZ, 0xff ;  /* 0x000000ffff057424 */ /* 0x001fda00078e00ff */
[----:B-1----:R-:W-:-:S05]  /*3a90*/  @!P0 FMUL R8, R8, 1.175494350822287508e-38 ;  /* 0x0080000008088820 */ /* 0x002fca0000400000 */
[----:B------:R-:W-:-:S04]  /*3aa0*/  SHF.R.U32.HI R6, RZ, 0x17, R8 ;  /* 0x00000017ff067819 */ /* 0x000fc80000011608 */
[----:B------:R-:W-:-:S04]  /*3ab0*/  LOP3.LUT R7, R6, 0xff, RZ, 0xc0, !PT ;  /* 0x000000ff06077812 */ /* 0x000fc800078ec0ff */
[----:B------:R-:W-:-:S13]  /*3ac0*/  ISETP.NE.AND P1, PT, R7, 0xff, PT ;  /* 0x000000ff0700780c */ /* 0x000fda0003f25270 */
[--C-:B----4-:R-:W-:Y:S02]  /*3ad0*/  @P1 SHF.R.U32.HI R0, RZ, 0x16, R8.reuse ;  /* 0x00000016ff001819 */ /* 0x110fe40000011608 */
[----:B------:R-:W-:Y:S02]  /*3ae0*/  @P1 LOP3.LUT P0, RZ, R7, 0x3fffff, R8, 0xf8, !PT ;  /* 0x003fffff07ff1812 */ /* 0x000fe4000780f808 */
        /* <DEDUP_REMOVED lines=9> */
.L_x_2049:
[----:B------:R-:W0:Y:S02]  /*3b80*/  F2I.U64.F64.TRUNC R4, R4 ;  /* 0x0000000400047311 */ /* 0x000e24000030d800 */
[----:B0-----:R0:W-:Y:S01]  /*3b90*/  STG.E.64 desc[UR36][R2.64], R4 ;  /* 0x0000000402007986 */ /* 0x0011e2000c101b24 */
[----:B------:R-:W-:Y:S05]  /*3ba0*/  BRA `(.L_x_2021) ;  /* 0x0000000000087947 */ /* 0x000fea0003800000 */
.L_x_2048:
[----:B------:R-:W0:Y:S02]  /*3bb0*/  F2I.U32.F64.TRUNC R5, R4 ;  /* 0x0000000400057311 */ /* 0x000e24000030d000 */
[----:B0-----:R3:W-:Y:S02]  /*3bc0*/  STG.E desc[UR36][R2.64], R5 ;  /* 0x0000000502007986 */ /* 0x0017e4000c101924 */
.L_x_2021:
[----:B------:R-:W-:-:S07]  /*3bd0*/  IADD3 R17, PT, PT, R17, 0x80, RZ ;  /* 0x0000008011117810 */ /* 0x000fce0007ffe0ff */
.L_x_1982:
[----:B------:R-:W-:Y:S05]  /*3be0*/  BSYNC.RECONVERGENT B7 ;  /* 0x0000000000077941 */ /* 0x000fea0003800200 */
.L_x_1981:
[----:B------:R-:W5:Y:S01]  /*3bf0*/  LDCU UR4, c[0x0][0x380] ;  /* 0x00007000ff0477ac */ /* 0x000f620008000800 */
[----:B------:R-:W-:Y:S01]  /*3c00*/  BSSY.RECONVERGENT B7, `(.L_x_2052) ;  /* 0x00003b0000077945 */ /* 0x000fe20003800200 */
[----:B-----5:R-:W-:-:S13]  /*3c10*/  ISETP.GE.AND P0, PT, R17, UR4, PT ;  /* 0x0000000411007c0c */ /* 0x020fda000bf06270 */
[----:B------:R-:W-:Y:S05]  /*3c20*/  @P0 BRA `(.L_x_2053) ;  /* 0x0000003800b40947 */ /* 0x000fea0003800000 */
[----:B------:R-:W5:Y:S01]  /*3c30*/  LDCU UR4, c[0x0][0x388] ;  /* 0x00007100ff0477ac */ /* 0x000f620008000800 */
[----:B01--4-:R-:W-:Y:S02]  /*3c40*/  IMAD.MOV.U32 R0, RZ, RZ, RZ ;  /* 0x000000ffff007224 */ /* 0x013fe400078e00ff */
[----:B------:R-:W-:Y:S01]  /*3c50*/  IMAD.MOV.U32 R16, RZ, RZ, RZ ;  /* 0x000000ffff107224 */ /* 0x000fe200078e00ff */
[----:B-----5:R-:W-:-:S09]  /*3c60*/  UISETP.NE.AND UP0, UPT, UR4, URZ, UPT ;  /* 0x000000ff0400728c */ /* 0x020fd2000bf05270 */
[----:B------:R-:W-:Y:S05]  /*3c70*/  BRA.U !UP0, `(.L_x_2054) ;  /* 0x0000001108a87547 */ /* 0x000fea000b800000 */
[----:B------:R-:W2:Y:S01]  /*3c80*/  LDCU.64 UR4, c[0x0][0x390] ;  /* 0x00007200ff0477ac */ /* 0x000ea20008000a00 */
[----:B------:R-:W-:Y:S01]  /*3c90*/  HFMA2 R16, -RZ, RZ, 0, 0 ;  /* 0x00000000ff107431 */ /* 0x000fe200000001ff */
[----:B------:R-:W0:Y:S01]  /*3ca0*/  LDCU UR6, c[0x0][0x38c] ;  /* 0x00007180ff0677ac */ /* 0x000e220008000800 */
[----:B------:R-:W1:Y:S01]  /*3cb0*/  LDCU.64 UR8, c[0x0][0x4b8] ;  /* 0x00009700ff0877ac */ /* 0x000e620008000a00 */
[----:B------:R-:W-:Y:S02]  /*3cc0*/  UISETP.NE.AND UP0, UPT, UR40, URZ, UPT ;  /* 0x000000ff2800728c */ /* 0x000fe4000bf05270 */
[----:B--23--:R-:W-:-:S05]  /*3cd0*/  IMAD.HI.U32 R2, R17, UR4, R16 ;  /* 0x0000000411027c27 */ /* 0x00cfca000f8e0010 */
[----:B------:R-:W-:-:S05]  /*3ce0*/  SHF.R.U32.HI R3, RZ, UR5, R2 ;  /* 0x00000005ff037c19 */ /* 0x000fca0008011602 */
[----:B------:R-:W-:-:S04]  /*3cf0*/  IMAD.MOV R0, RZ, RZ, -R3 ;  /* 0x000000ffff007224 */ /* 0x000fc800078e0a03 */
[----:B0-----:R-:W-:-:S04]  /*3d00*/  IMAD R0, R0, UR6, R17 ;  /* 0x0000000600007c24 */ /* 0x001fc8000f8e0211 */
[C---:B-1----:R-:W-:Y:S02]  /*3d10*/  IMAD R16, R0.reuse, UR8, RZ ;  /* 0x0000000800107c24 */ /* 0x042fe4000f8e02ff */
        /* <DEDUP_REMOVED lines=288> */
.L_x_2054:
[----:B------:R-:W0:Y:S01]  /*4f20*/  LDCU.64 UR6, c[0x0][0x588] ;  /* 0x0000b100ff0677ac */ /* 0x000e220008000a00 */
[----:B------:R-:W-:Y:S01]  /*4f30*/  BSSY.RECONVERGENT B6, `(.L_x_2055) ;  /* 0x00000ec000067945 */ /* 0x000fe20003800200 */
[----:B------:R-:W-:-:S04]  /*4f40*/  UPRMT UR4, UR41, 0x9910, URZ ;  /* 0x0000991029047896 */ /* 0x000fc800080000ff */
[----:B------:R-:W-:Y:S01]  /*4f50*/  UISETP.GT.AND UP0, UPT, UR4, 0x9, UPT ;  /* 0x000000090400788c */ /* 0x000fe2000bf04270 */
[----:B0-----:R-:W-:-:S05]  /*4f60*/  IADD3 R4, P0, PT, R0, UR6, RZ ;  /* 0x0000000600047c10 */ /* 0x001fca000ff1e0ff */
[----:B--23--:R-:W-:-:S03]  /*4f70*/  IMAD.X R5, RZ, RZ, UR7, P0 ;  /* 0x00000007ff057e24 */ /* 0x00cfc600080e06ff */
        /* <DEDUP_REMOVED lines=12> */
.L_x_2059:
[----:B------:R-:W2:Y:S02]  /*5040*/  LDG.E.U8 R2, desc[UR36][R4.64] ;  /* 0x0000002404027981 */ /* 0x000ea4000c1e1100 */
[----:B--2---:R-:W0:Y:S01]  /*5050*/  I2F.F64.U16 R2, R2 ;  /* 0x0000000200027312 */ /* 0x004e220000101800 */
[----:B------:R-:W-:Y:S05]  /*5060*/  BRA `(.L_x_2061) ;  /* 0x0000000c00607947 */ /* 0x000fea0003800000 */
.L_x_2058:
        /* <DEDUP_REMOVED lines=9> */
.L_x_2063:
[----:B------:R-:W2:Y:S02]  /*5100*/  LDG.E R2, desc[UR36][R4.64] ;  /* 0x0000002404027981 */ /* 0x000ea4000c1e1900 */
[----:B--2---:R-:W0:Y:S01]  /*5110*/  I2F.F64 R2, R2 ;  /* 0x0000000200027312 */ /* 0x004e220000201c00 */
[----:B------:R-:W-:Y:S05]  /*5120*/  BRA `(.L_x_2061) ;  /* 0x0000000c00307947 */ /* 0x000fea0003800000 */
.L_x_2062:
[----:B------:R-:W2:Y:S02]  /*5130*/  LDG.E.U16 R2, desc[UR36][R4.64] ;  /* 0x0000002404027981 */ /* 0x000ea4000c1e1500 */
[----:B--2---:R-:W0:Y:S01]  /*5140*/  I2F.F64.S16 R2, R2 ;  /* 0x0000000200027312 */ /* 0x004e220000101c00 */
[----:B------:R-:W-:Y:S05]  /*5150*/  BRA `(.L_x_2061) ;  /* 0x0000000c00247947 */ /* 0x000fea0003800000 */
.L_x_2057:
        /* <DEDUP_REMOVED lines=10> */
.L_x_2065:
[----:B------:R-:W2:Y:S02]  /*5200*/  LDG.E.U16 R0, desc[UR36][R4.64] ;  /* 0x0000002404007981 */ /* 0x000ea4000c1e1500 */
[----:B--2---:R-:W-:-:S05]  /*5210*/  HADD2.F32 R0, -RZ, R0.H0_H0 ;  /* 0x20000000ff007230 */ /* 0x004fca0000004100 */
[----:B------:R-:W-:-:S04]  /*5220*/  FMUL.FTZ R0, R0, 1 ;  /* 0x3f80000000007820 */ /* 0x000fc80000410000 */
[----:B------:R0:W1:Y:S01]  /*5230*/  F2F.F64.F32 R2, R0 ;  /* 0x0000000000027310 */ /* 0x0000620000201800 */
[----:B------:R-:W-:Y:S05]  /*5240*/  BRA `(.L_x_2061) ;  /* 0x0000000800e87947 */ /* 0x000fea0003800000 */
.L_x_2064:
        /* <DEDUP_REMOVED lines=10> */
.L_x_2067:
[----:B------:R-:W2:Y:S02]  /*52f0*/  LDG.E.U16 R4, desc[UR36][R4.64] ;  /* 0x0000002404047981 */ /* 0x000ea4000c1e1500 */
[----:B--2---:R-:W-:-:S05]  /*5300*/  HADD2.F32 R0, -RZ, R4.H0_H0 ;  /* 0x20000004ff007230 */ /* 0x004fca0000004100 */
[----:B------:R-:W-:-:S04]  /*5310*/  FMUL.FTZ R0, R0, 1 ;  /* 0x3f80000000007820 */ /* 0x000fc80000410000 */
[----:B------:R0:W1:Y:S01]  /*5320*/  F2F.F64.F32 R2, R0 ;  /* 0x0000000000027310 */ /* 0x0000620000201800 */
[----:B------:R-:W-:Y:S05]  /*5330*/  BRA `(.L_x_2061) ;  /* 0x0000000800ac7947 */ /* 0x000fea0003800000 */
.L_x_2066:
[----:B------:R0:W5:Y:S01]  /*5340*/  LDG.E.64 R2, desc[UR36][R4.64] ;  /* 0x0000002404027981 */ /* 0x000162000c1e1b00 */
[----:B------:R-:W-:Y:S05]  /*5350*/  BRA `(.L_x_2061) ;  /* 0x0000000800a47947 */ /* 0x000fea0003800000 */
.L_x_2056:
        /* <DEDUP_REMOVED lines=13> */
.L_x_2070:
[----:B------:R0:W5:Y:S01]  /*5430*/  LDG.E.64 R2, desc[UR36][R4.64] ;  /* 0x0000002404027981 */ /* 0x000162000c1e1b00 */
[----:B------:R-:W-:Y:S05]  /*5440*/  BRA `(.L_x_2061) ;  /* 0x0000000800687947 */ /* 0x000fea0003800000 */
.L_x_2069:
        /* <DEDUP_REMOVED lines=27> */
.L_x_2072:
        /* <DEDUP_REMOVED lines=10> */
[----:B------:R-:W-:-:S05]  /*56a0*/  LOP3.LUT R0, R0, 0x80000000, R3, 0xf8, !PT ;  /* 0x8000000000007812 */ /* 0x000fca00078ef803 */
[----:B------:R-:W-:-:S04]  /*56b0*/  FMUL.FTZ R0, R0, 1 ;  /* 0x3f80000000007820 */ /* 0x000fc80000410000 */
[----:B------:R0:W1:Y:S01]  /*56c0*/  F2F.F64.F32 R2, R0 ;  /* 0x0000000000027310 */ /* 0x0000620000201800 */
[----:B------:R-:W-:Y:S05]  /*56d0*/  BRA `(.L_x_2061) ;  /* 0x0000000400c47947 */ /* 0x000fea0003800000 */
.L_x_2071:
[----:B------:R-:W2:Y:S02]  /*56e0*/  LDG.E.U16 R0, desc[UR36][R4.64] ;  /* 0x0000002404007981 */ /* 0x000ea4000c1e1500 */
[----:B--2---:R-:W-:-:S04]  /*56f0*/  IMAD.U32 R0, R0, 0x10000, RZ ;  /* 0x0001000000007824 */ /* 0x004fc800078e00ff */
[----:B------:R-:W-:-:S04]  /*5700*/  FMUL.FTZ R0, R0, 1 ;  /* 0x3f80000000007820 */ /* 0x000fc80000410000 */
[----:B------:R0:W1:Y:S01]  /*5710*/  F2F.F64.F32 R2, R0 ;  /* 0x0000000000027310 */ /* 0x0000620000201800 */
[----:B------:R-:W-:Y:S05]  /*5720*/  BRA `(.L_x_2061) ;  /* 0x0000000400b07947 */ /* 0x000fea0003800000 */
.L_x_2068:
        /* <DEDUP_REMOVED lines=11> */
.L_x_2075:
        /* <DEDUP_REMOVED lines=21> */
.L_x_2077:
[----:B------:R-:W-:Y:S05]  /*5930*/  BSYNC.RECONVERGENT B0 ;  /* 0x0000000000007941 */ /* 0x000fea0003800200 */
.L_x_2076:
[----:B------:R-:W-:Y:S02]  /*5940*/  SHF.L.U32 R0, R0, 0x14, RZ ;  /* 0x0000001400007819 */ /* 0x000fe400000006ff */
[----:B------:R-:W-:-:S04]  /*5950*/  LEA R2, R2, 0x3b800000, 0x17 ;  /* 0x3b80000002027811 */ /* 0x000fc800078eb8ff */
[----:B------:R-:W-:-:S05]  /*5960*/  LOP3.LUT R0, R2, R0, R7, 0xfe, !PT ;  /* 0x0000000002007212 */ /* 0x000fca00078efe07 */
[----:B------:R-:W-:-:S04]  /*5970*/  FMUL.FTZ R0, R0, 1 ;  /* 0x3f80000000007820 */ /* 0x000fc80000410000 */
[----:B------:R4:W0:Y:S01]  /*5980*/  F2F.F64.F32 R2, R0 ;  /* 0x0000000000027310 */ /* 0x0008220000201800 */
[----:B------:R-:W-:Y:S05]  /*5990*/  BRA `(.L_x_2061) ;  /* 0x0000000400147947 */ /* 0x000fea0003800000 */
.L_x_2074:
        /* <DEDUP_REMOVED lines=21> */
.L_x_2079:
[----:B------:R-:W-:Y:S05]  /*5af0*/  BSYNC.RECONVERGENT B0 ;  /* 0x0000000000007941 */ /* 0x000fea0003800200 */
.L_x_2078:
[----:B------:R-:W-:Y:S01]  /*5b00*/  IMAD.SHL.U32 R0, R0, 0x200000, RZ ;  /* 0x0020000000007824 */ /* 0x000fe200078e00ff */
[----:B------:R-:W-:-:S04]  /*5b10*/  LEA R2, R2, 0x37800000, 0x17 ;  /* 0x3780000002027811 */ /* 0x000fc800078eb8ff */
[----:B------:R-:W-:-:S05]  /*5b20*/  LOP3.LUT R0, R2, R0, R7, 0xfe, !PT ;  /* 0x0000000002007212 */ /* 0x000fca00078efe07 */
[----:B------:R-:W-:-:S04]  /*5b30*/  FMUL.FTZ R0, R0, 1 ;  /* 0x3f80000000007820 */ /* 0x000fc80000410000 */
[----:B------:R0:W1:Y:S01]  /*5b40*/  F2F.F64.F32 R2, R0 ;  /* 0x0000000000027310 */ /* 0x0000620000201800 */
[----:B------:R-:W-:Y:S05]  /*5b50*/  BRA `(.L_x_2061) ;  /* 0x0000000000a47947 */ /* 0x000fea0003800000 */
.L_x_2073:
[----:B------:R-:W-:-:S09]  /*5b60*/  UISETP.NE.AND UP0, UPT, UR4, 0x1c, UPT ;  /* 0x0000001c0400788c */ /* 0x000fd2000bf05270 */
[----:B------:R-:W-:Y:S05]  /*5b70*/  BRA.U !UP0, `(.L_x_2080) ;  /* 0x0000000108947547 */ /* 0x000fea000b800000 */
[----:B------:R-:W-:-:S09]  /*5b80*/  UISETP.NE.AND UP0, UPT, UR4, 0x1d, UPT ;  /* 0x0000001d0400788c */ /* 0x000fd2000bf05270 */
[----:B------:R-:W-:Y:S05]  /*5b90*/  BRA.U !UP0, `(.L_x_2081) ;  /* 0x0000000108807547 */ /* 0x000fea000b800000 */
[----:B------:R-:W-:-:S09]  /*5ba0*/  UISETP.NE.AND UP0, UPT, UR4, 0x2c, UPT ;  /* 0x0000002c0400788c */ /* 0x000fd2000bf05270 */
[----:B------:R-:W-:Y:S05]  /*5bb0*/  BRA.U UP0, `(.L_x_2060) ;  /* 0x0000000100307547 */ /* 0x000fea000b800000 */
[----:B------:R-:W2:Y:S01]  /*5bc0*/  LDG.E.U8 R0, desc[UR36][R4.64] ;  /* 0x0000002404007981 */ /* 0x000ea2000c1e1100 */
[----:B------:R-:W-:Y:S02]  /*5bd0*/  HFMA2 R2, -RZ, RZ, 0, 0 ;  /* 0x00000000ff027431 */ /* 0x000fe400000001ff */
        /* <DEDUP_REMOVED lines=8> */
[----:B------:R2:W3:Y:S01]  /*5c60*/  @P0 F2F.F64.F32 R2, R0 ;  /* 0x0000000000020310 */ /* 0x0004e20000201800 */
[----:B------:R-:W-:Y:S05]  /*5c70*/  BRA `(.L_x_2061) ;  /* 0x00000000005c7947 */ /* 0x000fea0003800000 */
.L_x_2060:
        /* <DEDUP_REMOVED lines=16> */
.L_x_2082:
[----:B------:R-:W-:Y:S01]  /*5d80*/  CS2R R2, SRZ ;  /* 0x0000000000027805 */ /* 0x000fe2000001ff00 */
[----:B------:R-:W-:Y:S06]  /*5d90*/  BRA `(.L_x_2061) ;  /* 0x0000000000147947 */ /* 0x000fec0003800000 */
.L_x_2081:
[----:B------:R-:W2:Y:S02]  /*5da0*/  LDG.E.64 R2, desc[UR36][R4.64] ;  /* 0x0000002404027981 */ /* 0x000ea4000c1e1b00 */
[----:B--2---:R-:W1:Y:S01]  /*5db0*/  I2F.F64.U64 R2, R2 ;  /* 0x0000000200027312 */ /* 0x004e620000301800 */
[----:B------:R-:W-:Y:S05]  /*5dc0*/  BRA `(.L_x_2061) ;  /* 0x0000000000087947 */ /* 0x000fea0003800000 */
.L_x_2080:
[----:B------:R-:W2:Y:S02]  /*5dd0*/  LDG.E R2, desc[UR36][R4.64] ;  /* 0x0000002404027981 */ /* 0x000ea4000c1e1900 */
[----:B--2---:R-:W0:Y:S02]  /*5de0*/  I2F.F64.U32 R2, R2 ;  /* 0x0000000200027312 */ /* 0x004e240000201800 */
.L_x_2061:
[----:B------:R-:W-:Y:S05]  /*5df0*/  BSYNC.RECONVERGENT B6 ;  /* 0x0000000000067941 */ /* 0x000fea0003800200 */
.L_x_2055:
[----:B01-3-5:R-:W-:Y:S01]  /*5e00*/  DADD R4, -RZ, |R2| ;  /* 0x00000000ff047229 */ /* 0x02bfe20000000502 */
[----:B------:R-:W-:Y:S09]  /*5e10*/  BSSY.RECONVERGENT B0, `(.L_x_2083) ;  /* 0x0000080000007945 */ /* 0x000ff20003800200 */
[----:B------:R-:W-:-:S13]  /*5e20*/  ISETP.GE.AND P0, PT, R5, 0x3fe26666, PT ;  /* 0x3fe266660500780c */ /* 0x000fda0003f06270 */
[----:B------:R-:W-:Y:S05]  /*5e30*/  @!P0 BRA `(.L_x_2084) ;  /* 0x0000000400248947 */ /* 0x000fea0003800000 */
        /* <DEDUP_REMOVED lines=71> */
[----:B------:R-:W-:Y:S01]  /*62b0*/  FSEL R5, R5, R7, !P0 ;  /* 0x0000000705057208 */ /* 0x000fe20004000000 */
[----:B------:R-:W-:Y:S06]  /*62c0*/  BRA `(.L_x_2085) ;  /* 0x0000000000d07947 */ /* 0x000fec0003800000 */
.L_x_2084:
[----:B------:R-:W-:Y:S01]  /*62d0*/  DMUL R4, R2, R2 ;  /* 0x0000000202047228 */ /* 0x000fe20000000000 */
[----:B------:R-:W-:Y:S01]  /*62e0*/  IMAD.MOV.U32 R6, RZ, RZ, 0x180754af ;  /* 0x180754afff067424 */ /* 0x000fe200078e00ff */
[----:B------:R-:W-:Y:S01]  /*62f0*/  UMOV UR4, 0xdc1895e9 ;  /* 0xdc1895e900047882 */ /* 0x000fe20000000000 */
[----:B------:R-:W-:Y:S01]  /*6300*/  IMAD.MOV.U32 R7, RZ, RZ, 0x3fb3823b ;  /* 0x3fb3823bff077424 */ /* 0x000fe200078e00ff */
[----:B------:R-:W-:Y:S01]  /*6310*/  UMOV UR5, 0x3fb0066b ;  /* 0x3fb0066b00057882 */ /* 0x000fe20000000000 */
[----:B------:R-:W-:-:S04]  /*6320*/  ISETP.GE.AND P0, PT, R3, RZ, PT ;  /* 0x000000ff0300720c */ /* 0x000fc80003f06270 */
        /* <DEDUP_REMOVED lines=37> */
[----:B------:R-:W-:Y:S01]  /*6580*/  @P0 MOV R4, 0x33145c07 ;  /* 0x33145c0700040802 */ /* 0x000fe20000000f00 */
[----:B------:R-:W-:-:S06]  /*6590*/  @P0 IMAD.MOV.U32 R5, RZ, RZ, 0x3c91a626 ;  /* 0x3c91a626ff050424 */ /* 0x000fcc00078e00ff */
[----:B------:R-:W-:Y:S01]  /*65a0*/  DFMA R2, R6, |R2|, |R2| ;  /* 0x400000020602722b */ /* 0x000fe20000000402 */
[----:B------:R-:W-:Y:S01]  /*65b0*/  @!P0 IMAD.MOV.U32 R6, RZ, RZ, 0x33145c07 ;  /* 0x33145c07ff068424 */ /* 0x000fe200078e00ff */
[----:B------:R-:W-:-:S06]  /*65c0*/  @!P0 MOV R7, 0x3c91a626 ;  /* 0x3c91a62600078802 */ /* 0x000fcc0000000f00 */
[C---:B------:R-:W-:Y:S02]  /*65d0*/  @P0 DADD R4, R2.reuse, -R4 ;  /* 0x0000000002040229 */ /* 0x040fe40000000804 */
[----:B------:R-:W-:-:S06]  /*65e0*/  @!P0 DADD R2, R2, R6 ;  /* 0x0000000002028229 */ /* 0x000fcc0000000006 */
[----:B------:R-:W-:Y:S02]  /*65f0*/  @P0 DADD R4, -R4, UR4 ;  /* 0x0000000404040e29 */ /* 0x000fe40008000100 */
[----:B------:R-:W-:-:S11]  /*6600*/  @!P0 DADD R4, R2, UR4 ;  /* 0x0000000402048e29 */ /* 0x000fd60008000000 */
.L_x_2085:
[----:B------:R-:W-:Y:S05]  /*6610*/  BSYNC.RECONVERGENT B0 ;  /* 0x0000000000007941 */ /* 0x000fea0003800200 */
.L_x_2083:
        /* <DEDUP_REMOVED lines=17> */
.L_x_2089:
[----:B------:R-:W0:Y:S02]  /*6730*/  F2I.S64.F64.TRUNC R4, R4 ;  /* 0x0000000400047311 */ /* 0x000e24000030d900 */
[----:B0-----:R-:W-:-:S05]  /*6740*/  IMAD.MOV.U32 R7, RZ, RZ, R4 ;  /* 0x000000ffff077224 */ /* 0x001fca00078e0004 */
[----:B------:R0:W-:Y:S01]  /*6750*/  STG.E.U8 desc[UR36][R2.64], R7 ;  /* 0x0000000702007986 */ /* 0x0001e2000c101124 */
[----:B------:R-:W-:Y:S05]  /*6760*/  BRA `(.L_x_2091) ;  /* 0x0000000c00e07947 */ /* 0x000fea0003800000 */
.L_x_2088:
        /* <DEDUP_REMOVED lines=9> */
.L_x_2093:
[----:B------:R-:W0:Y:S02]  /*6800*/  F2I.F64.TRUNC R5, R4 ;  /* 0x0000000400057311 */ /* 0x000e24000030d100 */
[----:B0-----:R3:W-:Y:S01]  /*6810*/  STG.E desc[UR36][R2.64], R5 ;  /* 0x0000000502007986 */ /* 0x0017e2000c101924 */
[----:B------:R-:W-:Y:S05]  /*6820*/  BRA `(.L_x_2091) ;  /* 0x0000000c00b07947 */ /* 0x000fea0003800000 */
.L_x_2092:
[----:B------:R-:W0:Y:S02]  /*6830*/  F2I.F64.TRUNC R5, R4 ;  /* 0x0000000400057311 */ /* 0x000e24000030d100 */
[----:B0-----:R0:W-:Y:S01]  /*6840*/  STG.E.U16 desc[UR36][R2.64], R5 ;  /* 0x0000000502007986 */ /* 0x0011e2000c101524 */
[----:B------:R-:W-:Y:S05]  /*6850*/  BRA `(.L_x_2091) ;  /* 0x0000000c00a47947 */ /* 0x000fea0003800000 */
.L_x_2087:
        /* <DEDUP_REMOVED lines=13> */
.L_x_2095:
[----:B------:R-:W-:Y:S01]  /*6930*/  UMOV UR4, 0xf0000000 ;  /* 0xf000000000047882 */ /* 0x000fe20000000000 */
[----:B------:R-:W-:Y:S01]  /*6940*/  UMOV UR5, 0x380fffff ;  /* 0x380fffff00057882 */ /* 0x000fe20000000000 */
[----:B--2-4-:R-:W0:Y:S01]  /*6950*/  F2F.F32.F64 R0, R4 ;  /* 0x0000000400007310 */ /* 0x014e220000301000 */
[----:B------:R-:W-:-:S14]  /*6960*/  DSETP.GEU.AND P0, PT, |R4|, UR4, PT ;  /* 0x0000000404007e2a */ /* 0x000fdc000bf0e200 */
[----:B0-----:R-:W-:-:S05]  /*6970*/  @!P0 FMUL R0, R0, 1.175494350822287508e-38 ;  /* 0x0080000000008820 */ /* 0x001fca0000400000 */
[----:B------:R-:W-:-:S05]  /*6980*/  F2FP.F16.F32.PACK_AB R0, RZ, R0 ;  /* 0x00000000ff00723e */ /* 0x000fca00000000ff */
[----:B------:R0:W-:Y:S01]  /*6990*/  STG.E.U16 desc[UR36][R2.64], R0 ;  /* 0x0000000002007986 */ /* 0x0001e2000c101524 */
[----:B------:R-:W-:Y:S05]  /*69a0*/  BRA `(.L_x_2091) ;  /* 0x0000000c00507947 */ /* 0x000fea0003800000 */
.L_x_2094:
        /* <DEDUP_REMOVED lines=14> */
.L_x_2097:
[----:B------:R-:W-:Y:S01]  /*6a90*/  UMOV UR4, 0xf0000000 ;  /* 0xf000000000047882 */ /* 0x000fe20000000000 */
[----:B------:R-:W-:Y:S01]  /*6aa0*/  UMOV UR5, 0x380fffff ;  /* 0x380fffff00057882 */ /* 0x000fe20000000000 */
[----:B--2-4-:R-:W0:Y:S01]  /*6ab0*/  F2F.F32.F64 R0, R4 ;  /* 0x0000000400007310 */ /* 0x014e220000301000 */
[----:B------:R-:W-:-:S14]  /*6ac0*/  DSETP.GEU.AND P0, PT, |R4|, UR4, PT ;  /* 0x0000000404007e2a */ /* 0x000fdc000bf0e200 */
[----:B0-----:R-:W-:-:S05]  /*6ad0*/  @!P0 FMUL R0, R0, 1.175494350822287508e-38 ;  /* 0x0080000000008820 */ /* 0x001fca0000400000 */
[----:B------:R-:W-:-:S04]  /*6ae0*/  F2FP.F16.F32.PACK_AB R5, RZ, R0 ;  /* 0x00000000ff05723e */ /* 0x000fc800000000ff */
[----:B------:R-:W-:-:S05]  /*6af0*/  PRMT R5, R5, 0x5410, RZ ;  /* 0x0000541005057816 */ /* 0x000fca00000000ff */
[----:B------:R0:W-:Y:S01]  /*6b00*/  STG.E desc[UR36][R2.64], R5 ;  /* 0x0000000502007986 */ /* 0x0001e2000c101924 */
[----:B------:R-:W-:Y:S05]  /*6b10*/  BRA `(.L_x_2091) ;  /* 0x0000000800f47947 */ /* 0x000fea0003800000 */
.L_x_2096:
[----:B------:R0:W-:Y:S01]  /*6b20*/  STG.E.64 desc[UR36][R2.64], R4 ;  /* 0x0000000402007986 */ /* 0x0001e2000c101b24 */
[----:B------:R-:W-:Y:S05]  /*6b30*/  BRA `(.L_x_2091) ;  /* 0x0000000800ec7947 */ /* 0x000fea0003800000 */
.L_x_2086:
        /* <DEDUP_REMOVED lines=13> */
.L_x_2101:
[----:B------:R-:W-:Y:S01]  /*6c10*/  UMOV UR4, 0xf0000000 ;  /* 0xf000000000047882 */ /* 0x000fe20000000000 */
[----:B------:R-:W-:Y:S01]  /*6c20*/  UMOV UR5, 0x380fffff ;  /* 0x380fffff00057882 */ /* 0x000fe20000000000 */
[----:B------:R-:W0:Y:S01]  /*6c30*/  F2F.F32.F64 R7, R4 ;  /* 0x0000000400077310 */ /* 0x000e220000301000 */
[----:B------:R-:W-:Y:S01]  /*6c40*/  DSETP.GEU.AND P0, PT, |R4|, UR4, PT ;  /* 0x0000000404007e2a */ /* 0x000fe2000bf0e200 */
[----:B------:R-:W-:Y:S01]  /*6c50*/  BSSY.RECONVERGENT B0, `(.L_x_2102) ;  /* 0x0000014000007945 */ /* 0x000fe20003800200 */
[----:B--2-4-:R-:W-:-:S12]  /*6c60*/  IMAD.MOV.U32 R0, RZ, RZ, 0x80 ;  /* 0x00000080ff007424 */ /* 0x014fd800078e00ff */
[----:B0-----:R-:W-:-:S05]  /*6c70*/  @!P0 FMUL R7, R7, 1.175494350822287508e-38 ;  /* 0x0080000007078820 */ /* 0x001fca0000400000 */
        /* <DEDUP_REMOVED lines=15> */
.L_x_2104:
[----:B------:R-:W-:-:S04]  /*6d70*/  SHF.R.U32.HI R5, RZ, 0x18, R7 ;  /* 0x00000018ff057819 */ /* 0x000fc80000011607 */
[----:B------:R-:W-:-:S07]  /*6d80*/  LOP3.LUT R0, R0, 0x80, R5, 0xf8, !PT ;  /* 0x0000008000007812 */ /* 0x000fce00078ef805 */
.L_x_2103:
[----:B------:R-:W-:Y:S05]  /*6d90*/  BSYNC.RECONVERGENT B0 ;  /* 0x0000000000007941 */ /* 0x000fea0003800200 */
.L_x_2102:
[----:B------:R0:W-:Y:S01]  /*6da0*/  STG.E.U8 desc[UR36][R2.64], R0 ;  /* 0x0000000002007986 */ /* 0x0001e2000c101124 */
[----:B------:R-:W-:Y:S05]  /*6db0*/  BRA `(.L_x_2091) ;  /* 0x00000008004c7947 */ /* 0x000fea0003800000 */
.L_x_2100:
[----:B------:R-:W-:Y:S01]  /*6dc0*/  UMOV UR4, 0xf0000000 ;  /* 0xf000000000047882 */ /* 0x000fe20000000000 */
[----:B------:R-:W-:Y:S01]  /*6dd0*/  UMOV UR5, 0x380fffff ;  /* 0x380fffff00057882 */ /* 0x000fe20000000000 */
[----:B------:R-:W0:Y:S01]  /*6de0*/  F2F.F32.F64 R7, R4 ;  /* 0x0000000400077310 */ /* 0x000e220000301000 */
[----:B------:R-:W-:Y:S01]  /*6df0*/  DSETP.GEU.AND P0, PT, |R4|, UR4, PT ;  /* 0x0000000404007e2a */ /* 0x000fe2000bf0e200 */
[----:B------:R-:W-:Y:S01]  /*6e00*/  BSSY.RECONVERGENT B0, `(.L_x_2105) ;  /* 0x0000014000007945 */ /* 0x000fe20003800200 */
[----:B--2-4-:R-:W-:-:S12]  /*6e10*/  MOV R0, 0x80 ;  /* 0x0000008000007802 */ /* 0x014fd80000000f00 */
        /* <DEDUP_REMOVED lines=16> */
.L_x_2107:
[----:B------:R-:W-:-:S04]  /*6f20*/  SHF.R.U32.HI R5, RZ, 0x18, R7 ;  /* 0x00000018ff057819 */ /* 0x000fc80000011607 */
[----:B------:R-:W-:-:S07]  /*6f30*/  LOP3.LUT R0, R0, 0x80, R5, 0xf8, !PT ;  /* 0x0000008000007812 */ /* 0x000fce00078ef805 */
.L_x_2106:
[----:B------:R-:W-:Y:S05]  /*6f40*/  BSYNC.RECONVERGENT B0 ;  /* 0x0000000000007941 */ /* 0x000fea0003800200 */
.L_x_2105:
[----:B------:R0:W-:Y:S01]  /*6f50*/  STG.E.U8 desc[UR36][R2.64], R0 ;  /* 0x0000000002007986 */ /* 0x0001e2000c101124 */
[----:B------:R-:W-:Y:S05]  /*6f60*/  BRA `(.L_x_2091) ;  /* 0x0000000400e07947 */ /* 0x000fea0003800000 */
.L_x_2099:
        /* <DEDUP_REMOVED lines=15> */
[--C-:B--2-4-:R-:W-:Y:S02]  /*7060*/  @P1 SHF.R.U32.HI R0, RZ, 0x16, R8.reuse ;  /* 0x00000016ff001819 */ /* 0x114fe40000011608 */
        /* <DEDUP_REMOVED lines=10> */
.L_x_2109:
[----:B------:R-:W0:Y:S02]  /*7110*/  F2I.U64.F64.TRUNC R4, R4 ;  /* 0x0000000400047311 */ /* 0x000e24000030d800 */
[----:B0-----:R0:W-:Y:S01]  /*7120*/  STG.E.64 desc[UR36][R2.64], R4 ;  /* 0x0000000402007986 */ /* 0x0011e2000c101b24 */
[----:B------:R-:W-:Y:S05]  /*7130*/  BRA `(.L_x_2091) ;  /* 0x00000004006c7947 */ /* 0x000fea0003800000 */
.L_x_2108:
[----:B------:R-:W0:Y:S02]  /*7140*/  F2I.U32.F64.TRUNC R5, R4 ;  /* 0x0000000400057311 */ /* 0x000e24000030d000 */
[----:B0-----:R0:W-:Y:S01]  /*7150*/  STG.E desc[UR36][R2.64], R5 ;  /* 0x0000000502007986 */ /* 0x0011e2000c101924 */
[----:B------:R-:W-:Y:S05]  /*7160*/  BRA `(.L_x_2091) ;  /* 0x0000000400607947 */ /* 0x000fea0003800000 */
.L_x_2098:
        /* <DEDUP_REMOVED lines=10> */
.L_x_2111:
[----:B------:R-:W-:-:S05]  /*7210*/  CS2R R6, SRZ ;  /* 0x0000000000067805 */ /* 0x000fca000001ff00 */
[----:B------:R0:W-:Y:S01]  /*7220*/  STG.E.128 desc[UR36][R2.64], R4 ;  /* 0x0000000402007986 */ /* 0x0001e2000c101d24 */
[----:B------:R-:W-:Y:S05]  /*7230*/  BRA `(.L_x_2091) ;  /* 0x00000004002c7947 */ /* 0x000fea0003800000 */
.L_x_2110:
[----:B------:R-:W-:-:S09]  /*7240*/  UISETP.NE.AND UP0, UPT, UR4, 0xf, UPT ;  /* 0x0000000f0400788c */ /* 0x000fd2000bf05270 */
[----:B------:R-:W-:Y:S05]  /*7250*/  BRA.U !UP0, `(.L_x_2112) ;  /* 0x0000000508087547 */ /* 0x000fea000b800000 */
[----:B------:R-:W-:-:S09]  /*7260*/  UISETP.NE.AND UP0, UPT, UR4, 0x17, UPT ;  /* 0x000000170400788c */ /* 0x000fd2000bf05270 */
[----:B------:R-:W-:Y:S05]  /*7270*/  BRA.U !UP0, `(.L_x_2113) ;  /* 0x0000000108a07547 */ /* 0x000fea000b800000 */
[----:B------:R-:W-:-:S09]  /*7280*/  UISETP.NE.AND UP0, UPT, UR4, 0x18, UPT ;  /* 0x000000180400788c */ /* 0x000fd2000bf05270 */
[----:B------:R-:W-:Y:S05]  /*7290*/  BRA.U !UP0, `(.L_x_2114) ;  /* 0x0000000108447547 */ /* 0x000fea000b800000 */
.L_x_2090:
[----:B--2-4-:R-:W-:Y:S01]  /*72a0*/  MOV R0, 0x0 ;  /* 0x0000000000007802 */ /* 0x014fe20000000f00 */
        /* <DEDUP_REMOVED lines=15> */
.L_x_2115:
[----:B------:R-:W-:Y:S05]  /*73a0*/  BRA `(.L_x_2091) ;  /* 0x0000000000d07947 */ /* 0x000fea0003800000 */
.L_x_2114:
[----:B------:R-:W-:Y:S01]  /*73b0*/  UMOV UR4, 0xf0000000 ;  /* 0xf000000000047882 */ /* 0x000fe20000000000 */
[----:B------:R-:W-:Y:S01]  /*73c0*/  UMOV UR5, 0x380fffff ;  /* 0x380fffff00057882 */ /* 0x000fe20000000000 */
[----:B------:R-:W0:Y:S01]  /*73d0*/  F2F.F32.F64 R9, R4 ;  /* 0x0000000400097310 */ /* 0x000e220000301000 */
[----:B------:R-:W-:Y:S01]  /*73e0*/  DSETP.GEU.AND P0, PT, |R4|, UR4, PT ;  /* 0x0000000404007e2a */ /* 0x000fe2000bf0e200 */
[----:B------:R-:W-:Y:S01]  /*73f0*/  BSSY.RECONVERGENT B0, `(.L_x_2116) ;  /* 0x000000d000007945 */ /* 0x000fe20003800200 */
[----:B--2-4-:R-:W-:-:S12]  /*7400*/  MOV R0, 0x7f ;  /* 0x0000007f00007802 */ /* 0x014fd80000000f00 */
[----:B0-----:R-:W-:-:S05]  /*7410*/  @!P0 FMUL R9, R9, 1.175494350822287508e-38 ;  /* 0x0080000009098820 */ /* 0x001fca0000400000 */
        /* <DEDUP_REMOVED lines=10> */
.L_x_2117:
[----:B------:R-:W-:Y:S05]  /*74c0*/  BSYNC.RECONVERGENT B0 ;  /* 0x0000000000007941 */ /* 0x000fea0003800200 */
.L_x_2116:
[----:B------:R-:W-:-:S05]  /*74d0*/  LOP3.LUT R7, R0, 0x80, R7, 0xf8, !PT ;  /* 0x0000008000077812 */ /* 0x000fca00078ef807 */
[----:B------:R0:W-:Y:S01]  /*74e0*/  STG.E.U8 desc[UR36][R2.64], R7 ;  /* 0x0000000702007986 */ /* 0x0001e2000c101124 */
[----:B------:R-:W-:Y:S05]  /*74f0*/  BRA `(.L_x_2091) ;  /* 0x00000000007c7947 */ /* 0x000fea0003800000 */
.L_x_2113:
[----:B------:R-:W-:Y:S01]  /*7500*/  UMOV UR4, 0xf0000000 ;  /* 0xf000000000047882 */ /* 0x000fe20000000000 */
[----:B------:R-:W-:Y:S01]  /*7510*/  UMOV UR5, 0x380fffff ;  /* 0x380fffff00057882 */ /* 0x000fe20000000000 */
[----:B------:R-:W0:Y:S01]  /*7520*/  F2F.F32.F64 R7, R4 ;  /* 0x0000000400077310 */ /* 0x000e220000301000 */
[----:B------:R-:W-:Y:S01]  /*7530*/  DSETP.GEU.AND P0, PT, |R4|, UR4, PT ;  /* 0x0000000404007e2a */ /* 0x000fe2000bf0e200 */
[----:B------:R-:W-:-:S13]  /*7540*/  BSSY.RECONVERGENT B0, `(.L_x_2118) ;  /* 0x000000f000007945 */ /* 0x000fda0003800200 */
[----:B0-----:R-:W-:-:S05]  /*7550*/  @!P0 FMUL R7, R7, 1.175494350822287508e-38 ;  /* 0x0080000007078820 */ /* 0x001fca0000400000 */
[----:B------:R-:W-:-:S04]  /*7560*/  LOP3.LUT R6, R7, 0x7fffffff, RZ, 0xc0, !PT ;  /* 0x7fffffff07067812 */ /* 0x000fc800078ec0ff */
[----:B------:R-:W-:-:S13]  /*7570*/  ISETP.GT.U32.AND P0, PT, R6, 0x477fffff, PT ;  /* 0x477fffff0600780c */ /* 0x000fda0003f04070 */
[----:B------:R-:W-:Y:S05]  /*7580*/  @P0 BRA `(.L_x_2119) ;  /* 0x00000000001c0947 */ /* 0x000fea0003800000 */
[----:B------:R-:W-:-:S13]  /*7590*/  ISETP.GE.U32.AND P0, PT, R6, 0x38800000, PT ;  /* 0x388000000600780c */ /* 0x000fda0003f06070 */
[----:B--2-4-:R-:W-:-:S04]  /*75a0*/  @P0 SHF.R.U32.HI R0, RZ, 0x15, R7 ;  /* 0x00000015ff000819 */ /* 0x014fc80000011607 */
[----:B------:R-:W-:-:S04]  /*75b0*/  @P0 LOP3.LUT R0, R0, 0x1, RZ, 0xc0, !PT ;  /* 0x0000000100000812 */ /* 0x000fc800078ec0ff */
[----:B------:R-:W-:-:S04]  /*75c0*/  @P0 IADD3 R0, PT, PT, R7, 0x80fffff, R0 ;  /* 0x080fffff07000810 */ /* 0x000fc80007ffe000 */
[----:B------:R-:W-:Y:S01]  /*75d0*/  @P0 SHF.R.U32.HI R0, RZ, 0x15, R0 ;  /* 0x00000015ff000819 */ /* 0x000fe20000011600 */
[----:B------:R-:W-:Y:S01]  /*75e0*/  @!P0 FADD.FTZ R0, R6, 128 ;  /* 0x4300000006008421 */ /* 0x000fe20000010000 */
[----:B------:R-:W-:Y:S06]  /*75f0*/  BRA `(.L_x_2120) ;  /* 0x00000000000c7947 */ /* 0x000fec0003800000 */
.L_x_2119:
[----:B--2-4-:R-:W-:Y:S01]  /*7600*/  IMAD.MOV.U32 R0, RZ, RZ, 0x7f ;  /* 0x0000007fff007424 */ /* 0x014fe200078e00ff */
[----:B------:R-:W-:-:S04]  /*7610*/  ISETP.GT.U32.AND P0, PT, R6, 0x7f800000, PT ;  /* 0x7f8000000600780c */ /* 0x000fc80003f04070 */
[----:B------:R-:W-:-:S09]  /*7620*/  SEL R0, R0, 0x7c, P0 ;  /* 0x0000007c00007807 */ /* 0x000fd20000000000 */
.L_x_2120:
[----:B------:R-:W-:Y:S05]  /*7630*/  BSYNC.RECONVERGENT B0 ;  /* 0x0000000000007941 */ /* 0x000fea0003800200 */
.L_x_2118:
[----:B------:R-:W-:-:S04]  /*7640*/  SHF.R.U32.HI R5, RZ, 0x18, R7 ;  /* 0x00000018ff057819 */ /* 0x000fc80000011607 */
[----:B------:R-:W-:-:S05]  /*7650*/  LOP3.LUT R5, R0, 0x80, R5, 0xf8, !PT ;  /* 0x0000008000057812 */ /* 0x000fca00078ef805 */
[----:B------:R0:W-:Y:S01]  /*7660*/  STG.E.U8 desc[UR36][R2.64], R5 ;  /* 0x0000000502007986 */ /* 0x0001e2000c101124 */
[----:B------:R-:W-:Y:S05]  /*7670*/  BRA `(.L_x_2091) ;  /* 0x00000000001c7947 */ /* 0x000fea0003800000 */
.L_x_2112:
[----:B------:R-:W-:Y:S01]  /*7680*/  UMOV UR4, 0xf0000000 ;  /* 0xf000000000047882 */ /* 0x000fe20000000000 */
[----:B------:R-:W-:Y:S01]  /*7690*/  UMOV UR5, 0x380fffff ;  /* 0x380fffff00057882 */ /* 0x000fe20000000000 */
[----:B--2-4-:R-:W0:Y:S01]  /*76a0*/  F2F.F32.F64 R0, R4 ;  /* 0x0000000400007310 */ /* 0x014e220000301000 */
[----:B------:R-:W-:-:S14]  /*76b0*/  DSETP.GEU.AND P0, PT, |R4|, UR4, PT ;  /* 0x0000000404007e2a */ /* 0x000fdc000bf0e200 */
[----:B0-----:R-:W-:-:S05]  /*76c0*/  @!P0 FMUL R0, R0, 1.175494350822287508e-38 ;  /* 0x0080000000008820 */ /* 0x001fca0000400000 */
[----:B------:R-:W-:-:S05]  /*76d0*/  F2FP.BF16.F32.PACK_AB R0, RZ, R0 ;  /* 0x00000000ff00723e */ /* 0x000fca00000010ff */
[----:B------:R0:W-:Y:S02]  /*76e0*/  STG.E.U16 desc[UR36][R2.64], R0 ;  /* 0x0000000002007986 */ /* 0x0001e4000c101524 */
.L_x_2091:
[----:B------:R-:W-:-:S07]  /*76f0*/  VIADD R17, R17, 0x80 ;  /* 0x0000008011117836 */ /* 0x000fce0000000000 */
.L_x_2053:
[----:B------:R-:W-:Y:S05]  /*7700*/  BSYNC.RECONVERGENT B7 ;  /* 0x0000000000077941 */ /* 0x000fea0003800200 */
.L_x_2052:
[----:B------:R-:W5:Y:S01]  /*7710*/  LDCU UR4, c[0x0][0x380] ;  /* 0x00007000ff0477ac */ /* 0x000f620008000800 */
[----:B------:R-:W-:Y:S01]  /*7720*/  BSSY.RECONVERGENT B7, `(.L_x_2121) ;  /* 0x00003b0000077945 */ /* 0x000fe20003800200 */
[----:B-----5:R-:W-:-:S13]  /*7730*/  ISETP.GE.AND P0, PT, R17, UR4, PT ;  /* 0x0000000411007c0c */ /* 0x020fda000bf06270 */
[----:B------:R-:W-:Y:S05]  /*7740*/  @P0 BRA `(.L_x_2122) ;  /* 0x0000003800b40947 */ /* 0x000fea0003800000 */
[----:B------:R-:W5:Y:S01]  /*7750*/  LDCU UR4, c[0x0][0x388] ;  /* 0x00007100ff0477ac */ /* 0x000f620008000800 */
[----:B012-4-:R-:W-:Y:S01]  /*7760*/  MOV R0, RZ ;  /* 0x000000ff00007202 */ /* 0x017fe20000000f00 */
[----:B------:R-:W-:Y:S01]  /*7770*/  IMAD.MOV.U32 R16, RZ, RZ, RZ ;  /* 0x000000ffff107224 */ /* 0x000fe200078e00ff */
[----:B-----5:R-:W-:-:S09]  /*7780*/  UISETP.NE.AND UP0, UPT, UR4, URZ, UPT ;  /* 0x000000ff0400728c */ /* 0x020fd2000bf05270 */
[----:B------:R-:W-:Y:S05]  /*7790*/  BRA.U !UP0, `(.L_x_2123) ;  /* 0x0000001108a87547 */ /* 0x000fea000b800000 */
[----:B------:R-:W3:Y:S01]  /*77a0*/  LDCU.64 UR4, c[0x0][0x390] ;  /* 0x00007200ff0477ac */ /* 0x000ee20008000a00 */
[----:B------:R-:W-:Y:S01]  /*77b0*/  HFMA2 R16, -RZ, RZ, 0, 0 ;  /* 0x00000000ff107431 */ /* 0x000fe200000001ff */
[----:B------:R-:W0:Y:S01]  /*77c0*/  LDCU UR6, c[0x0][0x38c] ;  /* 0x00007180ff0677ac */ /* 0x000e220008000800 */
[----:B------:R-:W1:Y:S01]  /*77d0*/  LDCU.64 UR8, c[0x0][0x4b8] ;  /* 0x00009700ff0877ac */ /* 0x000e620008000a00 */
[----:B------:R-:W-:Y:S02]  /*77e0*/  UISETP.NE.AND UP0, UPT, UR40, URZ, UPT ;  /* 0x000000ff2800728c */ /* 0x000fe4000bf05270 */
[----:B---3--:R-:W-:-:S05]  /*77f0*/  IMAD.HI.U32 R2, R17, UR4, R16 ;  /* 0x0000000411027c27 */ /* 0x008fca000f8e0010 */
[----:B------:R-:W-:-:S05]  /*7800*/  SHF.R.U32.HI R3, RZ, UR5, R2 ;  /* 0x00000005ff037c19 */ /* 0x000fca0008011602 */
[----:B------:R-:W-:-:S04]  /*7810*/  IMAD.MOV R0, RZ, RZ, -R3 ;  /* 0x000000ffff007224 */ /* 0x000fc800078e0a03 */
[----:B0-----:R-:W-:-:S04]  /*7820*/  IMAD R0, R0, UR6, R17 ;  /* 0x0000000600007c24 */ /* 0x001fc8000f8e0211 */
[C---:B-1----:R-:W-:Y:S02]  /*7830*/  IMAD R16, R0.reuse, UR8, RZ ;  /* 0x0000000800107c24 */ /* 0x042fe4000f8e02ff */
        /* <DEDUP_REMOVED lines=288> */
.L_x_2123:
[----:B------:R-:W0:Y:S01]  /*8a40*/  LDCU.64 UR6, c[0x0][0x588] ;  /* 0x0000b100ff0677ac */ /* 0x000e220008000a00 */
[----:B------:R-:W-:Y:S01]  /*8a50*/  BSSY.RECONVERGENT B6, `(.L_x_2124) ;  /* 0x00000ec000067945 */ /* 0x000fe20003800200 */
[----:B------:R-:W-:-:S04]  /*8a60*/  UPRMT UR4, UR41, 0x9910, URZ ;  /* 0x0000991029047896 */ /* 0x000fc800080000ff */
[----:B------:R-:W-:Y:S01]  /*8a70*/  UISETP.GT.AND UP0, UPT, UR4, 0x9, UPT ;  /* 0x000000090400788c */ /* 0x000fe2000bf04270 */
[----:B0-----:R-:W-:-:S04]  /*8a80*/  IADD3 R4, P0, PT, R0, UR6, RZ ;  /* 0x0000000600047c10 */ /* 0x001fc8000ff1e0ff */
[----:B---3--:R-:W-:-:S04]  /*8a90*/  IADD3.X R5, PT, PT, RZ, UR7, RZ, P0, !PT ;  /* 0x00000007ff057c10 */ /* 0x008fc800087fe4ff */
        /* <DEDUP_REMOVED lines=10> */
[----:B--2---:R-:W3:Y:S01]  /*8b40*/  I2F.F64.S16 R2, R2 ;  /* 0x0000000200027312 */ /* 0x004ee20000101c00 */
[----:B------:R-:W-:Y:S05]  /*8b50*/  BRA `(.L_x_2130) ;  /* 0x0000000c006c7947 */ /* 0x000fea0003800000 */
.L_x_2128:
[----:B------:R-:W2:Y:S02]  /*8b60*/  LDG.E.U8 R2, desc[UR36][R4.64] ;  /* 0x0000002404027981 */ /* 0x000ea4000c1e1100 */
[----:B--2---:R-:W4:Y:S01]  /*8b70*/  I2F.F64.U16 R2, R2 ;  /* 0x0000000200027312 */ /* 0x004f220000101800 */
[----:B------:R-:W-:Y:S05]  /*8b80*/  BRA `(.L_x_2130) ;  /* 0x0000000c00607947 */ /* 0x000fea0003800000 */
.L_x_2127:
[----:B------:R-:W-:-:S09]  /*8b90*/  UISETP.NE.AND UP0, UPT, UR4, 0x2, UPT ;  /* 0x000000020400788c */ /* 0x000fd2000bf05270 */
[----:B------:R-:W-:Y:S05]  /*8ba0*/  BRA.U !UP0, `(.L_x_2131) ;  /* 0x0000000108287547 */ /* 0x000fea000b800000 */
[----:B------:R-:W-:-:S09]  /*8bb0*/  UISETP.NE.AND UP0, UPT, UR4, 0x3, UPT ;  /* 0x000000030400788c */ /* 0x000fd2000bf05270 */
[----:B------:R-:W-:Y:S05]  /*8bc0*/  BRA.U !UP0, `(.L_x_2132) ;  /* 0x0000000108147547 */ /* 0x000fea000b800000 */
[----:B------:R-:W-:-:S09]  /*8bd0*/  UISETP.NE.AND UP0, UPT, UR4, 0x4, UPT ;  /* 0x000000040400788c */ /* 0x000fd2000bf05270 */
[----:B------:R-:W-:Y:S05]  /*8be0*/  BRA.U UP0, `(.L_x_2129) ;  /* 0x0000000900ec7547 */ /* 0x000fea000b800000 */
[----:B------:R-:W2:Y:S02]  /*8bf0*/  LDG.E.64 R2, desc[UR36][R4.64] ;  /* 0x0000002404027981 */ /* 0x000ea4000c1e1b00 */
[----:B--2---:R-:W1:Y:S01]  /*8c00*/  I2F.F64.S64 R2, R2 ;  /* 0x0000000200027312 */ /* 0x004e620000301c00 */
[----:B------:R-:W-:Y:S05]  /*8c10*/  BRA `(.L_x_2130) ;  /* 0x0000000c003c7947 */ /* 0x000fea0003800000 */
.L_x_2132:
[----:B------:R-:W2:Y:S02]  /*8c20*/  LDG.E R2, desc[UR36][R4.64] ;  /* 0x0000002404027981 */ /* 0x000ea4000c1e1900 */
[----:B--2---:R-:W2:Y:S01]  /*8c30*/  I2F.F64 R2, R2 ;  /* 0x0000000200027312 */ /* 0x004ea20000201c00 */
[----:B------:R-:W-:Y:S05]  /*8c40*/  BRA `(.L_x_2130) ;  /* 0x0000000c00307947 */ /* 0x000fea0003800000 */
.L_x_2131:
[----:B------:R-:W2:Y:S02]  /*8c50*/  LDG.E.U16 R2, desc[UR36][R4.64] ;  /* 0x0000002404027981 */ /* 0x000ea4000c1e1500 */
[----:B--2---:R-:W0:Y:S01]  /*8c60*/  I2F.F64.S16 R2, R2 ;  /* 0x0000000200027312 */ /* 0x004e220000101c00 */
[----:B------:R-:W-:Y:S05]  /*8c70*/  BRA `(.L_x_2130) ;  /* 0x0000000c00247947 */ /* 0x000fea0003800000 */
.L_x_2126:
        /* <DEDUP_REMOVED lines=10> */
.L_x_2134:
[----:B------:R-:W2:Y:S02]  /*8d20*/  LDG.E.U16 R0, desc[UR36][R4.64] ;  /* 0x0000002404007981 */ /* 0x000ea4000c1e1500 */
[----:B--2---:R-:W-:-:S05]  /*8d30*/  HADD2.F32 R0, -RZ, R0.H0_H0 ;  /* 0x20000000ff007230 */ /* 0x004fca0000004100 */
[----:B------:R-:W-:-:S04]  /*8d40*/  FMUL.FTZ R0, R0, 1 ;  /* 0x3f80000000007820 */ /* 0x000fc80000410000 */
[----:B------:R0:W1:Y:S01]  /*8d50*/  F2F.F64.F32 R2, R0 ;  /* 0x0000000000027310 */ /* 0x0000620000201800 */
[----:B------:R-:W-:Y:S05]  /*8d60*/  BRA `(.L_x_2130) ;  /* 0x0000000800e87947 */ /* 0x000fea0003800000 */
.L_x_2133:
        /* <DEDUP_REMOVED lines=10> */
.L_x_2136:
[----:B------:R-:W2:Y:S02]  /*8e10*/  LDG.E.U16 R4, desc[UR36][R4.64] ;  /* 0x0000002404047981 */ /* 0x000ea4000c1e1500 */
[----:B--2---:R-:W-:-:S05]  /*8e20*/  HADD2.F32 R0, -RZ, R4.H0_H0 ;  /* 0x20000004ff007230 */ /* 0x004fca0000004100 */
[----:B------:R-:W-:-:S04]  /*8e30*/  FMUL.FTZ R0, R0, 1 ;  /* 0x3f80000000007820 */ /* 0x000fc80000410000 */
[----:B------:R0:W1:Y:S01]  /*8e40*/  F2F.F64.F32 R2, R0 ;  /* 0x0000000000027310 */ /* 0x0000620000201800 */
[----:B------:R-:W-:Y:S05]  /*8e50*/  BRA `(.L_x_2130) ;  /* 0x0000000800ac7947 */ /* 0x000fea0003800000 */
.L_x_2135:
[----:B------:R0:W5:Y:S01]  /*8e60*/  LDG.E.64 R2, desc[UR36][R4.64] ;  /* 0x0000002404027981 */ /* 0x000162000c1e1b00 */
[----:B------:R-:W-:Y:S05]  /*8e70*/  BRA `(.L_x_2130) ;  /* 0x0000000800a47947 */ /* 0x000fea0003800000 */
.L_x_2125:
        /* <DEDUP_REMOVED lines=9> */
[----:B------:R-:W-:Y:S01]  /*8f10*/  IMAD.MOV.U32 R2, RZ, RZ, RZ ;  /* 0x000000ffff027224 */ /* 0x000fe200078e00ff */
[----:B--2---:R-:W-:-:S04]  /*8f20*/  ISETP.NE.AND P0, PT, R4, RZ, PT ;  /* 0x000000ff0400720c */ /* 0x004fc80003f05270 */
[----:B------:R-:W-:Y:S01]  /*8f30*/  FSEL R3, RZ, 1.875, !P0 ;  /* 0x3ff00000ff037808 */ /* 0x000fe20004000000 */
[----:B------:R-:W-:Y:S08]  /*8f40*/  BRA `(.L_x_2130) ;  /* 0x0000000800707947 */ /* 0x000ff00003800000 */
.L_x_2139:
[----:B------:R0:W5:Y:S01]  /*8f50*/  LDG.E.64 R2, desc[UR36][R4.64] ;  /* 0x0000002404027981 */ /* 0x000162000c1e1b00 */
[----:B------:R-:W-:Y:S05]  /*8f60*/  BRA `(.L_x_2130) ;  /* 0x0000000800687947 */ /* 0x000fea0003800000 */
.L_x_2138:
        /* <DEDUP_REMOVED lines=23> */
[----:B------:R-:W-:-:S05]  /*90e0*/  LOP3.LUT R3, R3, 0x80000000, R0, 0xf8, !PT ;  /* 0x8000000003037812 */ /* 0x000fca00078ef800 */
[----:B------:R-:W-:-:S06]  /*90f0*/  FMUL.FTZ R3, R3, 1 ;  /* 0x3f80000003037820 */ /* 0x000fcc0000410000 */
[----:B------:R-:W0:Y:S01]  /*9100*/  F2F.F64.F32 R2, R3 ;  /* 0x0000000300027310 */ /* 0x000e220000201800 */
[----:B------:R-:W-:Y:S05]  /*9110*/  BRA `(.L_x_2130) ;  /* 0x0000000400fc7947 */ /* 0x000fea0003800000 */
.L_x_2141:
        /* <DEDUP_REMOVED lines=14> */
.L_x_2140:
[----:B------:R-:W2:Y:S02]  /*9200*/  LDG.E.U16 R0, desc[UR36][R4.64] ;  /* 0x0000002404007981 */ /* 0x000ea4000c1e1500 */
[----:B--2---:R-:W-:-:S04]  /*9210*/  IMAD.U32 R0, R0, 0x10000, RZ ;  /* 0x0001000000007824 */ /* 0x004fc800078e00ff */
[----:B------:R-:W-:-:S04]  /*9220*/  FMUL.FTZ R0, R0, 1 ;  /* 0x3f80000000007820 */ /* 0x000fc80000410000 */
[----:B------:R0:W1:Y:S01]  /*9230*/  F2F.F64.F32 R2, R0 ;  /* 0x0000000000027310 */ /* 0x0000620000201800 */
[----:B------:R-:W-:Y:S05]  /*9240*/  BRA `(.L_x_2130) ;  /* 0x0000000400b07947 */ /* 0x000fea0003800000 */
.L_x_2137:
        /* <DEDUP_REMOVED lines=11> */
.L_x_2144:
[----:B------:R-:W2:Y:S01]  /*9300*/  LDG.E.U8 R4, desc[UR36][R4.64] ;  /* 0x0000002404047981 */ /* 0x000ea2000c1e1100 */
[----:B------:R-:W-:Y:S02]  /*9310*/  CS2R R2, SRZ ;  /* 0x0000000000027805 */ /* 0x000fe4000001ff00 */
[----:B--2---:R-:W-:-:S13]  /*9320*/  ISETP.NE.AND P0, PT, R4, RZ, PT ;  /* 0x000000ff0400720c */ /* 0x004fda0003f05270 */
[----:B------:R-:W-:Y:S05]  /*9330*/  @!P0 BRA `(.L_x_2130) ;  /* 0x0000000400748947 */ /* 0x000fea0003800000 */
[----:B------:R-:W-:-:S13]  /*9340*/  ISETP.NE.AND P0, PT, R4, 0x80, PT ;  /* 0x000000800400780c */ /* 0x000fda0003f05270 */
[----:B------:R-:W-:Y:S01]  /*9350*/  @!P0 MOV R2, 0x20000000 ;  /* 0x2000000000028802 */ /* 0x000fe20000000f00 */
        /* <DEDUP_REMOVED lines=15> */
.L_x_2146:
[----:B------:R-:W-:Y:S05]  /*9450*/  BSYNC.RECONVERGENT B0 ;  /* 0x0000000000007941 */ /* 0x000fea0003800200 */
.L_x_2145:
[----:B------:R-:W-:Y:S02]  /*9460*/  SHF.L.U32 R0, R0, 0x14, RZ ;  /* 0x0000001400007819 */ /* 0x000fe400000006ff */
[----:B------:R-:W-:-:S04]  /*9470*/  LEA R2, R2, 0x3b800000, 0x17 ;  /* 0x3b80000002027811 */ /* 0x000fc800078eb8ff */
[----:B------:R-:W-:-:S05]  /*9480*/  LOP3.LUT R0, R2, R0, R7, 0xfe, !PT ;  /* 0x0000000002007212 */ /* 0x000fca00078efe07 */
[----:B------:R-:W-:-:S04]  /*9490*/  FMUL.FTZ R0, R0, 1 ;  /* 0x3f80000000007820 */ /* 0x000fc80000410000 */
[----:B------:R0:W1:Y:S01]  /*94a0*/  F2F.F64.F32 R2, R0 ;  /* 0x0000000000027310 */ /* 0x0000620000201800 */
[----:B------:R-:W-:Y:S05]  /*94b0*/  BRA `(.L_x_2130) ;  /* 0x0000000400147947 */ /* 0x000fea0003800000 */
.L_x_2143:
        /* <DEDUP_REMOVED lines=21> */
.L_x_2148:
[----:B------:R-:W-:Y:S05]  /*9610*/  BSYNC.RECONVERGENT B0 ;  /* 0x0000000000007941 */ /* 0x000fea0003800200 */
.L_x_2147:
[----:B------:R-:W-:Y:S01]  /*9620*/  IMAD.SHL.U32 R0, R0, 0x200000, RZ ;  /* 0x0020000000007824 */ /* 0x000fe200078e00ff */
[----:B------:R-:W-:-:S04]  /*9630*/  LEA R2, R2, 0x37800000, 0x17 ;  /* 0x3780000002027811 */ /* 0x000fc800078eb8ff */
[----:B------:R-:W-:-:S05]  /*9640*/  LOP3.LUT R0, R2, R0, R7, 0xfe, !PT ;  /* 0x0000000002007212 */ /* 0x000fca00078efe07 */
[----:B------:R-:W-:-:S04]  /*9650*/  FMUL.FTZ R0, R0, 1 ;  /* 0x3f80000000007820 */ /* 0x000fc80000410000 */
[----:B------:R0:W1:Y:S01]  /*9660*/  F2F.F64.F32 R2, R0 ;  /* 0x0000000000027310 */ /* 0x0000620000201800 */
[----:B------:R-:W-:Y:S05]  /*9670*/  BRA `(.L_x_2130) ;  /* 0x0000000000a47947 */ /* 0x000fea0003800000 */
.L_x_2142:
        /* <DEDUP_REMOVED lines=12> */
[----:B------:R-:W-:Y:S01]  /*9740*/  @P0 SHF.L.U32 R0, R0, 0x17, RZ ;  /* 0x0000001700000819 */ /* 0x000fe200000006ff */
[----:B------:R-:W-:Y:S01]  /*9750*/  @!P0 IMAD.MOV.U32 R2, RZ, RZ, 0x20000000 ;  /* 0x20000000ff028424 */ /* 0x000fe200078e00ff */
[----:B------:R-:W-:-:S03]  /*9760*/  @!P0 MOV R3, 0x7ff80000 ;  /* 0x7ff8000000038802 */ /* 0x000fc60000000f00 */
[----:B------:R-:W-:-:S04]  /*9770*/  @P0 FMUL.FTZ R0, R0, 1 ;  /* 0x3f80000000000820 */ /* 0x000fc80000410000 */
[----:B------:R0:W1:Y:S01]  /*9780*/  @P0 F2F.F64.F32 R2, R0 ;  /* 0x0000000000020310 */ /* 0x0000620000201800 */
[----:B------:R-:W-:Y:S05]  /*9790*/  BRA `(.L_x_2130) ;  /* 0x00000000005c7947 */ /* 0x000fea0003800000 */
.L_x_2129:
        /* <DEDUP_REMOVED lines=10> */
[----:B-1----:R-:W-:Y:S01]  /*9840*/  IMAD.U32 R6, RZ, RZ, UR6 ;  /* 0x00000006ff067e24 */ /* 0x002fe2000f8e00ff */
[----:B------:R-:W-:Y:S01]  /*9850*/  MOV R7, UR7 ;  /* 0x0000000700077c02 */ /* 0x000fe20008000f00 */
[----:B---3--:R-:W-:Y:S01]  /*9860*/  IMAD.U32 R10, RZ, RZ, UR8 ;  /* 0x00000008ff0a7e24 */ /* 0x008fe2000f8e00ff */
[----:B------:R-:W-:-:S07]  /*9870*/  MOV R11, UR9 ;  /* 0x00000009000b7c02 */ /* 0x000fce0008000f00 */
[----:B------:R-:W-:-:S07]  /*9880*/  LEPC R20, `(.L_x_2151) ;  /* 0x000000001014794e */ /* 0x000fce0000000000 */
[----:B--2---:R-:W-:Y:S05]  /*9890*/  CALL.ABS.NOINC R2 ;  /* 0x0000000002007343 */ /* 0x004fea0003c00000 */
.L_x_2151:
[----:B------:R-:W-:Y:S01]  /*98a0*/  CS2R R2, SRZ ;  /* 0x0000000000027805 */ /* 0x000fe2000001ff00 */
[----:B------:R-:W-:Y:S06]  /*98b0*/  BRA `(.L_x_2130) ;  /* 0x0000000000147947 */ /* 0x000fec0003800000 */
.L_x_2150:
[----:B------:R-:W2:Y:S02]  /*98c0*/  LDG.E.64 R2, desc[UR36][R4.64] ;  /* 0x0000002404027981 */ /* 0x000ea4000c1e1b00 */
[----:B--2---:R-:W0:Y:S01]  /*98d0*/  I2F.F64.U64 R2, R2 ;  /* 0x0000000200027312 */ /* 0x004e220000301800 */
[----:B------:R-:W-:Y:S05]  /*98e0*/  BRA `(.L_x_2130) ;  /* 0x0000000000087947 */ /* 0x000fea0003800000 */
.L_x_2149:
[----:B------:R-:W2:Y:S02]  /*98f0*/  LDG.E R2, desc[UR36][R4.64] ;  /* 0x0000002404027981 */ /* 0x000ea4000c1e1900 */
[----:B--2---:R-:W0:Y:S02]  /*9900*/  I2F.F64.U32 R2, R2 ;  /* 0x0000000200027312 */ /* 0x004e240000201800 */
.L_x_2130:
[----:B------:R-:W-:Y:S05]  /*9910*/  BSYNC.RECONVERGENT B6 ;  /* 0x0000000000067941 */ /* 0x000fea0003800200 */
.L_x_2124:
[----:B012345:R-:W-:Y:S01]  /*9920*/  DADD R4, -RZ, |R2| ;  /* 0x00000000ff047229 */ /* 0x03ffe20000000502 */
[----:B------:R-:W-:Y:S09]  /*9930*/  BSSY.RECONVERGENT B0, `(.L_x_2152) ;  /* 0x0000080000007945 */ /* 0x000ff20003800200 */
[----:B------:R-:W-:-:S13]  /*9940*/  ISETP.GE.AND P0, PT, R5, 0x3fe26666, PT ;  /* 0x3fe266660500780c */ /* 0x000fda0003f06270 */
[----:B------:R-:W-:Y:S05]  /*9950*/  @!P0 BRA `(.L_x_2153) ;  /* 0x0000000400248947 */ /* 0x000fea0003800000 */
[----:B------:R-:W-:Y:S01]  /*9960*/  DADD R4, -|R2|, 1 ;  /* 0x3ff0000002047429 */ /* 0x000fe20000000300 */
[----:B------:R-:W-:Y:S01]  /*9970*/  MOV R6, 0x66faac4b ;  /* 0x66faac4b00067802 */ /* 0x000fe20000000f00 */
[----:B------:R-:W-:Y:S01]  /*9980*/  IMAD.MOV.U32 R7, RZ, RZ, 0x3ebac2fe ;  /* 0x3ebac2feff077424 */ /* 0x000fe200078e00ff */
        /* <DEDUP_REMOVED lines=12> */
[----:B------:R-:W-:Y:S01]  /*9a50*/  IADD3 R7, PT, PT, R5, -0x100000, RZ ;  /* 0xfff0000005077810 */ /* 0x000fe20007ffe0ff */
[----:B------:R-:W-:-:S04]  /*9a60*/  IMAD.MOV.U32 R6, RZ, RZ, R4 ;  /* 0x000000ffff067224 */ /* 0x000fc800078e0004 */
        /* <DEDUP_REMOVED lines=17> */
[----:B------:R-:W-:-:S03]  /*9b80*/  MOV R10, RZ ;  /* 0x000000ff000a7202 */ /* 0x000fc60000000f00 */
        /* <DEDUP_REMOVED lines=21> */
[----:B------:R-:W-:Y:S02]  /*9ce0*/  VIADD R7, R7, 0x100000 ;  /* 0x0010000007077836 */ /* 0x000fe40000000000 */
        /* <DEDUP_REMOVED lines=16> */
.L_x_2153:
[----:B------:R-:W-:Y:S01]  /*9df0*/  DMUL R4, R2, R2 ;  /* 0x0000000202047228 */ /* 0x000fe20000000000 */
[----:B------:R-:W-:Y:S01]  /*9e00*/  MOV R6, 0x180754af ;  /* 0x180754af00067802 */ /* 0x000fe20000000f00 */
[----:B------:R-:W-:Y:S01]  /*9e10*/  IMAD.MOV.U32 R7, RZ, RZ, 0x3fb3823b ;  /* 0x3fb3823bff077424 */ /* 0x000fe200078e00ff */
[----:B------:R-:W-:Y:S01]  /*9e20*/  UMOV UR4, 0xdc1895e9 ;  /* 0xdc1895e900047882 */ /* 0x000fe20000000000 */
[----:B------:R-:W-:Y:S01]  /*9e30*/  UMOV UR5, 0x3fb0066b ;  /* 0x3fb0066b00057882 */ /* 0x000fe20000000000 */
[----:B------:R-:W-:-:S03]  /*9e40*/  ISETP.GE.AND P0, PT, R3, RZ, PT ;  /* 0x000000ff0300720c */ /* 0x000fc60003f06270 */
        /* <DEDUP_REMOVED lines=40> */
[----:B------:R-:W-:Y:S01]  /*a0d0*/  @!P0 MOV R6, 0x33145c07 ;  /* 0x33145c0700068802 */ /* 0x000fe20000000f00 */
[----:B------:R-:W-:-:S06]  /*a0e0*/  @!P0 IMAD.MOV.U32 R7, RZ, RZ, 0x3c91a626 ;  /* 0x3c91a626ff078424 */ /* 0x000fcc00078e00ff */
[C---:B------:R-:W-:Y:S02]  /*a0f0*/  @P0 DADD R4, R2.reuse, -R4 ;  /* 0x0000000002040229 */ /* 0x040fe40000000804 */
[----:B------:R-:W-:-:S06]  /*a100*/  @!P0 DADD R2, R2, R6 ;  /* 0x0000000002028229 */ /* 0x000fcc0000000006 */
[----:B------:R-:W-:Y:S02]  /*a110*/  @P0 DADD R4, -R4, UR4 ;  /* 0x0000000404040e29 */ /* 0x000fe40008000100 */
[----:B------:R-:W-:-:S11]  /*a120*/  @!P0 DADD R4, R2, UR4 ;  /* 0x0000000402048e29 */ /* 0x000fd60008000000 */
.L_x_2154:
[----:B------:R-:W-:Y:S05]  /*a130*/  BSYNC.RECONVERGENT B0 ;  /* 0x0000000000007941 */ /* 0x000fea0003800200 */
.L_x_2152:
[----:B------:R-:W0:Y:S01]  /*a140*/  LDCU.64 UR6, c[0x0][0x580] ;  /* 0x0000b000ff0677ac */ /* 0x000e220008000a00 */
[----:B------:R-:W-:-:S04]  /*a150*/  UPRMT UR4, UR42, 0x9910, URZ ;  /* 0x000099102a047896 */ /* 0x000fc800080000ff */
[----:B------:R-:W-:Y:S01]  /*a160*/  UISETP.GT.AND UP0, UPT, UR4, 0x9, UPT ;  /* 0x000000090400788c */ /* 0x000fe2000bf04270 */
[----:B0-----:R-:W-:-:S04]  /*a170*/  IADD3 R2, P0, PT, R16, UR6, RZ ;  /* 0x0000000610027c10 */ /* 0x001fc8000ff1e0ff */
        /* <DEDUP_REMOVED lines=13> */
.L_x_2158:
[----:B------:R-:W0:Y:S02]  /*a250*/  F2I.S64.F64.TRUNC R4, R4 ;  /* 0x0000000400047311 */ /* 0x000e24000030d900 */
[----:B0-----:R-:W-:-:S05]  /*a260*/  IMAD.MOV.U32 R7, RZ, RZ, R4 ;  /* 0x000000ffff077224 */ /* 0x001fca00078e0004 */
[----:B------:R0:W-:Y:S01]  /*a270*/  STG.E.U8 desc[UR36][R2.64], R7 ;  /* 0x0000000702007986 */ /* 0x0001e2000c101124 */
[----:B------:R-:W-:Y:S05]  /*a280*/  BRA `(.L_x_2160) ;  /* 0x0000000c00e07947 */ /* 0x000fea0003800000 */
.L_x_2157:
        /* <DEDUP_REMOVED lines=9> */
.L_x_2162:
[----:B------:R-:W0:Y:S02]  /*a320*/  F2I.F64.TRUNC R5, R4 ;  /* 0x0000000400057311 */ /* 0x000e24000030d100 */
[----:B0-----:R0:W-:Y:S01]  /*a330*/  STG.E desc[UR36][R2.64], R5 ;  /* 0x0000000502007986 */ /* 0x0011e2000c101924 */
[----:B------:R-:W-:Y:S05]  /*a340*/  BRA `(.L_x_2160) ;  /* 0x0000000c00b07947 */ /* 0x000fea0003800000 */
.L_x_2161:
[----:B------:R-:W0:Y:S02]  /*a350*/  F2I.F64.TRUNC R5, R4 ;  /* 0x0000000400057311 */ /* 0x000e24000030d100 */
[----:B0-----:R0:W-:Y:S01]  /*a360*/  STG.E.U16 desc[UR36][R2.64], R5 ;  /* 0x0000000502007986 */ /* 0x0011e2000c101524 */
[----:B------:R-:W-:Y:S05]  /*a370*/  BRA `(.L_x_2160) ;  /* 0x0000000c00a47947 */ /* 0x000fea0003800000 */
.L_x_2156:
        /* <DEDUP_REMOVED lines=13> */
.L_x_2164:
[----:B------:R-:W-:Y:S01]  /*a450*/  UMOV UR4, 0xf0000000 ;  /* 0xf000000000047882 */ /* 0x000fe20000000000 */
[----:B------:R-:W-:Y:S01]  /*a460*/  UMOV UR5, 0x380fffff ;  /* 0x380fffff00057882 */ /* 0x000fe20000000000 */
[----:B------:R-:W0:Y:S01]  /*a470*/  F2F.F32.F64 R0, R4 ;  /* 0x0000000400007310 */ /* 0x000e220000301000 */
[----:B------:R-:W-:-:S14]  /*a480*/  DSETP.GEU.AND P0, PT, |R4|, UR4, PT ;  /* 0x0000000404007e2a */ /* 0x000fdc000bf0e200 */
[----:B0-----:R-:W-:-:S05]  /*a490*/  @!P0 FMUL R0, R0, 1.175494350822287508e-38 ;  /* 0x0080000000008820 */ /* 0x001fca0000400000 */
[----:B------:R-:W-:-:S05]  /*a4a0*/  F2FP.F16.F32.PACK_AB R0, RZ, R0 ;  /* 0x00000000ff00723e */ /* 0x000fca00000000ff */
[----:B------:R0:W-:Y:S01]  /*a4b0*/  STG.E.U16 desc[UR36][R2.64], R0 ;  /* 0x0000000002007986 */ /* 0x0001e2000c101524 */
[----:B------:R-:W-:Y:S05]  /*a4c0*/  BRA `(.L_x_2160) ;  /* 0x0000000c00507947 */ /* 0x000fea0003800000 */
.L_x_2163:
        /* <DEDUP_REMOVED lines=14> */
.L_x_2166:
[----:B------:R-:W-:Y:S01]  /*a5b0*/  UMOV UR4, 0xf0000000 ;  /* 0xf000000000047882 */ /* 0x000fe20000000000 */
[----:B------:R-:W-:Y:S01]  /*a5c0*/  UMOV UR5, 0x380fffff ;  /* 0x380fffff00057882 */ /* 0x000fe20000000000 */
[----:B------:R-:W0:Y:S01]  /*a5d0*/  F2F.F32.F64 R0, R4 ;  /* 0x0000000400007310 */ /* 0x000e220000301000 */
[----:B------:R-:W-:-:S14]  /*a5e0*/  DSETP.GEU.AND P0, PT, |R4|, UR4, PT ;  /* 0x0000000404007e2a */ /* 0x000fdc000bf0e200 */
[----:B0-----:R-:W-:-:S05]  /*a5f0*/  @!P0 FMUL R0, R0, 1.175494350822287508e-38 ;  /* 0x0080000000008820 */ /* 0x001fca0000400000 */
[----:B------:R-:W-:-:S04]  /*a600*/  F2FP.F16.F32.PACK_AB R5, RZ, R0 ;  /* 0x00000000ff05723e */ /* 0x000fc800000000ff */
[----:B------:R-:W-:-:S05]  /*a610*/  PRMT R5, R5, 0x5410, RZ ;  /* 0x0000541005057816 */ /* 0x000fca00000000ff */
[----:B------:R0:W-:Y:S01]  /*a620*/  STG.E desc[UR36][R2.64], R5 ;  /* 0x0000000502007986 */ /* 0x0001e2000c101924 */
[----:B------:R-:W-:Y:S05]  /*a630*/  BRA `(.L_x_2160) ;  /* 0x0000000800f47947 */ /* 0x000fea0003800000 */
.L_x_2165:
[----:B------:R0:W-:Y:S01]  /*a640*/  STG.E.64 desc[UR36][R2.64], R4 ;  /* 0x0000000402007986 */ /* 0x0001e2000c101b24 */
[----:B------:R-:W-:Y:S05]  /*a650*/  BRA `(.L_x_2160) ;  /* 0x0000000800ec7947 */ /* 0x000fea0003800000 */
.L_x_2155:
        /* <DEDUP_REMOVED lines=13> */
.L_x_2170:
[----:B------:R-:W-:Y:S01]  /*a730*/  UMOV UR4, 0xf0000000 ;  /* 0xf000000000047882 */ /* 0x000fe20000000000 */
[----:B------:R-:W-:Y:S01]  /*a740*/  UMOV UR5, 0x380fffff ;  /* 0x380fffff00057882 */ /* 0x000fe20000000000 */
[----:B------:R-:W0:Y:S01]  /*a750*/  F2F.F32.F64 R7, R4 ;  /* 0x0000000400077310 */ /* 0x000e220000301000 */
[----:B------:R-:W-:Y:S01]  /*a760*/  DSETP.GEU.AND P0, PT, |R4|, UR4, PT ;  /* 0x0000000404007e2a */ /* 0x000fe2000bf0e200 */
[----:B------:R-:W-:Y:S01]  /*a770*/  BSSY.RECONVERGENT B0, `(.L_x_2171) ;  /* 0x0000014000007945 */ /* 0x000fe20003800200 */
[----:B------:R-:W-:-:S12]  /*a780*/  IMAD.MOV.U32 R0, RZ, RZ, 0x80 ;  /* 0x00000080ff007424 */ /* 0x000fd800078e00ff */
        /* <DEDUP_REMOVED lines=15> */
[----:B------:R-:W-:-:S07]  /*a880*/  MOV R0, R4 ;  /* 0x0000000400007202 */ /* 0x000fce0000000f00 */
.L_x_2173:
[----:B------:R-:W-:-:S04]  /*a890*/  SHF.R.U32.HI R5, RZ, 0x18, R7 ;  /* 0x00000018ff057819 */ /* 0x000fc80000011607 */
[----:B------:R-:W-:-:S07]  /*a8a0*/  LOP3.LUT R0, R0, 0x80, R5, 0xf8, !PT ;  /* 0x0000008000007812 */ /* 0x000fce00078ef805 */
.L_x_2172:
[----:B------:R-:W-:Y:S05]  /*a8b0*/  BSYNC.RECONVERGENT B0 ;  /* 0x0000000000007941 */ /* 0x000fea0003800200 */
.L_x_2171:
[----:B------:R0:W-:Y:S01]  /*a8c0*/  STG.E.U8 desc[UR36][R2.64], R0 ;  /* 0x0000000002007986 */ /* 0x0001e2000c101124 */
[----:B------:R-:W-:Y:S05]  /*a8d0*/  BRA `(.L_x_2160) ;  /* 0x00000008004c7947 */ /* 0x000fea0003800000 */
.L_x_2169:
        /* <DEDUP_REMOVED lines=22> */
.L_x_2176:
[----:B------:R-:W-:-:S04]  /*aa40*/  SHF.R.U32.HI R5, RZ, 0x18, R7 ;  /* 0x00000018ff057819 */ /* 0x000fc80000011607 */
[----:B------:R-:W-:-:S07]  /*aa50*/  LOP3.LUT R0, R0, 0x80, R5, 0xf8, !PT ;  /* 0x0000008000007812 */ /* 0x000fce00078ef805 */
.L_x_2175:
[----:B------:R-:W-:Y:S05]  /*aa60*/  BSYNC.RECONVERGENT B0 ;  /* 0x0000000000007941 */ /* 0x000fea0003800200 */
.L_x_2174:
[----:B------:R0:W-:Y:S01]  /*aa70*/  STG.E.U8 desc[UR36][R2.64], R0 ;  /* 0x0000000002007986 */ /* 0x0001e2000c101124 */
[----:B------:R-:W-:Y:S05]  /*aa80*/  BRA `(.L_x_2160) ;  /* 0x0000000400e07947 */ /* 0x000fea0003800000 */
.L_x_2168:
        /* <DEDUP_REMOVED lines=15> */
[--C-:B------:R-:W-:Y:S02]  /*ab80*/  @P1 SHF.R.U32.HI R0, RZ, 0x16, R8.reuse ;  /* 0x00000016ff001819 */ /* 0x100fe40000011608 */
[----:B------:R-:W-:Y:S02]  /*ab90*/  @P1 LOP3.LUT P0, RZ, R7, 0x3fffff, R8, 0xf8, !PT ;  /* 0x003fffff07ff1812 */ /* 0x000fe4000780f808 */
[----:B------:R-:W-:-:S04]  /*aba0*/  @P1 LOP3.LUT R0, R0, 0x1, RZ, 0xc0, !PT ;  /* 0x0000000100001812 */ /* 0x000fc800078ec0ff */
[----:B------:R-:W-:Y:S02]  /*abb0*/  @P1 ISETP.EQ.U32.AND P2, PT, R0, 0x1, P0 ;  /* 0x000000010000180c */ /* 0x000fe40000742070 */
[----:B------:R-:W-:Y:S02]  /*abc0*/  PLOP3.LUT P0, PT, PT, PT, PT, 0x80, 0x8 ;  /* 0x000000000008781c */ /* 0x000fe40003f0f070 */
[----:B------:R-:W-:Y:S02]  /*abd0*/  @P1 PLOP3.LUT P0, PT, P2, PT, PT, 0x80, 0x8 ;  /* 0x000000000008181c */ /* 0x000fe4000170f070 */
[----:B------:R-:W-:-:S11]  /*abe0*/  @P1 IADD3 R0, PT, PT, R6, 0x1, RZ ;  /* 0x0000000106001810 */ /* 0x000fd60007ffe0ff */
[----:B------:R-:W-:-:S05]  /*abf0*/  @!P0 IMAD.MOV R0, RZ, RZ, R6 ;  /* 0x000000ffff008224 */ /* 0x000fca00078e0206 */
[----:B------:R-:W-:-:S05]  /*ac00*/  @P1 MOV R5, R0 ;  /* 0x0000000000051202 */ /* 0x000fca0000000f00 */
[----:B------:R0:W-:Y:S01]  /*ac10*/  STG.E.U8 desc[UR36][R2.64], R5 ;  /* 0x0000000502007986 */ /* 0x0001e2000c101124 */
[----:B------:R-:W-:Y:S05]  /*ac20*/  BRA `(.L_x_2160) ;  /* 0x0000000400787947 */ /* 0x000fea0003800000 */
.L_x_2178:
[----:B------:R-:W0:Y:S02]  /*ac30*/  F2I.U64.F64.TRUNC R4, R4 ;  /* 0x0000000400047311 */ /* 0x000e24000030d800 */
[----:B0-----:R0:W-:Y:S01]  /*ac40*/  STG.E.64 desc[UR36][R2.64], R4 ;  /* 0x0000000402007986 */ /* 0x0011e2000c101b24 */
[----:B------:R-:W-:Y:S05]  /*ac50*/  BRA `(.L_x_2160) ;  /* 0x00000004006c7947 */ /* 0x000fea0003800000 */
.L_x_2177:
[----:B------:R-:W0:Y:S02]  /*ac60*/  F2I.U32.F64.TRUNC R5, R4 ;  /* 0x0000000400057311 */ /* 0x000e24000030d000 */
[----:B0-----:R0:W-:Y:S01]  /*ac70*/  STG.E desc[UR36][R2.64], R5 ;  /* 0x0000000502007986 */ /* 0x0011e2000c101924 */
[----:B------:R-:W-:Y:S05]  /*ac80*/  BRA `(.L_x_2160) ;  /* 0x0000000400607947 */ /* 0x000fea0003800000 */
.L_x_2167:
        /* <DEDUP_REMOVED lines=10> */
.L_x_2180:
[----:B------:R-:W-:-:S05]  /*ad30*/  CS2R R6, SRZ ;  /* 0x0000000000067805 */ /* 0x000fca000001ff00 */
[----:B------:R4:W-:Y:S01]  /*ad40*/  STG.E.128 desc[UR36][R2.64], R4 ;  /* 0x0000000402007986 */ /* 0x0009e2000c101d24 */
[----:B------:R-:W-:Y:S05]  /*ad50*/  BRA `(.L_x_2160) ;  /* 0x00000004002c7947 */ /* 0x000fea0003800000 */
.L_x_2179:
[----:B------:R-:W-:-:S09]  /*ad60*/  UISETP.NE.AND UP0, UPT, UR4, 0xf, UPT ;  /* 0x0000000f0400788c */ /* 0x000fd2000bf05270 */
[----:B------:R-:W-:Y:S05]  /*ad70*/  BRA.U !UP0, `(.L_x_2181) ;  /* 0x0000000508087547 */ /* 0x000fea000b800000 */
[----:B------:R-:W-:-:S09]  /*ad80*/  UISETP.NE.AND UP0, UPT, UR4, 0x17, UPT ;  /* 0x000000170400788c */ /* 0x000fd2000bf05270 */
[----:B------:R-:W-:Y:S05]  /*ad90*/  BRA.U !UP0, `(.L_x_2182) ;  /* 0x0000000108a07547 */ /* 0x000fea000b800000 */
[----:B------:R-:W-:-:S09]  /*ada0*/  UISETP.NE.AND UP0, UPT, UR4, 0x18, UPT ;  /* 0x000000180400788c */ /* 0x000fd2000bf05270 */
[----:B------:R-:W-:Y:S05]  /*adb0*/  BRA.U !UP0, `(.L_x_2183) ;  /* 0x0000000108447547 */ /* 0x000fea000b800000 */
.L_x_2159:
        /* <DEDUP_REMOVED lines=16> */
.L_x_2184:
[----:B------:R-:W-:Y:S05]  /*aec0*/  BRA `(.L_x_2160) ;  /* 0x0000000000d07947 */ /* 0x000fea0003800000 */
.L_x_2183:
[----:B------:R-:W-:Y:S01]  /*aed0*/  UMOV UR4, 0xf0000000 ;  /* 0xf000000000047882 */ /* 0x000fe20000000000 */
[----:B------:R-:W-:Y:S01]  /*aee0*/  UMOV UR5, 0x380fffff ;  /* 0x380fffff00057882 */ /* 0x000fe20000000000 */
[----:B------:R-:W0:Y:S01]  /*aef0*/  F2F.F32.F64 R9, R4 ;  /* 0x0000000400097310 */ /* 0x000e220000301000 */
[----:B------:R-:W-:Y:S01]  /*af00*/  DSETP.GEU.AND P0, PT, |R4|, UR4, PT ;  /* 0x0000000404007e2a */ /* 0x000fe2000bf0e200 */
[----:B------:R-:W-:Y:S01]  /*af10*/  BSSY.RECONVERGENT B0, `(.L_x_2185) ;  /* 0x000000d000007945 */ /* 0x000fe20003800200 */
[----:B------:R-:W-:-:S12]  /*af20*/  MOV R0, 0x7f ;  /* 0x0000007f00007802 */ /* 0x000fd80000000f00 */
        /* <DEDUP_REMOVED lines=11> */
.L_x_2186:
[----:B------:R-:W-:Y:S05]  /*afe0*/  BSYNC.RECONVERGENT B0 ;  /* 0x0000000000007941 */ /* 0x000fea0003800200 */
.L_x_2185:
[----:B------:R-:W-:-:S05]  /*aff0*/  LOP3.LUT R7, R0, 0x80, R7, 0xf8, !PT ;  /* 0x0000008000077812 */ /* 0x000fca00078ef807 */
[----:B------:R2:W-:Y:S01]  /*b000*/  STG.E.U8 desc[UR36][R2.64], R7 ;  /* 0x0000000702007986 */ /* 0x0005e2000c101124 */
[----:B------:R-:W-:Y:S05]  /*b010*/  BRA `(.L_x_2160) ;  /* 0x00000000007c7947 */ /* 0x000fea0003800000 */
.L_x_2182:
        /* <DEDUP_REMOVED lines=16> */
.L_x_2188:
[----:B------:R-:W-:Y:S01]  /*b120*/  IMAD.MOV.U32 R0, RZ, RZ, 0x7f ;  /* 0x0000007fff007424 */ /* 0x000fe200078e00ff */
[----:B------:R-:W-:-:S04]  /*b130*/  ISETP.GT.U32.AND P0, PT, R6, 0x7f800000, PT ;  /* 0x7f8000000600780c */ /* 0x000fc80003f04070 */
[----:B------:R-:W-:-:S09]  /*b140*/  SEL R0, R0, 0x7c, P0 ;  /* 0x0000007c00007807 */ /* 0x000fd20000000000 */
.L_x_2189:
[----:B------:R-:W-:Y:S05]  /*b150*/  BSYNC.RECONVERGENT B0 ;  /* 0x0000000000007941 */ /* 0x000fea0003800200 */
.L_x_2187:
[----:B------:R-:W-:-:S04]  /*b160*/  SHF.R.U32.HI R5, RZ, 0x18, R7 ;  /* 0x00000018ff057819 */ /* 0x000fc80000011607 */
[----:B------:R-:W-:-:S05]  /*b170*/  LOP3.LUT R5, R0, 0x80, R5, 0xf8, !PT ;  /* 0x0000008000057812 */ /* 0x000fca00078ef805 */
[----:B------:R1:W-:Y:S01]  /*b180*/  STG.E.U8 desc[UR36][R2.64], R5 ;  /* 0x0000000502007986 */ /* 0x0003e2000c101124 */
[----:B------:R-:W-:Y:S05]  /*b190*/  BRA `(.L_x_2160) ;  /* 0x00000000001c7947 */ /* 0x000fea0003800000 */
.L_x_2181:
[----:B------:R-:W-:Y:S01]  /*b1a0*/  UMOV UR4, 0xf0000000 ;  /* 0xf000000000047882 */ /* 0x000fe20000000000 */
[----:B------:R-:W-:Y:S01]  /*b1b0*/  UMOV UR5, 0x380fffff ;  /* 0x380fffff00057882 */ /* 0x000fe20000000000 */
[----:B------:R-:W0:Y:S01]  /*b1c0*/  F2F.F32.F64 R0, R4 ;  /* 0x0000000400007310 */ /* 0x000e220000301000 */
[----:B------:R-:W-:-:S14]  /*b1d0*/  DSETP.GEU.AND P0, PT, |R4|, UR4, PT ;  /* 0x0000000404007e2a */ /* 0x000fdc000bf0e200 */
[----:B0-----:R-:W-:-:S05]  /*b1e0*/  @!P0 FMUL R0, R0, 1.175494350822287508e-38 ;  /* 0x0080000000008820 */ /* 0x001fca0000400000 */
[----:B------:R-:W-:-:S05]  /*b1f0*/  F2FP.BF16.F32.PACK_AB R0, RZ, R0 ;  /* 0x00000000ff00723e */ /* 0x000fca00000010ff */
[----:B------:R0:W-:Y:S02]  /*b200*/  STG.E.U16 desc[UR36][R2.64], R0 ;  /* 0x0000000002007986 */ /* 0x0001e4000c101524 */
.L_x_2160:
[----:B------:R-:W-:-:S07]  /*b210*/  IADD3 R17, PT, PT, R17, 0x80, RZ ;  /* 0x0000008011117810 */ /* 0x000fce0007ffe0ff */
.L_x_2122:
[----:B------:R-:W-:Y:S05]  /*b220*/  BSYNC.RECONVERGENT B7 ;  /* 0x0000000000077941 */ /* 0x000fea0003800200 */
.L_x_2121:
[----:B------:R-:W5:Y:S02]  /*b230*/  LDCU UR4, c[0x0][0x380] ;  /* 0x00007000ff0477ac */ /* 0x000f640008000800 */
[----:B-----5:R-:W-:-:S13]  /*b240*/  ISETP.GE.AND P0, PT, R17, UR4, PT ;  /* 0x0000000411007c0c */ /* 0x020fda000bf06270 */
[----:B------:R-:W-:Y:S05]  /*b250*/  @P0 EXIT ;  /* 0x000000000000094d */ /* 0x000fea0003800000 */
[----:B------:R-:W5:Y:S01]  /*b260*/  LDCU UR4, c[0x0][0x388] ;  /* 0x00007100ff0477ac */ /* 0x000f620008000800 */
[----:B012-4-:R-:W-:Y:S01]  /*b270*/  IMAD.MOV.U32 R0, RZ, RZ, RZ ;  /* 0x000000ffff007224 */ /* 0x017fe200078e00ff */
[----:B------:R-:W-:Y:S01]  /*b280*/  MOV R16, RZ ;  /* 0x000000ff00107202 */ /* 0x000fe20000000f00 */
[----:B-----5:R-:W-:-:S09]  /*b290*/  UISETP.NE.AND UP0, UPT, UR4, URZ, UPT ;  /* 0x000000ff0400728c */ /* 0x020fd2000bf05270 */
[----:B------:R-:W-:Y:S05]  /*b2a0*/  BRA.U !UP0, `(.L_x_2190) ;  /* 0x0000001108a87547 */ /* 0x000fea000b800000 */
[----:B------:R-:W3:Y:S01]  /*b2b0*/  LDCU.64 UR4, c[0x0][0x390] ;  /* 0x00007200ff0477ac */ /* 0x000ee20008000a00 */
[----:B------:R-:W-:Y:S01]  /*b2c0*/  IMAD.MOV.U32 R16, RZ, RZ, RZ ;  /* 0x000000ffff107224 */ /* 0x000fe200078e00ff */
[----:B------:R-:W0:Y:S01]  /*b2d0*/  LDCU UR6, c[0x0][0x38c] ;  /* 0x00007180ff0677ac */ /* 0x000e220008000800 */
[----:B------:R-:W1:Y:S01]  /*b2e0*/  LDCU.64 UR8, c[0x0][0x4b8] ;  /* 0x00009700ff0877ac */ /* 0x000e620008000a00 */
[----:B------:R-:W-:Y:S01]  /*b2f0*/  UISETP.NE.AND UP0, UPT, UR40, URZ, UPT ;  /* 0x000000ff2800728c */ /* 0x000fe2000bf05270 */
[----:B---3--:R-:W-:-:S05]  /*b300*/  IMAD.HI.U32 R2, R17, UR4, R16 ;  /* 0x0000000411027c27 */ /* 0x008fca000f8e0010 */
[----:B------:R-:W-:-:S04]  /*b310*/  SHF.R.U32.HI R3, RZ, UR5, R2 ;  /* 0x00000005ff037c19 */ /* 0x000fc80008011602 */
[----:B------:R-:W-:-:S05]  /*b320*/  IADD3 R0, PT, PT, -R3, RZ, RZ ;  /* 0x000000ff03007210 */ /* 0x000fca0007ffe1ff */
        /* <DEDUP_REMOVED lines=290> */
.L_x_2190:
[----:B------:R-:W0:Y:S01]  /*c550*/  LDCU.128 UR8, c[0x0][0x580] ;  /* 0x0000b000ff0877ac */ /* 0x000e220008000c00 */
[----:B------:R-:W-:Y:S01]  /*c560*/  BSSY.RECONVERGENT B6, `(.L_x_2191) ;  /* 0x00000ee000067945 */ /* 0x000fe20003800200 */
[----:B------:R-:W-:-:S04]  /*c570*/  UPRMT UR4, UR41, 0x9910, URZ ;  /* 0x0000991029047896 */ /* 0x000fc800080000ff */
[----:B------:R-:W-:Y:S01]  /*c580*/  UISETP.GT.AND UP0, UPT, UR4, 0x9, UPT ;  /* 0x000000090400788c */ /* 0x000fe2000bf04270 */
[----:B0-----:R-:W-:Y:S02]  /*c590*/  IADD3 R16, P0, PT, R16, UR8, RZ ;  /* 0x0000000810107c10 */ /* 0x001fe4000ff1e0ff */
[----:B------:R-:W-:-:S03]  /*c5a0*/  IADD3 R4, P1, PT, R0, UR10, RZ ;  /* 0x0000000a00047c10 */ /* 0x000fc6000ff3e0ff */
[----:B------:R-:W-:Y:S01]  /*c5b0*/  IMAD.X R17, RZ, RZ, UR9, P0 ;  /* 0x00000009ff117e24 */ /* 0x000fe200080e06ff */
[----:B---3--:R-:W-:Y:S02]  /*c5c0*/  IADD3.X R5, PT, PT, RZ, UR11, RZ, P1, !PT ;  /* 0x0000000bff057c10 */ /* 0x008fe40008ffe4ff */
        /* <DEDUP_REMOVED lines=12> */
.L_x_2195:
[----:B------:R-:W2:Y:S02]  /*c690*/  LDG.E.U8 R2, desc[UR36][R4.64] ;  /* 0x0000002404027981 */ /* 0x000ea4000c1e1100 */
[----:B--2---:R-:W0:Y:S01]  /*c6a0*/  I2F.F64.U16 R2, R2 ;  /* 0x0000000200027312 */ /* 0x004e220000101800 */
[----:B------:R-:W-:Y:S05]  /*c6b0*/  BRA `(.L_x_2197) ;  /* 0x0000000c00607947 */ /* 0x000fea0003800000 */
.L_x_2194:
        /* <DEDUP_REMOVED lines=9> */
.L_x_2199:
[----:B------:R-:W2:Y:S02]  /*c750*/  LDG.E R2, desc[UR36][R4.64] ;  /* 0x0000002404027981 */ /* 0x000ea4000c1e1900 */
[----:B--2---:R-:W0:Y:S01]  /*c760*/  I2F.F64 R2, R2 ;  /* 0x0000000200027312 */ /* 0x004e220000201c00 */
[----:B------:R-:W-:Y:S05]  /*c770*/  BRA `(.L_x_2197) ;  /* 0x0000000c00307947 */ /* 0x000fea0003800000 */
.L_x_2198:
[----:B------:R-:W2:Y:S02]  /*c780*/  LDG.E.U16 R2, desc[UR36][R4.64] ;  /* 0x0000002404027981 */ /* 0x000ea4000c1e1500 */
[----:B--2---:R-:W0:Y:S01]  /*c790*/  I2F.F64.S16 R2, R2 ;  /* 0x0000000200027312 */ /* 0x004e220000101c00 */
[----:B------:R-:W-:Y:S05]  /*c7a0*/  BRA `(.L_x_2197) ;  /* 0x0000000c00247947 */ /* 0x000fea0003800000 */
.L_x_2193:
        /* <DEDUP_REMOVED lines=10> */
.L_x_2201:
[----:B------:R-:W2:Y:S02]  /*c850*/  LDG.E.U16 R0, desc[UR36][R4.64] ;  /* 0x0000002404007981 */ /* 0x000ea4000c1e1500 */
[----:B--2---:R-:W-:-:S05]  /*c860*/  HADD2.F32 R0, -RZ, R0.H0_H0 ;  /* 0x20000000ff007230 */ /* 0x004fca0000004100 */
[----:B------:R-:W-:-:S04]  /*c870*/  FMUL.FTZ R0, R0, 1 ;  /* 0x3f80000000007820 */ /* 0x000fc80000410000 */
[----:B------:R0:W1:Y:S01]  /*c880*/  F2F.F64.F32 R2, R0 ;  /* 0x0000000000027310 */ /* 0x0000620000201800 */
[----:B------:R-:W-:Y:S05]  /*c890*/  BRA `(.L_x_2197) ;  /* 0x0000000800e87947 */ /* 0x000fea0003800000 */
.L_x_2200:
        /* <DEDUP_REMOVED lines=10> */
.L_x_2203:
[----:B------:R-:W2:Y:S02]  /*c940*/  LDG.E.U16 R4, desc[UR36][R4.64] ;  /* 0x0000002404047981 */ /* 0x000ea4000c1e1500 */
[----:B--2---:R-:W-:-:S05]  /*c950*/  HADD2.F32 R0, -RZ, R4.H0_H0 ;  /* 0x20000004ff007230 */ /* 0x004fca0000004100 */
[----:B------:R-:W-:-:S04]  /*c960*/  FMUL.FTZ R0, R0, 1 ;  /* 0x3f80000000007820 */ /* 0x000fc80000410000 */
[----:B------:R0:W1:Y:S01]  /*c970*/  F2F.F64.F32 R2, R0 ;  /* 0x0000000000027310 */ /* 0x0000620000201800 */
[----:B------:R-:W-:Y:S05]  /*c980*/  BRA `(.L_x_2197) ;  /* 0x0000000800ac7947 */ /* 0x000fea0003800000 */
.L_x_2202:
[----:B------:R0:W5:Y:S01]  /*c990*/  LDG.E.64 R2, desc[UR36][R4.64] ;  /* 0x0000002404027981 */ /* 0x000162000c1e1b00 */
[----:B------:R-:W-:Y:S05]  /*c9a0*/  BRA `(.L_x_2197) ;  /* 0x0000000800a47947 */ /* 0x000fea0003800000 */
.L_x_2192:
        /* <DEDUP_REMOVED lines=13> */
.L_x_2206:
[----:B------:R0:W5:Y:S01]  /*ca80*/  LDG.E.64 R2, desc[UR36][R4.64] ;  /* 0x0000002404027981 */ /* 0x000162000c1e1b00 */
[----:B------:R-:W-:Y:S05]  /*ca90*/  BRA `(.L_x_2197) ;  /* 0x0000000800687947 */ /* 0x000fea0003800000 */
.L_x_2205:
        /* <DEDUP_REMOVED lines=27> */
.L_x_2208:
        /* <DEDUP_REMOVED lines=14> */
.L_x_2207:
[----:B------:R-:W2:Y:S02]  /*cd30*/  LDG.E.U16 R0, desc[UR36][R4.64] ;  /* 0x0000002404007981 */ /* 0x000ea4000c1e1500 */
[----:B--2---:R-:W-:-:S04]  /*cd40*/  IMAD.U32 R0, R0, 0x10000, RZ ;  /* 0x0001000000007824 */ /* 0x004fc800078e00ff */
[----:B------:R-:W-:-:S04]  /*cd50*/  FMUL.FTZ R0, R0, 1 ;  /* 0x3f80000000007820 */ /* 0x000fc80000410000 */
[----:B------:R0:W1:Y:S01]  /*cd60*/  F2F.F64.F32 R2, R0 ;  /* 0x0000000000027310 */ /* 0x0000620000201800 */
[----:B------:R-:W-:Y:S05]  /*cd70*/  BRA `(.L_x_2197) ;  /* 0x0000000400b07947 */ /* 0x000fea0003800000 */
.L_x_2204:
        /* <DEDUP_REMOVED lines=9> */
[----:B--2---:R-:W4:Y:S01]  /*ce10*/  I2F.F64.U16 R2, R2 ;  /* 0x0000000200027312 */ /* 0x004f220000101800 */
[----:B------:R-:W-:Y:S05]  /*ce20*/  BRA `(.L_x_2197) ;  /* 0x0000000400847947 */ /* 0x000fea0003800000 */
.L_x_2211:
        /* <DEDUP_REMOVED lines=21> */
.L_x_2213:
[----:B------:R-:W-:Y:S05]  /*cf80*/  BSYNC.RECONVERGENT B0 ;  /* 0x0000000000007941 */ /* 0x000fea0003800200 */
.L_x_2212:
[----:B------:R-:W-:Y:S02]  /*cf90*/  SHF.L.U32 R0, R0, 0x14, RZ ;  /* 0x0000001400007819 */ /* 0x000fe400000006ff */
[----:B------:R-:W-:-:S04]  /*cfa0*/  LEA R2, R2, 0x3b800000, 0x17 ;  /* 0x3b80000002027811 */ /* 0x000fc800078eb8ff */
[----:B------:R-:W-:-:S05]  /*cfb0*/  LOP3.LUT R0, R2, R0, R7, 0xfe, !PT ;  /* 0x0000000002007212 */ /* 0x000fca00078efe07 */
[----:B------:R-:W-:-:S04]  /*cfc0*/  FMUL.FTZ R0, R0, 1 ;  /* 0x3f80000000007820 */ /* 0x000fc80000410000 */
[----:B------:R0:W1:Y:S01]  /*cfd0*/  F2F.F64.F32 R2, R0 ;  /* 0x0000000000027310 */ /* 0x0000620000201800 */
[----:B------:R-:W-:Y:S05]  /*cfe0*/  BRA `(.L_x_2197) ;  /* 0x0000000400147947 */ /* 0x000fea0003800000 */
.L_x_2210:
        /* <DEDUP_REMOVED lines=21> */
.L_x_2215:
[----:B------:R-:W-:Y:S05]  /*d140*/  BSYNC.RECONVERGENT B0 ;  /* 0x0000000000007941 */ /* 0x000fea0003800200 */
.L_x_2214:
[----:B------:R-:W-:Y:S01]  /*d150*/  IMAD.SHL.U32 R0, R0, 0x200000, RZ ;  /* 0x0020000000007824 */ /* 0x000fe200078e00ff */
[----:B------:R-:W-:-:S04]  /*d160*/  LEA R2, R2, 0x37800000, 0x17 ;  /* 0x3780000002027811 */ /* 0x000fc800078eb8ff */
[----:B------:R-:W-:-:S05]  /*d170*/  LOP3.LUT R0, R2, R0, R7, 0xfe, !PT ;  /* 0x0000000002007212 */ /* 0x000fca00078efe07 */
[----:B------:R-:W-:-:S04]  /*d180*/  FMUL.FTZ R0, R0, 1 ;  /* 0x3f80000000007820 */ /* 0x000fc80000410000 */
[----:B------:R0:W1:Y:S01]  /*d190*/  F2F.F64.F32 R2, R0 ;  /* 0x0000000000027310 */ /* 0x0000620000201800 */
[----:B------:R-:W-:Y:S05]  /*d1a0*/  BRA `(.L_x_2197) ;  /* 0x0000000000a47947 */ /* 0x000fea0003800000 */
.L_x_2209:
        /* <DEDUP_REMOVED lines=16> */
[----:B------:R1:W2:Y:S01]  /*d2b0*/  @P0 F2F.F64.F32 R2, R0 ;  /* 0x0000000000020310 */ /* 0x0002a20000201800 */
[----:B------:R-:W-:Y:S05]  /*d2c0*/  BRA `(.L_x_2197) ;  /* 0x00000000005c7947 */ /* 0x000fea0003800000 */
.L_x_2196:
        /* <DEDUP_REMOVED lines=16> */
.L_x_2218:
[----:B------:R-:W-:Y:S01]  /*d3d0*/  CS2R R2, SRZ ;  /* 0x0000000000027805 */ /* 0x000fe2000001ff00 */
[----:B------:R-:W-:Y:S06]  /*d3e0*/  BRA `(.L_x_2197) ;  /* 0x0000000000147947 */ /* 0x000fec0003800000 */
.L_x_2217:
[----:B------:R-:W2:Y:S02]  /*d3f0*/  LDG.E.64 R2, desc[UR36][R4.64] ;  /* 0x0000002404027981 */ /* 0x000ea4000c1e1b00 */
[----:B--2---:R-:W0:Y:S01]  /*d400*/  I2F.F64.U64 R2, R2 ;  /* 0x0000000200027312 */ /* 0x004e220000301800 */
[----:B------:R-:W-:Y:S05]  /*d410*/  BRA `(.L_x_2197) ;  /* 0x0000000000087947 */ /* 0x000fea0003800000 */
.L_x_2216:
[----:B------:R-:W2:Y:S02]  /*d420*/  LDG.E R2, desc[UR36][R4.64] ;  /* 0x0000002404027981 */ /* 0x000ea4000c1e1900 */
[----:B--2---:R-:W3:Y:S02]  /*d430*/  I2F.F64.U32 R2, R2 ;  /* 0x0000000200027312 */ /* 0x004ee40000201800 */
.L_x_2197:
[----:B------:R-:W-:Y:S05]  /*d440*/  BSYNC.RECONVERGENT B6 ;  /* 0x0000000000067941 */ /* 0x000fea0003800200 */
.L_x_2191:
        /* <DEDUP_REMOVED lines=77> */
.L_x_2220:
        /* <DEDUP_REMOVED lines=52> */
.L_x_2221:
[----:B------:R-:W-:Y:S05]  /*dc60*/  BSYNC.RECONVERGENT B0 ;  /* 0x0000000000007941 */ /* 0x000fea0003800200 */
.L_x_2219:
[----:B------:R-:W-:-:S04]  /*dc70*/  UPRMT UR4, UR42, 0x9910, URZ ;  /* 0x000099102a047896 */ /* 0x000fc800080000ff */
[----:B------:R-:W-:-:S09]  /*dc80*/  UISETP.GT.AND UP0, UPT, UR4, 0x9, UPT ;  /* 0x000000090400788c */ /* 0x000fd2000bf04270 */
        /* <DEDUP_REMOVED lines=10> */
[----:B0-----:R-:W-:Y:S01]  /*dd30*/  STG.E.U8 desc[UR36][R16.64], R5 ;  /* 0x0000000510007986 */ /* 0x001fe2000c101124 */
[----:B------:R-:W-:Y:S05]  /*dd40*/  EXIT ;  /* 0x000000000000794d */ /* 0x000fea0003800000 */
.L_x_2225:
[----:B------:R-:W0:Y:S02]  /*dd50*/  F2I.S64.F64.TRUNC R4, R4 ;  /* 0x0000000400047311 */ /* 0x000e24000030d900 */
[----:B0-----:R-:W-:-:S05]  /*dd60*/  MOV R3, R4 ;  /* 0x0000000400037202 */ /* 0x001fca0000000f00 */
[----:B------:R-:W-:Y:S01]  /*dd70*/  STG.E.U8 desc[UR36][R16.64], R3 ;  /* 0x0000000310007986 */ /* 0x000fe2000c101124 */
[----:B------:R-:W-:Y:S05]  /*dd80*/  EXIT ;  /* 0x000000000000794d */ /* 0x000fea0003800000 */
.L_x_2224:
[----:B------:R-:W-:-:S09]  /*dd90*/  UISETP.NE.AND UP0, UPT, UR4, 0x2, UPT ;  /* 0x000000020400788c */ /* 0x000fd2000bf05270 */
[----:B------:R-:W-:Y:S05]  /*dda0*/  BRA.U !UP0, `(.L_x_2227) ;  /* 0x0000000108287547 */ /* 0x000fea000b800000 */
[----:B------:R-:W-:-:S09]  /*ddb0*/  UISETP.NE.AND UP0, UPT, UR4, 0x3, UPT ;  /* 0x000000030400788c */ /* 0x000fd2000bf05270 */
[----:B------:R-:W-:Y:S05]  /*ddc0*/  BRA.U !UP0, `(.L_x_2228) ;  /* 0x0000000108147547 */ /* 0x000fea000b800000 */
[----:B------:R-:W-:-:S09]  /*ddd0*/  UISETP.NE.AND UP0, UPT, UR4, 0x4, UPT ;  /* 0x000000040400788c */ /* 0x000fd2000bf05270 */
[----:B------:R-:W-:Y:S05]  /*dde0*/  BRA.U UP0, `(.L_x_2226) ;  /* 0x0000000900b47547 */ /* 0x000fea000b800000 */
[----:B------:R-:W0:Y:S02]  /*ddf0*/  F2I.S64.F64.TRUNC R4, R4 ;  /* 0x0000000400047311 */ /* 0x000e24000030d900 */
[----:B0-----:R-:W-:Y:S01]  /*de00*/  STG.E.64 desc[UR36][R16.64], R4 ;  /* 0x0000000410007986 */ /* 0x001fe2000c101b24 */
[----:B------:R-:W-:Y:S05]  /*de10*/  EXIT ;  /* 0x000000000000794d */ /* 0x000fea0003800000 */
.L_x_2228:
[----:B------:R-:W0:Y:S02]  /*de20*/  F2I.F64.TRUNC R5, R4 ;  /* 0x0000000400057311 */ /* 0x000e24000030d100 */
[----:B0-----:R-:W-:Y:S01]  /*de30*/  STG.E desc[UR36][R16.64], R5 ;  /* 0x0000000510007986 */ /* 0x001fe2000c101924 */
[----:B------:R-:W-:Y:S05]  /*de40*/  EXIT ;  /* 0x000000000000794d */ /* 0x000fea0003800000 */
.L_x_2227:
[----:B------:R-:W0:Y:S02]  /*de50*/  F2I.F64.TRUNC R5, R4 ;  /* 0x0000000400057311 */ /* 0x000e24000030d100 */
[----:B0-----:R-:W-:Y:S01]  /*de60*/  STG.E.U16 desc[UR36][R16.64], R5 ;  /* 0x0000000510007986 */ /* 0x001fe2000c101524 */
[----:B------:R-:W-:Y:S05]  /*de70*/  EXIT ;  /* 0x000000000000794d */ /* 0x000fea0003800000 */
.L_x_2223:
        /* <DEDUP_REMOVED lines=11> */
[----:B------:R-:W-:Y:S01]  /*df30*/  STG.E desc[UR36][R16.64], R3 ;  /* 0x0000000310007986 */ /* 0x000fe2000c101924 */
[----:B------:R-:W-:Y:S05]  /*df40*/  EXIT ;  /* 0x000000000000794d */ /* 0x000fea0003800000 */
.L_x_2230:
[----:B------:R-:W-:Y:S01]  /*df50*/  UMOV UR4, 0xf0000000 ;  /* 0xf000000000047882 */ /* 0x000fe20000000000 */
[----:B------:R-:W-:Y:S01]  /*df60*/  UMOV UR5, 0x380fffff ;  /* 0x380fffff00057882 */ /* 0x000fe20000000000 */
[----:B------:R-:W0:Y:S01]  /*df70*/  F2F.F32.F64 R0, R4 ;  /* 0x0000000400007310 */ /* 0x000e220000301000 */
[----:B------:R-:W-:-:S14]  /*df80*/  DSETP.GEU.AND P0, PT, |R4|, UR4, PT ;  /* 0x0000000404007e2a */ /* 0x000fdc000bf0e200 */
[----:B0-----:R-:W-:-:S05]  /*df90*/  @!P0 FMUL R0, R0, 1.175494350822287508e-38 ;  /* 0x0080000000008820 */ /* 0x001fca0000400000 */
[----:B------:R-:W-:-:S05]  /*dfa0*/  F2FP.F16.F32.PACK_AB R0, RZ, R0 ;  /* 0x00000000ff00723e */ /* 0x000fca00000000ff */
[----:B------:R-:W-:Y:S01]  /*dfb0*/  STG.E.U16 desc[UR36][R16.64], R0 ;  /* 0x0000000010007986 */ /* 0x000fe2000c101524 */
[----:B------:R-:W-:Y:S05]  /*dfc0*/  EXIT ;  /* 0x000000000000794d */ /* 0x000fea0003800000 */
.L_x_2229:
        /* <DEDUP_REMOVED lines=10> */
[----:B------:R-:W-:-:S13]  /*e070*/  IMAD.MOV.U32 R3, RZ, RZ, RZ ;  /* 0x000000ffff037224 */ /* 0x000fda00078e00ff */
[----:B0-----:R-:W-:-:S05]  /*e080*/  @!P0 FMUL R2, R2, 1.175494350822287508e-38 ;  /* 0x0080000002028820 */ /* 0x001fca0000400000 */
[----:B------:R-:W-:Y:S01]  /*e090*/  STG.E.64 desc[UR36][R16.64], R2 ;  /* 0x0000000210007986 */ /* 0x000fe2000c101b24 */
[----:B------:R-:W-:Y:S05]  /*e0a0*/  EXIT ;  /* 0x000000000000794d */ /* 0x000fea0003800000 */
.L_x_2232:
[----:B------:R-:W-:Y:S01]  /*e0b0*/  UMOV UR4, 0xf0000000 ;  /* 0xf000000000047882 */ /* 0x000fe20000000000 */
[----:B------:R-:W-:Y:S01]  /*e0c0*/  UMOV UR5, 0x380fffff ;  /* 0x380fffff00057882 */ /* 0x000fe20000000000 */
[----:B------:R-:W0:Y:S01]  /*e0d0*/  F2F.F32.F64 R0, R4 ;  /* 0x0000000400007310 */ /* 0x000e220000301000 */
[----:B------:R-:W-:-:S14]  /*e0e0*/  DSETP.GEU.AND P0, PT, |R4|, UR4, PT ;  /* 0x0000000404007e2a */ /* 0x000fdc000bf0e200 */
[----:B0-----:R-:W-:-:S05]  /*e0f0*/  @!P0 FMUL R0, R0, 1.175494350822287508e-38 ;  /* 0x0080000000008820 */ /* 0x001fca0000400000 */
[----:B------:R-:W-:-:S04]  /*e100*/  F2FP.F16.F32.PACK_AB R3, RZ, R0 ;  /* 0x00000000ff03723e */ /* 0x000fc800000000ff */
[----:B------:R-:W-:-:S05]  /*e110*/  PRMT R3, R3, 0x5410, RZ ;  /* 0x0000541003037816 */ /* 0x000fca00000000ff */
[----:B------:R-:W-:Y:S01]  /*e120*/  STG.E desc[UR36][R16.64], R3 ;  /* 0x0000000310007986 */ /* 0x000fe2000c101924 */
[----:B------:R-:W-:Y:S05]  /*e130*/  EXIT ;  /* 0x000000000000794d */ /* 0x000fea0003800000 */
.L_x_2231:
[----:B------:R-:W-:Y:S01]  /*e140*/  STG.E.64 desc[UR36][R16.64], R4 ;  /* 0x0000000410007986 */ /* 0x000fe2000c101b24 */
[----:B------:R-:W-:Y:S05]  /*e150*/  EXIT ;  /* 0x000000000000794d */ /* 0x000fea0003800000 */
.L_x_2222:
        /* <DEDUP_REMOVED lines=11> */
[----:B0-----:R-:W-:Y:S01]  /*e210*/  STG.E.U16 desc[UR36][R16.64], R5 ;  /* 0x0000000510007986 */ /* 0x001fe2000c101524 */
[----:B------:R-:W-:Y:S05]  /*e220*/  EXIT ;  /* 0x000000000000794d */ /* 0x000fea0003800000 */
.L_x_2236:
[----:B------:R-:W-:Y:S01]  /*e230*/  UMOV UR4, 0xf0000000 ;  /* 0xf000000000047882 */ /* 0x000fe20000000000 */
[----:B------:R-:W-:Y:S01]  /*e240*/  UMOV UR5, 0x380fffff ;  /* 0x380fffff00057882 */ /* 0x000fe20000000000 */
[----:B------:R-:W0:Y:S01]  /*e250*/  F2F.F32.F64 R3, R4 ;  /* 0x0000000400037310 */ /* 0x000e220000301000 */
[----:B------:R-:W-:Y:S01]  /*e260*/  DSETP.GEU.AND P0, PT, |R4|, UR4, PT ;  /* 0x0000000404007e2a */ /* 0x000fe2000bf0e200 */
[----:B------:R-:W-:Y:S01]  /*e270*/  BSSY.RECONVERGENT B0, `(.L_x_2237) ;  /* 0x0000014000007945 */ /* 0x000fe20003800200 */
[----:B------:R-:W-:-:S12]  /*e280*/  MOV R8, 0x80 ;  /* 0x0000008000087802 */ /* 0x000fd80000000f00 */
        /* <DEDUP_REMOVED lines=15> */
.L_x_2239:
[----:B------:R-:W-:-:S04]  /*e380*/  SHF.R.U32.HI R3, RZ, 0x18, R3 ;  /* 0x00000018ff037819 */ /* 0x000fc80000011603 */
[----:B------:R-:W-:-:S04]  /*e390*/  LOP3.LUT R0, R0, 0x80, R3, 0xf8, !PT ;  /* 0x0000008000007812 */ /* 0x000fc800078ef803 */
[----:B------:R-:W-:-:S07]  /*e3a0*/  PRMT R8, R0, 0x7610, R8 ;  /* 0x0000761000087816 */ /* 0x000fce0000000008 */
.L_x_2238:
[----:B------:R-:W-:Y:S05]  /*e3b0*/  BSYNC.RECONVERGENT B0 ;  /* 0x0000000000007941 */ /* 0x000fea0003800200 */
.L_x_2237:
[----:B------:R-:W-:Y:S01]  /*e3c0*/  STG.E.U8 desc[UR36][R16.64], R8 ;  /* 0x0000000810007986 */ /* 0x000fe2000c101124 */
[----:B------:R-:W-:Y:S05]  /*e3d0*/  EXIT ;  /* 0x000000000000794d */ /* 0x000fea0003800000 */
.L_x_2235:
        /* <DEDUP_REMOVED lines=21> */
.L_x_2242:
[----:B------:R-:W-:-:S04]  /*e530*/  SHF.R.U32.HI R3, RZ, 0x18, R3 ;  /* 0x00000018ff037819 */ /* 0x000fc80000011603 */
[----:B------:R-:W-:-:S04]  /*e540*/  LOP3.LUT R0, R0, 0x80, R3, 0xf8, !PT ;  /* 0x0000008000007812 */ /* 0x000fc800078ef803 */
[----:B------:R-:W-:-:S07]  /*e550*/  PRMT R8, R0, 0x7610, R8 ;  /* 0x0000761000087816 */ /* 0x000fce0000000008 */
.L_x_2241:
[----:B------:R-:W-:Y:S05]  /*e560*/  BSYNC.RECONVERGENT B0 ;  /* 0x0000000000007941 */ /* 0x000fea0003800200 */
.L_x_2240:
[----:B------:R-:W-:Y:S01]  /*e570*/  STG.E.U8 desc[UR36][R16.64], R8 ;  /* 0x0000000810007986 */ /* 0x000fe2000c101124 */
[----:B------:R-:W-:Y:S05]  /*e580*/  EXIT ;  /* 0x000000000000794d */ /* 0x000fea0003800000 */
.L_x_2234:
        /* <DEDUP_REMOVED lines=26> */
.L_x_2244:
[----:B------:R-:W0:Y:S02]  /*e730*/  F2I.U64.F64.TRUNC R4, R4 ;  /* 0x0000000400047311 */ /* 0x000e24000030d800 */
[----:B0-----:R-:W-:Y:S01]  /*e740*/  STG.E.64 desc[UR36][R16.64], R4 ;  /* 0x0000000410007986 */ /* 0x001fe2000c101b24 */
[----:B------:R-:W-:Y:S05]  /*e750*/  EXIT ;  /* 0x000000000000794d */ /* 0x000fea0003800000 */
.L_x_2243:
[----:B------:R-:W0:Y:S02]  /*e760*/  F2I.U32.F64.TRUNC R5, R4 ;  /* 0x0000000400057311 */ /* 0x000e24000030d000 */
[----:B0-----:R-:W-:Y:S01]  /*e770*/  STG.E desc[UR36][R16.64], R5 ;  /* 0x0000000510007986 */ /* 0x001fe2000c101924 */
[----:B------:R-:W-:Y:S05]  /*e780*/  EXIT ;  /* 0x000000000000794d */ /* 0x000fea0003800000 */
.L_x_2233:
        /* <DEDUP_REMOVED lines=8> */
[----:B------:R-:W-:Y:S01]  /*e810*/  STG.E.U8 desc[UR36][R16.64], R3 ;  /* 0x0000000310007986 */ /* 0x000fe2000c101124 */
[----:B------:R-:W-:Y:S05]  /*e820*/  EXIT ;  /* 0x000000000000794d */ /* 0x000fea0003800000 */
.L_x_2246:
[----:B------:R-:W-:-:S05]  /*e830*/  CS2R R6, SRZ ;  /* 0x0000000000067805 */ /* 0x000fca000001ff00 */
[----:B------:R-:W-:Y:S01]  /*e840*/  STG.E.128 desc[UR36][R16.64], R4 ;  /* 0x0000000410007986 */ /* 0x000fe2000c101d24 */
[----:B------:R-:W-:Y:S05]  /*e850*/  EXIT ;  /* 0x000000000000794d */ /* 0x000fea0003800000 */
.L_x_2245:
[----:B------:R-:W-:-:S09]  /*e860*/  UISETP.NE.AND UP0, UPT, UR4, 0xf, UPT ;  /* 0x0000000f0400788c */ /* 0x000fd2000bf05270 */
[----:B------:R-:W-:Y:S05]  /*e870*/  BRA.U !UP0, `(.L_x_2247) ;  /* 0x0000000508087547 */ /* 0x000fea000b800000 */
[----:B------:R-:W-:-:S09]  /*e880*/  UISETP.NE.AND UP0, UPT, UR4, 0x17, UPT ;  /* 0x000000170400788c */ /* 0x000fd2000bf05270 */
[----:B------:R-:W-:Y:S05]  /*e890*/  BRA.U !UP0, `(.L_x_2248) ;  /* 0x0000000108a07547 */ /* 0x000fea000b800000 */
[----:B------:R-:W-:-:S09]  /*e8a0*/  UISETP.NE.AND UP0, UPT, UR4, 0x18, UPT ;  /* 0x000000180400788c */ /* 0x000fd2000bf05270 */
[----:B------:R-:W-:Y:S05]  /*e8b0*/  BRA.U !UP0, `(.L_x_2249) ;  /* 0x0000000108447547 */ /* 0x000fea000b800000 */
.L_x_2226:
        /* <DEDUP_REMOVED lines=16> */
.L_x_2250:
[----:B------:R-:W-:Y:S05]  /*e9c0*/  EXIT ;  /* 0x000000000000794d */ /* 0x000fea0003800000 */
.L_x_2249:
[----:B------:R-:W-:Y:S01]  /*e9d0*/  UMOV UR4, 0xf0000000 ;  /* 0xf000000000047882 */ /* 0x000fe20000000000 */
[----:B------:R-:W-:Y:S01]  /*e9e0*/  UMOV UR5, 0x380fffff ;  /* 0x380fffff00057882 */ /* 0x000fe20000000000 */
[----:B------:R-:W0:Y:S01]  /*e9f0*/  F2F.F32.F64 R7, R4 ;  /* 0x0000000400077310 */ /* 0x000e220000301000 */
[----:B------:R-:W-:Y:S01]  /*ea00*/  DSETP.GEU.AND P0, PT, |R4|, UR4, PT ;  /* 0x0000000404007e2a */ /* 0x000fe2000bf0e200 */
[----:B------:R-:W-:Y:S01]  /*ea10*/  BSSY.RECONVERGENT B0, `(.L_x_2251) ;  /* 0x000000d000007945 */ /* 0x000fe20003800200 */
[----:B------:R-:W-:-:S12]  /*ea20*/  IMAD.MOV.U32 R0, RZ, RZ, 0x7f ;  /* 0x0000007fff007424 */ /* 0x000fd800078e00ff */
        /* <DEDUP_REMOVED lines=11> */
.L_x_2252:
[----:B------:R-:W-:Y:S05]  /*eae0*/  BSYNC.RECONVERGENT B0 ;  /* 0x0000000000007941 */ /* 0x000fea0003800200 */
.L_x_2251:
[----:B------:R-:W-:-:S05]  /*eaf0*/  LOP3.LUT R3, R0, 0x80, R3, 0xf8, !PT ;  /* 0x0000008000037812 */ /* 0x000fca00078ef803 */
[----:B------:R-:W-:Y:S01]  /*eb00*/  STG.E.U8 desc[UR36][R16.64], R3 ;  /* 0x0000000310007986 */ /* 0x000fe2000c101124 */
[----:B------:R-:W-:Y:S05]  /*eb10*/  EXIT ;  /* 0x000000000000794d */ /* 0x000fea0003800000 */
.L_x_2248:
        /* <DEDUP_REMOVED lines=16> */
.L_x_2254:
[----:B------:R-:W-:Y:S02]  /*ec20*/  ISETP.GT.U32.AND P0, PT, R2, 0x7f800000, PT ;  /* 0x7f8000000200780c */ /* 0x000fe40003f04070 */
[----:B------:R-:W-:-:S04]  /*ec30*/  MOV R0, 0x7f ;  /* 0x0000007f00007802 */ /* 0x000fc80000000f00 */
[----:B------:R-:W-:-:S07]  /*ec40*/  SEL R0, R0, 0x7c, P0 ;  /* 0x0000007c00007807 */ /* 0x000fce0000000000 */
.L_x_2255:
[----:B------:R-:W-:Y:S05]  /*ec50*/  BSYNC.RECONVERGENT B0 ;  /* 0x0000000000007941 */ /* 0x000fea0003800200 */
.L_x_2253:
[----:B------:R-:W-:-:S04]  /*ec60*/  SHF.R.U32.HI R3, RZ, 0x18, R3 ;  /* 0x00000018ff037819 */ /* 0x000fc80000011603 */
[----:B------:R-:W-:-:S05]  /*ec70*/  LOP3.LUT R3, R0, 0x80, R3, 0xf8, !PT ;  /* 0x0000008000037812 */ /* 0x000fca00078ef803 */
[----:B------:R-:W-:Y:S01]  /*ec80*/  STG.E.U8 desc[UR36][R16.64], R3 ;  /* 0x0000000310007986 */ /* 0x000fe2000c101124 */
[----:B------:R-:W-:Y:S05]  /*ec90*/  EXIT ;  /* 0x000000000000794d */ /* 0x000fea0003800000 */
.L_x_2247:
[----:B------:R-:W-:Y:S01]  /*eca0*/  UMOV UR4, 0xf0000000 ;  /* 0xf000000000047882 */ /* 0x000fe20000000000 */
[----:B------:R-:W-:Y:S01]  /*ecb0*/  UMOV UR5, 0x380fffff ;  /* 0x380fffff00057882 */ /* 0x000fe20000000000 */
[----:B------:R-:W0:Y:S01]  /*ecc0*/  F2F.F32.F64 R0, R4 ;  /* 0x0000000400007310 */ /* 0x000e220000301000 */
[----:B------:R-:W-:-:S14]  /*ecd0*/  DSETP.GEU.AND P0, PT, |R4|, UR4, PT ;  /* 0x0000000404007e2a */ /* 0x000fdc000bf0e200 */
[----:B0-----:R-:W-:-:S05]  /*ece0*/  @!P0 FMUL R0, R0, 1.175494350822287508e-38 ;  /* 0x0080000000008820 */ /* 0x001fca0000400000 */
[----:B------:R-:W-:-:S05]  /*ecf0*/  F2FP.BF16.F32.PACK_AB R0, RZ, R0 ;  /* 0x00000000ff00723e */ /* 0x000fca00000010ff */
[----:B------:R-:W-:Y:S01]  /*ed00*/  STG.E.U16 desc[UR36][R16.64], R0 ;  /* 0x0000000010007986 */ /* 0x000fe2000c101524 */
[----:B------:R-:W-:Y:S05]  /*ed10*/  EXIT ;  /* 0x000000000000794d */ /* 0x000fea0003800000 */
.L_x_2256:
        /* <DEDUP_REMOVED lines=14> */
.L_x_17270:


//--------------------- .text._ZN2at6native27unrolled_elementwise_kernelIZZZNS0_16acos_kernel_cudaERNS_18TensorIteratorBaseEENKUlvE0_clEvENKUlvE_clEvEUldE_St5arrayIPcLm2EELi4E23TrivialOffsetCalculatorILi1EjESB_NS0_6memory12LoadWithCastILi1EEENSC_13StoreWithCastILi1EEEEEviT_T0_T2_T3_T4_T5_ --------------------------
	.section	.text._ZN2at6native27unrolled_elementwise_kernelIZZZNS0_16acos_kernel_cudaERNS_18TensorIteratorBaseEENKUlvE0_clEvENKUlvE_clEvEUldE_St5arrayIPcLm2EELi4E23TrivialOffsetCalculatorILi1EjESB_NS0_6memory12LoadWithCastILi1EEENSC_13StoreWithCastILi1EEEEEviT_T0_T2_T3_T4_T5_,"ax",@progbits
	.align	128
        .global         _ZN2at6native27unrolled_elementwise_kernelIZZZNS0_16acos_kernel_cudaERNS_18TensorIteratorBaseEENKUlvE0_clEvENKUlvE_clEvEUldE_St5arrayIPcLm2EELi4E23TrivialOffsetCalculatorILi1EjESB_NS0_6memory12LoadWithCastILi1EEENSC_13StoreWithCastILi1EEEEEviT_T0_T2_T3_T4_T5_
        .type           _ZN2at6native27unrolled_elementwise_kernelIZZZNS0_16acos_kernel_cudaERNS_18TensorIteratorBaseEENKUlvE0_clEvENKUlvE_clEvEUldE_St5arrayIPcLm2EELi4E23TrivialOffsetCalculatorILi1EjESB_NS0_6memory12LoadWithCastILi1EEENSC_13StoreWithCastILi1EEEEEviT_T0_T2_T3_T4_T5_,@function
        .size           _ZN2at6native27unrolled_elementwise_kernelIZZZNS0_16acos_kernel_cudaERNS_18TensorIteratorBaseEENKUlvE0_clEvENKUlvE_clEvEUldE_St5arrayIPcLm2EELi4E23TrivialOffsetCalculatorILi1EjESB_NS0_6memory12LoadWithCastILi1EEENSC_13StoreWithCastILi1EEEEEviT_T0_T2_T3_T4_T5_,(.L_x_17271 - _ZN2at6native27unrolled_elementwise_kernelIZZZNS0_16acos_kernel_cudaERNS_18TensorIteratorBaseEENKUlvE0_clEvENKUlvE_clEvEUldE_St5arrayIPcLm2EELi4E23TrivialOffsetCalculatorILi1EjESB_NS0_6memory12LoadWithCastILi1EEENSC_13StoreWithCastILi1EEEEEviT_T0_T2_T3_T4_T5_)
        .other          _ZN2at6native27unrolled_elementwise_kernelIZZZNS0_16acos_kernel_cudaERNS_18TensorIteratorBaseEENKUlvE0_clEvENKUlvE_clEvEUldE_St5arrayIPcLm2EELi4E23TrivialOffsetCalculatorILi1EjESB_NS0_6memory12LoadWithCastILi1EEENSC_13StoreWithCastILi1EEEEEviT_T0_T2_T3_T4_T5_,@"STO_CUDA_ENTRY STV_DEFAULT"
_ZN2at6native27unrolled_elementwise_kernelIZZZNS0_16acos_kernel_cudaERNS_18TensorIteratorBaseEENKUlvE0_clEvENKUlvE_clEvEUldE_St5arrayIPcLm2EELi4E23TrivialOffsetCalculatorILi1EjESB_NS0_6memory12LoadWithCastILi1EEENSC_13StoreWithCastILi1EEEEEviT_T0_T2_T3_T4_T5_:
.text._ZN2at6native27unrolled_elementwise_kernelIZZZNS0_16acos_kernel_cudaERNS_18TensorIteratorBaseEENKUlvE0_clEvENKUlvE_clEvEUldE_St5arrayIPcLm2EELi4E23TrivialOffsetCalculatorILi1EjESB_NS0_6memory12LoadWithCastILi1EEENSC_13StoreWithCastILi1EEEEEviT_T0_T2_T3_T4_T5_:
[----:B------:R-:W0:Y:S01]  /*0000*/  LDC R1, c[0x0][0x37c] ;  /* 0x0000df00ff017b82 */ /* 0x000e220000000800 */
[----:B------:R-:W1:Y:S07]  /*0010*/  S2R R18, SR_CTAID.X ;  /* 0x0000000000127919 */ /* 0x000e6e0000002500 */
[----:B------:R-:W1:Y:S01]  /*0020*/  LDC R19, c[0x0][0x380] ;  /* 0x0000e000ff137b82 */ /* 0x000e620000000800 */
[----:B------:R-:W2:Y:S01]  /*0030*/  LDCU.64 UR36, c[0x0][0x358] ;  /* 0x00006b00ff2477ac */ /* 0x000ea20008000a00 */
[----:B------:R-:W-:Y:S01]  /*0040*/  BSSY.RECONVERGENT B7, `(.L_x_2257) ;  /* 0x00000fa000077945 */ /* 0x000fe20003800200 */
[----:B------:R-:W3:Y:S01]  /*0050*/  S2R R2, SR_TID.X ;  /* 0x0000000000027919 */ /* 0x000ee20000002100 */
[----:B------:R-:W-:Y:S01]  /*0060*/  CS2R R28, SRZ ;  /* 0x00000000001c7805 */ /* 0x000fe2000001ff00 */
        /* <DEDUP_REMOVED lines=24> */
[----:B--2---:R0:W1:Y:S01]  /*01f0*/  I2F.F64.S16 R28, R2 ;  /* 0x00000002001c7312 */ /* 0x0040620000101c00 */
[----:B------:R-:W-:Y:S05]  /*0200*/  BRA `(.L_x_2265) ;  /* 0x0000000c006c7947 */ /* 0x000fea0003800000 */
.L_x_2263:
[----:B------:R-:W2:Y:S02]  /*0210*/  LDG.E.U8 R2, desc[UR36][R2.64] ;  /* 0x0000002402027981 */ /* 0x000ea4000c1e1100 */
[----:B--2---:R0:W1:Y:S01]  /*0220*/  I2F.F64.U16 R28, R2 ;  /* 0x00000002001c7312 */ /* 0x0040620000101800 */
[----:B------:R-:W-:Y:S05]  /*0230*/  BRA `(.L_x_2265) ;  /* 0x0000000c00607947 */ /* 0x000fea0003800000 */
.L_x_2262:
        /* <DEDUP_REMOVED lines=9> */
.L_x_2267:
[----:B------:R-:W2:Y:S02]  /*02d0*/  LDG.E R2, desc[UR36][R2.64] ;  /* 0x0000002402027981 */ /* 0x000ea4000c1e1900 */
[----:B--2---:R1:W2:Y:S01]  /*02e0*/  I2F.F64 R28, R2 ;  /* 0x00000002001c7312 */ /* 0x0042a20000201c00 */
[----:B------:R-:W-:Y:S05]  /*02f0*/  BRA `(.L_x_2265) ;  /* 0x0000000c00307947 */ /* 0x000fea0003800000 */
.L_x_2266:
[----:B------:R-:W2:Y:S02]  /*0300*/  LDG.E.U16 R2, desc[UR36][R2.64] ;  /* 0x0000002402027981 */ /* 0x000ea4000c1e1500 */
[----:B--2---:R3:W4:Y:S01]  /*0310*/  I2F.F64.S16 R28, R2 ;  /* 0x00000002001c7312 */ /* 0x0047220000101c00 */
[----:B------:R-:W-:Y:S05]  /*0320*/  BRA `(.L_x_2265) ;  /* 0x0000000c00247947 */ /* 0x000fea0003800000 */
.L_x_2261:
        /* <DEDUP_REMOVED lines=10> */
.L_x_2269:
[----:B------:R-:W2:Y:S02]  /*03d0*/  LDG.E.U16 R0, desc[UR36][R2.64] ;  /* 0x0000002402007981 */ /* 0x000ea4000c1e1500 */
[----:B--2---:R-:W-:-:S05]  /*03e0*/  HADD2.F32 R0, -RZ, R0.H0_H0 ;  /* 0x20000000ff007230 */ /* 0x004fca0000004100 */
[----:B------:R-:W-:-:S04]  /*03f0*/  FMUL.FTZ R0, R0, 1 ;  /* 0x3f80000000007820 */ /* 0x000fc80000410000 */
[----:B------:R0:W1:Y:S01]  /*0400*/  F2F.F64.F32 R28, R0 ;  /* 0x00000000001c7310 */ /* 0x0000620000201800 */
[----:B------:R-:W-:Y:S05]  /*0410*/  BRA `(.L_x_2265) ;  /* 0x0000000800e87947 */ /* 0x000fea0003800000 */
.L_x_2268:
        /* <DEDUP_REMOVED lines=10> */
.L_x_2271:
[----:B------:R-:W2:Y:S02]  /*04c0*/  LDG.E.U16 R2, desc[UR36][R2.64] ;  /* 0x0000002402027981 */ /* 0x000ea4000c1e1500 */
[----:B--2---:R-:W-:-:S05]  /*04d0*/  HADD2.F32 R0, -RZ, R2.H0_H0 ;  /* 0x20000002ff007230 */ /* 0x004fca0000004100 */
[----:B------:R-:W-:-:S04]  /*04e0*/  FMUL.FTZ R0, R0, 1 ;  /* 0x3f80000000007820 */ /* 0x000fc80000410000 */
[----:B------:R0:W1:Y:S01]  /*04f0*/  F2F.F64.F32 R28, R0 ;  /* 0x00000000001c7310 */ /* 0x0000620000201800 */
[----:B------:R-:W-:Y:S05]  /*0500*/  BRA `(.L_x_2265) ;  /* 0x0000000800ac7947 */ /* 0x000fea0003800000 */
.L_x_2270:
[----:B------:R0:W5:Y:S01]  /*0510*/  LDG.E.64 R28, desc[UR36][R2.64] ;  /* 0x00000024021c7981 */ /* 0x000162000c1e1b00 */
[----:B------:R-:W-:Y:S05]  /*0520*/  BRA `(.L_x_2265) ;  /* 0x0000000800a47947 */ /* 0x000fea0003800000 */
.L_x_2260:
        /* <DEDUP_REMOVED lines=13> */
.L_x_2274:
[----:B------:R0:W5:Y:S01]  /*0600*/  LDG.E.64 R28, desc[UR36][R2.64] ;  /* 0x00000024021c7981 */ /* 0x000162000c1e1b00 */
[----:B------:R-:W-:Y:S05]  /*0610*/  BRA `(.L_x_2265) ;  /* 0x0000000800687947 */ /* 0x000fea0003800000 */
.L_x_2273:
        /* <DEDUP_REMOVED lines=23> */
[----:B------:R-:W-:-:S05]  /*0790*/  LOP3.LUT R5, R5, 0x80000000, R0, 0xf8, !PT ;  /* 0x8000000005057812 */ /* 0x000fca00078ef800 */
[----:B------:R-:W-:-:S04]  /*07a0*/  FMUL.FTZ R5, R5, 1 ;  /* 0x3f80000005057820 */ /* 0x000fc80000410000 */
[----:B------:R0:W1:Y:S01]  /*07b0*/  F2F.F64.F32 R28, R5 ;  /* 0x00000005001c7310 */ /* 0x0000620000201800 */
[----:B------:R-:W-:Y:S05]  /*07c0*/  BRA `(.L_x_2265) ;  /* 0x0000000400fc7947 */ /* 0x000fea0003800000 */
.L_x_2276:
        /* <DEDUP_REMOVED lines=14> */
.L_x_2275:
[----:B------:R-:W2:Y:S02]  /*08b0*/  LDG.E.U16 R0, desc[UR36][R2.64] ;  /* 0x0000002402007981 */ /* 0x000ea4000c1e1500 */
[----:B--2---:R-:W-:-:S04]  /*08c0*/  IMAD.U32 R0, R0, 0x10000, RZ ;  /* 0x0001000000007824 */ /* 0x004fc800078e00ff */
[----:B------:R-:W-:-:S04]  /*08d0*/  FMUL.FTZ R0, R0, 1 ;  /* 0x3f80000000007820 */ /* 0x000fc80000410000 */
[----:B------:R0:W1:Y:S01]  /*08e0*/  F2F.F64.F32 R28, R0 ;  /* 0x00000000001c7310 */ /* 0x0000620000201800 */
[----:B------:R-:W-:Y:S05]  /*08f0*/  BRA `(.L_x_2265) ;  /* 0x0000000400b07947 */ /* 0x000fea0003800000 */
.L_x_2272:
        /* <DEDUP_REMOVED lines=9> */
[----:B--2---:R0:W1:Y:S01]  /*0990*/  I2F.F64.U16 R28, R2 ;  /* 0x00000002001c7312 */ /* 0x0040620000101800 */
[----:B------:R-:W-:Y:S05]  /*09a0*/  BRA `(.L_x_2265) ;  /* 0x0000000400847947 */ /* 0x000fea0003800000 */
.L_x_2279:
        /* <DEDUP_REMOVED lines=21> */
.L_x_2281:
[----:B------:R-:W-:Y:S05]  /*0b00*/  BSYNC.RECONVERGENT B0 ;  /* 0x0000000000007941 */ /* 0x000fea0003800200 */
.L_x_2280:
[----:B------:R-:W-:Y:S01]  /*0b10*/  IMAD.SHL.U32 R0, R0, 0x100000, RZ ;  /* 0x0010000000007824 */ /* 0x000fe200078e00ff */
[----:B------:R-:W-:-:S04]  /*0b20*/  LEA R2, R2, 0x3b800000, 0x17 ;  /* 0x3b80000002027811 */ /* 0x000fc800078eb8ff */
[----:B------:R-:W-:-:S05]  /*0b30*/  LOP3.LUT R0, R2, R0, R7, 0xfe, !PT ;  /* 0x0000000002007212 */ /* 0x000fca00078efe07 */
[----:B------:R-:W-:-:S04]  /*0b40*/  FMUL.FTZ R0, R0, 1 ;  /* 0x3f80000000007820 */ /* 0x000fc80000410000 */
[----:B------:R0:W1:Y:S01]  /*0b50*/  F2F.F64.F32 R28, R0 ;  /* 0x00000000001c7310 */ /* 0x0000620000201800 */
[----:B------:R-:W-:Y:S05]  /*0b60*/  BRA `(.L_x_2265) ;  /* 0x0000000400147947 */ /* 0x000fea0003800000 */
.L_x_2278:
        /* <DEDUP_REMOVED lines=21> */
.L_x_2283:
[----:B------:R-:W-:Y:S05]  /*0cc0*/  BSYNC.RECONVERGENT B0 ;  /* 0x0000000000007941 */ /* 0x000fea0003800200 */
.L_x_2282:
[----:B------:R-:W-:Y:S01]  /*0cd0*/  IMAD.SHL.U32 R0, R0, 0x200000, RZ ;  /* 0x0020000000007824 */ /* 0x000fe200078e00ff */
[----:B------:R-:W-:-:S04]  /*0ce0*/  LEA R2, R2, 0x37800000, 0x17 ;  /* 0x3780000002027811 */ /* 0x000fc800078eb8ff */
[----:B------:R-:W-:-:S05]  /*0cf0*/  LOP3.LUT R0, R2, R0, R7, 0xfe, !PT ;  /* 0x0000000002007212 */ /* 0x000fca00078efe07 */
[----:B------:R-:W-:-:S04]  /*0d00*/  FMUL.FTZ R0, R0, 1 ;  /* 0x3f80000000007820 */ /* 0x000fc80000410000 */
[----:B------:R0:W1:Y:S01]  /*0d10*/  F2F.F64.F32 R28, R0 ;  /* 0x00000000001c7310 */ /* 0x0000620000201800 */
[----:B------:R-:W-:Y:S05]  /*0d20*/  BRA `(.L_x_2265) ;  /* 0x0000000000a47947 */ /* 0x000fea0003800000 */
.L_x_2277:
[----:B------:R-:W-:-:S09]  /*0d30*/  UISETP.NE.AND UP0, UPT, UR4, 0x1c, UPT ;  /* 0x0000001c0400788c */ /* 0x000fd2000bf05270 */
[----:B------:R-:W-:Y:S05]  /*0d40*/  BRA.U !UP0, `(.L_x_2284) ;  /* 0x0000000108947547 */ /* 0x000fea000b800000 */
[----:B------:R-:W-:-:S09]  /*0d50*/  UISETP.NE.AND UP0, UPT, UR4, 0x1d, UPT ;  /* 0x0000001d0400788c */ /* 0x000fd2000bf05270 */
[----:B------:R-:W-:Y:S05]  /*0d60*/  BRA.U !UP0, `(.L_x_2285) ;  /* 0x0000000108807547 */ /* 0x000fea000b800000 */
[----:B------:R-:W-:-:S09]  /*0d70*/  UISETP.NE.AND UP0, UPT, UR4, 0x2c, UPT ;  /* 0x0000002c0400788c */ /* 0x000fd2000bf05270 */
[----:B------:R-:W-:Y:S05]  /*0d80*/  BRA.U !UP0, `(.L_x_2286) ;  /* 0x0000000108487547 */ /* 0x000fea000b800000 */
.L_x_2264:
        /* <DEDUP_REMOVED lines=16> */
.L_x_2287:
[----:B------:R-:W-:Y:S01]  /*0e90*/  CS2R R28, SRZ ;  /* 0x00000000001c7805 */ /* 0x000fe2000001ff00 */
[----:B------:R-:W-:Y:S06]  /*0ea0*/  BRA `(.L_x_2265) ;  /* 0x0000000000447947 */ /* 0x000fec0003800000 */
.L_x_2286:
[----:B------:R-:W2:Y:S01]  /*0eb0*/  LDG.E.U8 R0, desc[UR36][R2.64] ;  /* 0x0000002402007981 */ /* 0x000ea2000c1e1100 */
[----:B------:R-:W-:Y:S02]  /*0ec0*/  IMAD.MOV.U32 R28, RZ, RZ, 0x0 ;  /* 0x00000000ff1c7424 */ /* 0x000fe400078e00ff */
[----:B------:R-:W-:Y:S01]  /*0ed0*/  IMAD.MOV.U32 R29, RZ, RZ, 0x38000000 ;  /* 0x38000000ff1d7424 */ /* 0x000fe200078e00ff */
[----:B--2---:R-:W-:-:S13]  /*0ee0*/  ISETP.NE.AND P0, PT, R0, RZ, PT ;  /* 0x000000ff0000720c */ /* 0x004fda0003f05270 */
[----:B------:R-:W-:Y:S05]  /*0ef0*/  @!P0 BRA `(.L_x_2265) ;  /* 0x0000000000308947 */ /* 0x000fea0003800000 */
[----:B------:R-:W-:-:S13]  /*0f00*/  ISETP.NE.AND P0, PT, R0, 0xff, PT ;  /* 0x000000ff0000780c */ /* 0x000fda0003f05270 */
[----:B------:R-:W-:Y:S02]  /*0f10*/  @P0 IMAD.SHL.U32 R0, R0, 0x800000, RZ ;  /* 0x0080000000000824 */ /* 0x000fe400078e00ff */
[----:B------:R-:W-:Y:S02]  /*0f20*/  @!P0 IMAD.MOV.U32 R28, RZ, RZ, 0x20000000 ;  /* 0x20000000ff1c8424 */ /* 0x000fe400078e00ff */
[----:B------:R-:W-:Y:S02]  /*0f30*/  @!P0 IMAD.MOV.U32 R29, RZ, RZ, 0x7ff80000 ;  /* 0x7ff80000ff1d8424 */ /* 0x000fe400078e00ff */
[----:B------:R-:W-:-:S04]  /*0f40*/  @P0 FMUL.FTZ R0, R0, 1 ;  /* 0x3f80000000000820 */ /* 0x000fc80000410000 */
[----:B------:R0:W1:Y:S01]  /*0f50*/  @P0 F2F.F64.F32 R28, R0 ;  /* 0x00000000001c0310 */ /* 0x0000620000201800 */
[----:B------:R-:W-:Y:S05]  /*0f60*/  BRA `(.L_x_2265) ;  /* 0x0000000000147947 */ /* 0x000fea0003800000 */
.L_x_2285:
[----:B------:R-:W2:Y:S02]  /*0f70*/  LDG.E.64 R28, desc[UR36][R2.64] ;  /* 0x00000024021c7981 */ /* 0x000ea4000c1e1b00 */
[----:B--2---:R-:W0:Y:S01]  /*0f80*/  I2F.F64.U64 R28, R28 ;  /* 0x0000001c001c7312 */ /* 0x004e220000301800 */
[----:B------:R-:W-:Y:S05]  /*0f90*/  BRA `(.L_x_2265) ;  /* 0x0000000000087947 */ /* 0x000fea0003800000 */
.L_x_2284:
[----:B------:R-:W2:Y:S02]  /*0fa0*/  LDG.E R2, desc[UR36][R2.64] ;  /* 0x0000002402027981 */ /* 0x000ea4000c1e1900 */
[----:B--2---:R0:W1:Y:S02]  /*0fb0*/  I2F.F64.U32 R28, R2 ;  /* 0x00000002001c7312 */ /* 0x0040640000201800 */
.L_x_2265:
[----:B------:R-:W-:Y:S05]  /*0fc0*/  BSYNC.RECONVERGENT B6 ;  /* 0x0000000000067941 */ /* 0x000fea0003800200 */
.L_x_2259:
[----:B01-3--:R-:W-:-:S07]  /*0fd0*/  VIADD R2, R23, 0x80 ;  /* 0x0000008017027836 */ /* 0x00bfce0000000000 */
.L_x_2258:
[----:B------:R-:W-:Y:S05]  /*0fe0*/  BSYNC.RECONVERGENT B7 ;  /* 0x0000000000077941 */ /* 0x000fea0003800200 */
.L_x_2257:
[----:B------:R-:W-:Y:S01]  /*0ff0*/  ISETP.GE.AND P0, PT, R2, R19, PT ;  /* 0x000000130200720c */ /* 0x000fe20003f06270 */
[----:B------:R-:W-:Y:S01]  /*1000*/  BSSY.RECONVERGENT B7, `(.L_x_2288) ;  /* 0x00000f6000077945 */ /* 0x000fe20003800200 */
[----:B------:R-:W-:-:S11]  /*1010*/  CS2R R26, SRZ ;  /* 0x00000000001a7805 */ /* 0x000fd6000001ff00 */
[----:B------:R-:W-:Y:S05]  /*1020*/  @P0 BRA `(.L_x_2289) ;  /* 0x0000000c00cc0947 */ /* 0x000fea0003800000 */
        /* <DEDUP_REMOVED lines=18> */
[----:B------:R-:W3:Y:S02]  /*1150*/  LDG.E.S8 R4, desc[UR36][R4.64] ;  /* 0x0000002404047981 */ /* 0x000ee4000c1e1300 */
[----:B---3--:R0:W1:Y:S01]  /*1160*/  I2F.F64.S16 R26, R4 ;  /* 0x00000004001a7312 */ /* 0x0080620000101c00 */
[----:B------:R-:W-:Y:S05]  /*1170*/  BRA `(.L_x_2296) ;  /* 0x0000000c00707947 */ /* 0x000fea0003800000 */
.L_x_2294:
[----:B------:R-:W3:Y:S02]  /*1180*/  LDG.E.U8 R4, desc[UR36][R4.64] ;  /* 0x0000002404047981 */ /* 0x000ee4000c1e1100 */
[----:B---3--:R0:W1:Y:S01]  /*1190*/  I2F.F64.U16 R26, R4 ;  /* 0x00000004001a7312 */ /* 0x0080620000101800 */
[----:B------:R-:W-:Y:S05]  /*11a0*/  BRA `(.L_x_2296) ;  /* 0x0000000c00647947 */ /* 0x000fea0003800000 */
.L_x_2293:
[----:B------:R-:W-:-:S09]  /*11b0*/  UISETP.NE.AND UP0, UPT, UR4, 0x2, UPT ;  /* 0x000000020400788c */ /* 0x000fd2000bf05270 */
[----:B------:R-:W-:Y:S05]  /*11c0*/  BRA.U !UP0, `(.L_x_2297) ;  /* 0x0000000108287547 */ /* 0x000fea000b800000 */
[----:B------:R-:W-:-:S09]  /*11d0*/  UISETP.NE.AND UP0, UPT, UR4, 0x3, UPT ;  /* 0x000000030400788c */ /* 0x000fd2000bf05270 */
[----:B------:R-:W-:Y:S05]  /*11e0*/  BRA.U !UP0, `(.L_x_2298) ;  /* 0x0000000108147547 */ /* 0x000fea000b800000 */
[----:B------:R-:W-:-:S09]  /*11f0*/  UISETP.NE.AND UP0, UPT, UR4, 0x4, UPT ;  /* 0x000000040400788c */ /* 0x000fd2000bf05270 */
[----:B------:R-:W-:Y:S05]  /*1200*/  BRA.U UP0, `(.L_x_2295) ;  /* 0x0000000900f07547 */ /* 0x000fea000b800000 */
[----:B------:R-:W3:Y:S02]  /*1210*/  LDG.E.64 R26, desc[UR36][R4.64] ;  /* 0x00000024041a7981 */ /* 0x000ee4000c1e1b00 */
[----:B---3--:R-:W0:Y:S01]  /*1220*/  I2F.F64.S64 R26, R26 ;  /* 0x0000001a001a7312 */ /* 0x008e220000301c00 */
[----:B------:R-:W-:Y:S05]  /*1230*/  BRA `(.L_x_2296) ;  /* 0x0000000c00407947 */ /* 0x000fea0003800000 */
.L_x_2298:
[----:B------:R-:W3:Y:S02]  /*1240*/  LDG.E R4, desc[UR36][R4.64] ;  /* 0x0000002404047981 */ /* 0x000ee4000c1e1900 */
[----:B---3--:R0:W1:Y:S01]  /*1250*/  I2F.F64 R26, R4 ;  /* 0x00000004001a7312 */ /* 0x0080620000201c00 */
[----:B------:R-:W-:Y:S05]  /*1260*/  BRA `(.L_x_2296) ;  /* 0x0000000c00347947 */ /* 0x000fea0003800000 */
.L_x_2297:
[----:B------:R-:W3:Y:S02]  /*1270*/  LDG.E.U16 R4, desc[UR36][R4.64] ;  /* 0x0000002404047981 */ /* 0x000ee4000c1e1500 */
[----:B---3--:R0:W1:Y:S01]  /*1280*/  I2F.F64.S16 R26, R4 ;  /* 0x00000004001a7312 */ /* 0x0080620000101c00 */
[----:B------:R-:W-:Y:S05]  /*1290*/  BRA `(.L_x_2296) ;  /* 0x0000000c00287947 */ /* 0x000fea0003800000 */
.L_x_2292:
[----:B------:R-:W-:-:S09]  /*12a0*/  UISETP.GT.AND UP0, UPT, UR4, 0x6, UPT ;  /* 0x000000060400788c */ /* 0x000fd2000bf04270 */
[----:B------:R-:W-:Y:S05]  /*12b0*/  BRA.U UP0, `(.L_x_2299) ;  /* 0x0000000100347547 */ /* 0x000fea000b800000 */
[----:B------:R-:W-:-:S09]  /*12c0*/  UISETP.NE.AND UP0, UPT, UR4, 0x5, UPT ;  /* 0x000000050400788c */ /* 0x000fd2000bf05270 */
[----:B------:R-:W-:Y:S05]  /*12d0*/  BRA.U !UP0, `(.L_x_2300) ;  /* 0x0000000108187547 */ /* 0x000fea000b800000 */
[----:B------:R-:W-:-:S09]  /*12e0*/  UISETP.NE.AND UP0, UPT, UR4, 0x6, UPT ;  /* 0x000000060400788c */ /* 0x000fd2000bf05270 */
[----:B------:R-:W-:Y:S05]  /*12f0*/  BRA.U UP0, `(.L_x_2295) ;  /* 0x0000000900b47547 */ /* 0x000fea000b800000 */
[----:B------:R-:W3:Y:S02]  /*1300*/  LDG.E R26, desc[UR36][R4.64] ;  /* 0x00000024041a7981 */ /* 0x000ee4000c1e1900 */
[----:B---3--:R-:W-:-:S06]  /*1310*/  FMUL.FTZ R26, R26, 1 ;  /* 0x3f8000001a1a7820 */ /* 0x008fcc0000410000 */
[----:B------:R-:W3:Y:S01]  /*1320*/  F2F.F64.F32 R26, R26 ;  /* 0x0000001a001a7310 */ /* 0x000ee20000201800 */
[----:B------:R-:W-:Y:S05]  /*1330*/  BRA `(.L_x_2296) ;  /* 0x0000000c00007947 */ /* 0x000fea0003800000 */
.L_x_2300:
[----:B------:R-:W3:Y:S02]  /*1340*/  LDG.E.U16 R0, desc[UR36][R4.64] ;  /* 0x0000002404007981 */ /* 0x000ee4000c1e1500 */
[----:B---3--:R-:W-:-:S05]  /*1350*/  HADD2.F32 R0, -RZ, R0.H0_H0 ;  /* 0x20000000ff007230 */ /* 0x008fca0000004100 */
[----:B------:R-:W-:-:S04]  /*1360*/  FMUL.FTZ R0, R0, 1 ;  /* 0x3f80000000007820 */ /* 0x000fc80000410000 */
[----:B------:R0:W1:Y:S01]  /*1370*/  F2F.F64.F32 R26, R0 ;  /* 0x00000000001a7310 */ /* 0x0000620000201800 */
[----:B------:R-:W-:Y:S05]  /*1380*/  BRA `(.L_x_2296) ;  /* 0x0000000800ec7947 */ /* 0x000fea0003800000 */
.L_x_2299:
[----:B------:R-:W-:-:S09]  /*1390*/  UISETP.NE.AND UP0, UPT, UR4, 0x7, UPT ;  /* 0x000000070400788c */ /* 0x000fd2000bf05270 */
[----:B------:R-:W-:Y:S05]  /*13a0*/  BRA.U !UP0, `(.L_x_2301) ;  /* 0x0000000108347547 */ /* 0x000fea000b800000 */
[----:B------:R-:W-:-:S09]  /*13b0*/  UISETP.NE.AND UP0, UPT, UR4, 0x8, UPT ;  /* 0x000000080400788c */ /* 0x000fd2000bf05270 */
[----:B------:R-:W-:Y:S05]  /*13c0*/  BRA.U !UP0, `(.L_x_2302) ;  /* 0x0000000108187547 */ /* 0x000fea000b800000 */
[----:B------:R-:W-:-:S09]  /*13d0*/  UISETP.NE.AND UP0, UPT, UR4, 0x9, UPT ;  /* 0x000000090400788c */ /* 0x000fd2000bf05270 */
[----:B------:R-:W-:Y:S05]  /*13e0*/  BRA.U UP0, `(.L_x_2295) ;  /* 0x0000000900787547 */ /* 0x000fea000b800000 */
[----:B------:R-:W3:Y:S02]  /*13f0*/  LDG.E R4, desc[UR36][R4.64] ;  /* 0x0000002404047981 */ /* 0x000ee4000c1e1900 */
[----:B---3--:R-:W-:-:S06]  /*1400*/  FMUL.FTZ R26, R4, 1 ;  /* 0x3f800000041a7820 */ /* 0x008fcc0000410000 */
[----:B------:R-:W0:Y:S01]  /*1410*/  F2F.F64.F32 R26, R26 ;  /* 0x0000001a001a7310 */ /* 0x000e220000201800 */
[----:B------:R-:W-:Y:S05]  /*1420*/  BRA `(.L_x_2296) ;  /* 0x0000000800c47947 */ /* 0x000fea0003800000 */
.L_x_2302:
[----:B------:R-:W3:Y:S02]  /*1430*/  LDG.E.U16 R4, desc[UR36][R4.64] ;  /* 0x0000002404047981 */ /* 0x000ee4000c1e1500 */
[----:B---3--:R-:W-:-:S05]  /*1440*/  HADD2.F32 R0, -RZ, R4.H0_H0 ;  /* 0x20000004ff007230 */ /* 0x008fca0000004100 */
[----:B------:R-:W-:-:S04]  /*1450*/  FMUL.FTZ R0, R0, 1 ;  /* 0x3f80000000007820 */ /* 0x000fc80000410000 */
[----:B------:R0:W1:Y:S01]  /*1460*/  F2F.F64.F32 R26, R0 ;  /* 0x00000000001a7310 */ /* 0x0000620000201800 */
[----:B------:R-:W-:Y:S05]  /*1470*/  BRA `(.L_x_2296) ;  /* 0x0000000800b07947 */ /* 0x000fea0003800000 */
.L_x_2301:
[----:B------:R0:W5:Y:S01]  /*1480*/  LDG.E.64 R26, desc[UR36][R4.64] ;  /* 0x00000024041a7981 */ /* 0x000162000c1e1b00 */
[----:B------:R-:W-:Y:S05]  /*1490*/  BRA `(.L_x_2296) ;  /* 0x0000000800a87947 */ /* 0x000fea0003800000 */
.L_x_2291:
        /* <DEDUP_REMOVED lines=8> */
[----:B------:R-:W3:Y:S01]  /*1520*/  LDG.E.U8 R4, desc[UR36][R4.64] ;  /* 0x0000002404047981 */ /* 0x000ee2000c1e1100 */
[----:B------:R-:W-:Y:S01]  /*1530*/  IMAD.MOV.U32 R26, RZ, RZ, RZ ;  /* 0x000000ffff1a7224 */ /* 0x000fe200078e00ff */
[----:B---3--:R-:W-:-:S04]  /*1540*/  ISETP.NE.AND P0, PT, R4, RZ, PT ;  /* 0x000000ff0400720c */ /* 0x008fc80003f05270 */
[----:B------:R-:W-:Y:S01]  /*1550*/  FSEL R27, RZ, 1.875, !P0 ;  /* 0x3ff00000ff1b7808 */ /* 0x000fe20004000000 */
[----:B------:R-:W-:Y:S08]  /*1560*/  BRA `(.L_x_2296) ;  /* 0x0000000800747947 */ /* 0x000ff00003800000 */
.L_x_2305:
[----:B------:R0:W5:Y:S01]  /*1570*/  LDG.E.64 R26, desc[UR36][R4.64] ;  /* 0x00000024041a7981 */ /* 0x000162000c1e1b00 */
[----:B------:R-:W-:Y:S05]  /*1580*/  BRA `(.L_x_2296) ;  /* 0x00000008006c7947 */ /* 0x000fea0003800000 */
.L_x_2304:
[----:B------:R-:W-:-:S09]  /*1590*/  UISETP.NE.AND UP0, UPT, UR4, 0xf, UPT ;  /* 0x0000000f0400788c */ /* 0x000fd2000bf05270 */
[----:B------:R-:W-:Y:S05]  /*15a0*/  BRA.U !UP0, `(.L_x_2306) ;  /* 0x0000000108a07547 */ /* 0x000fea000b800000 */
[----:B------:R-:W-:-:S09]  /*15b0*/  UISETP.NE.AND UP0, UPT, UR4, 0x17, UPT ;  /* 0x000000170400788c */ /* 0x000fd2000bf05270 */
[----:B------:R-:W-:Y:S05]  /*15c0*/  BRA.U !UP0, `(.L_x_2307) ;  /* 0x00000001085c7547 */ /* 0x000fea000b800000 */
[----:B------:R-:W-:-:S09]  /*15d0*/  UISETP.NE.AND UP0, UPT, UR4, 0x18, UPT ;  /* 0x000000180400788c */ /* 0x000fd2000bf05270 */
[----:B------:R-:W-:Y:S05]  /*15e0*/  BRA.U UP0, `(.L_x_2295) ;  /* 0x0000000500f87547 */ /* 0x000fea000b800000 */
[----:B------:R-:W3:Y:S01]  /*15f0*/  LDG.E.U8 R0, desc[UR36][R4.64] ;  /* 0x0000002404007981 */ /* 0x000ee2000c1e1100 */
[----:B------:R-:W-:Y:S02]  /*1600*/  IMAD.MOV.U32 R7, RZ, RZ, 0x1f ;  /* 0x0000001fff077424 */ /* 0x000fe400078e00ff */
[----:B---3--:R-:W-:-:S05]  /*1610*/  IMAD.SHL.U32 R0, R0, 0x1000000, RZ ;  /* 0x0100000000007824 */ /* 0x008fca00078e00ff */
        /* <DEDUP_REMOVED lines=18> */
.L_x_2307:
[----:B------:R-:W3:Y:S02]  /*1740*/  LDG.E.U8 R4, desc[UR36][R4.64] ;  /* 0x0000002404047981 */ /* 0x000ee4000c1e1100 */
[C---:B---3--:R-:W-:Y:S02]  /*1750*/  IMAD.SHL.U32 R0, R4.reuse, 0x2000000, RZ ;  /* 0x0200000004007824 */ /* 0x048fe400078e00ff */
        /* <DEDUP_REMOVED lines=9> */
[----:B------:R-:W-:-:S05]  /*17f0*/  LOP3.LUT R0, R0, 0x80000000, R3, 0xf8, !PT ;  /* 0x8000000000007812 */ /* 0x000fca00078ef803 */
[----:B------:R-:W-:-:S04]  /*1800*/  FMUL.FTZ R0, R0, 1 ;  /* 0x3f80000000007820 */ /* 0x000fc80000410000 */
[----:B------:R0:W1:Y:S01]  /*1810*/  F2F.F64.F32 R26, R0 ;  /* 0x00000000001a7310 */ /* 0x0000620000201800 */
[----:B------:R-:W-:Y:S05]  /*1820*/  BRA `(.L_x_2296) ;  /* 0x0000000400c47947 */ /* 0x000fea0003800000 */
.L_x_2306:
[----:B------:R-:W3:Y:S02]  /*1830*/  LDG.E.U16 R0, desc[UR36][R4.64] ;  /* 0x0000002404007981 */ /* 0x000ee4000c1e1500 */
[----:B---3--:R-:W-:-:S04]  /*1840*/  IMAD.U32 R0, R0, 0x10000, RZ ;  /* 0x0001000000007824 */ /* 0x008fc800078e00ff */
[----:B------:R-:W-:-:S04]  /*1850*/  FMUL.FTZ R0, R0, 1 ;  /* 0x3f80000000007820 */ /* 0x000fc80000410000 */
[----:B------:R0:W1:Y:S01]  /*1860*/  F2F.F64.F32 R26, R0 ;  /* 0x00000000001a7310 */ /* 0x0000620000201800 */
[----:B------:R-:W-:Y:S05]  /*1870*/  BRA `(.L_x_2296) ;  /* 0x0000000400b07947 */ /* 0x000fea0003800000 */
.L_x_2303:
        /* <DEDUP_REMOVED lines=8> */
[----:B------:R-:W3:Y:S02]  /*1900*/  LDG.E.U16 R4, desc[UR36][R4.64] ;  /* 0x0000002404047981 */ /* 0x000ee4000c1e1500 */
[----:B---3--:R0:W1:Y:S01]  /*1910*/  I2F.F64.U16 R26, R4 ;  /* 0x00000004001a7312 */ /* 0x0080620000101800 */
[----:B------:R-:W-:Y:S05]  /*1920*/  BRA `(.L_x_2296) ;  /* 0x0000000400847947 */ /* 0x000fea0003800000 */
.L_x_2310:
[----:B------:R-:W3:Y:S01]  /*1930*/  LDG.E.U8 R4, desc[UR36][R4.64] ;  /* 0x0000002404047981 */ /* 0x000ee2000c1e1100 */
[----:B------:R-:W-:Y:S02]  /*1940*/  CS2R R26, SRZ ;  /* 0x00000000001a7805 */ /* 0x000fe4000001ff00 */
[----:B---3--:R-:W-:-:S13]  /*1950*/  ISETP.NE.AND P0, PT, R4, RZ, PT ;  /* 0x000000ff0400720c */ /* 0x008fda0003f05270 */
        /* <DEDUP_REMOVED lines=18> */
.L_x_2312:
[----:B------:R-:W-:Y:S05]  /*1a80*/  BSYNC.RECONVERGENT B0 ;  /* 0x0000000000007941 */ /* 0x000fea0003800200 */
.L_x_2311:
[----:B------:R-:W-:Y:S01]  /*1a90*/  IMAD.SHL.U32 R0, R0, 0x100000, RZ ;  /* 0x0010000000007824 */ /* 0x000fe200078e00ff */
[----:B------:R-:W-:-:S04]  /*1aa0*/  LEA R3, R3, 0x3b800000, 0x17 ;  /* 0x3b80000003037811 */ /* 0x000fc800078eb8ff */
[----:B------:R-:W-:-:S05]  /*1ab0*/  LOP3.LUT R0, R3, R0, R7, 0xfe, !PT ;  /* 0x0000000003007212 */ /* 0x000fca00078efe07 */
[----:B------:R-:W-:-:S04]  /*1ac0*/  FMUL.FTZ R0, R0, 1 ;  /* 0x3f80000000007820 */ /* 0x000fc80000410000 */
[----:B------:R0:W1:Y:S01]  /*1ad0*/  F2F.F64.F32 R26, R0 ;  /* 0x00000000001a7310 */ /* 0x0000620000201800 */
[----:B------:R-:W-:Y:S05]  /*1ae0*/  BRA `(.L_x_2296) ;  /* 0x0000000400147947 */ /* 0x000fea0003800000 */
.L_x_2309:
        /* <DEDUP_REMOVED lines=21> */
.L_x_2314:
[----:B------:R-:W-:Y:S05]  /*1c40*/  BSYNC.RECONVERGENT B0 ;  /* 0x0000000000007941 */ /* 0x000fea0003800200 */
.L_x_2313:
[----:B------:R-:W-:Y:S01]  /*1c50*/  IMAD.SHL.U32 R0, R0, 0x200000, RZ ;  /* 0x0020000000007824 */ /* 0x000fe200078e00ff */
[----:B------:R-:W-:-:S04]  /*1c60*/  LEA R3, R3, 0x37800000, 0x17 ;  /* 0x3780000003037811 */ /* 0x000fc800078eb8ff */
[----:B------:R-:W-:-:S05]  /*1c70*/  LOP3.LUT R0, R3, R0, R7, 0xfe, !PT ;  /* 0x0000000003007212 */ /* 0x000fca00078efe07 */
[----:B------:R-:W-:-:S04]  /*1c80*/  FMUL.FTZ R0, R0, 1 ;  /* 0x3f80000000007820 */ /* 0x000fc80000410000 */
[----:B------:R0:W1:Y:S01]  /*1c90*/  F2F.F64.F32 R26, R0 ;  /* 0x00000000001a7310 */ /* 0x0000620000201800 */
[----:B------:R-:W-:Y:S05]  /*1ca0*/  BRA `(.L_x_2296) ;  /* 0x0000000000a47947 */ /* 0x000fea0003800000 */
.L_x_2308:
        /* <DEDUP_REMOVED lines=8> */
[----:B------:R-:W-:Y:S01]  /*1d30*/  IMAD.MOV.U32 R27, RZ, RZ, 0x38000000 ;  /* 0x38000000ff1b7424 */ /* 0x000fe200078e00ff */
[----:B---3--:R-:W-:-:S13]  /*1d40*/  ISETP.NE.AND P0, PT, R0, RZ, PT ;  /* 0x000000ff0000720c */ /* 0x008fda0003f05270 */
        /* <DEDUP_REMOVED lines=8> */
.L_x_2295:
[----:B------:R-:W-:Y:S01]  /*1dd0*/  MOV R14, 0x0 ;  /* 0x00000000000e7802 */ /* 0x000fe20000000f00 */
[----:B------:R-:W0:Y:S01]  /*1de0*/  LDCU.64 UR4, c[0x4][0x158] ;  /* 0x01002b00ff0477ac */ /* 0x000e220008000a00 */
[----:B------:R-:W-:Y:S02]  /*1df0*/  IMAD.MOV.U32 R8, RZ, RZ, 0x4e ;  /* 0x0000004eff087424 */ /* 0x000fe400078e00ff */
[----:B------:R-:W-:Y:S01]  /*1e00*/  IMAD.MOV.U32 R12, RZ, RZ, 0x1 ;  /* 0x00000001ff0c7424 */ /* 0x000fe200078e00ff */
[----:B------:R-:W1:Y:S01]  /*1e10*/  LDCU.64 UR6, c[0x4][0x160] ;  /* 0x01002c00ff0677ac */ /* 0x000e620008000a00 */
[----:B------:R-:W3:Y:S01]  /*1e20*/  LDC.64 R14, c[0x4][R14] ;  /* 0x010000000e0e7b82 */ /* 0x000ee20000000a00 */
[----:B------:R-:W-:Y:S01]  /*1e30*/  IMAD.MOV.U32 R13, RZ, RZ, RZ ;  /* 0x000000ffff0d7224 */ /* 0x000fe200078e00ff */
[----:B------:R-:W2:Y:S01]  /*1e40*/  LDCU.64 UR8, c[0x4][0x38] ;  /* 0x01000700ff0877ac */ /* 0x000ea20008000a00 */
[----:B0-----:R-:W-:Y:S02]  /*1e50*/  IMAD.U32 R4, RZ, RZ, UR4 ;  /* 0x00000004ff047e24 */ /* 0x001fe4000f8e00ff */
[----:B------:R-:W-:-:S02]  /*1e60*/  IMAD.U32 R5, RZ, RZ, UR5 ;  /* 0x00000005ff057e24 */ /* 0x000fc4000f8e00ff */
[----:B-1----:R-:W-:Y:S02]  /*1e70*/  IMAD.U32 R6, RZ, RZ, UR6 ;  /* 0x00000006ff067e24 */ /* 0x002fe4000f8e00ff */
[----:B------:R-:W-:Y:S02]  /*1e80*/  IMAD.U32 R7, RZ, RZ, UR7 ;  /* 0x00000007ff077e24 */ /* 0x000fe4000f8e00ff */
[----:B--2---:R-:W-:Y:S02]  /*1e90*/  IMAD.U32 R10, RZ, RZ, UR8 ;  /* 0x00000008ff0a7e24 */ /* 0x004fe4000f8e00ff */
[----:B------:R-:W-:-:S07]  /*1ea0*/  IMAD.U32 R11, RZ, RZ, UR9 ;  /* 0x00000009ff0b7e24 */ /* 0x000fce000f8e00ff */
[----:B------:R-:W-:-:S07]  /*1eb0*/  LEPC R20, `(.L_x_2317) ;  /* 0x000000001014794e */ /* 0x000fce0000000000 */
[----:B---345:R-:W-:Y:S05]  /*1ec0*/  CALL.ABS.NOINC R14 ;  /* 0x000000000e007343 */ /* 0x038fea0003c00000 */
.L_x_2317:
[----:B------:R-:W-:Y:S01]  /*1ed0*/  CS2R R26, SRZ ;  /* 0x00000000001a7805 */ /* 0x000fe2000001ff00 */
[----:B------:R-:W-:Y:S06]  /*1ee0*/  BRA `(.L_x_2296) ;  /* 0x0000000000147947 */ /* 0x000fec0003800000 */
.L_x_2316:
[----:B------:R-:W3:Y:S02]  /*1ef0*/  LDG.E.64 R26, desc[UR36][R4.64] ;  /* 0x00000024041a7981 */ /* 0x000ee4000c1e1b00 */
[----:B---3--:R-:W0:Y:S01]  /*1f00*/  I2F.F64.U64 R26, R26 ;  /* 0x0000001a001a7312 */ /* 0x008e220000301800 */
[----:B------:R-:W-:Y:S05]  /*1f10*/  BRA `(.L_x_2296) ;  /* 0x0000000000087947 */ /* 0x000fea0003800000 */
.L_x_2315:
[----:B------:R-:W3:Y:S02]  /*1f20*/  LDG.E R4, desc[UR36][R4.64] ;  /* 0x0000002404047981 */ /* 0x000ee4000c1e1900 */
[----:B---3--:R0:W1:Y:S02]  /*1f30*/  I2F.F64.U32 R26, R4 ;  /* 0x00000004001a7312 */ /* 0x0080640000201800 */
.L_x_2296:
[----:B------:R-:W-:Y:S05]  /*1f40*/  BSYNC.RECONVERGENT B6 ;  /* 0x0000000000067941 */ /* 0x000fea0003800200 */
.L_x_2290:
[----:B------:R-:W-:-:S07]  /*1f50*/  VIADD R2, R2, 0x80 ;  /* 0x0000008002027836 */ /* 0x000fce0000000000 */
.L_x_2289:
[----:B------:R-:W-:Y:S05]  /*1f60*/  BSYNC.RECONVERGENT B7 ;  /* 0x0000000000077941 */ /* 0x000fea0003800200 */
.L_x_2288:
[----:B------:R-:W-:Y:S01]  /*1f70*/  ISETP.GE.AND P0, PT, R2, R19, PT ;  /* 0x000000130200720c */ /* 0x000fe20003f06270 */
[----:B------:R-:W-:Y:S01]  /*1f80*/  BSSY.RECONVERGENT B7, `(.L_x_2318) ;  /* 0x00000f6000077945 */ /* 0x000fe20003800200 */
[----:B------:R-:W-:-:S11]  /*1f90*/  CS2R R24, SRZ ;  /* 0x0000000000187805 */ /* 0x000fd6000001ff00 */
[----:B------:R-:W-:Y:S05]  /*1fa0*/  @P0 BRA `(.L_x_2319) ;  /* 0x0000000c00cc0947 */ /* 0x000fea0003800000 */
[----:B0-----:R-:W0:Y:S01]  /*1fb0*/  LDC.64 R4, c[0x0][0x390] ;  /* 0x0000e400ff047b82 */ /* 0x001e220000000a00 */
        /* <DEDUP_REMOVED lines=20> */
.L_x_2324:
[----:B------:R-:W2:Y:S02]  /*2100*/  LDG.E.U8 R4, desc[UR36][R4.64] ;  /* 0x0000002404047981 */ /* 0x000ea4000c1e1100 */
[----:B--2---:R0:W1:Y:S01]  /*2110*/  I2F.F64.U16 R24, R4 ;  /* 0x0000000400187312 */ /* 0x0040620000101800 */
[----:B------:R-:W-:Y:S05]  /*2120*/  BRA `(.L_x_2326) ;  /* 0x0000000c00647947 */ /* 0x000fea0003800000 */
.L_x_2323:
        /* <DEDUP_REMOVED lines=9> */
.L_x_2328:
[----:B------:R-:W2:Y:S02]  /*21c0*/  LDG.E R4, desc[UR36][R4.64] ;  /* 0x0000002404047981 */ /* 0x000ea4000c1e1900 */
[----:B--2---:R1:W2:Y:S01]  /*21d0*/  I2F.F64 R24, R4 ;  /* 0x0000000400187312 */ /* 0x0042a20000201c00 */
[----:B------:R-:W-:Y:S05]  /*21e0*/  BRA `(.L_x_2326) ;  /* 0x0000000c00347947 */ /* 0x000fea0003800000 */
.L_x_2327:
[----:B------:R-:W2:Y:S02]  /*21f0*/  LDG.E.U16 R4, desc[UR36][R4.64] ;  /* 0x0000002404047981 */ /* 0x000ea4000c1e1500 */
[----:B--2---:R0:W1:Y:S01]  /*2200*/  I2F.F64.S16 R24, R4 ;  /* 0x0000000400187312 */ /* 0x0040620000101c00 */
[----:B------:R-:W-:Y:S05]  /*2210*/  BRA `(.L_x_2326) ;  /* 0x0000000c00287947 */ /* 0x000fea0003800000 */
.L_x_2322:
        /* <DEDUP_REMOVED lines=10> */
.L_x_2330:
[----:B------:R-:W2:Y:S02]  /*22c0*/  LDG.E.U16 R0, desc[UR36][R4.64] ;  /* 0x0000002404007981 */ /* 0x000ea4000c1e1500 */
[----:B--2---:R-:W-:-:S05]  /*22d0*/  HADD2.F32 R0, -RZ, R0.H0_H0 ;  /* 0x20000000ff007230 */ /* 0x004fca0000004100 */
[----:B------:R-:W-:-:S04]  /*22e0*/  FMUL.FTZ R0, R0, 1 ;  /* 0x3f80000000007820 */ /* 0x000fc80000410000 */
[----:B------:R0:W1:Y:S01]  /*22f0*/  F2F.F64.F32 R24, R0 ;  /* 0x0000000000187310 */ /* 0x0000620000201800 */
[----:B------:R-:W-:Y:S05]  /*2300*/  BRA `(.L_x_2326) ;  /* 0x0000000800ec7947 */ /* 0x000fea0003800000 */
.L_x_2329:
        /* <DEDUP_REMOVED lines=10> */
.L_x_2332:
[----:B------:R-:W2:Y:S02]  /*23b0*/  LDG.E.U16 R4, desc[UR36][R4.64] ;  /* 0x0000002404047981 */ /* 0x000ea4000c1e1500 */
[----:B--2---:R-:W-:-:S05]  /*23c0*/  HADD2.F32 R0, -RZ, R4.H0_H0 ;  /* 0x20000004ff007230 */ /* 0x004fca0000004100 */
[----:B------:R-:W-:-:S04]  /*23d0*/  FMUL.FTZ R0, R0, 1 ;  /* 0x3f80000000007820 */ /* 0x000fc80000410000 */
[----:B------:R0:W1:Y:S01]  /*23e0*/  F2F.F64.F32 R24, R0 ;  /* 0x0000000000187310 */ /* 0x0000620000201800 */
[----:B------:R-:W-:Y:S05]  /*23f0*/  BRA `(.L_x_2326) ;  /* 0x0000000800b07947 */ /* 0x000fea0003800000 */
.L_x_2331:
[----:B------:R0:W5:Y:S01]  /*2400*/  LDG.E.64 R24, desc[UR36][R4.64] ;  /* 0x0000002404187981 */ /* 0x000162000c1e1b00 */
[----:B------:R-:W-:Y:S05]  /*2410*/  BRA `(.L_x_2326) ;  /* 0x0000000800a87947 */ /* 0x000fea0003800000 */
.L_x_2321:
        /* <DEDUP_REMOVED lines=13> */
.L_x_2335:
[----:B------:R0:W5:Y:S01]  /*24f0*/  LDG.E.64 R24, desc[UR36][R4.64] ;  /* 0x0000002404187981 */ /* 0x000162000c1e1b00 */
[----:B------:R-:W-:Y:S05]  /*2500*/  BRA `(.L_x_2326) ;  /* 0x00000008006c7947 */ /* 0x000fea0003800000 */
.L_x_2334:
        /* <DEDUP_REMOVED lines=27> */
.L_x_2337:
        /* <DEDUP_REMOVED lines=15> */
.L_x_2336:
[----:B------:R-:W2:Y:S02]  /*27b0*/  LDG.E.U16 R0, desc[UR36][R4.64] ;  /* 0x0000002404007981 */ /* 0x000ea4000c1e1500 */
[----:B--2---:R-:W-:-:S04]  /*27c0*/  IMAD.U32 R0, R0, 0x10000, RZ ;  /* 0x0001000000007824 */ /* 0x004fc800078e00ff */
[----:B------:R-:W-:-:S04]  /*27d0*/  FMUL.FTZ R0, R0, 1 ;  /* 0x3f80000000007820 */ /* 0x000fc80000410000 */
[----:B------:R0:W1:Y:S01]  /*27e0*/  F2F.F64.F32 R24, R0 ;  /* 0x0000000000187310 */ /* 0x0000620000201800 */
[----:B------:R-:W-:Y:S05]  /*27f0*/  BRA `(.L_x_2326) ;  /* 0x0000000400b07947 */ /* 0x000fea0003800000 */
.L_x_2333:
        /* <DEDUP_REMOVED lines=11> */
.L_x_2340:
        /* <DEDUP_REMOVED lines=21> */
.L_x_2342:
[----:B------:R-:W-:Y:S05]  /*2a00*/  BSYNC.RECONVERGENT B0 ;  /* 0x0000000000007941 */ /* 0x000fea0003800200 */
.L_x_2341:
[----:B------:R-:W-:Y:S01]  /*2a10*/  IMAD.SHL.U32 R0, R0, 0x100000, RZ ;  /* 0x0010000000007824 */ /* 0x000fe200078e00ff */
[----:B------:R-:W-:-:S04]  /*2a20*/  LEA R3, R3, 0x3b800000, 0x17 ;  /* 0x3b80000003037811 */ /* 0x000fc800078eb8ff */
[----:B------:R-:W-:-:S05]  /*2a30*/  LOP3.LUT R0, R3, R0, R7, 0xfe, !PT ;  /* 0x0000000003007212 */ /* 0x000fca00078efe07 */
[----:B------:R-:W-:-:S04]  /*2a40*/  FMUL.FTZ R0, R0, 1 ;  /* 0x3f80000000007820 */ /* 0x000fc80000410000 */
[----:B------:R0:W1:Y:S01]  /*2a50*/  F2F.F64.F32 R24, R0 ;  /* 0x0000000000187310 */ /* 0x0000620000201800 */
[----:B------:R-:W-:Y:S05]  /*2a60*/  BRA `(.L_x_2326) ;  /* 0x0000000400147947 */ /* 0x000fea0003800000 */
.L_x_2339:
        /* <DEDUP_REMOVED lines=21> */
.L_x_2344:
[----:B------:R-:W-:Y:S05]  /*2bc0*/  BSYNC.RECONVERGENT B0 ;  /* 0x0000000000007941 */ /* 0x000fea0003800200 */
.L_x_2343:
[----:B------:R-:W-:Y:S01]  /*2bd0*/  IMAD.SHL.U32 R0, R0, 0x200000, RZ ;  /* 0x0020000000007824 */ /* 0x000fe200078e00ff */
[----:B------:R-:W-:-:S04]  /*2be0*/  LEA R3, R3, 0x37800000, 0x17 ;  /* 0x3780000003037811 */ /* 0x000fc800078eb8ff */
[----:B------:R-:W-:-:S05]  /*2bf0*/  LOP3.LUT R0, R3, R0, R7, 0xfe, !PT ;  /* 0x0000000003007212 */ /* 0x000fca00078efe07 */
[----:B------:R-:W-:-:S04]  /*2c00*/  FMUL.FTZ R0, R0, 1 ;  /* 0x3f80000000007820 */ /* 0x000fc80000410000 */
[----:B------:R0:W1:Y:S01]  /*2c10*/  F2F.F64.F32 R24, R0 ;  /* 0x0000000000187310 */ /* 0x0000620000201800 */
[----:B------:R-:W-:Y:S05]  /*2c20*/  BRA `(.L_x_2326) ;  /* 0x0000000000a47947 */ /* 0x000fea0003800000 */
.L_x_2338:
        /* <DEDUP_REMOVED lines=18> */
.L_x_2325:
        /* <DEDUP_REMOVED lines=15> */
[----:B--2-45:R-:W-:Y:S05]  /*2e40*/  CALL.ABS.NOINC R14 ;  /* 0x000000000e007343 */ /* 0x034fea0003c00000 */
.L_x_2347:
[----:B------:R-:W-:Y:S01]  /*2e50*/  CS2R R24, SRZ ;  /* 0x0000000000187805 */ /* 0x000fe2000001ff00 */
[----:B------:R-:W-:Y:S06]  /*2e60*/  BRA `(.L_x_2326) ;  /* 0x0000000000147947 */ /* 0x000fec0003800000 */
.L_x_2346:
[----:B------:R-:W2:Y:S02]  /*2e70*/  LDG.E.64 R24, desc[UR36][R4.64] ;  /* 0x0000002404187981 */ /* 0x000ea4000c1e1b00 */
[----:B--2---:R-:W0:Y:S01]  /*2e80*/  I2F.F64.U64 R24, R24 ;  /* 0x0000001800187312 */ /* 0x004e220000301800 */
[----:B------:R-:W-:Y:S05]  /*2e90*/  BRA `(.L_x_2326) ;  /* 0x0000000000087947 */ /* 0x000fea0003800000 */
.L_x_2345:
[----:B------:R-:W2:Y:S02]  /*2ea0*/  LDG.E R4, desc[UR36][R4.64] ;  /* 0x0000002404047981 */ /* 0x000ea4000c1e1900 */
[----:B--2---:R0:W1:Y:S02]  /*2eb0*/  I2F.F64.U32 R24, R4 ;  /* 0x0000000400187312 */ /* 0x0040640000201800 */
.L_x_2326:
[----:B------:R-:W-:Y:S05]  /*2ec0*/  BSYNC.RECONVERGENT B6 ;  /* 0x0000000000067941 */ /* 0x000fea0003800200 */
.L_x_2320:
[----:B------:R-:W-:-:S07]  /*2ed0*/  VIADD R2, R2, 0x80 ;  /* 0x0000008002027836 */ /* 0x000fce0000000000 */
.L_x_2319:
[----:B------:R-:W-:Y:S05]  /*2ee0*/  BSYNC.RECONVERGENT B7 ;  /* 0x0000000000077941 */ /* 0x000fea0003800200 */
.L_x_2318:
[----:B------:R-:W-:Y:S01]  /*2ef0*/  ISETP.GE.AND P0, PT, R2, R19, PT ;  /* 0x000000130200720c */ /* 0x000fe20003f06270 */
[----:B------:R-:W-:Y:S01]  /*2f00*/  BSSY.RECONVERGENT B6, `(.L_x_2348) ;  /* 0x00000ef000067945 */ /* 0x000fe20003800200 */
[----:B------:R-:W-:-:S11]  /*2f10*/  CS2R R16, SRZ ;  /* 0x0000000000107805 */ /* 0x000fd6000001ff00 */
        /* <DEDUP_REMOVED lines=21> */
.L_x_2353:
[----:B------:R-:W2:Y:S02]  /*3070*/  LDG.E.U8 R2, desc[UR36][R2.64] ;  /* 0x0000002402027981 */ /* 0x000ea4000c1e1100 */
[----:B--2---:R0:W1:Y:S01]  /*3080*/  I2F.F64.U16 R16, R2 ;  /* 0x0000000200107312 */ /* 0x0040620000101800 */
[----:B------:R-:W-:Y:S05]  /*3090*/  BRA `(.L_x_2349) ;  /* 0x0000000c00547947 */ /* 0x000fea0003800000 */
.L_x_2352:
        /* <DEDUP_REMOVED lines=9> */
.L_x_2356:
[----:B------:R-:W2:Y:S02]  /*3130*/  LDG.E R2, desc[UR36][R2.64] ;  /* 0x0000002402027981 */ /* 0x000ea4000c1e1900 */
[----:B--2---:R0:W1:Y:S01]  /*3140*/  I2F.F64 R16, R2 ;  /* 0x0000000200107312 */ /* 0x0040620000201c00 */
[----:B------:R-:W-:Y:S05]  /*3150*/  BRA `(.L_x_2349) ;  /* 0x0000000c00247947 */ /* 0x000fea0003800000 */
.L_x_2355:
[----:B------:R-:W2:Y:S02]  /*3160*/  LDG.E.U16 R2, desc[UR36][R2.64] ;  /* 0x0000002402027981 */ /* 0x000ea4000c1e1500 */
[----:B--2---:R0:W1:Y:S01]  /*3170*/  I2F.F64.S16 R16, R2 ;  /* 0x0000000200107312 */ /* 0x0040620000101c00 */
[----:B------:R-:W-:Y:S05]  /*3180*/  BRA `(.L_x_2349) ;  /* 0x0000000c00187947 */ /* 0x000fea0003800000 */
.L_x_2351:
        /* <DEDUP_REMOVED lines=10> */
.L_x_2358:
[----:B------:R-:W2:Y:S02]  /*3230*/  LDG.E.U16 R0, desc[UR36][R2.64] ;  /* 0x0000002402007981 */ /* 0x000ea4000c1e1500 */
[----:B--2---:R-:W-:-:S05]  /*3240*/  HADD2.F32 R0, -RZ, R0.H0_H0 ;  /* 0x20000000ff007230 */ /* 0x004fca0000004100 */
[----:B------:R-:W-:-:S04]  /*3250*/  FMUL.FTZ R0, R0, 1 ;  /* 0x3f80000000007820 */ /* 0x000fc80000410000 */
[----:B------:R0:W1:Y:S01]  /*3260*/  F2F.F64.F32 R16, R0 ;  /* 0x0000000000107310 */ /* 0x0000620000201800 */
[----:B------:R-:W-:Y:S05]  /*3270*/  BRA `(.L_x_2349) ;  /* 0x0000000800dc7947 */ /* 0x000fea0003800000 */
.L_x_2357:
        /* <DEDUP_REMOVED lines=10> */
.L_x_2360:
[----:B------:R-:W2:Y:S02]  /*3320*/  LDG.E.U16 R2, desc[UR36][R2.64] ;  /* 0x0000002402027981 */ /* 0x000ea4000c1e1500 */
[----:B--2---:R-:W-:-:S05]  /*3330*/  HADD2.F32 R0, -RZ, R2.H0_H0 ;  /* 0x20000002ff007230 */ /* 0x004fca0000004100 */
[----:B------:R-:W-:-:S04]  /*3340*/  FMUL.FTZ R0, R0, 1 ;  /* 0x3f80000000007820 */ /* 0x000fc80000410000 */
[----:B------:R0:W1:Y:S01]  /*3350*/  F2F.F64.F32 R16, R0 ;  /* 0x0000000000107310 */ /* 0x0000620000201800 */
[----:B------:R-:W-:Y:S05]  /*3360*/  BRA `(.L_x_2349) ;  /* 0x0000000800a07947 */ /* 0x000fea0003800000 */
.L_x_2359:
[----:B------:R0:W5:Y:S01]  /*3370*/  LDG.E.64 R16, desc[UR36][R2.64] ;  /* 0x0000002402107981 */ /* 0x000162000c1e1b00 */
[----:B------:R-:W-:Y:S05]  /*3380*/  BRA `(.L_x_2349) ;  /* 0x0000000800987947 */ /* 0x000fea0003800000 */
.L_x_2350:
        /* <DEDUP_REMOVED lines=13> */
.L_x_2363:
[----:B------:R0:W5:Y:S01]  /*3460*/  LDG.E.64 R16, desc[UR36][R2.64] ;  /* 0x0000002402107981 */ /* 0x000162000c1e1b00 */
[----:B------:R-:W-:Y:S05]  /*3470*/  BRA `(.L_x_2349) ;  /* 0x00000008005c7947 */ /* 0x000fea0003800000 */
.L_x_2362:
        /* <DEDUP_REMOVED lines=27> */
.L_x_2365:
        /* <DEDUP_REMOVED lines=14> */
.L_x_2364:
[----:B------:R-:W2:Y:S02]  /*3710*/  LDG.E.U16 R0, desc[UR36][R2.64] ;  /* 0x0000002402007981 */ /* 0x000ea4000c1e1500 */
[----:B--2---:R-:W-:-:S04]  /*3720*/  IMAD.U32 R0, R0, 0x10000, RZ ;  /* 0x0001000000007824 */ /* 0x004fc800078e00ff */
[----:B------:R-:W-:-:S04]  /*3730*/  FMUL.FTZ R0, R0, 1 ;  /* 0x3f80000000007820 */ /* 0x000fc80000410000 */
[----:B------:R0:W1:Y:S01]  /*3740*/  F2F.F64.F32 R16, R0 ;  /* 0x0000000000107310 */ /* 0x0000620000201800 */
[----:B------:R-:W-:Y:S05]  /*3750*/  BRA `(.L_x_2349) ;  /* 0x0000000400a47947 */ /* 0x000fea0003800000 */
.L_x_2361:
        /* <DEDUP_REMOVED lines=11> */
.L_x_2368:
[----:B------:R-:W2:Y:S02]  /*3810*/  LDG.E.U8 R3, desc[UR36][R2.64] ;  /* 0x0000002402037981 */ /* 0x000ea4000c1e1100 */
        /* <DEDUP_REMOVED lines=19> */
.L_x_2370:
[----:B------:R-:W-:Y:S05]  /*3950*/  BSYNC.RECONVERGENT B0 ;  /* 0x0000000000007941 */ /* 0x000fea0003800200 */
.L_x_2369:
[----:B------:R-:W-:Y:S01]  /*3960*/  IMAD.SHL.U32 R0, R0, 0x100000, RZ ;  /* 0x0010000000007824 */ /* 0x000fe200078e00ff */
[----:B------:R-:W-:-:S04]  /*3970*/  LEA R2, R2, 0x3b800000, 0x17 ;  /* 0x3b80000002027811 */ /* 0x000fc800078eb8ff */
[----:B------:R-:W-:-:S05]  /*3980*/  LOP3.LUT R0, R2, R0, R7, 0xfe, !PT ;  /* 0x0000000002007212 */ /* 0x000fca00078efe07 */
[----:B------:R-:W-:-:S04]  /*3990*/  FMUL.FTZ R0, R0, 1 ;  /* 0x3f80000000007820 */ /* 0x000fc80000410000 */
[----:B------:R0:W1:Y:S01]  /*39a0*/  F2F.F64.F32 R16, R0 ;  /* 0x0000000000107310 */ /* 0x0000620000201800 */
[----:B------:R-:W-:Y:S05]  /*39b0*/  BRA `(.L_x_2349) ;  /* 0x00000004000c7947 */ /* 0x000fea0003800000 */
.L_x_2367:
        /* <DEDUP_REMOVED lines=20> */
.L_x_2372:
[----:B------:R-:W-:Y:S05]  /*3b00*/  BSYNC.RECONVERGENT B0 ;  /* 0x0000000000007941 */ /* 0x000fea0003800200 */
.L_x_2371:
[----:B------:R-:W-:Y:S01]  /*3b10*/  IMAD.SHL.U32 R0, R0, 0x200000, RZ ;  /* 0x0020000000007824 */ /* 0x000fe200078e00ff */
[----:B------:R-:W-:-:S04]  /*3b20*/  LEA R2, R2, 0x37800000, 0x17 ;  /* 0x3780000002027811 */ /* 0x000fc800078eb8ff */
[----:B------:R-:W-:-:S05]  /*3b30*/  LOP3.LUT R0, R2, R0, R7, 0xfe, !PT ;  /* 0x0000000002007212 */ /* 0x000fca00078efe07 */
[----:B------:R-:W-:-:S04]  /*3b40*/  FMUL.FTZ R0, R0, 1 ;  /* 0x3f80000000007820 */ /* 0x000fc80000410000 */
[----:B------:R0:W1:Y:S01]  /*3b50*/  F2F.F64.F32 R16, R0 ;  /* 0x0000000000107310 */ /* 0x0000620000201800 */
[----:B------:R-:W-:Y:S05]  /*3b60*/  BRA `(.L_x_2349) ;  /* 0x0000000000a07947 */ /* 0x000fea0003800000 */
.L_x_2366:
        /* <DEDUP_REMOVED lines=18> */
.L_x_2354:
        /* <DEDUP_REMOVED lines=16> */
.L_x_2375:
[----:B------:R-:W-:Y:S05]  /*3d90*/  BRA `(.L_x_2349) ;  /* 0x0000000000147947 */ /* 0x000fea0003800000 */
.L_x_2374:
[----:B------:R-:W2:Y:S02]  /*3da0*/  LDG.E.64 R16, desc[UR36][R2.64] ;  /* 0x0000002402107981 */ /* 0x000ea4000c1e1b00 */
[----:B--2---:R-:W0:Y:S01]  /*3db0*/  I2F.F64.U64 R16, R16 ;  /* 0x0000001000107312 */ /* 0x004e220000301800 */
[----:B------:R-:W-:Y:S05]  /*3dc0*/  BRA `(.L_x_2349) ;  /* 0x0000000000087947 */ /* 0x000fea0003800000 */
.L_x_2373:
[----:B------:R-:W2:Y:S02]  /*3dd0*/  LDG.E R2, desc[UR36][R2.64] ;  /* 0x0000002402027981 */ /* 0x000ea4000c1e1900 */
[----:B--2---:R0:W1:Y:S02]  /*3de0*/  I2F.F64.U32 R16, R2 ;  /* 0x0000000200107312 */ /* 0x0040640000201800 */
.L_x_2349:
[----:B------:R-:W-:Y:S05]  /*3df0*/  BSYNC.RECONVERGENT B6 ;  /* 0x0000000000067941 */ /* 0x000fea0003800200 */
.L_x_2348:
[----:B------:R-:W-:Y:S01]  /*3e00*/  ISETP.GE.AND P0, PT, R23, R19, PT ;  /* 0x000000131700720c */ /* 0x000fe20003f06270 */
[----:B------:R-:W-:-:S12]  /*3e10*/  BSSY.RECONVERGENT B0, `(.L_x_2376) ;  /* 0x0000082000007945 */ /* 0x000fd80003800200 */
[----:B------:R-:W-:Y:S05]  /*3e20*/  @P0 BRA `(.L_x_2377) ;  /* 0x0000000800000947 */ /* 0x000fea0003800000 */
[----:B0-2-45:R-:W-:-:S10]  /*3e30*/  DADD R2, -RZ, |R28| ;  /* 0x00000000ff027229 */ /* 0x035fd4000000051c */
[----:B------:R-:W-:-:S13]  /*3e40*/  ISETP.GT.AND P1, PT, R3, 0x3fe26665, PT ;  /* 0x3fe266650300780c */ /* 0x000fda0003f24270 */
[----:B------:R-:W-:Y:S05]  /*3e50*/  @P1 BRA `(.L_x_2378) ;  /* 0x0000000000d41947 */ /* 0x000fea0003800000 */
[----:B------:R-:W-:Y:S01]  /*3e60*/  DMUL R2, R28, R28 ;  /* 0x0000001c1c027228 */ /* 0x000fe20000000000 */
[----:B-1----:R-:W-:Y:S01]  /*3e70*/  IMAD.MOV.U32 R4, RZ, RZ, 0x180754af ;  /* 0x180754afff047424 */ /* 0x002fe200078e00ff */
[----:B------:R-:W-:Y:S01]  /*3e80*/  UMOV UR4, 0xdc1895e9 ;  /* 0xdc1895e900047882 */ /* 0x000fe20000000000 */
[----:B------:R-:W-:Y:S01]  /*3e90*/  IMAD.MOV.U32 R5, RZ, RZ, 0x3fb3823b ;  /* 0x3fb3823bff057424 */ /* 0x000fe200078e00ff */
[----:B------:R-:W-:Y:S01]  /*3ea0*/  UMOV UR5, 0x3fb0066b ;  /* 0x3fb0066b00057882 */ /* 0x000fe20000000000 */
[----:B------:R-:W-:-:S04]  /*3eb0*/  ISETP.GT.AND P1, PT, R29, -0x1, PT ;  /* 0xffffffff1d00780c */ /* 0x000fc80003f24270 */
        /* <DEDUP_REMOVED lines=37> */
[----:B------:R-:W-:Y:S02]  /*4110*/  @P1 IMAD.MOV.U32 R2, RZ, RZ, 0x33145c07 ;  /* 0x33145c07ff021424 */ /* 0x000fe400078e00ff */
[----:B------:R-:W-:-:S05]  /*4120*/  @P1 IMAD.MOV.U32 R3, RZ, RZ, 0x3c91a626 ;  /* 0x3c91a626ff031424 */ /* 0x000fca00078e00ff */
[----:B------:R-:W-:Y:S01]  /*4130*/  DFMA R28, R4, |R28|, |R28| ;  /* 0x4000001c041c722b */ /* 0x000fe2000000041c */
[----:B------:R-:W-:Y:S02]  /*4140*/  @!P1 IMAD.MOV.U32 R4, RZ, RZ, 0x33145c07 ;  /* 0x33145c07ff049424 */ /* 0x000fe400078e00ff */
[----:B------:R-:W-:-:S05]  /*4150*/  @!P1 IMAD.MOV.U32 R5, RZ, RZ, 0x3c91a626 ;  /* 0x3c91a626ff059424 */ /* 0x000fca00078e00ff */
[C---:B------:R-:W-:Y:S02]  /*4160*/  @P1 DADD R2, R28.reuse, -R2 ;  /* 0x000000001c021229 */ /* 0x040fe40000000802 */
[----:B------:R-:W-:-:S08]  /*4170*/  @!P1 DADD R4, R28, R4 ;  /* 0x000000001c049229 */ /* 0x000fd00000000004 */
[----:B------:R-:W-:Y:S02]  /*4180*/  @!P1 DADD R4, R4, UR4 ;  /* 0x0000000404049e29 */ /* 0x000fe40008000000 */
[----:B------:R-:W-:Y:S01]  /*4190*/  @P1 DADD R4, -R2, UR4 ;  /* 0x0000000402041e29 */ /* 0x000fe20008000100 */
[----:B------:R-:W-:Y:S10]  /*41a0*/  BRA `(.L_x_2377) ;  /* 0x0000000400207947 */ /* 0x000ff40003800000 */
.L_x_2378:
[----:B------:R-:W-:Y:S01]  /*41b0*/  DADD R2, -|R28|, 1 ;  /* 0x3ff000001c027429 */ /* 0x000fe20000000300 */
[----:B-1----:R-:W-:Y:S01]  /*41c0*/  IMAD.MOV.U32 R4, RZ, RZ, 0x66faac4b ;  /* 0x66faac4bff047424 */ /* 0x002fe200078e00ff */
[----:B------:R-:W-:Y:S01]  /*41d0*/  UMOV UR4, 0x71155f70 ;  /* 0x71155f7000047882 */ /* 0x000fe20000000000 */
[----:B------:R-:W-:Y:S01]  /*41e0*/  IMAD.MOV.U32 R5, RZ, RZ, 0x3ebac2fe ;  /* 0x3ebac2feff057424 */ /* 0x000fe200078e00ff */
[----:B------:R-:W-:Y:S01]  /*41f0*/  UMOV UR5, 0x3ec715b3 ;  /* 0x3ec715b300057882 */ /* 0x000fe20000000000 */
[----:B------:R-:W-:-:S04]  /*4200*/  IMAD.MOV.U32 R8, RZ, RZ, RZ ;  /* 0x000000ffff087224 */ /* 0x000fc800078e00ff */
[----:B------:R-:W-:Y:S01]  /*4210*/  DFMA R4, R2, UR4, -R4 ;  /* 0x0000000402047c2b */ /* 0x000fe20008000804 */
[----:B------:R-:W-:Y:S01]  /*4220*/  UMOV UR4, 0x8efcd9b8 ;  /* 0x8efcd9b800047882 */ /* 0x000fe20000000000 */
[----:B------:R-:W-:Y:S01]  /*4230*/  UMOV UR5, 0x3ed9a9b8 ;  /* 0x3ed9a9b800057882 */ /* 0x000fe20000000000 */
[----:B------:R-:W-:-:S05]  /*4240*/  ISETP.GE.AND P1, PT, R3, 0x1, PT ;  /* 0x000000010300780c */ /* 0x000fca0003f26270 */
[----:B------:R-:W-:Y:S01]  /*4250*/  DFMA R4, R2, R4, UR4 ;  /* 0x0000000402047e2b */ /* 0x000fe20008000004 */
[----:B------:R-:W-:Y:S01]  /*4260*/  UMOV UR4, 0xa8a0c4c3 ;  /* 0xa8a0c4c300047882 */ /* 0x000fe20000000000 */
[----:B------:R-:W-:-:S06]  /*4270*/  UMOV UR5, 0x3edd0f40 ;  /* 0x3edd0f4000057882 */ /* 0x000fcc0000000000 */
[C---:B------:R-:W-:Y:S01]  /*4280*/  DFMA R6, R2.reuse, R4, UR4 ;  /* 0x0000000402067e2b */ /* 0x040fe20008000004 */
[----:B------:R-:W-:Y:S01]  /*4290*/  UMOV UR4, 0xfa9e0e1f ;  /* 0xfa9e0e1f00047882 */ /* 0x000fe20000000000 */
[----:B------:R-:W-:Y:S01]  /*42a0*/  UMOV UR5, 0x3ef46d4c ;  /* 0x3ef46d4c00057882 */ /* 0x000fe20000000000 */
[----:B------:R-:W-:Y:S02]  /*42b0*/  VIADD R5, R3, 0xfff00000 ;  /* 0xfff0000003057836 */ /* 0x000fe40000000000 */
[----:B------:R-:W-:Y:S02]  /*42c0*/  IMAD.MOV.U32 R4, RZ, RZ, R2 ;  /* 0x000000ffff047224 */ /* 0x000fe400078e0002 */
[----:B------:R-:W0:Y:S01]  /*42d0*/  MUFU.RSQ64H R9, R5 ;  /* 0x0000000500097308 */ /* 0x000e220000001c00 */
        /* <DEDUP_REMOVED lines=13> */
[----:B------:R-:W-:Y:S01]  /*43b0*/  DFMA R14, R12, -R12, R4 ;  /* 0x8000000c0c0e722b */ /* 0x000fe20000000004 */
[----:B------:R-:W-:Y:S02]  /*43c0*/  VIADD R7, R9, 0xfff00000 ;  /* 0xfff0000009077836 */ /* 0x000fe40000000000 */
[----:B------:R-:W-:Y:S02]  /*43d0*/  IMAD.MOV.U32 R6, RZ, RZ, RZ ;  /* 0x000000ffff067224 */ /* 0x000fe400078e00ff */
[----:B------:R-:W-:Y:S01]  /*43e0*/  DFMA R10, R2, R10, UR4 ;  /* 0x00000004020a7e2b */ /* 0x000fe2000800000a */
[----:B------:R-:W-:Y:S01]  /*43f0*/  UMOV UR4, 0xc62b05a2 ;  /* 0xc62b05a200047882 */ /* 0x000fe20000000000 */
[----:B------:R-:W-:-:S02]  /*4400*/  UMOV UR5, 0x3f5f1c71 ;  /* 0x3f5f1c7100057882 */ /* 0x000fc40000000000 */
        /* <DEDUP_REMOVED lines=9> */
[----:B------:R-:W-:Y:S02]  /*44a0*/  DFMA R10, R6, R10, R6 ;  /* 0x0000000a060a722b */ /* 0x000fe40000000006 */
[----:B------:R-:W-:Y:S02]  /*44b0*/  DMUL R6, RZ, |R28| ;  /* 0x4000001cff067228 */ /* 0x000fe40000000000 */
[----:B------:R-:W-:Y:S01]  /*44c0*/  DFMA R8, R2, R8, UR4 ;  /* 0x0000000402087e2b */ /* 0x000fe20008000008 */
[----:B------:R-:W-:Y:S01]  /*44d0*/  UMOV UR4, 0x55555555 ;  /* 0x5555555500047882 */ /* 0x000fe20000000000 */
[----:B------:R-:W-:Y:S02]  /*44e0*/  UMOV UR5, 0x3fb55555 ;  /* 0x3fb5555500057882 */ /* 0x000fe40000000000 */
[----:B------:R-:W-:-:S04]  /*44f0*/  DFMA R4, R10, R4, R12 ;  /* 0x000000040a04722b */ /* 0x000fc8000000000c */
        /* <DEDUP_REMOVED lines=19> */
.L_x_2377:
[----:B------:R-:W-:Y:S05]  /*4630*/  BSYNC.RECONVERGENT B0 ;  /* 0x0000000000007941 */ /* 0x000fea0003800200 */
.L_x_2376:
[----:B------:R-:W-:Y:S01]  /*4640*/  VIADD R22, R23, 0x80 ;  /* 0x0000008017167836 */ /* 0x000fe20000000000 */
[----:B------:R-:W-:Y:S04]  /*4650*/  BSSY.RECONVERGENT B0, `(.L_x_2379) ;  /* 0x0000083000007945 */ /* 0x000fe80003800200 */
[----:B------:R-:W-:-:S13]  /*4660*/  ISETP.GE.AND P1, PT, R22, R19, PT ;  /* 0x000000131600720c */ /* 0x000fda0003f26270 */
[----:B------:R-:W-:Y:S05]  /*4670*/  @P1 BRA `(.L_x_2380) ;  /* 0x0000000800001947 */ /* 0x000fea0003800000 */
[----:B01-3-5:R-:W-:-:S10]  /*4680*/  DADD R2, -RZ, |R26| ;  /* 0x00000000ff027229 */ /* 0x02bfd4000000051a */
[----:B------:R-:W-:-:S13]  /*4690*/  ISETP.GE.AND P1, PT, R3, 0x3fe26666, PT ;  /* 0x3fe266660300780c */ /* 0x000fda0003f26270 */
[----:B------:R-:W-:Y:S05]  /*46a0*/  @!P1 BRA `(.L_x_2381) ;  /* 0x0000000400249947 */ /* 0x000fea0003800000 */
[----:B------:R-:W-:Y:S01]  /*46b0*/  DADD R20, -|R26|, 1 ;  /* 0x3ff000001a147429 */ /* 0x000fe20000000300 */
[----:B------:R-:W-:Y:S01]  /*46c0*/  IMAD.MOV.U32 R2, RZ, RZ, 0x66faac4b ;  /* 0x66faac4bff027424 */ /* 0x000fe200078e00ff */
        /* <DEDUP_REMOVED lines=20> */
[----:B------:R-:W-:-:S04]  /*4810*/  IMAD.MOV.U32 R6, RZ, RZ, RZ ;  /* 0x000000ffff067224 */ /* 0x000fc800078e00ff */
[----:B------:R-:W-:Y:S01]  /*4820*/  DFMA R8, R20, R8, UR4 ;  /* 0x0000000414087e2b */ /* 0x000fe20008000008 */
[----:B------:R-:W-:Y:S01]  /*4830*/  UMOV UR4, 0xc3bca540 ;  /* 0xc3bca54000047882 */ /* 0x000fe20000000000 */
[----:B------:R-:W-:-:S06]  /*4840*/  UMOV UR5, 0x3f1c9a88 ;  /* 0x3f1c9a8800057882 */ /* 0x000fcc0000000000 */
[----:B------:R-:W-:Y:S01]  /*4850*/  DFMA R14, R20, R8, UR4 ;  /* 0x00000004140e7e2b */ /* 0x000fe20008000008 */
[----:B------:R-:W-:Y:S01]  /*4860*/  UMOV UR4, 0x4bd476df ;  /* 0x4bd476df00047882 */ /* 0x000fe20000000000 */
[----:B------:R-:W-:Y:S01]  /*4870*/  UMOV UR5, 0x3f31c4e6 ;  /* 0x3f31c4e600057882 */ /* 0x000fe20000000000 */
[----:B0-----:R-:W-:Y:S01]  /*4880*/  DMUL R8, R2, R6 ;  /* 0x0000000602087228 */ /* 0x001fe20000000000 */
[----:B------:R-:W-:-:S04]  /*4890*/  VIADD R13, R7, 0xfff00000 ;  /* 0xfff00000070d7836 */ /* 0x000fc80000000000 */
[----:B------:R-:W-:Y:S01]  /*48a0*/  DFMA R14, R20, R14, UR4 ;  /* 0x00000004140e7e2b */ /* 0x000fe2000800000e */
[----:B------:R-:W-:Y:S01]  /*48b0*/  UMOV UR4, 0x60009c8f ;  /* 0x60009c8f00047882 */ /* 0x000fe20000000000 */
[----:B------:R-:W-:Y:S01]  /*48c0*/  UMOV UR5, 0x3f46e8ba ;  /* 0x3f46e8ba00057882 */ /* 0x000fe20000000000 */
[----:B------:R-:W-:-:S05]  /*48d0*/  DFMA R10, R8, -R8, R2 ;  /* 0x80000008080a722b */ /* 0x000fca0000000002 */
[----:B------:R-:W-:Y:S01]  /*48e0*/  DFMA R14, R20, R14, UR4 ;  /* 0x00000004140e7e2b */ /* 0x000fe2000800000e */
[----:B------:R-:W-:Y:S01]  /*48f0*/  UMOV UR4, 0xc62b05a2 ;  /* 0xc62b05a200047882 */ /* 0x000fe20000000000 */
[----:B------:R-:W-:Y:S01]  /*4900*/  UMOV UR5, 0x3f5f1c71 ;  /* 0x3f5f1c7100057882 */ /* 0x000fe20000000000 */
[----:B------:R-:W-:-:S05]  /*4910*/  DFMA R10, R12, R10, R8 ;  /* 0x0000000a0c0a722b */ /* 0x000fca0000000008 */
[----:B------:R-:W-:Y:S01]  /*4920*/  DFMA R14, R20, R14, UR4 ;  /* 0x00000004140e7e2b */ /* 0x000fe2000800000e */
[----:B------:R-:W-:Y:S01]  /*4930*/  UMOV UR4, 0xb6dc9f2c ;  /* 0xb6dc9f2c00047882 */ /* 0x000fe20000000000 */
[----:B------:R-:W-:Y:S01]  /*4940*/  UMOV UR5, 0x3f76db6d ;  /* 0x3f76db6d00057882 */ /* 0x000fe20000000000 */
[-C--:B------:R-:W-:Y:S02]  /*4950*/  DFMA R6, R6, -R10.reuse, 1 ;  /* 0x3ff000000606742b */ /* 0x080fe4000000080a */
[----:B------:R-:W-:-:S03]  /*4960*/  DFMA R2, R10, -R10, R2 ;  /* 0x8000000a0a02722b */ /* 0x000fc60000000002 */
[----:B------:R-:W-:Y:S01]  /*4970*/  DFMA R14, R20, R14, UR4 ;  /* 0x00000004140e7e2b */ /* 0x000fe2000800000e */
[----:B------:R-:W-:Y:S01]  /*4980*/  UMOV UR4, 0x3333329c ;  /* 0x3333329c00047882 */ /* 0x000fe20000000000 */
[----:B------:R-:W-:Y:S01]  /*4990*/  UMOV UR5, 0x3f933333 ;  /* 0x3f93333300057882 */ /* 0x000fe20000000000 */
[----:B------:R-:W-:-:S05]  /*49a0*/  DFMA R6, R12, R6, R12 ;  /* 0x000000060c06722b */ /* 0x000fca000000000c */
[----:B------:R-:W-:Y:S01]  /*49b0*/  DFMA R14, R20, R14, UR4 ;  /* 0x00000004140e7e2b */ /* 0x000fe2000800000e */
[----:B------:R-:W-:Y:S01]  /*49c0*/  UMOV UR4, 0x55555555 ;  /* 0x5555555500047882 */ /* 0x000fe20000000000 */
[----:B------:R-:W-:Y:S01]  /*49d0*/  UMOV UR5, 0x3fb55555 ;  /* 0x3fb5555500057882 */ /* 0x000fe20000000000 */
[----:B------:R-:W-:Y:S02]  /*49e0*/  DFMA R2, R6, R2, R10 ;  /* 0x000000020602722b */ /* 0x000fe4000000000a */
[----:B------:R-:W-:-:S03]  /*49f0*/  DMUL R6, RZ, |R26| ;  /* 0x4000001aff067228 */ /* 0x000fc60000000000 */
[----:B------:R-:W-:Y:S01]  /*4a00*/  DFMA R14, R20, R14, UR4 ;  /* 0x00000004140e7e2b */ /* 0x000fe2000800000e */
[----:B------:R-:W-:Y:S01]  /*4a10*/  UMOV UR4, 0x33145c07 ;  /* 0x33145c0700047882 */ /* 0x000fe20000000000 */
[----:B------:R-:W-:-:S03]  /*4a20*/  UMOV UR5, 0x3ca1a626 ;  /* 0x3ca1a62600057882 */ /* 0x000fc60000000000 */
[----:B------:R-:W-:-:S03]  /*4a30*/  VIADD R3, R3, 0x100000 ;  /* 0x0010000003037836 */ /* 0x000fc60000000000 */
        /* <DEDUP_REMOVED lines=13> */
[----:B--2-4-:R-:W-:Y:S02]  /*4b10*/  FSEL R28, R2, R6, !P1 ;  /* 0x00000006021c7208 */ /* 0x014fe40004800000 */
[----:B------:R-:W-:Y:S01]  /*4b20*/  FSEL R29, R3, R7, !P1 ;  /* 0x00000007031d7208 */ /* 0x000fe20004800000 */
[----:B------:R-:W-:Y:S06]  /*4b30*/  BRA `(.L_x_2380) ;  /* 0x0000000000d07947 */ /* 0x000fec0003800000 */
.L_x_2381:
        /* <DEDUP_REMOVED lines=11> */
[----:B------:R-:W-:Y:S01]  /*4bf0*/  UMOV UR5, 0x3f924eaf ;  /* 0x3f924eaf00057882 */ /* 0x000fe20000000000 */
[----:B--2-4-:R-:W-:Y:S02]  /*4c00*/  @P1 IMAD.MOV.U32 R28, RZ, RZ, 0x33145c07 ;  /* 0x33145c07ff1c1424 */ /* 0x014fe400078e00ff */
[----:B------:R-:W-:-:S03]  /*4c10*/  @P1 IMAD.MOV.U32 R29, RZ, RZ, 0x3c91a626 ;  /* 0x3c91a626ff1d1424 */ /* 0x000fc600078e00ff */
        /* <DEDUP_REMOVED lines=33> */
[----:B------:R-:W-:-:S08]  /*4e30*/  DFMA R6, R6, |R26|, |R26| ;  /* 0x4000001a0606722b */ /* 0x000fd0000000041a */
[C---:B------:R-:W-:Y:S02]  /*4e40*/  @P1 DADD R28, R6.reuse, -R28 ;  /* 0x00000000061c1229 */ /* 0x040fe4000000081c */
[----:B------:R-:W-:-:S06]  /*4e50*/  @!P1 DADD R2, R6, R2 ;  /* 0x0000000006029229 */ /* 0x000fcc0000000002 */
[----:B------:R-:W-:Y:S02]  /*4e60*/  @P1 DADD R28, -R28, UR4 ;  /* 0x000000041c1c1e29 */ /* 0x000fe40008000100 */
[----:B------:R-:W-:-:S11]  /*4e70*/  @!P1 DADD R28, R2, UR4 ;  /* 0x00000004021c9e29 */ /* 0x000fd60008000000 */
.L_x_2380:
[----:B------:R-:W-:Y:S05]  /*4e80*/  BSYNC.RECONVERGENT B0 ;  /* 0x0000000000007941 */ /* 0x000fea0003800200 */
.L_x_2379:
[----:B0-----:R-:W-:Y:S01]  /*4e90*/  VIADD R0, R23, 0x100 ;  /* 0x0000010017007836 */ /* 0x001fe20000000000 */
[----:B------:R-:W-:Y:S04]  /*4ea0*/  BSSY.RECONVERGENT B0, `(.L_x_2382) ;  /* 0x0000083000007945 */ /* 0x000fe80003800200 */
[----:B------:R-:W-:-:S13]  /*4eb0*/  ISETP.GE.AND P1, PT, R0, R19, PT ;  /* 0x000000130000720c */ /* 0x000fda0003f26270 */
[----:B------:R-:W-:Y:S05]  /*4ec0*/  @P1 BRA `(.L_x_2383) ;  /* 0x0000000800001947 */ /* 0x000fea0003800000 */
[----:B-12--5:R-:W-:-:S10]  /*4ed0*/  DADD R2, -RZ, |R24| ;  /* 0x00000000ff027229 */ /* 0x026fd40000000518 */
        /* <DEDUP_REMOVED lines=75> */
.L_x_2384:
        /* <DEDUP_REMOVED lines=46> */
[----:B------:R-:W-:Y:S02]  /*5670*/  @P1 IMAD.MOV.U32 R24, RZ, RZ, 0x33145c07 ;  /* 0x33145c07ff181424 */ /* 0x000fe400078e00ff */
[----:B------:R-:W-:-:S05]  /*5680*/  @P1 IMAD.MOV.U32 R25, RZ, RZ, 0x3c91a626 ;  /* 0x3c91a626ff191424 */ /* 0x000fca00078e00ff */
[C---:B------:R-:W-:Y:S02]  /*5690*/  @!P1 DADD R2, R6.reuse, R2 ;  /* 0x0000000006029229 */ /* 0x040fe40000000002 */
[----:B------:R-:W-:-:S08]  /*56a0*/  @P1 DADD R24, R6, -R24 ;  /* 0x0000000006181229 */ /* 0x000fd00000000818 */
[----:B------:R-:W-:Y:S02]  /*56b0*/  @P1 DADD R24, -R24, UR4 ;  /* 0x0000000418181e29 */ /* 0x000fe40008000100 */
[----:B------:R-:W-:-:S11]  /*56c0*/  @!P1 DADD R24, R2, UR4 ;  /* 0x0000000402189e29 */ /* 0x000fd60008000000 */
.L_x_2383:
[----:B------:R-:W-:Y:S05]  /*56d0*/  BSYNC.RECONVERGENT B0 ;  /* 0x0000000000007941 */ /* 0x000fea0003800200 */
.L_x_2382:
[----:B------:R-:W-:Y:S01]  /*56e0*/  VIADD R0, R23, 0x180 ;  /* 0x0000018017007836 */ /* 0x000fe20000000000 */
[----:B------:R-:W-:Y:S04]  /*56f0*/  BSSY.RECONVERGENT B0, `(.L_x_2385) ;  /* 0x0000083000007945 */ /* 0x000fe80003800200 */
[----:B------:R-:W-:-:S13]  /*5700*/  ISETP.GE.AND P1, PT, R0, R19, PT ;  /* 0x000000130000720c */ /* 0x000fda0003f26270 */
[----:B------:R-:W-:Y:S05]  /*5710*/  @P1 BRA `(.L_x_2386) ;  /* 0x0000000800001947 */ /* 0x000fea0003800000 */
[----:B-1---5:R-:W-:-:S10]  /*5720*/  DADD R2, -RZ, |R16| ;  /* 0x00000000ff027229 */ /* 0x022fd40000000510 */
        /* <DEDUP_REMOVED lines=75> */
.L_x_2387:
        /* <DEDUP_REMOVED lines=52> */
.L_x_2386:
[----:B------:R-:W-:Y:S05]  /*5f20*/  BSYNC.RECONVERGENT B0 ;  /* 0x0000000000007941 */ /* 0x000fea0003800200 */
.L_x_2385:
[----:B------:R-:W0:Y:S01]  /*5f30*/  LDC.U8 R2, c[0x0][0x3a4] ;  /* 0x0000e900ff027b82 */ /* 0x000e220000000000 */
[----:B------:R-:W-:Y:S04]  /*5f40*/  BSSY.RECONVERGENT B6, `(.L_x_2388) ;  /* 0x0000128000067945 */ /* 0x000fe80003800200 */
[----:B------:R-:W-:Y:S05]  /*5f50*/  @P0 BRA `(.L_x_2389) ;  /* 0x0000001000980947 */ /* 0x000fea0003800000 */
[----:B------:R-:W1:Y:S01]  /*5f60*/  LDCU UR4, c[0x0][0x3a8] ;  /* 0x00007500ff0477ac */ /* 0x000e620008000800 */
[----:B------:R-:W2:Y:S01]  /*5f70*/  LDC.64 R8, c[0x0][0x388] ;  /* 0x0000e200ff087b82 */ /* 0x000ea20000000a00 */
[----:B------:R-:W-:Y:S01]  /*5f80*/  IMAD R0, R18, 0x200, R23 ;  /* 0x0000020012007824 */ /* 0x000fe200078e0217 */
[----:B0-----:R-:W-:-:S03]  /*5f90*/  PRMT R6, R2, 0x9910, RZ ;  /* 0x0000991002067816 */ /* 0x001fc600000000ff */
[----:B-1----:R-:W-:Y:S02]  /*5fa0*/  IMAD R3, R0, UR4, RZ ;  /* 0x0000000400037c24 */ /* 0x002fe4000f8e02ff */
        /* <DEDUP_REMOVED lines=13> */
[----:B------:R-:W0:Y:S01]  /*6080*/  F2I.F64.TRUNC R5, R4 ;  /* 0x0000000400057311 */ /* 0x000e22000030d100 */
[----:B------:R-:W-:Y:S01]  /*6090*/  IMAD.MOV.U32 R23, RZ, RZ, R22 ;  /* 0x000000ffff177224 */ /* 0x000fe200078e0016 */
[----:B0-----:R0:W-:Y:S01]  /*60a0*/  STG.E.U8 desc[UR36][R8.64], R5 ;  /* 0x0000000508007986 */ /* 0x0011e2000c101124 */
[----:B------:R-:W-:Y:S05]  /*60b0*/  BRA `(.L_x_2389) ;  /* 0x0000001000407947 */ /* 0x000fea0003800000 */
.L_x_2393:
[----:B------:R-:W0:Y:S01]  /*60c0*/  F2I.S64.F64.TRUNC R4, R4 ;  /* 0x0000000400047311 */ /* 0x000e22000030d900 */
[----:B------:R-:W-:Y:S02]  /*60d0*/  IMAD.MOV.U32 R23, RZ, RZ, R22 ;  /* 0x000000ffff177224 */ /* 0x000fe400078e0016 */
[----:B0-----:R-:W-:-:S05]  /*60e0*/  IMAD.MOV.U32 R3, RZ, RZ, R4 ;  /* 0x000000ffff037224 */ /* 0x001fca00078e0004 */
[----:B------:R0:W-:Y:S01]  /*60f0*/  STG.E.U8 desc[UR36][R8.64], R3 ;  /* 0x0000000308007986 */ /* 0x0001e2000c101124 */
[----:B------:R-:W-:Y:S05]  /*6100*/  BRA `(.L_x_2389) ;  /* 0x00000010002c7947 */ /* 0x000fea0003800000 */
.L_x_2392:
[----:B------:R-:W-:-:S13]  /*6110*/  ISETP.NE.AND P0, PT, R0, 0x2, PT ;  /* 0x000000020000780c */ /* 0x000fda0003f05270 */
[----:B------:R-:W-:Y:S05]  /*6120*/  @!P0 BRA `(.L_x_2395) ;  /* 0x0000000000308947 */ /* 0x000fea0003800000 */
[----:B------:R-:W-:-:S13]  /*6130*/  ISETP.NE.AND P0, PT, R0, 0x3, PT ;  /* 0x000000030000780c */ /* 0x000fda0003f05270 */
[----:B------:R-:W-:Y:S05]  /*6140*/  @!P0 BRA `(.L_x_2396) ;  /* 0x0000000000188947 */ /* 0x000fea0003800000 */
[----:B------:R-:W-:-:S13]  /*6150*/  ISETP.NE.AND P0, PT, R0, 0x4, PT ;  /* 0x000000040000780c */ /* 0x000fda0003f05270 */
[----:B------:R-:W-:Y:S05]  /*6160*/  @P0 BRA `(.L_x_2394) ;  /* 0x0000000c005c0947 */ /* 0x000fea0003800000 */
[----:B------:R-:W0:Y:S01]  /*6170*/  F2I.S64.F64.TRUNC R4, R4 ;  /* 0x0000000400047311 */ /* 0x000e22000030d900 */
[----:B------:R-:W-:Y:S01]  /*6180*/  IMAD.MOV.U32 R23, RZ, RZ, R22 ;  /* 0x000000ffff177224 */ /* 0x000fe200078e0016 */
[----:B0-----:R0:W-:Y:S01]  /*6190*/  STG.E.64 desc[UR36][R8.64], R4 ;  /* 0x0000000408007986 */ /* 0x0011e2000c101b24 */
[----:B------:R-:W-:Y:S05]  /*61a0*/  BRA `(.L_x_2389) ;  /* 0x0000001000047947 */ /* 0x000fea0003800000 */
.L_x_2396:
[----:B------:R-:W0:Y:S01]  /*61b0*/  F2I.F64.TRUNC R5, R4 ;  /* 0x0000000400057311 */ /* 0x000e22000030d100 */
[----:B------:R-:W-:Y:S01]  /*61c0*/  IMAD.MOV.U32 R23, RZ, RZ, R22 ;  /* 0x000000ffff177224 */ /* 0x000fe200078e0016 */
[----:B0-----:R0:W-:Y:S01]  /*61d0*/  STG.E desc[UR36][R8.64], R5 ;  /* 0x0000000508007986 */ /* 0x0011e2000c101924 */
[----:B------:R-:W-:Y:S05]  /*61e0*/  BRA `(.L_x_2389) ;  /* 0x0000000c00f47947 */ /* 0x000fea0003800000 */
.L_x_2395:
[----:B------:R-:W0:Y:S01]  /*61f0*/  F2I.F64.TRUNC R5, R4 ;  /* 0x0000000400057311 */ /* 0x000e22000030d100 */
[----:B------:R-:W-:Y:S01]  /*6200*/  IMAD.MOV.U32 R23, RZ, RZ, R22 ;  /* 0x000000ffff177224 */ /* 0x000fe200078e0016 */
[----:B0-----:R0:W-:Y:S01]  /*6210*/  STG.E.U16 desc[UR36][R8.64], R5 ;  /* 0x0000000508007986 */ /* 0x0011e2000c101524 */
[----:B------:R-:W-:Y:S05]  /*6220*/  BRA `(.L_x_2389) ;  /* 0x0000000c00e47947 */ /* 0x000fea0003800000 */
.L_x_2391:
[----:B------:R-:W-:-:S13]  /*6230*/  ISETP.GT.AND P0, PT, R0, 0x6, PT ;  /* 0x000000060000780c */ /* 0x000fda0003f04270 */
[----:B------:R-:W-:Y:S05]  /*6240*/  @P0 BRA `(.L_x_2397) ;  /* 0x0000000000540947 */ /* 0x000fea0003800000 */
[----:B------:R-:W-:-:S13]  /*6250*/  ISETP.NE.AND P0, PT, R0, 0x5, PT ;  /* 0x000000050000780c */ /* 0x000fda0003f05270 */
[----:B------:R-:W-:Y:S05]  /*6260*/  @!P0 BRA `(.L_x_2398) ;  /* 0x0000000000288947 */ /* 0x000fea0003800000 */
[----:B------:R-:W-:-:S13]  /*6270*/  ISETP.NE.AND P0, PT, R0, 0x6, PT ;  /* 0x000000060000780c */ /* 0x000fda0003f05270 */
[----:B------:R-:W-:Y:S05]  /*6280*/  @P0 BRA `(.L_x_2394) ;  /* 0x0000000c00140947 */ /* 0x000fea0003800000 */
[----:B------:R-:W-:Y:S01]  /*6290*/  UMOV UR4, 0xf0000000 ;  /* 0xf000000000047882 */ /* 0x000fe20000000000 */
[----:B------:R-:W-:Y:S01]  /*62a0*/  UMOV UR5, 0x380fffff ;  /* 0x380fffff00057882 */ /* 0x000fe20000000000 */
[----:B------:R-:W0:Y:S01]  /*62b0*/  F2F.F32.F64 R3, R4 ;  /* 0x0000000400037310 */ /* 0x000e220000301000 */
[----:B------:R-:W-:Y:S01]  /*62c0*/  DSETP.GEU.AND P0, PT, |R4|, UR4, PT ;  /* 0x0000000404007e2a */ /* 0x000fe2000bf0e200 */
[----:B------:R-:W-:-:S13]  /*62d0*/  IMAD.MOV.U32 R23, RZ, RZ, R22 ;  /* 0x000000ffff177224 */ /* 0x000fda00078e0016 */
[----:B0-----:R-:W-:-:S05]  /*62e0*/  @!P0 FMUL R3, R3, 1.175494350822287508e-38 ;  /* 0x0080000003038820 */ /* 0x001fca0000400000 */
[----:B------:R0:W-:Y:S01]  /*62f0*/  STG.E desc[UR36][R8.64], R3 ;  /* 0x0000000308007986 */ /* 0x0001e2000c101924 */
[----:B------:R-:W-:Y:S05]  /*6300*/  BRA `(.L_x_2389) ;  /* 0x0000000c00ac7947 */ /* 0x000fea0003800000 */
.L_x_2398:
[----:B------:R-:W-:Y:S01]  /*6310*/  UMOV UR4, 0xf0000000 ;  /* 0xf000000000047882 */ /* 0x000fe20000000000 */
[----:B------:R-:W-:Y:S01]  /*6320*/  UMOV UR5, 0x380fffff ;  /* 0x380fffff00057882 */ /* 0x000fe20000000000 */
[----:B------:R-:W0:Y:S01]  /*6330*/  F2F.F32.F64 R0, R4 ;  /* 0x0000000400007310 */ /* 0x000e220000301000 */
[----:B------:R-:W-:Y:S01]  /*6340*/  DSETP.GEU.AND P0, PT, |R4|, UR4, PT ;  /* 0x0000000404007e2a */ /* 0x000fe2000bf0e200 */
[----:B------:R-:W-:-:S13]  /*6350*/  IMAD.MOV.U32 R23, RZ, RZ, R22 ;  /* 0x000000ffff177224 */ /* 0x000fda00078e0016 */
[----:B0-----:R-:W-:-:S05]  /*6360*/  @!P0 FMUL R0, R0, 1.175494350822287508e-38 ;  /* 0x0080000000008820 */ /* 0x001fca0000400000 */
[----:B------:R-:W-:-:S05]  /*6370*/  F2FP.F16.F32.PACK_AB R0, RZ, R0 ;  /* 0x00000000ff00723e */ /* 0x000fca00000000ff */
[----:B------:R0:W-:Y:S01]  /*6380*/  STG.E.U16 desc[UR36][R8.64], R0 ;  /* 0x0000000008007986 */ /* 0x0001e2000c101524 */
[----:B------:R-:W-:Y:S05]  /*6390*/  BRA `(.L_x_2389) ;  /* 0x0000000c00887947 */ /* 0x000fea0003800000 */
.L_x_2397:
[----:B------:R-:W-:-:S13]  /*63a0*/  ISETP.NE.AND P0, PT, R0, 0x7, PT ;  /* 0x000000070000780c */ /* 0x000fda0003f05270 */
[----:B------:R-:W-:Y:S05]  /*63b0*/  @!P0 BRA `(.L_x_2399) ;  /* 0x00000000005c8947 */ /* 0x000fea0003800000 */
        /* <DEDUP_REMOVED lines=8> */
[----:B------:R-:W-:Y:S02]  /*6440*/  IMAD.MOV.U32 R7, RZ, RZ, RZ ;  /* 0x000000ffff077224 */ /* 0x000fe400078e00ff */
[----:B------:R-:W-:-:S11]  /*6450*/  IMAD.MOV.U32 R23, RZ, RZ, R22 ;  /* 0x000000ffff177224 */ /* 0x000fd600078e0016 */
[----:B0-----:R-:W-:-:S05]  /*6460*/  @!P0 FMUL R6, R6, 1.175494350822287508e-38 ;  /* 0x0080000006068820 */ /* 0x001fca0000400000 */
[----:B------:R0:W-:Y:S01]  /*6470*/  STG.E.64 desc[UR36][R8.64], R6 ;  /* 0x0000000608007986 */ /* 0x0001e2000c101b24 */
[----:B------:R-:W-:Y:S05]  /*6480*/  BRA `(.L_x_2389) ;  /* 0x0000000c004c7947 */ /* 0x000fea0003800000 */
.L_x_2400:
[----:B------:R-:W-:Y:S01]  /*6490*/  UMOV UR4, 0xf0000000 ;  /* 0xf000000000047882 */ /* 0x000fe20000000000 */
[----:B------:R-:W-:Y:S01]  /*64a0*/  UMOV UR5, 0x380fffff ;  /* 0x380fffff00057882 */ /* 0x000fe20000000000 */
[----:B------:R-:W0:Y:S01]  /*64b0*/  F2F.F32.F64 R0, R4 ;  /* 0x0000000400007310 */ /* 0x000e220000301000 */
[----:B------:R-:W-:Y:S01]  /*64c0*/  DSETP.GEU.AND P0, PT, |R4|, UR4, PT ;  /* 0x0000000404007e2a */ /* 0x000fe2000bf0e200 */
[----:B------:R-:W-:-:S13]  /*64d0*/  IMAD.MOV.U32 R23, RZ, RZ, R22 ;  /* 0x000000ffff177224 */ /* 0x000fda00078e0016 */
[----:B0-----:R-:W-:-:S05]  /*64e0*/  @!P0 FMUL R0, R0, 1.175494350822287508e-38 ;  /* 0x0080000000008820 */ /* 0x001fca0000400000 */
[----:B------:R-:W-:-:S04]  /*64f0*/  F2FP.F16.F32.PACK_AB R3, RZ, R0 ;  /* 0x00000000ff03723e */ /* 0x000fc800000000ff */
[----:B------:R-:W-:-:S05]  /*6500*/  PRMT R3, R3, 0x5410, RZ ;  /* 0x0000541003037816 */ /* 0x000fca00000000ff */
[----:B------:R0:W-:Y:S01]  /*6510*/  STG.E desc[UR36][R8.64], R3 ;  /* 0x0000000308007986 */ /* 0x0001e2000c101924 */
[----:B------:R-:W-:Y:S05]  /*6520*/  BRA `(.L_x_2389) ;  /* 0x0000000c00247947 */ /* 0x000fea0003800000 */
.L_x_2399:
[----:B------:R0:W-:Y:S01]  /*6530*/  STG.E.64 desc[UR36][R8.64], R4 ;  /* 0x0000000408007986 */ /* 0x0001e2000c101b24 */
[----:B------:R-:W-:Y:S01]  /*6540*/  IMAD.MOV.U32 R23, RZ, RZ, R22 ;  /* 0x000000ffff177224 */ /* 0x000fe200078e0016 */
[----:B------:R-:W-:Y:S06]  /*6550*/  BRA `(.L_x_2389) ;  /* 0x0000000c00187947 */ /* 0x000fec0003800000 */
.L_x_2390:
        /* <DEDUP_REMOVED lines=8> */
[----:B------:R-:W-:Y:S01]  /*65e0*/  DSETP.NEU.AND P0, PT, R4, RZ, PT ;  /* 0x000000ff0400722a */ /* 0x000fe20003f0d000 */
[----:B------:R-:W-:-:S05]  /*65f0*/  IMAD.MOV.U32 R23, RZ, RZ, R22 ;  /* 0x000000ffff177224 */ /* 0x000fca00078e0016 */
[----:B------:R-:W-:-:S05]  /*6600*/  SEL R3, RZ, 0x1, !P0 ;  /* 0x00000001ff037807 */ /* 0x000fca0004000000 */
[----:B------:R0:W-:Y:S01]  /*6610*/  STG.E.U8 desc[UR36][R8.64], R3 ;  /* 0x0000000308007986 */ /* 0x0001e2000c101124 */
[----:B------:R-:W-:Y:S05]  /*6620*/  BRA `(.L_x_2389) ;  /* 0x0000000800e47947 */ /* 0x000fea0003800000 */
.L_x_2403:
[----:B------:R-:W-:Y:S01]  /*6630*/  CS2R R6, SRZ ;  /* 0x0000000000067805 */ /* 0x000fe2000001ff00 */
[----:B------:R-:W-:-:S04]  /*6640*/  IMAD.MOV.U32 R23, RZ, RZ, R22 ;  /* 0x000000ffff177224 */ /* 0x000fc800078e0016 */
[----:B------:R0:W-:Y:S01]  /*6650*/  STG.E.128 desc[UR36][R8.64], R4 ;  /* 0x0000000408007986 */ /* 0x0001e2000c101d24 */
[----:B------:R-:W-:Y:S05]  /*6660*/  BRA `(.L_x_2389) ;  /* 0x0000000800d47947 */ /* 0x000fea0003800000 */
.L_x_2402:
        /* <DEDUP_REMOVED lines=23> */
.L_x_2407:
[----:B------:R-:W-:Y:S05]  /*67e0*/  BSYNC.RECONVERGENT B0 ;  /* 0x0000000000007941 */ /* 0x000fea0003800200 */
.L_x_2406:
[----:B------:R-:W-:Y:S01]  /*67f0*/  LOP3.LUT R7, R0, 0x80, R7, 0xf8, !PT ;  /* 0x0000008000077812 */ /* 0x000fe200078ef807 */
[----:B------:R-:W-:-:S04]  /*6800*/  IMAD.MOV.U32 R23, RZ, RZ, R22 ;  /* 0x000000ffff177224 */ /* 0x000fc800078e0016 */
[----:B------:R0:W-:Y:S01]  /*6810*/  STG.E.U8 desc[UR36][R8.64], R7 ;  /* 0x0000000708007986 */ /* 0x0001e2000c101124 */
[----:B------:R-:W-:Y:S05]  /*6820*/  BRA `(.L_x_2389) ;  /* 0x0000000800647947 */ /* 0x000fea0003800000 */
.L_x_2405:
        /* <DEDUP_REMOVED lines=19> */
.L_x_2409:
[----:B------:R-:W-:Y:S05]  /*6960*/  BSYNC.RECONVERGENT B0 ;  /* 0x0000000000007941 */ /* 0x000fea0003800200 */
.L_x_2408:
[----:B------:R-:W-:Y:S01]  /*6970*/  LOP3.LUT R7, R0, 0x80, R7, 0xf8, !PT ;  /* 0x0000008000077812 */ /* 0x000fe200078ef807 */
[----:B------:R-:W-:-:S04]  /*6980*/  IMAD.MOV.U32 R23, RZ, RZ, R22 ;  /* 0x000000ffff177224 */ /* 0x000fc800078e0016 */
[----:B------:R0:W-:Y:S01]  /*6990*/  STG.E.U8 desc[UR36][R8.64], R7 ;  /* 0x0000000708007986 */ /* 0x0001e2000c101124 */
[----:B------:R-:W-:Y:S05]  /*69a0*/  BRA `(.L_x_2389) ;  /* 0x0000000800047947 */ /* 0x000fea0003800000 */
.L_x_2404:
[----:B------:R-:W-:Y:S01]  /*69b0*/  UMOV UR4, 0xf0000000 ;  /* 0xf000000000047882 */ /* 0x000fe20000000000 */
[----:B------:R-:W-:Y:S01]  /*69c0*/  UMOV UR5, 0x380fffff ;  /* 0x380fffff00057882 */ /* 0x000fe20000000000 */
[----:B------:R-:W0:Y:S01]  /*69d0*/  F2F.F32.F64 R0, R4 ;  /* 0x0000000400007310 */ /* 0x000e220000301000 */
[----:B------:R-:W-:Y:S01]  /*69e0*/  DSETP.GEU.AND P0, PT, |R4|, UR4, PT ;  /* 0x0000000404007e2a */ /* 0x000fe2000bf0e200 */
[----:B------:R-:W-:-:S13]  /*69f0*/  IMAD.MOV.U32 R23, RZ, RZ, R22 ;  /* 0x000000ffff177224 */ /* 0x000fda00078e0016 */
[----:B0-----:R-:W-:-:S05]  /*6a00*/  @!P0 FMUL R0, R0, 1.175494350822287508e-38 ;  /* 0x0080000000008820 */ /* 0x001fca0000400000 */
[----:B------:R-:W-:-:S05]  /*6a10*/  F2FP.BF16.F32.PACK_AB R0, RZ, R0 ;  /* 0x00000000ff00723e */ /* 0x000fca00000010ff */
[----:B------:R0:W-:Y:S01]  /*6a20*/  STG.E.U16 desc[UR36][R8.64], R0 ;  /* 0x0000000008007986 */ /* 0x0001e2000c101524 */
[----:B------:R-:W-:Y:S05]  /*6a30*/  BRA `(.L_x_2389) ;  /* 0x0000000400e07947 */ /* 0x000fea0003800000 */
.L_x_2401:
        /* <DEDUP_REMOVED lines=8> */
[----:B------:R-:W0:Y:S01]  /*6ac0*/  F2I.U32.F64.TRUNC R5, R4 ;  /* 0x0000000400057311 */ /* 0x000e22000030d000 */
[----:B------:R-:W-:Y:S01]  /*6ad0*/  IMAD.MOV.U32 R23, RZ, RZ, R22 ;  /* 0x000000ffff177224 */ /* 0x000fe200078e0016 */
[----:B0-----:R0:W-:Y:S01]  /*6ae0*/  STG.E.U16 desc[UR36][R8.64], R5 ;  /* 0x0000000508007986 */ /* 0x0011e2000c101524 */
[----:B------:R-:W-:Y:S05]  /*6af0*/  BRA `(.L_x_2389) ;  /* 0x0000000400b07947 */ /* 0x000fea0003800000 */
.L_x_2412:
        /* <DEDUP_REMOVED lines=17> */
.L_x_2415:
[----:B------:R-:W-:-:S04]  /*6c10*/  SHF.R.U32.HI R0, RZ, 0x14, R7 ;  /* 0x00000014ff007819 */ /* 0x000fc80000011607 */
[----:B------:R-:W-:-:S04]  /*6c20*/  LOP3.LUT R0, R0, 0x1, RZ, 0xc0, !PT ;  /* 0x0000000100007812 */ /* 0x000fc800078ec0ff */
[----:B------:R-:W-:-:S04]  /*6c30*/  IADD3 R0, PT, PT, R7, 0x487ffff, R0 ;  /* 0x0487ffff07007810 */ /* 0x000fc80007ffe000 */
[----:B------:R-:W-:-:S04]  /*6c40*/  SHF.R.U32.HI R0, RZ, 0x14, R0 ;  /* 0x00000014ff007819 */ /* 0x000fc80000011600 */
[----:B------:R-:W-:-:S07]  /*6c50*/  LOP3.LUT R3, R0, 0xff, RZ, 0xc0, !PT ;  /* 0x000000ff00037812 */ /* 0x000fce00078ec0ff */
.L_x_2416:
[----:B------:R-:W-:-:S04]  /*6c60*/  SHF.R.U32.HI R0, RZ, 0x18, R7 ;  /* 0x00000018ff007819 */ /* 0x000fc80000011607 */
[----:B------:R-:W-:-:S07]  /*6c70*/  LOP3.LUT R0, R3, 0x80, R0, 0xf8, !PT ;  /* 0x0000008003007812 */ /* 0x000fce00078ef800 */
.L_x_2414:
[----:B------:R-:W-:Y:S05]  /*6c80*/  BSYNC.RECONVERGENT B0 ;  /* 0x0000000000007941 */ /* 0x000fea0003800200 */
.L_x_2413:
[----:B------:R0:W-:Y:S01]  /*6c90*/  STG.E.U8 desc[UR36][R8.64], R0 ;  /* 0x0000000008007986 */ /* 0x0001e2000c101124 */
[----:B------:R-:W-:Y:S01]  /*6ca0*/  IMAD.MOV.U32 R23, RZ, RZ, R22 ;  /* 0x000000ffff177224 */ /* 0x000fe200078e0016 */
[----:B------:R-:W-:Y:S06]  /*6cb0*/  BRA `(.L_x_2389) ;  /* 0x0000000400407947 */ /* 0x000fec0003800000 */
.L_x_2411:
        /* <DEDUP_REMOVED lines=17> */
.L_x_2419:
[----:B------:R-:W-:-:S04]  /*6dd0*/  SHF.R.U32.HI R0, RZ, 0x15, R7 ;  /* 0x00000015ff007819 */ /* 0x000fc80000011607 */
[----:B------:R-:W-:-:S04]  /*6de0*/  LOP3.LUT R0, R0, 0x1, RZ, 0xc0, !PT ;  /* 0x0000000100007812 */ /* 0x000fc800078ec0ff */
[----:B------:R-:W-:-:S04]  /*6df0*/  IADD3 R0, PT, PT, R7, 0x88fffff, R0 ;  /* 0x088fffff07007810 */ /* 0x000fc80007ffe000 */
[----:B------:R-:W-:-:S04]  /*6e00*/  SHF.R.U32.HI R0, RZ, 0x15, R0 ;  /* 0x00000015ff007819 */ /* 0x000fc80000011600 */
[----:B------:R-:W-:-:S07]  /*6e10*/  LOP3.LUT R3, R0, 0xff, RZ, 0xc0, !PT ;  /* 0x000000ff00037812 */ /* 0x000fce00078ec0ff */
.L_x_2420:
[----:B------:R-:W-:-:S04]  /*6e20*/  SHF.R.U32.HI R0, RZ, 0x18, R7 ;  /* 0x00000018ff007819 */ /* 0x000fc80000011607 */
[----:B------:R-:W-:-:S07]  /*6e30*/  LOP3.LUT R0, R3, 0x80, R0, 0xf8, !PT ;  /* 0x0000008003007812 */ /* 0x000fce00078ef800 */
.L_x_2418:
[----:B------:R-:W-:Y:S05]  /*6e40*/  BSYNC.RECONVERGENT B0 ;  /* 0x0000000000007941 */ /* 0x000fea0003800200 */
.L_x_2417:
[----:B------:R0:W-:Y:S01]  /*6e50*/  STG.E.U8 desc[UR36][R8.64], R0 ;  /* 0x0000000008007986 */ /* 0x0001e2000c101124 */
[----:B------:R-:W-:Y:S01]  /*6e60*/  IMAD.MOV.U32 R23, RZ, RZ, R22 ;  /* 0x000000ffff177224 */ /* 0x000fe200078e0016 */
[----:B------:R-:W-:Y:S06]  /*6e70*/  BRA `(.L_x_2389) ;  /* 0x0000000000d07947 */ /* 0x000fec0003800000 */
.L_x_2410:
[----:B------:R-:W-:-:S13]  /*6e80*/  ISETP.NE.AND P0, PT, R0, 0x1c, PT ;  /* 0x0000001c0000780c */ /* 0x000fda0003f05270 */
[----:B------:R-:W-:Y:S05]  /*6e90*/  @!P0 BRA `(.L_x_2421) ;  /* 0x0000000000bc8947 */ /* 0x000fea0003800000 */
[----:B------:R-:W-:-:S13]  /*6ea0*/  ISETP.NE.AND P0, PT, R0, 0x1d, PT ;  /* 0x0000001d0000780c */ /* 0x000fda0003f05270 */
[----:B------:R-:W-:Y:S05]  /*6eb0*/  @!P0 BRA `(.L_x_2422) ;  /* 0x0000000000a48947 */ /* 0x000fea0003800000 */
[----:B------:R-:W-:-:S13]  /*6ec0*/  ISETP.NE.AND P0, PT, R0, 0x2c, PT ;  /* 0x0000002c0000780c */ /* 0x000fda0003f05270 */
[----:B------:R-:W-:Y:S05]  /*6ed0*/  @!P0 BRA `(.L_x_2423) ;  /* 0x0000000000488947 */ /* 0x000fea0003800000 */
.L_x_2394:
        /* <DEDUP_REMOVED lines=16> */
.L_x_2424:
[----:B------:R-:W-:Y:S01]  /*6fe0*/  IMAD.MOV.U32 R23, RZ, RZ, R22 ;  /* 0x000000ffff177224 */ /* 0x000fe200078e0016 */
[----:B------:R-:W-:Y:S06]  /*6ff0*/  BRA `(.L_x_2389) ;  /* 0x0000000000707947 */ /* 0x000fec0003800000 */
.L_x_2423:
[----:B------:R-:W-:Y:S01]  /*7000*/  UMOV UR4, 0xf0000000 ;  /* 0xf000000000047882 */ /* 0x000fe20000000000 */
[----:B------:R-:W-:Y:S01]  /*7010*/  UMOV UR5, 0x380fffff ;  /* 0x380fffff00057882 */ /* 0x000fe20000000000 */
[----:B------:R-:W0:Y:S01]  /*7020*/  F2F.F32.F64 R10, R4 ;  /* 0x00000004000a7310 */ /* 0x000e220000301000 */
[----:B------:R-:W-:Y:S01]  /*7030*/  DSETP.GEU.AND P0, PT, |R4|, UR4, PT ;  /* 0x0000000404007e2a */ /* 0x000fe2000bf0e200 */
[----:B------:R-:W-:-:S13]  /*7040*/  IMAD.MOV.U32 R23, RZ, RZ, R22 ;  /* 0x000000ffff177224 */ /* 0x000fda00078e0016 */
[----:B0-----:R-:W-:-:S05]  /*7050*/  @!P0 FMUL R10, R10, 1.175494350822287508e-38 ;  /* 0x008000000a0a8820 */ /* 0x001fca0000400000 */
        /* <DEDUP_REMOVED lines=15> */
.L_x_2422:
[----:B------:R-:W0:Y:S01]  /*7150*/  F2I.U64.F64.TRUNC R4, R4 ;  /* 0x0000000400047311 */ /* 0x000e22000030d800 */
[----:B------:R-:W-:Y:S01]  /*7160*/  IMAD.MOV.U32 R23, RZ, RZ, R22 ;  /* 0x000000ffff177224 */ /* 0x000fe200078e0016 */
[----:B0-----:R0:W-:Y:S01]  /*7170*/  STG.E.64 desc[UR36][R8.64], R4 ;  /* 0x0000000408007986 */ /* 0x0011e2000c101b24 */
[----:B------:R-:W-:Y:S05]  /*7180*/  BRA `(.L_x_2389) ;  /* 0x00000000000c7947 */ /* 0x000fea0003800000 */
.L_x_2421:
[----:B------:R-:W0:Y:S01]  /*7190*/  F2I.U32.F64.TRUNC R5, R4 ;  /* 0x0000000400057311 */ /* 0x000e22000030d000 */
[----:B------:R-:W-:Y:S01]  /*71a0*/  IMAD.MOV.U32 R23, RZ, RZ, R22 ;  /* 0x000000ffff177224 */ /* 0x000fe200078e0016 */
[----:B0-----:R0:W-:Y:S06]  /*71b0*/  STG.E desc[UR36][R8.64], R5 ;  /* 0x0000000508007986 */ /* 0x0011ec000c101924 */
.L_x_2389:
[----:B------:R-:W-:Y:S05]  /*71c0*/  BSYNC.RECONVERGENT B6 ;  /* 0x0000000000067941 */ /* 0x000fea0003800200 */
.L_x_2388:
[----:B------:R-:W-:Y:S01]  /*71d0*/  ISETP.GE.AND P0, PT, R23, R19, PT ;  /* 0x000000131700720c */ /* 0x000fe20003f06270 */
[----:B------:R-:W-:-:S12]  /*71e0*/  BSSY.RECONVERGENT B6, `(.L_x_2425) ;  /* 0x0000228000067945 */ /* 0x000fd80003800200 */
[----:B------:R-:W-:Y:S05]  /*71f0*/  @P0 BRA `(.L_x_2426) ;  /* 0x0000002000980947 */ /* 0x000fea0003800000 */
[----:B------:R-:W2:Y:S01]  /*7200*/  LDCU UR4, c[0x0][0x3a8] ;  /* 0x00007500ff0477ac */ /* 0x000ea20008000800 */
[----:B01----:R-:W0:Y:S01]  /*7210*/  LDC.64 R4, c[0x0][0x388] ;  /* 0x0000e200ff047b82 */ /* 0x003e220000000a00 */
[----:B------:R-:W-:Y:S01]  /*7220*/  IMAD R0, R18, 0x200, R23 ;  /* 0x0000020012007824 */ /* 0x000fe200078e0217 */
[----:B------:R-:W-:-:S03]  /*7230*/  PRMT R6, R2, 0x9910, RZ ;  /* 0x0000991002067816 */ /* 0x000fc600000000ff */
[----:B--2---:R-:W-:Y:S02]  /*7240*/  IMAD R3, R0, UR4, RZ ;  /* 0x0000000400037c24 */ /* 0x004fe4000f8e02ff */
        /* <DEDUP_REMOVED lines=13> */
[----:B----45:R-:W0:Y:S02]  /*7320*/  F2I.F64.TRUNC R29, R28 ;  /* 0x0000001c001d7311 */ /* 0x030e24000030d100 */
[----:B0-----:R1:W-:Y:S01]  /*7330*/  STG.E.U8 desc[UR36][R4.64], R29 ;  /* 0x0000001d04007986 */ /* 0x0013e2000c101124 */
[----:B------:R-:W-:Y:S05]  /*7340*/  BRA `(.L_x_2432) ;  /* 0x0000000c00f07947 */ /* 0x000fea0003800000 */
.L_x_2430:
[----:B----45:R-:W0:Y:S02]  /*7350*/  F2I.S64.F64.TRUNC R28, R28 ;  /* 0x0000001c001c7311 */ /* 0x030e24000030d900 */
[----:B0-----:R-:W-:-:S05]  /*7360*/  IMAD.MOV.U32 R3, RZ, RZ, R28 ;  /* 0x000000ffff037224 */ /* 0x001fca00078e001c */
[----:B------:R0:W-:Y:S01]  /*7370*/  STG.E.U8 desc[UR36][R4.64], R3 ;  /* 0x0000000304007986 */ /* 0x0001e2000c101124 */
[----:B------:R-:W-:Y:S05]  /*7380*/  BRA `(.L_x_2432) ;  /* 0x0000000c00e07947 */ /* 0x000fea0003800000 */
.L_x_2429:
[----:B------:R-:W-:-:S13]  /*7390*/  ISETP.NE.AND P0, PT, R0, 0x2, PT ;  /* 0x000000020000780c */ /* 0x000fda0003f05270 */
[----:B------:R-:W-:Y:S05]  /*73a0*/  @!P0 BRA `(.L_x_2433) ;  /* 0x0000000000288947 */ /* 0x000fea0003800000 */
[----:B------:R-:W-:-:S13]  /*73b0*/  ISETP.NE.AND P0, PT, R0, 0x3, PT ;  /* 0x000000030000780c */ /* 0x000fda0003f05270 */
[----:B------:R-:W-:Y:S05]  /*73c0*/  @!P0 BRA `(.L_x_2434) ;  /* 0x0000000000148947 */ /* 0x000fea0003800000 */
[----:B------:R-:W-:-:S13]  /*73d0*/  ISETP.NE.AND P0, PT, R0, 0x4, PT ;  /* 0x000000040000780c */ /* 0x000fda0003f05270 */
[----:B------:R-:W-:Y:S05]  /*73e0*/  @P0 BRA `(.L_x_2431) ;  /* 0x0000000800b40947 */ /* 0x000fea0003800000 */
[----:B----45:R-:W0:Y:S02]  /*73f0*/  F2I.S64.F64.TRUNC R28, R28 ;  /* 0x0000001c001c7311 */ /* 0x030e24000030d900 */
[----:B0-----:R0:W-:Y:S01]  /*7400*/  STG.E.64 desc[UR36][R4.64], R28 ;  /* 0x0000001c04007986 */ /* 0x0011e2000c101b24 */
[----:B------:R-:W-:Y:S05]  /*7410*/  BRA `(.L_x_2432) ;  /* 0x0000000c00bc7947 */ /* 0x000fea0003800000 */
.L_x_2434:
[----:B----45:R-:W0:Y:S02]  /*7420*/  F2I.F64.TRUNC R29, R28 ;  /* 0x0000001c001d7311 */ /* 0x030e24000030d100 */
[----:B0-----:R4:W-:Y:S01]  /*7430*/  STG.E desc[UR36][R4.64], R29 ;  /* 0x0000001d04007986 */ /* 0x0019e2000c101924 */
[----:B------:R-:W-:Y:S05]  /*7440*/  BRA `(.L_x_2432) ;  /* 0x0000000c00b07947 */ /* 0x000fea0003800000 */
.L_x_2433:
[----:B----45:R-:W0:Y:S02]  /*7450*/  F2I.F64.TRUNC R29, R28 ;  /* 0x0000001c001d7311 */ /* 0x030e24000030d100 */
[----:B0-----:R2:W-:Y:S01]  /*7460*/  STG.E.U16 desc[UR36][R4.64], R29 ;  /* 0x0000001d04007986 */ /* 0x0015e2000c101524 */
[----:B------:R-:W-:Y:S05]  /*7470*/  BRA `(.L_x_2432) ;  /* 0x0000000c00a47947 */ /* 0x000fea0003800000 */
.L_x_2428:
        /* <DEDUP_REMOVED lines=8> */
[----:B----45:R-:W0:Y:S01]  /*7500*/  F2F.F32.F64 R3, R28 ;  /* 0x0000001c00037310 */ /* 0x030e220000301000 */
[----:B------:R-:W-:-:S14]  /*7510*/  DSETP.GEU.AND P0, PT, |R28|, UR4, PT ;  /* 0x000000041c007e2a */ /* 0x000fdc000bf0e200 */
[----:B0-----:R-:W-:-:S05]  /*7520*/  @!P0 FMUL R3, R3, 1.175494350822287508e-38 ;  /* 0x0080000003038820 */ /* 0x001fca0000400000 */
[----:B------:R0:W-:Y:S01]  /*7530*/  STG.E desc[UR36][R4.64], R3 ;  /* 0x0000000304007986 */ /* 0x0001e2000c101924 */
[----:B------:R-:W-:Y:S05]  /*7540*/  BRA `(.L_x_2432) ;  /* 0x0000000c00707947 */ /* 0x000fea0003800000 */
.L_x_2436:
[----:B------:R-:W-:Y:S01]  /*7550*/  UMOV UR4, 0xf0000000 ;  /* 0xf000000000047882 */ /* 0x000fe20000000000 */
[----:B------:R-:W-:Y:S01]  /*7560*/  UMOV UR5, 0x380fffff ;  /* 0x380fffff00057882 */ /* 0x000fe20000000000 */
[----:B----45:R-:W0:Y:S01]  /*7570*/  F2F.F32.F64 R0, R28 ;  /* 0x0000001c00007310 */ /* 0x030e220000301000 */
[----:B------:R-:W-:-:S14]  /*7580*/  DSETP.GEU.AND P0, PT, |R28|, UR4, PT ;  /* 0x000000041c007e2a */ /* 0x000fdc000bf0e200 */
[----:B0-----:R-:W-:-:S05]  /*7590*/  @!P0 FMUL R0, R0, 1.175494350822287508e-38 ;  /* 0x0080000000008820 */ /* 0x001fca0000400000 */
[----:B------:R-:W-:-:S05]  /*75a0*/  F2FP.F16.F32.PACK_AB R0, RZ, R0 ;  /* 0x00000000ff00723e */ /* 0x000fca00000000ff */
[----:B------:R0:W-:Y:S01]  /*75b0*/  STG.E.U16 desc[UR36][R4.64], R0 ;  /* 0x0000000004007986 */ /* 0x0001e2000c101524 */
[----:B------:R-:W-:Y:S05]  /*75c0*/  BRA `(.L_x_2432) ;  /* 0x0000000c00507947 */ /* 0x000fea0003800000 */
.L_x_2435:
        /* <DEDUP_REMOVED lines=8> */
[----:B----45:R-:W0:Y:S01]  /*7650*/  F2F.F32.F64 R6, R28 ;  /* 0x0000001c00067310 */ /* 0x030e220000301000 */
[----:B------:R-:W-:Y:S01]  /*7660*/  DSETP.GEU.AND P0, PT, |R28|, UR4, PT ;  /* 0x000000041c007e2a */ /* 0x000fe2000bf0e200 */
[----:B------:R-:W-:-:S13]  /*7670*/  IMAD.MOV.U32 R7, RZ, RZ, RZ ;  /* 0x000000ffff077224 */ /* 0x000fda00078e00ff */
[----:B0-----:R-:W-:-:S05]  /*7680*/  @!P0 FMUL R6, R6, 1.175494350822287508e-38 ;  /* 0x0080000006068820 */ /* 0x001fca0000400000 */
[----:B------:R0:W-:Y:S01]  /*7690*/  STG.E.64 desc[UR36][R4.64], R6 ;  /* 0x0000000604007986 */ /* 0x0001e2000c101b24 */
[----:B------:R-:W-:Y:S05]  /*76a0*/  BRA `(.L_x_2432) ;  /* 0x0000000c00187947 */ /* 0x000fea0003800000 */
.L_x_2438:
[----:B------:R-:W-:Y:S01]  /*76b0*/  UMOV UR4, 0xf0000000 ;  /* 0xf000000000047882 */ /* 0x000fe20000000000 */
[----:B------:R-:W-:Y:S01]  /*76c0*/  UMOV UR5, 0x380fffff ;  /* 0x380fffff00057882 */ /* 0x000fe20000000000 */
[----:B----45:R-:W0:Y:S01]  /*76d0*/  F2F.F32.F64 R0, R28 ;  /* 0x0000001c00007310 */ /* 0x030e220000301000 */
[----:B------:R-:W-:-:S14]  /*76e0*/  DSETP.GEU.AND P0, PT, |R28|, UR4, PT ;  /* 0x000000041c007e2a */ /* 0x000fdc000bf0e200 */
[----:B0-----:R-:W-:-:S05]  /*76f0*/  @!P0 FMUL R0, R0, 1.175494350822287508e-38 ;  /* 0x0080000000008820 */ /* 0x001fca0000400000 */
[----:B------:R-:W-:-:S04]  /*7700*/  F2FP.F16.F32.PACK_AB R3, RZ, R0 ;  /* 0x00000000ff03723e */ /* 0x000fc800000000ff */
[----:B------:R-:W-:-:S05]  /*7710*/  PRMT R3, R3, 0x5410, RZ ;  /* 0x0000541003037816 */ /* 0x000fca00000000ff */
[----:B------:R0:W-:Y:S01]  /*7720*/  STG.E desc[UR36][R4.64], R3 ;  /* 0x0000000304007986 */ /* 0x0001e2000c101924 */
[----:B------:R-:W-:Y:S05]  /*7730*/  BRA `(.L_x_2432) ;  /* 0x0000000800f47947 */ /* 0x000fea0003800000 */
.L_x_2437:
[----:B----45:R0:W-:Y:S01]  /*7740*/  STG.E.64 desc[UR36][R4.64], R28 ;  /* 0x0000001c04007986 */ /* 0x0301e2000c101b24 */
[----:B------:R-:W-:Y:S05]  /*7750*/  BRA `(.L_x_2432) ;  /* 0x0000000800ec7947 */ /* 0x000fea0003800000 */
.L_x_2427:
        /* <DEDUP_REMOVED lines=10> */
[----:B----45:R-:W0:Y:S02]  /*7800*/  F2I.U32.F64.TRUNC R29, R28 ;  /* 0x0000001c001d7311 */ /* 0x030e24000030d000 */
[----:B0-----:R0:W-:Y:S01]  /*7810*/  STG.E.U16 desc[UR36][R4.64], R29 ;  /* 0x0000001d04007986 */ /* 0x0011e2000c101524 */
[----:B------:R-:W-:Y:S05]  /*7820*/  BRA `(.L_x_2432) ;  /* 0x0000000800b87947 */ /* 0x000fea0003800000 */
.L_x_2442:
[----:B------:R-:W-:Y:S01]  /*7830*/  UMOV UR4, 0xf0000000 ;  /* 0xf000000000047882 */ /* 0x000fe20000000000 */
[----:B------:R-:W-:Y:S01]  /*7840*/  UMOV UR5, 0x380fffff ;  /* 0x380fffff00057882 */ /* 0x000fe20000000000 */
[----:B----45:R-:W0:Y:S01]  /*7850*/  F2F.F32.F64 R7, R28 ;  /* 0x0000001c00077310 */ /* 0x030e220000301000 */
        /* <DEDUP_REMOVED lines=19> */
.L_x_2445:
[----:B------:R-:W-:-:S04]  /*7990*/  SHF.R.U32.HI R3, RZ, 0x18, R7 ;  /* 0x00000018ff037819 */ /* 0x000fc80000011607 */
[----:B------:R-:W-:-:S07]  /*79a0*/  LOP3.LUT R0, R0, 0x80, R3, 0xf8, !PT ;  /* 0x0000008000007812 */ /* 0x000fce00078ef803 */
.L_x_2444:
[----:B------:R-:W-:Y:S05]  /*79b0*/  BSYNC.RECONVERGENT B0 ;  /* 0x0000000000007941 */ /* 0x000fea0003800200 */
.L_x_2443:
[----:B------:R0:W-:Y:S01]  /*79c0*/  STG.E.U8 desc[UR36][R4.64], R0 ;  /* 0x0000000004007986 */ /* 0x0001e2000c101124 */
[----:B------:R-:W-:Y:S05]  /*79d0*/  BRA `(.L_x_2432) ;  /* 0x00000008004c7947 */ /* 0x000fea0003800000 */
.L_x_2441:
        /* <DEDUP_REMOVED lines=22> */
.L_x_2448:
[----:B------:R-:W-:-:S04]  /*7b40*/  SHF.R.U32.HI R3, RZ, 0x18, R7 ;  /* 0x00000018ff037819 */ /* 0x000fc80000011607 */
[----:B------:R-:W-:-:S07]  /*7b50*/  LOP3.LUT R0, R0, 0x80, R3, 0xf8, !PT ;  /* 0x0000008000007812 */ /* 0x000fce00078ef803 */
.L_x_2447:
[----:B------:R-:W-:Y:S05]  /*7b60*/  BSYNC.RECONVERGENT B0 ;  /* 0x0000000000007941 */ /* 0x000fea0003800200 */
.L_x_2446:
[----:B------:R0:W-:Y:S01]  /*7b70*/  STG.E.U8 desc[UR36][R4.64], R0 ;  /* 0x0000000004007986 */ /* 0x0001e2000c101124 */
[----:B------:R-:W-:Y:S05]  /*7b80*/  BRA `(.L_x_2432) ;  /* 0x0000000400e07947 */ /* 0x000fea0003800000 */
.L_x_2440:
        /* <DEDUP_REMOVED lines=26> */
.L_x_2450:
[----:B----45:R-:W0:Y:S02]  /*7d30*/  F2I.U64.F64.TRUNC R28, R28 ;  /* 0x0000001c001c7311 */ /* 0x030e24000030d800 */
[----:B0-----:R0:W-:Y:S01]  /*7d40*/  STG.E.64 desc[UR36][R4.64], R28 ;  /* 0x0000001c04007986 */ /* 0x0011e2000c101b24 */
[----:B------:R-:W-:Y:S05]  /*7d50*/  BRA `(.L_x_2432) ;  /* 0x00000004006c7947 */ /* 0x000fea0003800000 */
.L_x_2449:
[----:B----45:R-:W0:Y:S02]  /*7d60*/  F2I.U32.F64.TRUNC R29, R28 ;  /* 0x0000001c001d7311 */ /* 0x030e24000030d000 */
[----:B0-----:R0:W-:Y:S01]  /*7d70*/  STG.E desc[UR36][R4.64], R29 ;  /* 0x0000001d04007986 */ /* 0x0011e2000c101924 */
[----:B------:R-:W-:Y:S05]  /*7d80*/  BRA `(.L_x_2432) ;  /* 0x0000000400607947 */ /* 0x000fea0003800000 */
.L_x_2439:
[----:B------:R-:W-:-:S13]  /*7d90*/  ISETP.GT.AND P0, PT, R0, 0xe, PT ;  /* 0x0000000e0000780c */ /* 0x000fda0003f04270 */
[----:B------:R-:W-:Y:S05]  /*7da0*/  @P0 BRA `(.L_x_2451) ;  /* 0x00000000002c0947 */ /* 0x000fea0003800000 */
[----:B------:R-:W-:-:S13]  /*7db0*/  ISETP.NE.AND P0, PT, R0, 0xa, PT ;  /* 0x0000000a0000780c */ /* 0x000fda0003f05270 */
[----:B------:R-:W-:Y:S05]  /*7dc0*/  @!P0 BRA `(.L_x_2452) ;  /* 0x0000000000188947 */ /* 0x000fea0003800000 */
[----:B------:R-:W-:-:S13]  /*7dd0*/  ISETP.NE.AND P0, PT, R0, 0xb, PT ;  /* 0x0000000b0000780c */ /* 0x000fda0003f05270 */
[----:B------:R-:W-:Y:S05]  /*7de0*/  @P0 BRA `(.L_x_2431) ;  /* 0x0000000000340947 */ /* 0x000fea0003800000 */
[----:B----45:R-:W-:-:S06]  /*7df0*/  DSETP.NEU.AND P0, PT, R28, RZ, PT ;  /* 0x000000ff1c00722a */ /* 0x030fcc0003f0d000 */
[----:B------:R-:W-:-:S05]  /*7e00*/  SEL R3, RZ, 0x1, !P0 ;  /* 0x00000001ff037807 */ /* 0x000fca0004000000 */
[----:B------:R0:W-:Y:S01]  /*7e10*/  STG.E.U8 desc[UR36][R4.64], R3 ;  /* 0x0000000304007986 */ /* 0x0001e2000c101124 */
[----:B------:R-:W-:Y:S05]  /*7e20*/  BRA `(.L_x_2432) ;  /* 0x0000000400387947 */ /* 0x000fea0003800000 */
.L_x_2452:
[----:B------:R-:W-:-:S05]  /*7e30*/  CS2R R30, SRZ ;  /* 0x00000000001e7805 */ /* 0x000fca000001ff00 */
[----:B----45:R0:W-:Y:S01]  /*7e40*/  STG.E.128 desc[UR36][R4.64], R28 ;  /* 0x0000001c04007986 */ /* 0x0301e2000c101d24 */
[----:B------:R-:W-:Y:S05]  /*7e50*/  BRA `(.L_x_2432) ;  /* 0x00000004002c7947 */ /* 0x000fea0003800000 */
.L_x_2451:
[----:B------:R-:W-:-:S13]  /*7e60*/  ISETP.NE.AND P0, PT, R0, 0xf, PT ;  /* 0x0000000f0000780c */ /* 0x000fda0003f05270 */
[----:B------:R-:W-:Y:S05]  /*7e70*/  @!P0 BRA `(.L_x_2453) ;  /* 0x0000000400088947 */ /* 0x000fea0003800000 */
[----:B------:R-:W-:-:S13]  /*7e80*/  ISETP.NE.AND P0, PT, R0, 0x17, PT ;  /* 0x000000170000780c */ /* 0x000fda0003f05270 */
[----:B------:R-:W-:Y:S05]  /*7e90*/  @!P0 BRA `(.L_x_2454) ;  /* 0x0000000000a08947 */ /* 0x000fea0003800000 */
[----:B------:R-:W-:-:S13]  /*7ea0*/  ISETP.NE.AND P0, PT, R0, 0x18, PT ;  /* 0x000000180000780c */ /* 0x000fda0003f05270 */
[----:B------:R-:W-:Y:S05]  /*7eb0*/  @!P0 BRA `(.L_x_2455) ;  /* 0x0000000000448947 */ /* 0x000fea0003800000 */
.L_x_2431:
        /* <DEDUP_REMOVED lines=16> */
.L_x_2456:
[----:B------:R-:W-:Y:S05]  /*7fc0*/  BRA `(.L_x_2432) ;  /* 0x0000000000d07947 */ /* 0x000fea0003800000 */
.L_x_2455:
[----:B------:R-:W-:Y:S01]  /*7fd0*/  UMOV UR4, 0xf0000000 ;  /* 0xf000000000047882 */ /* 0x000fe20000000000 */
[----:B------:R-:W-:Y:S01]  /*7fe0*/  UMOV UR5, 0x380fffff ;  /* 0x380fffff00057882 */ /* 0x000fe20000000000 */
[----:B----45:R-:W0:Y:S01]  /*7ff0*/  F2F.F32.F64 R7, R28 ;  /* 0x0000001c00077310 */ /* 0x030e220000301000 */
        /* <DEDUP_REMOVED lines=14> */
.L_x_2458:
[----:B------:R-:W-:Y:S05]  /*80e0*/  BSYNC.RECONVERGENT B0 ;  /* 0x0000000000007941 */ /* 0x000fea0003800200 */
.L_x_2457:
[----:B------:R-:W-:-:S05]  /*80f0*/  LOP3.LUT R3, R0, 0x80, R3, 0xf8, !PT ;  /* 0x0000008000037812 */ /* 0x000fca00078ef803 */
[----:B------:R0:W-:Y:S01]  /*8100*/  STG.E.U8 desc[UR36][R4.64], R3 ;  /* 0x0000000304007986 */ /* 0x0001e2000c101124 */
[----:B------:R-:W-:Y:S05]  /*8110*/  BRA `(.L_x_2432) ;  /* 0x00000000007c7947 */ /* 0x000fea0003800000 */
.L_x_2454:
[----:B------:R-:W-:Y:S01]  /*8120*/  UMOV UR4, 0xf0000000 ;  /* 0xf000000000047882 */ /* 0x000fe20000000000 */
[----:B------:R-:W-:Y:S01]  /*8130*/  UMOV UR5, 0x380fffff ;  /* 0x380fffff00057882 */ /* 0x000fe20000000000 */
[----:B----45:R-:W0:Y:S01]  /*8140*/  F2F.F32.F64 R7, R28 ;  /* 0x0000001c00077310 */ /* 0x030e220000301000 */
        /* <DEDUP_REMOVED lines=13> */
.L_x_2460:
[----:B------:R-:W-:Y:S01]  /*8220*/  IMAD.MOV.U32 R0, RZ, RZ, 0x7f ;  /* 0x0000007fff007424 */ /* 0x000fe200078e00ff */
[----:B------:R-:W-:-:S04]  /*8230*/  ISETP.GT.U32.AND P0, PT, R3, 0x7f800000, PT ;  /* 0x7f8000000300780c */ /* 0x000fc80003f04070 */
[----:B------:R-:W-:-:S09]  /*8240*/  SEL R0, R0, 0x7c, P0 ;  /* 0x0000007c00007807 */ /* 0x000fd20000000000 */
.L_x_2461:
[----:B------:R-:W-:Y:S05]  /*8250*/  BSYNC.RECONVERGENT B0 ;  /* 0x0000000000007941 */ /* 0x000fea0003800200 */
.L_x_2459:
[----:B------:R-:W-:-:S04]  /*8260*/  SHF.R.U32.HI R3, RZ, 0x18, R7 ;  /* 0x00000018ff037819 */ /* 0x000fc80000011607 */
[----:B------:R-:W-:-:S05]  /*8270*/  LOP3.LUT R3, R0, 0x80, R3, 0xf8, !PT ;  /* 0x0000008000037812 */ /* 0x000fca00078ef803 */
[----:B------:R0:W-:Y:S01]  /*8280*/  STG.E.U8 desc[UR36][R4.64], R3 ;  /* 0x0000000304007986 */ /* 0x0001e2000c101124 */
[----:B------:R-:W-:Y:S05]  /*8290*/  BRA `(.L_x_2432) ;  /* 0x00000000001c7947 */ /* 0x000fea0003800000 */
.L_x_2453:
[----:B------:R-:W-:Y:S01]  /*82a0*/  UMOV UR4, 0xf0000000 ;  /* 0xf000000000047882 */ /* 0x000fe20000000000 */
[----:B------:R-:W-:Y:S01]  /*82b0*/  UMOV UR5, 0x380fffff ;  /* 0x380fffff00057882 */ /* 0x000fe20000000000 */
[----:B----45:R-:W0:Y:S01]  /*82c0*/  F2F.F32.F64 R0, R28 ;  /* 0x0000001c00007310 */ /* 0x030e220000301000 */
[----:B------:R-:W-:-:S14]  /*82d0*/  DSETP.GEU.AND P0, PT, |R28|, UR4, PT ;  /* 0x000000041c007e2a */ /* 0x000fdc000bf0e200 */
[----:B0-----:R-:W-:-:S05]  /*82e0*/  @!P0 FMUL R0, R0, 1.175494350822287508e-38 ;  /* 0x0080000000008820 */ /* 0x001fca0000400000 */
[----:B------:R-:W-:-:S05]  /*82f0*/  F2FP.BF16.F32.PACK_AB R0, RZ, R0 ;  /* 0x00000000ff00723e */ /* 0x000fca00000010ff */
[----:B------:R0:W-:Y:S02]  /*8300*/  STG.E.U16 desc[UR36][R4.64], R0 ;  /* 0x0000000004007986 */ /* 0x0001e4000c101524 */
.L_x_2432:
[----:B------:R-:W-:-:S05]  /*8310*/  VIADD R23, R23, 0x80 ;  /* 0x0000008017177836 */ /* 0x000fca0000000000 */
[----:B------:R-:W-:-:S13]  /*8320*/  ISETP.GE.AND P0, PT, R23, R19, PT ;  /* 0x000000131700720c */ /* 0x000fda0003f06270 */
[----:B------:R-:W-:Y:S05]  /*8330*/  @P0 BRA `(.L_x_2426) ;  /* 0x0000001000480947 */ /* 0x000fea0003800000 */
[----:B------:R-:W5:Y:S01]  /*8340*/  LDCU UR4, c[0x0][0x3a8] ;  /* 0x00007500ff0477ac */ /* 0x000f620008000800 */
[----:B012-4-:R-:W0:Y:S01]  /*8350*/  LDC.64 R4, c[0x0][0x388] ;  /* 0x0000e200ff047b82 */ /* 0x017e220000000a00 */
        /* <DEDUP_REMOVED lines=16> */
[----:B------:R-:W0:Y:S02]  /*8460*/  F2I.F64.TRUNC R25, R24 ;  /* 0x0000001800197311 */ /* 0x000e24000030d100 */
[----:B0-----:R0:W-:Y:S01]  /*8470*/  STG.E.U8 desc[UR36][R4.64], R25 ;  /* 0x0000001904007986 */ /* 0x0011e2000c101124 */
[----:B------:R-:W-:Y:S05]  /*8480*/  BRA `(.L_x_2467) ;  /* 0x0000000c00f07947 */ /* 0x000fea0003800000 */
.L_x_2465:
[----:B------:R-:W0:Y:S02]  /*8490*/  F2I.S64.F64.TRUNC R24, R24 ;  /* 0x0000001800187311 */ /* 0x000e24000030d900 */
[----:B0-----:R-:W-:-:S05]  /*84a0*/  IMAD.MOV.U32 R3, RZ, RZ, R24 ;  /* 0x000000ffff037224 */ /* 0x001fca00078e0018 */
[----:B------:R0:W-:Y:S01]  /*84b0*/  STG.E.U8 desc[UR36][R4.64], R3 ;  /* 0x0000000304007986 */ /* 0x0001e2000c101124 */
[----:B------:R-:W-:Y:S05]  /*84c0*/  BRA `(.L_x_2467) ;  /* 0x0000000c00e07947 */ /* 0x000fea0003800000 */
.L_x_2464:
[----:B------:R-:W-:-:S13]  /*84d0*/  ISETP.NE.AND P0, PT, R0, 0x2, PT ;  /* 0x000000020000780c */ /* 0x000fda0003f05270 */
[----:B------:R-:W-:Y:S05]  /*84e0*/  @!P0 BRA `(.L_x_2468) ;  /* 0x0000000000288947 */ /* 0x000fea0003800000 */
[----:B------:R-:W-:-:S13]  /*84f0*/  ISETP.NE.AND P0, PT, R0, 0x3, PT ;  /* 0x000000030000780c */ /* 0x000fda0003f05270 */
[----:B------:R-:W-:Y:S05]  /*8500*/  @!P0 BRA `(.L_x_2469) ;  /* 0x0000000000148947 */ /* 0x000fea0003800000 */
[----:B------:R-:W-:-:S13]  /*8510*/  ISETP.NE.AND P0, PT, R0, 0x4, PT ;  /* 0x000000040000780c */ /* 0x000fda0003f05270 */
[----:B------:R-:W-:Y:S05]  /*8520*/  @P0 BRA `(.L_x_2466) ;  /* 0x0000000800b40947 */ /* 0x000fea0003800000 */
[----:B------:R-:W0:Y:S02]  /*8530*/  F2I.S64.F64.TRUNC R24, R24 ;  /* 0x0000001800187311 */ /* 0x000e24000030d900 */
[----:B0-----:R0:W-:Y:S01]  /*8540*/  STG.E.64 desc[UR36][R4.64], R24 ;  /* 0x0000001804007986 */ /* 0x0011e2000c101b24 */
[----:B------:R-:W-:Y:S05]  /*8550*/  BRA `(.L_x_2467) ;  /* 0x0000000c00bc7947 */ /* 0x000fea0003800000 */
.L_x_2469:
[----:B------:R-:W0:Y:S02]  /*8560*/  F2I.F64.TRUNC R25, R24 ;  /* 0x0000001800197311 */ /* 0x000e24000030d100 */
[----:B0-----:R0:W-:Y:S01]  /*8570*/  STG.E desc[UR36][R4.64], R25 ;  /* 0x0000001904007986 */ /* 0x0011e2000c101924 */
[----:B------:R-:W-:Y:S05]  /*8580*/  BRA `(.L_x_2467) ;  /* 0x0000000c00b07947 */ /* 0x000fea0003800000 */
.L_x_2468:
[----:B------:R-:W0:Y:S02]  /*8590*/  F2I.F64.TRUNC R25, R24 ;  /* 0x0000001800197311 */ /* 0x000e24000030d100 */
[----:B0-----:R0:W-:Y:S01]  /*85a0*/  STG.E.U16 desc[UR36][R4.64], R25 ;  /* 0x0000001904007986 */ /* 0x0011e2000c101524 */
[----:B------:R-:W-:Y:S05]  /*85b0*/  BRA `(.L_x_2467) ;  /* 0x0000000c00a47947 */ /* 0x000fea0003800000 */
.L_x_2463:
        /* <DEDUP_REMOVED lines=9> */
[----:B------:R-:W-:-:S14]  /*8650*/  DSETP.GEU.AND P0, PT, |R24|, UR4, PT ;  /* 0x0000000418007e2a */ /* 0x000fdc000bf0e200 */
[----:B0-----:R-:W-:-:S05]  /*8660*/  @!P0 FMUL R3, R3, 1.175494350822287508e-38 ;  /* 0x0080000003038820 */ /* 0x001fca0000400000 */
[----:B------:R0:W-:Y:S01]  /*8670*/  STG.E desc[UR36][R4.64], R3 ;  /* 0x0000000304007986 */ /* 0x0001e2000c101924 */
[----:B------:R-:W-:Y:S05]  /*8680*/  BRA `(.L_x_2467) ;  /* 0x0000000c00707947 */ /* 0x000fea0003800000 */
.L_x_2471:
        /* <DEDUP_REMOVED lines=8> */
.L_x_2470:
        /* <DEDUP_REMOVED lines=10> */
[----:B------:R-:W-:-:S13]  /*87b0*/  IMAD.MOV.U32 R7, RZ, RZ, RZ ;  /* 0x000000ffff077224 */ /* 0x000fda00078e00ff */
[----:B0-----:R-:W-:-:S05]  /*87c0*/  @!P0 FMUL R6, R6, 1.175494350822287508e-38 ;  /* 0x0080000006068820 */ /* 0x001fca0000400000 */
[----:B------:R0:W-:Y:S01]  /*87d0*/  STG.E.64 desc[UR36][R4.64], R6 ;  /* 0x0000000604007986 */ /* 0x0001e2000c101b24 */
[----:B------:R-:W-:Y:S05]  /*87e0*/  BRA `(.L_x_2467) ;  /* 0x0000000c00187947 */ /* 0x000fea0003800000 */
.L_x_2473:
        /* <DEDUP_REMOVED lines=9> */
.L_x_2472:
[----:B------:R0:W-:Y:S01]  /*8880*/  STG.E.64 desc[UR36][R4.64], R24 ;  /* 0x0000001804007986 */ /* 0x0001e2000c101b24 */
[----:B------:R-:W-:Y:S05]  /*8890*/  BRA `(.L_x_2467) ;  /* 0x0000000800ec7947 */ /* 0x000fea0003800000 */
.L_x_2462:
        /* <DEDUP_REMOVED lines=10> */
[----:B------:R-:W0:Y:S02]  /*8940*/  F2I.U32.F64.TRUNC R25, R24 ;  /* 0x0000001800197311 */ /* 0x000e24000030d000 */
[----:B0-----:R0:W-:Y:S01]  /*8950*/  STG.E.U16 desc[UR36][R4.64], R25 ;  /* 0x0000001904007986 */ /* 0x0011e2000c101524 */
[----:B------:R-:W-:Y:S05]  /*8960*/  BRA `(.L_x_2467) ;  /* 0x0000000800b87947 */ /* 0x000fea0003800000 */
.L_x_2477:
        /* <DEDUP_REMOVED lines=22> */
.L_x_2480:
[----:B------:R-:W-:-:S04]  /*8ad0*/  SHF.R.U32.HI R3, RZ, 0x18, R7 ;  /* 0x00000018ff037819 */ /* 0x000fc80000011607 */
[----:B------:R-:W-:-:S07]  /*8ae0*/  LOP3.LUT R0, R0, 0x80, R3, 0xf8, !PT ;  /* 0x0000008000007812 */ /* 0x000fce00078ef803 */
.L_x_2479:
[----:B------:R-:W-:Y:S05]  /*8af0*/  BSYNC.RECONVERGENT B0 ;  /* 0x0000000000007941 */ /* 0x000fea0003800200 */
.L_x_2478:
[----:B------:R0:W-:Y:S01]  /*8b00*/  STG.E.U8 desc[UR36][R4.64], R0 ;  /* 0x0000000004007986 */ /* 0x0001e2000c101124 */
[----:B------:R-:W-:Y:S05]  /*8b10*/  BRA `(.L_x_2467) ;  /* 0x00000008004c7947 */ /* 0x000fea0003800000 */
.L_x_2476:
        /* <DEDUP_REMOVED lines=22> */
.L_x_2483:
[----:B------:R-:W-:-:S04]  /*8c80*/  SHF.R.U32.HI R3, RZ, 0x18, R7 ;  /* 0x00000018ff037819 */ /* 0x000fc80000011607 */
[----:B------:R-:W-:-:S07]  /*8c90*/  LOP3.LUT R0, R0, 0x80, R3, 0xf8, !PT ;  /* 0x0000008000007812 */ /* 0x000fce00078ef803 */
.L_x_2482:
[----:B------:R-:W-:Y:S05]  /*8ca0*/  BSYNC.RECONVERGENT B0 ;  /* 0x0000000000007941 */ /* 0x000fea0003800200 */
.L_x_2481:
[----:B------:R0:W-:Y:S01]  /*8cb0*/  STG.E.U8 desc[UR36][R4.64], R0 ;  /* 0x0000000004007986 */ /* 0x0001e2000c101124 */
[----:B------:R-:W-:Y:S05]  /*8cc0*/  BRA `(.L_x_2467) ;  /* 0x0000000400e07947 */ /* 0x000fea0003800000 */
.L_x_2475:
        /* <DEDUP_REMOVED lines=26> */
.L_x_2485:
[----:B------:R-:W0:Y:S02]  /*8e70*/  F2I.U64.F64.TRUNC R24, R24 ;  /* 0x0000001800187311 */ /* 0x000e24000030d800 */
[----:B0-----:R0:W-:Y:S01]  /*8e80*/  STG.E.64 desc[UR36][R4.64], R24 ;  /* 0x0000001804007986 */ /* 0x0011e2000c101b24 */
[----:B------:R-:W-:Y:S05]  /*8e90*/  BRA `(.L_x_2467) ;  /* 0x00000004006c7947 */ /* 0x000fea0003800000 */
.L_x_2484:
[----:B------:R-:W0:Y:S02]  /*8ea0*/  F2I.U32.F64.TRUNC R25, R24 ;  /* 0x0000001800197311 */ /* 0x000e24000030d000 */
[----:B0-----:R0:W-:Y:S01]  /*8eb0*/  STG.E desc[UR36][R4.64], R25 ;  /* 0x0000001904007986 */ /* 0x0011e2000c101924 */
[----:B------:R-:W-:Y:S05]  /*8ec0*/  BRA `(.L_x_2467) ;  /* 0x0000000400607947 */ /* 0x000fea0003800000 */
.L_x_2474:
[----:B------:R-:W-:-:S13]  /*8ed0*/  ISETP.GT.AND P0, PT, R0, 0xe, PT ;  /* 0x0000000e0000780c */ /* 0x000fda0003f04270 */
[----:B------:R-:W-:Y:S05]  /*8ee0*/  @P0 BRA `(.L_x_2486) ;  /* 0x00000000002c0947 */ /* 0x000fea0003800000 */
[----:B------:R-:W-:-:S13]  /*8ef0*/  ISETP.NE.AND P0, PT, R0, 0xa, PT ;  /* 0x0000000a0000780c */ /* 0x000fda0003f05270 */
[----:B------:R-:W-:Y:S05]  /*8f00*/  @!P0 BRA `(.L_x_2487) ;  /* 0x0000000000188947 */ /* 0x000fea0003800000 */
[----:B------:R-:W-:-:S13]  /*8f10*/  ISETP.NE.AND P0, PT, R0, 0xb, PT ;  /* 0x0000000b0000780c */ /* 0x000fda0003f05270 */
[----:B------:R-:W-:Y:S05]  /*8f20*/  @P0 BRA `(.L_x_2466) ;  /* 0x0000000000340947 */ /* 0x000fea0003800000 */
[----:B------:R-:W-:-:S06]  /*8f30*/  DSETP.NEU.AND P0, PT, R24, RZ, PT ;  /* 0x000000ff1800722a */ /* 0x000fcc0003f0d000 */
[----:B------:R-:W-:-:S05]  /*8f40*/  SEL R3, RZ, 0x1, !P0 ;  /* 0x00000001ff037807 */ /* 0x000fca0004000000 */
[----:B------:R1:W-:Y:S01]  /*8f50*/  STG.E.U8 desc[UR36][R4.64], R3 ;  /* 0x0000000304007986 */ /* 0x0003e2000c101124 */
[----:B------:R-:W-:Y:S05]  /*8f60*/  BRA `(.L_x_2467) ;  /* 0x0000000400387947 */ /* 0x000fea0003800000 */
.L_x_2487:
[----:B---3--:R-:W-:-:S05]  /*8f70*/  CS2R R26, SRZ ;  /* 0x00000000001a7805 */ /* 0x008fca000001ff00 */
[----:B------:R0:W-:Y:S01]  /*8f80*/  STG.E.128 desc[UR36][R4.64], R24 ;  /* 0x0000001804007986 */ /* 0x0001e2000c101d24 */
[----:B------:R-:W-:Y:S05]  /*8f90*/  BRA `(.L_x_2467) ;  /* 0x00000004002c7947 */ /* 0x000fea0003800000 */
.L_x_2486:
[----:B------:R-:W-:-:S13]  /*8fa0*/  ISETP.NE.AND P0, PT, R0, 0xf, PT ;  /* 0x0000000f0000780c */ /* 0x000fda0003f05270 */
[----:B------:R-:W-:Y:S05]  /*8fb0*/  @!P0 BRA `(.L_x_2488) ;  /* 0x0000000400088947 */ /* 0x000fea0003800000 */
[----:B------:R-:W-:-:S13]  /*8fc0*/  ISETP.NE.AND P0, PT, R0, 0x17, PT ;  /* 0x000000170000780c */ /* 0x000fda0003f05270 */
[----:B------:R-:W-:Y:S05]  /*8fd0*/  @!P0 BRA `(.L_x_2489) ;  /* 0x0000000000a08947 */ /* 0x000fea0003800000 */
[----:B------:R-:W-:-:S13]  /*8fe0*/  ISETP.NE.AND P0, PT, R0, 0x18, PT ;  /* 0x000000180000780c */ /* 0x000fda0003f05270 */
[----:B------:R-:W-:Y:S05]  /*8ff0*/  @!P0 BRA `(.L_x_2490) ;  /* 0x0000000000448947 */ /* 0x000fea0003800000 */
.L_x_2466:
        /* <DEDUP_REMOVED lines=15> */
[----:B--23--:R-:W-:Y:S05]  /*90f0*/  CALL.ABS.NOINC R14 ;  /* 0x000000000e007343 */ /* 0x00cfea0003c00000 */
.L_x_2491:
[----:B------:R-:W-:Y:S05]  /*9100*/  BRA `(.L_x_2467) ;  /* 0x0000000000d07947 */ /* 0x000fea0003800000 */
.L_x_2490:
        /* <DEDUP_REMOVED lines=17> */
.L_x_2493:
[----:B------:R-:W-:Y:S05]  /*9220*/  BSYNC.RECONVERGENT B0 ;  /* 0x0000000000007941 */ /* 0x000fea0003800200 */
.L_x_2492:
[----:B------:R-:W-:-:S05]  /*9230*/  LOP3.LUT R3, R0, 0x80, R3, 0xf8, !PT ;  /* 0x0000008000037812 */ /* 0x000fca00078ef803 */
[----:B------:R4:W-:Y:S01]  /*9240*/  STG.E.U8 desc[UR36][R4.64], R3 ;  /* 0x0000000304007986 */ /* 0x0009e2000c101124 */
[----:B------:R-:W-:Y:S05]  /*9250*/  BRA `(.L_x_2467) ;  /* 0x00000000007c7947 */ /* 0x000fea0003800000 */
.L_x_2489:
        /* <DEDUP_REMOVED lines=16> */
.L_x_2495:
[----:B------:R-:W-:Y:S01]  /*9360*/  IMAD.MOV.U32 R0, RZ, RZ, 0x7f ;  /* 0x0000007fff007424 */ /* 0x000fe200078e00ff */
[----:B------:R-:W-:-:S04]  /*9370*/  ISETP.GT.U32.AND P0, PT, R3, 0x7f800000, PT ;  /* 0x7f8000000300780c */ /* 0x000fc80003f04070 */
[----:B------:R-:W-:-:S09]  /*9380*/  SEL R0, R0, 0x7c, P0 ;  /* 0x0000007c00007807 */ /* 0x000fd20000000000 */
.L_x_2496:
[----:B------:R-:W-:Y:S05]  /*9390*/  BSYNC.RECONVERGENT B0 ;  /* 0x0000000000007941 */ /* 0x000fea0003800200 */
.L_x_2494:
[----:B------:R-:W-:-:S04]  /*93a0*/  SHF.R.U32.HI R3, RZ, 0x18, R7 ;  /* 0x00000018ff037819 */ /* 0x000fc80000011607 */
[----:B------:R-:W-:-:S05]  /*93b0*/  LOP3.LUT R3, R0, 0x80, R3, 0xf8, !PT ;  /* 0x0000008000037812 */ /* 0x000fca00078ef803 */
[----:B------:R2:W-:Y:S01]  /*93c0*/  STG.E.U8 desc[UR36][R4.64], R3 ;  /* 0x0000000304007986 */ /* 0x0005e2000c101124 */
[----:B------:R-:W-:Y:S05]  /*93d0*/  BRA `(.L_x_2467) ;  /* 0x00000000001c7947 */ /* 0x000fea0003800000 */
.L_x_2488:
[----:B------:R-:W-:Y:S01]  /*93e0*/  UMOV UR4, 0xf0000000 ;  /* 0xf000000000047882 */ /* 0x000fe20000000000 */
[----:B------:R-:W-:Y:S01]  /*93f0*/  UMOV UR5, 0x380fffff ;  /* 0x380fffff00057882 */ /* 0x000fe20000000000 */
[----:B------:R-:W0:Y:S01]  /*9400*/  F2F.F32.F64 R0, R24 ;  /* 0x0000001800007310 */ /* 0x000e220000301000 */
[----:B------:R-:W-:-:S14]  /*9410*/  DSETP.GEU.AND P0, PT, |R24|, UR4, PT ;  /* 0x0000000418007e2a */ /* 0x000fdc000bf0e200 */
[----:B0-----:R-:W-:-:S05]  /*9420*/  @!P0 FMUL R0, R0, 1.175494350822287508e-38 ;  /* 0x0080000000008820 */ /* 0x001fca0000400000 */
[----:B------:R-:W-:-:S05]  /*9430*/  F2FP.BF16.F32.PACK_AB R0, RZ, R0 ;  /* 0x00000000ff00723e */ /* 0x000fca00000010ff */
[----:B------:R0:W-:Y:S02]  /*9440*/  STG.E.U16 desc[UR36][R4.64], R0 ;  /* 0x0000000004007986 */ /* 0x0001e4000c101524 */
.L_x_2467:
[----:B------:R-:W-:-:S07]  /*9450*/  VIADD R23, R23, 0x80 ;  /* 0x0000008017177836 */ /* 0x000fce0000000000 */
.L_x_2426:
[----:B------:R-:W-:Y:S05]  /*9460*/  BSYNC.RECONVERGENT B6 ;  /* 0x0000000000067941 */ /* 0x000fea0003800200 */
.L_x_2425:
[----:B------:R-:W-:-:S13]  /*9470*/  ISETP.GE.AND P0, PT, R23, R19, PT ;  /* 0x000000131700720c */ /* 0x000fda0003f06270 */
[----:B------:R-:W-:Y:S05]  /*9480*/  @P0 EXIT ;  /* 0x000000000000094d */ /* 0x000fea0003800000 */
[----:B012-4-:R-:W0:Y:S01]  /*9490*/  LDC.64 R4, c[0x0][0x388] ;  /* 0x0000e200ff047b82 */ /* 0x017e220000000a00 */
[----:B------:R-:W1:Y:S01]  /*94a0*/  LDCU UR4, c[0x0][0x3a8] ;  /* 0x00007500ff0477ac */ /* 0x000e620008000800 */
[----:B------:R-:W-:Y:S01]  /*94b0*/  PRMT R0, R2, 0x9910, RZ ;  /* 0x0000991002007816 */ /* 0x000fe200000000ff */
        /* <DEDUP_REMOVED lines=14> */
[----:B-----5:R-:W0:Y:S02]  /*95a0*/  F2I.F64.TRUNC R17, R16 ;  /* 0x0000001000117311 */ /* 0x020e24000030d100 */
[----:B0-----:R-:W-:Y:S01]  /*95b0*/  STG.E.U8 desc[UR36][R4.64], R17 ;  /* 0x0000001104007986 */ /* 0x001fe2000c101124 */
[----:B------:R-:W-:Y:S05]  /*95c0*/  EXIT ;  /* 0x000000000000794d */ /* 0x000fea0003800000 */
.L_x_2500:
[----:B-----5:R-:W0:Y:S02]  /*95d0*/  F2I.S64.F64.TRUNC R16, R16 ;  /* 0x0000001000107311 */ /* 0x020e24000030d900 */
[----:B0-----:R-:W-:-:S05]  /*95e0*/  IMAD.MOV.U32 R3, RZ, RZ, R16 ;  /* 0x000000ffff037224 */ /* 0x001fca00078e0010 */
[----:B------:R-:W-:Y:S01]  /*95f0*/  STG.E.U8 desc[UR36][R4.64], R3 ;  /* 0x0000000304007986 */ /* 0x000fe2000c101124 */
[----:B------:R-:W-:Y:S05]  /*9600*/  EXIT ;  /* 0x000000000000794d */ /* 0x000fea0003800000 */
.L_x_2499:
[----:B------:R-:W-:-:S13]  /*9610*/  ISETP.NE.AND P0, PT, R0, 0x2, PT ;  /* 0x000000020000780c */ /* 0x000fda0003f05270 */
[----:B------:R-:W-:Y:S05]  /*9620*/  @!P0 BRA `(.L_x_2502) ;  /* 0x0000000000288947 */ /* 0x000fea0003800000 */
[----:B------:R-:W-:-:S13]  /*9630*/  ISETP.NE.AND P0, PT, R0, 0x3, PT ;  /* 0x000000030000780c */ /* 0x000fda0003f05270 */
[----:B------:R-:W-:Y:S05]  /*9640*/  @!P0 BRA `(.L_x_2503) ;  /* 0x0000000000148947 */ /* 0x000fea0003800000 */
[----:B------:R-:W-:-:S13]  /*9650*/  ISETP.NE.AND P0, PT, R0, 0x4, PT ;  /* 0x000000040000780c */ /* 0x000fda0003f05270 */
[----:B------:R-:W-:Y:S05]  /*9660*/  @P0 BRA `(.L_x_2501) ;  /* 0x0000000800b40947 */ /* 0x000fea0003800000 */
[----:B-----5:R-:W0:Y:S02]  /*9670*/  F2I.S64.F64.TRUNC R16, R16 ;  /* 0x0000001000107311 */ /* 0x020e24000030d900 */
[----:B0-----:R-:W-:Y:S01]  /*9680*/  STG.E.64 desc[UR36][R4.64], R16 ;  /* 0x0000001004007986 */ /* 0x001fe2000c101b24 */
[----:B------:R-:W-:Y:S05]  /*9690*/  EXIT ;  /* 0x000000000000794d */ /* 0x000fea0003800000 */
.L_x_2503:
[----:B-----5:R-:W0:Y:S02]  /*96a0*/  F2I.F64.TRUNC R17, R16 ;  /* 0x0000001000117311 */ /* 0x020e24000030d100 */
[----:B0-----:R-:W-:Y:S01]  /*96b0*/  STG.E desc[UR36][R4.64], R17 ;  /* 0x0000001104007986 */ /* 0x001fe2000c101924 */
[----:B------:R-:W-:Y:S05]  /*96c0*/  EXIT ;  /* 0x000000000000794d */ /* 0x000fea0003800000 */
.L_x_2502:
[----:B-----5:R-:W0:Y:S02]  /*96d0*/  F2I.F64.TRUNC R17, R16 ;  /* 0x0000001000117311 */ /* 0x020e24000030d100 */
[----:B0-----:R-:W-:Y:S01]  /*96e0*/  STG.E.U16 desc[UR36][R4.64], R17 ;  /* 0x0000001104007986 */ /* 0x001fe2000c101524 */
[----:B------:R-:W-:Y:S05]  /*96f0*/  EXIT ;  /* 0x000000000000794d */ /* 0x000fea0003800000 */
.L_x_2498:
        /* <DEDUP_REMOVED lines=8> */
[----:B-----5:R-:W0:Y:S01]  /*9780*/  F2F.F32.F64 R3, R16 ;  /* 0x0000001000037310 */ /* 0x020e220000301000 */
[----:B------:R-:W-:-:S14]  /*9790*/  DSETP.GEU.AND P0, PT, |R16|, UR4, PT ;  /* 0x0000000410007e2a */ /* 0x000fdc000bf0e200 */
[----:B0-----:R-:W-:-:S05]  /*97a0*/  @!P0 FMUL R3, R3, 1.175494350822287508e-38 ;  /* 0x0080000003038820 */ /* 0x001fca0000400000 */
[----:B------:R-:W-:Y:S01]  /*97b0*/  STG.E desc[UR36][R4.64], R3 ;  /* 0x0000000304007986 */ /* 0x000fe2000c101924 */
[----:B------:R-:W-:Y:S05]  /*97c0*/  EXIT ;  /* 0x000000000000794d */ /* 0x000fea0003800000 */
.L_x_2505:
[----:B------:R-:W-:Y:S01]  /*97d0*/  UMOV UR4, 0xf0000000 ;  /* 0xf000000000047882 */ /* 0x000fe20000000000 */
[----:B------:R-:W-:Y:S01]  /*97e0*/  UMOV UR5, 0x380fffff ;  /* 0x380fffff00057882 */ /* 0x000fe20000000000 */
[----:B-----5:R-:W0:Y:S01]  /*97f0*/  F2F.F32.F64 R0, R16 ;  /* 0x0000001000007310 */ /* 0x020e220000301000 */
[----:B------:R-:W-:-:S14]  /*9800*/  DSETP.GEU.AND P0, PT, |R16|, UR4, PT ;  /* 0x0000000410007e2a */ /* 0x000fdc000bf0e200 */
[----:B0-----:R-:W-:-:S05]  /*9810*/  @!P0 FMUL R0, R0, 1.175494350822287508e-38 ;  /* 0x0080000000008820 */ /* 0x001fca0000400000 */
[----:B------:R-:W-:-:S05]  /*9820*/  F2FP.F16.F32.PACK_AB R0, RZ, R0 ;  /* 0x00000000ff00723e */ /* 0x000fca00000000ff */
[----:B------:R-:W-:Y:S01]  /*9830*/  STG.E.U16 desc[UR36][R4.64], R0 ;  /* 0x0000000004007986 */ /* 0x000fe2000c101524 */
[----:B------:R-:W-:Y:S05]  /*9840*/  EXIT ;  /* 0x000000000000794d */ /* 0x000fea0003800000 */
.L_x_2504:
        /* <DEDUP_REMOVED lines=8> */
[----:B-----5:R-:W0:Y:S01]  /*98d0*/  F2F.F32.F64 R2, R16 ;  /* 0x0000001000027310 */ /* 0x020e220000301000 */
[----:B------:R-:W-:Y:S01]  /*98e0*/  DSETP.GEU.AND P0, PT, |R16|, UR4, PT ;  /* 0x0000000410007e2a */ /* 0x000fe2000bf0e200 */
[----:B------:R-:W-:-:S13]  /*98f0*/  IMAD.MOV.U32 R3, RZ, RZ, RZ ;  /* 0x000000ffff037224 */ /* 0x000fda00078e00ff */
[----:B0-----:R-:W-:-:S05]  /*9900*/  @!P0 FMUL R2, R2, 1.175494350822287508e-38 ;  /* 0x0080000002028820 */ /* 0x001fca0000400000 */
[----:B------:R-:W-:Y:S01]  /*9910*/  STG.E.64 desc[UR36][R4.64], R2 ;  /* 0x0000000204007986 */ /* 0x000fe2000c101b24 */
[----:B------:R-:W-:Y:S05]  /*9920*/  EXIT ;  /* 0x000000000000794d */ /* 0x000fea0003800000 */
.L_x_2507:
[----:B------:R-:W-:Y:S01]  /*9930*/  UMOV UR4, 0xf0000000 ;  /* 0xf000000000047882 */ /* 0x000fe20000000000 */
[----:B------:R-:W-:Y:S01]  /*9940*/  UMOV UR5, 0x380fffff ;  /* 0x380fffff00057882 */ /* 0x000fe20000000000 */
[----:B-----5:R-:W0:Y:S01]  /*9950*/  F2F.F32.F64 R0, R16 ;  /* 0x0000001000007310 */ /* 0x020e220000301000 */
[----:B------:R-:W-:-:S14]  /*9960*/  DSETP.GEU.AND P0, PT, |R16|, UR4, PT ;  /* 0x0000000410007e2a */ /* 0x000fdc000bf0e200 */
[----:B0-----:R-:W-:-:S05]  /*9970*/  @!P0 FMUL R0, R0, 1.175494350822287508e-38 ;  /* 0x0080000000008820 */ /* 0x001fca0000400000 */
[----:B------:R-:W-:-:S04]  /*9980*/  F2FP.F16.F32.PACK_AB R3, RZ, R0 ;  /* 0x00000000ff03723e */ /* 0x000fc800000000ff */
[----:B------:R-:W-:-:S05]  /*9990*/  PRMT R3, R3, 0x5410, RZ ;  /* 0x0000541003037816 */ /* 0x000fca00000000ff */
[----:B------:R-:W-:Y:S01]  /*99a0*/  STG.E desc[UR36][R4.64], R3 ;  /* 0x0000000304007986 */ /* 0x000fe2000c101924 */
[----:B------:R-:W-:Y:S05]  /*99b0*/  EXIT ;  /* 0x000000000000794d */ /* 0x000fea0003800000 */
.L_x_2506:
[----:B-----5:R-:W-:Y:S01]  /*99c0*/  STG.E.64 desc[UR36][R4.64], R16 ;  /* 0x0000001004007986 */ /* 0x020fe2000c101b24 */
[----:B------:R-:W-:Y:S05]  /*99d0*/  EXIT ;  /* 0x000000000000794d */ /* 0x000fea0003800000 */
.L_x_2497:
        /* <DEDUP_REMOVED lines=10> */
[----:B-----5:R-:W0:Y:S02]  /*9a80*/  F2I.U32.F64.TRUNC R17, R16 ;  /* 0x0000001000117311 */ /* 0x020e24000030d000 */
[----:B0-----:R-:W-:Y:S01]  /*9a90*/  STG.E.U16 desc[UR36][R4.64], R17 ;  /* 0x0000001104007986 */ /* 0x001fe2000c101524 */
[----:B------:R-:W-:Y:S05]  /*9aa0*/  EXIT ;  /* 0x000000000000794d */ /* 0x000fea0003800000 */
.L_x_2511:
[----:B------:R-:W-:Y:S01]  /*9ab0*/  UMOV UR4, 0xf0000000 ;  /* 0xf000000000047882 */ /* 0x000fe20000000000 */
[----:B------:R-:W-:Y:S01]  /*9ac0*/  UMOV UR5, 0x380fffff ;  /* 0x380fffff00057882 */ /* 0x000fe20000000000 */
[----:B-----5:R-:W0:Y:S01]  /*9ad0*/  F2F.F32.F64 R7, R16 ;  /* 0x0000001000077310 */ /* 0x020e220000301000 */
        /* <DEDUP_REMOVED lines=18> */
.L_x_2514:
[----:B------:R-:W-:-:S04]  /*9c00*/  SHF.R.U32.HI R3, RZ, 0x18, R7 ;  /* 0x00000018ff037819 */ /* 0x000fc80000011607 */
[----:B------:R-:W-:-:S04]  /*9c10*/  LOP3.LUT R0, R0, 0x80, R3, 0xf8, !PT ;  /* 0x0000008000007812 */ /* 0x000fc800078ef803 */
[----:B------:R-:W-:-:S07]  /*9c20*/  PRMT R2, R0, 0x7610, R2 ;  /* 0x0000761000027816 */ /* 0x000fce0000000002 */
.L_x_2513:
[----:B------:R-:W-:Y:S05]  /*9c30*/  BSYNC.RECONVERGENT B0 ;  /* 0x0000000000007941 */ /* 0x000fea0003800200 */
.L_x_2512:
[----:B------:R-:W-:Y:S01]  /*9c40*/  STG.E.U8 desc[UR36][R4.64], R2 ;  /* 0x0000000204007986 */ /* 0x000fe2000c101124 */
[----:B------:R-:W-:Y:S05]  /*9c50*/  EXIT ;  /* 0x000000000000794d */ /* 0x000fea0003800000 */
.L_x_2510:
        /* <DEDUP_REMOVED lines=21> */
.L_x_2517:
[----:B------:R-:W-:-:S04]  /*9db0*/  SHF.R.U32.HI R3, RZ, 0x18, R7 ;  /* 0x00000018ff037819 */ /* 0x000fc80000011607 */
[----:B------:R-:W-:-:S04]  /*9dc0*/  LOP3.LUT R0, R0, 0x80, R3, 0xf8, !PT ;  /* 0x0000008000007812 */ /* 0x000fc800078ef803 */
[----:B------:R-:W-:-:S07]  /*9dd0*/  PRMT R2, R0, 0x7610, R2 ;  /* 0x0000761000027816 */ /* 0x000fce0000000002 */
.L_x_2516:
[----:B------:R-:W-:Y:S05]  /*9de0*/  BSYNC.RECONVERGENT B0 ;  /* 0x0000000000007941 */ /* 0x000fea0003800200 */
.L_x_2515:
[----:B------:R-:W-:Y:S01]  /*9df0*/  STG.E.U8 desc[UR36][R4.64], R2 ;  /* 0x0000000204007986 */ /* 0x000fe2000c101124 */
[----:B------:R-:W-:Y:S05]  /*9e00*/  EXIT ;  /* 0x000000000000794d */ /* 0x000fea0003800000 */
.L_x_2509:
        /* <DEDUP_REMOVED lines=26> */
.L_x_2519:
[----:B-----5:R-:W0:Y:S02]  /*9fb0*/  F2I.U64.F64.TRUNC R16, R16 ;  /* 0x0000001000107311 */ /* 0x020e24000030d800 */
[----:B0-----:R-:W-:Y:S01]  /*9fc0*/  STG.E.64 desc[UR36][R4.64], R16 ;  /* 0x0000001004007986 */ /* 0x001fe2000c101b24 */
[----:B------:R-:W-:Y:S05]  /*9fd0*/  EXIT ;  /* 0x000000000000794d */ /* 0x000fea0003800000 */
.L_x_2518:
[----:B-----5:R-:W0:Y:S02]  /*9fe0*/  F2I.U32.F64.TRUNC R17, R16 ;  /* 0x0000001000117311 */ /* 0x020e24000030d000 */
[----:B0-----:R-:W-:Y:S01]  /*9ff0*/  STG.E desc[UR36][R4.64], R17 ;  /* 0x0000001104007986 */ /* 0x001fe2000c101924 */
[----:B------:R-:W-:Y:S05]  /*a000*/  EXIT ;  /* 0x000000000000794d */ /* 0x000fea0003800000 */
.L_x_2508:
[----:B------:R-:W-:-:S13]  /*a010*/  ISETP.GT.AND P0, PT, R0, 0xe, PT ;  /* 0x0000000e0000780c */ /* 0x000fda0003f04270 */
[----:B------:R-:W-:Y:S05]  /*a020*/  @P0 BRA `(.L_x_2520) ;  /* 0x00000000002c0947 */ /* 0x000fea0003800000 */
[----:B------:R-:W-:-:S13]  /*a030*/  ISETP.NE.AND P0, PT, R0, 0xa, PT ;  /* 0x0000000a0000780c */ /* 0x000fda0003f05270 */
[----:B------:R-:W-:Y:S05]  /*a040*/  @!P0 BRA `(.L_x_2521) ;  /* 0x0000000000188947 */ /* 0x000fea0003800000 */
[----:B------:R-:W-:-:S13]  /*a050*/  ISETP.NE.AND P0, PT, R0, 0xb, PT ;  /* 0x0000000b0000780c */ /* 0x000fda0003f05270 */
[----:B------:R-:W-:Y:S05]  /*a060*/  @P0 BRA `(.L_x_2501) ;  /* 0x0000000000340947 */ /* 0x000fea0003800000 */
[----:B-----5:R-:W-:-:S06]  /*a070*/  DSETP.NEU.AND P0, PT, R16, RZ, PT ;  /* 0x000000ff1000722a */ /* 0x020fcc0003f0d000 */
[----:B------:R-:W-:-:S05]  /*a080*/  SEL R3, RZ, 0x1, !P0 ;  /* 0x00000001ff037807 */ /* 0x000fca0004000000 */
[----:B------:R-:W-:Y:S01]  /*a090*/  STG.E.U8 desc[UR36][R4.64], R3 ;  /* 0x0000000304007986 */ /* 0x000fe2000c101124 */
[----:B------:R-:W-:Y:S05]  /*a0a0*/  EXIT ;  /* 0x000000000000794d */ /* 0x000fea0003800000 */
.L_x_2521:
[----:B------:R-:W-:-:S05]  /*a0b0*/  CS2R R18, SRZ ;  /* 0x0000000000127805 */ /* 0x000fca000001ff00 */
[----:B-----5:R-:W-:Y:S01]  /*a0c0*/  STG.E.128 desc[UR36][R4.64], R16 ;  /* 0x0000001004007986 */ /* 0x020fe2000c101d24 */
[----:B------:R-:W-:Y:S05]  /*a0d0*/  EXIT ;  /* 0x000000000000794d */ /* 0x000fea0003800000 */
.L_x_2520:
[----:B------:R-:W-:-:S13]  /*a0e0*/  ISETP.NE.AND P0, PT, R0, 0xf, PT ;  /* 0x0000000f0000780c */ /* 0x000fda0003f05270 */
[----:B------:R-:W-:Y:S05]  /*a0f0*/  @!P0 BRA `(.L_x_2522) ;  /* 0x0000000400088947 */ /* 0x000fea0003800000 */
[----:B------:R-:W-:-:S13]  /*a100*/  ISETP.NE.AND P0, PT, R0, 0x17, PT ;  /* 0x000000170000780c */ /* 0x000fda0003f05270 */
[----:B------:R-:W-:Y:S05]  /*a110*/  @!P0 BRA `(.L_x_2523) ;  /* 0x0000000000a08947 */ /* 0x000fea0003800000 */
[----:B------:R-:W-:-:S13]  /*a120*/  ISETP.NE.AND P0, PT, R0, 0x18, PT ;  /* 0x000000180000780c */ /* 0x000fda0003f05270 */
[----:B------:R-:W-:Y:S05]  /*a130*/  @!P0 BRA `(.L_x_2524) ;  /* 0x0000000000448947 */ /* 0x000fea0003800000 */
.L_x_2501:
[----:B------:R-:W-:Y:S01]  /*a140*/  MOV R0, 0x0 ;  /* 0x0000000000007802 */ /* 0x000fe20000000f00 */
[----:B------:R-:W0:Y:S01]  /*a150*/  LDCU.64 UR4, c[0x4][0x158] ;  /* 0x01002b00ff0477ac */ /* 0x000e220008000a00 */
[----:B------:R-:W-:Y:S02]  /*a160*/  IMAD.MOV.U32 R8, RZ, RZ, 0x65 ;  /* 0x00000065ff087424 */ /* 0x000fe400078e00ff */
[----:B------:R1:W2:Y:S01]  /*a170*/  LDC.64 R2, c[0x4][R0] ;  /* 0x0100000000027b82 */ /* 0x0002a20000000a00 */
[----:B------:R-:W4:Y:S01]  /*a180*/  LDCU.64 UR6, c[0x4][0x160] ;  /* 0x01002c00ff0677ac */ /* 0x000f220008000a00 */
[----:B------:R-:W-:Y:S02]  /*a190*/  IMAD.MOV.U32 R12, RZ, RZ, 0x1 ;  /* 0x00000001ff0c7424 */ /* 0x000fe400078e00ff */
[----:B------:R-:W-:Y:S01]  /*a1a0*/  IMAD.MOV.U32 R13, RZ, RZ, RZ ;  /* 0x000000ffff0d7224 */ /* 0x000fe200078e00ff */
[----:B------:R-:W3:Y:S01]  /*a1b0*/  LDCU.64 UR8, c[0x4][0x40] ;  /* 0x01000800ff0877ac */ /* 0x000ee20008000a00 */
[----:B0-----:R-:W-:-:S02]  /*a1c0*/  IMAD.U32 R4, RZ, RZ, UR4 ;  /* 0x00000004ff047e24 */ /* 0x001fc4000f8e00ff */
[----:B------:R-:W-:Y:S02]  /*a1d0*/  IMAD.U32 R5, RZ, RZ, UR5 ;  /* 0x00000005ff057e24 */ /* 0x000fe4000f8e00ff */
[----:B----4-:R-:W-:Y:S02]  /*a1e0*/  IMAD.U32 R6, RZ, RZ, UR6 ;  /* 0x00000006ff067e24 */ /* 0x010fe4000f8e00ff */
[----:B------:R-:W-:Y:S02]  /*a1f0*/  IMAD.U32 R7, RZ, RZ, UR7 ;  /* 0x00000007ff077e24 */ /* 0x000fe4000f8e00ff */
[----:B---3--:R-:W-:Y:S02]  /*a200*/  IMAD.U32 R10, RZ, RZ, UR8 ;  /* 0x00000008ff0a7e24 */ /* 0x008fe4000f8e00ff */
[----:B-1----:R-:W-:-:S07]  /*a210*/  IMAD.U32 R11, RZ, RZ, UR9 ;  /* 0x00000009ff0b7e24 */ /* 0x002fce000f8e00ff */
[----:B------:R-:W-:-:S07]  /*a220*/  LEPC R20, `(.L_x_2525) ;  /* 0x000000001014794e */ /* 0x000fce0000000000 */
[----:B--2--5:R-:W-:Y:S05]  /*a230*/  CALL.ABS.NOINC R2 ;  /* 0x0000000002007343 */ /* 0x024fea0003c00000 */
.L_x_2525:
[----:B------:R-:W-:Y:S05]  /*a240*/  EXIT ;  /* 0x000000000000794d */ /* 0x000fea0003800000 */
.L_x_2524:
[----:B------:R-:W-:Y:S01]  /*a250*/  UMOV UR4, 0xf0000000 ;  /* 0xf000000000047882 */ /* 0x000fe20000000000 */
[----:B------:R-:W-:Y:S01]  /*a260*/  UMOV UR5, 0x380fffff ;  /* 0x380fffff00057882 */ /* 0x000fe20000000000 */
[----:B-----5:R-:W0:Y:S01]  /*a270*/  F2F.F32.F64 R7, R16 ;  /* 0x0000001000077310 */ /* 0x020e220000301000 */
        /* <DEDUP_REMOVED lines=14> */
.L_x_2527:
[----:B------:R-:W-:Y:S05]  /*a360*/  BSYNC.RECONVERGENT B0 ;  /* 0x0000000000007941 */ /* 0x000fea0003800200 */
.L_x_2526:
[----:B------:R-:W-:-:S05]  /*a370*/  LOP3.LUT R3, R0, 0x80, R3, 0xf8, !PT ;  /* 0x0000008000037812 */ /* 0x000fca00078ef803 */
[----:B------:R-:W-:Y:S01]  /*a380*/  STG.E.U8 desc[UR36][R4.64], R3 ;  /* 0x0000000304007986 */ /* 0x000fe2000c101124 */
[----:B------:R-:W-:Y:S05]  /*a390*/  EXIT ;  /* 0x000000000000794d */ /* 0x000fea0003800000 */
.L_x_2523:
[----:B------:R-:W-:Y:S01]  /*a3a0*/  UMOV UR4, 0xf0000000 ;  /* 0xf000000000047882 */ /* 0x000fe20000000000 */
[----:B------:R-:W-:Y:S01]  /*a3b0*/  UMOV UR5, 0x380fffff ;  /* 0x380fffff00057882 */ /* 0x000fe20000000000 */
[----:B-----5:R-:W0:Y:S01]  /*a3c0*/  F2F.F32.F64 R3, R16 ;  /* 0x0000001000037310 */ /* 0x020e220000301000 */
        /* <DEDUP_REMOVED lines=13> */
.L_x_2529:
[----:B------:R-:W-:Y:S01]  /*a4a0*/  IMAD.MOV.U32 R0, RZ, RZ, 0x7f ;  /* 0x0000007fff007424 */ /* 0x000fe200078e00ff */
[----:B------:R-:W-:-:S04]  /*a4b0*/  ISETP.GT.U32.AND P0, PT, R2, 0x7f800000, PT ;  /* 0x7f8000000200780c */ /* 0x000fc80003f04070 */
[----:B------:R-:W-:-:S09]  /*a4c0*/  SEL R0, R0, 0x7c, P0 ;  /* 0x0000007c00007807 */ /* 0x000fd20000000000 */
.L_x_2530:
[----:B------:R-:W-:Y:S05]  /*a4d0*/  BSYNC.RECONVERGENT B0 ;  /* 0x0000000000007941 */ /* 0x000fea0003800200 */
.L_x_2528:
[----:B------:R-:W-:-:S04]  /*a4e0*/  SHF.R.U32.HI R3, RZ, 0x18, R3 ;  /* 0x00000018ff037819 */ /* 0x000fc80000011603 */
[----:B------:R-:W-:-:S05]  /*a4f0*/  LOP3.LUT R3, R0, 0x80, R3, 0xf8, !PT ;  /* 0x0000008000037812 */ /* 0x000fca00078ef803 */
[----:B------:R-:W-:Y:S01]  /*a500*/  STG.E.U8 desc[UR36][R4.64], R3 ;  /* 0x0000000304007986 */ /* 0x000fe2000c101124 */
[----:B------:R-:W-:Y:S05]  /*a510*/  EXIT ;  /* 0x000000000000794d */ /* 0x000fea0003800000 */
.L_x_2522:
[----:B------:R-:W-:Y:S01]  /*a520*/  UMOV UR4, 0xf0000000 ;  /* 0xf000000000047882 */ /* 0x000fe20000000000 */
[----:B------:R-:W-:Y:S01]  /*a530*/  UMOV UR5, 0x380fffff ;  /* 0x380fffff00057882 */ /* 0x000fe20000000000 */
[----:B-----5:R-:W0:Y:S01]  /*a540*/  F2F.F32.F64 R0, R16 ;  /* 0x0000001000007310 */ /* 0x020e220000301000 */
[----:B------:R-:W-:-:S14]  /*a550*/  DSETP.GEU.AND P0, PT, |R16|, UR4, PT ;  /* 0x0000000410007e2a */ /* 0x000fdc000bf0e200 */
[----:B0-----:R-:W-:-:S05]  /*a560*/  @!P0 FMUL R0, R0, 1.175494350822287508e-38 ;  /* 0x0080000000008820 */ /* 0x001fca0000400000 */
[----:B------:R-:W-:-:S05]  /*a570*/  F2FP.BF16.F32.PACK_AB R0, RZ, R0 ;  /* 0x00000000ff00723e */ /* 0x000fca00000010ff */
[----:B------:R-:W-:Y:S01]  /*a580*/  STG.E.U16 desc[UR36][R4.64], R0 ;  /* 0x0000000004007986 */ /* 0x000fe2000c101524 */
[----:B------:R-:W-:Y:S05]  /*a590*/  EXIT ;  /* 0x000000000000794d */ /* 0x000fea0003800000 */
.L_x_2531:
        /* <DEDUP_REMOVED lines=14> */
.L_x_17271:


//--------------------- .text._ZN2at6native18elementwise_kernelILi128ELi2EZNS0_22gpu_kernel_impl_nocastIZZZNS0_16acos_kernel_cudaERNS_18TensorIteratorBaseEENKUlvE0_clEvENKUlvE_clEvEUldE_EEvS4_RKT_EUliE_EEviT1_ --------------------------
	.section	.text._ZN2at6native18elementwise_kernelILi128ELi2EZNS0_22gpu_kernel_impl_nocastIZZZNS0_16acos_kernel_cudaERNS_18TensorIteratorBaseEENKUlvE0_clEvENKUlvE_clEvEUldE_EEvS4_RKT_EUliE_EEviT1_,"ax",@progbits
	.align	128
        .global         _ZN2at6native18elementwise_kernelILi128ELi2EZNS0_22gpu_kernel_impl_nocastIZZZNS0_16acos_kernel_cudaERNS_18TensorIteratorBaseEENKUlvE0_clEvENKUlvE_clEvEUldE_EEvS4_RKT_EUliE_EEviT1_
        .type           _ZN2at6native18elementwise_kernelILi128ELi2EZNS0_22gpu_kernel_impl_nocastIZZZNS0_16acos_kernel_cudaERNS_18TensorIteratorBaseEENKUlvE0_clEvENKUlvE_clEvEUldE_EEvS4_RKT_EUliE_EEviT1_,@function
        .size           _ZN2at6native18elementwise_kernelILi128ELi2EZNS0_22gpu_kernel_impl_nocastIZZZNS0_16acos_kernel_cudaERNS_18TensorIteratorBaseEENKUlvE0_clEvENKUlvE_clEvEUldE_EEvS4_RKT_EUliE_EEviT1_,(.L_x_17272 - _ZN2at6native18elementwise_kernelILi128ELi2EZNS0_22gpu_kernel_impl_nocastIZZZNS0_16acos_kernel_cudaERNS_18TensorIteratorBaseEENKUlvE0_clEvENKUlvE_clEvEUldE_EEvS4_RKT_EUliE_EEviT1_)
        .other          _ZN2at6native18elementwise_kernelILi128ELi2EZNS0_22gpu_kernel_impl_nocastIZZZNS0_16acos_kernel_cudaERNS_18TensorIteratorBaseEENKUlvE0_clEvENKUlvE_clEvEUldE_EEvS4_RKT_EUliE_EEviT1_,@"STO_CUDA_ENTRY STV_DEFAULT"
_ZN2at6native18elementwise_kernelILi128ELi2EZNS0_22gpu_kernel_impl_nocastIZZZNS0_16acos_kernel_cudaERNS_18TensorIteratorBaseEENKUlvE0_clEvENKUlvE_clEvEUldE_EEvS4_RKT_EUliE_EEviT1_:
.text._ZN2at6native18elementwise_kernelILi128ELi2EZNS0_22gpu_kernel_impl_nocastIZZZNS0_16acos_kernel_cudaERNS_18TensorIteratorBaseEENKUlvE0_clEvENKUlvE_clEvEUldE_EEvS4_RKT_EUliE_EEviT1_:
        /* <DEDUP_REMOVED lines=14> */
[----:B0-----:R-:W2:Y:S02]  /*00e0*/  LDG.E.64 R4, desc[UR6][R4.64] ;  /* 0x0000000604047981 */ /* 0x001ea4000c1e1b00 */
[----:B--2---:R-:W-:-:S10]  /*00f0*/  DADD R6, -RZ, |R4| ;  /* 0x00000000ff067229 */ /* 0x004fd40000000504 */
        /* <DEDUP_REMOVED lines=75> */
.L_x_2535:
        /* <DEDUP_REMOVED lines=43> */
[----:B------:R-:W-:Y:S01]  /*0860*/  @!P0 MOV R6, 0x33145c07 ;  /* 0x33145c0700068802 */ /* 0x000fe20000000f00 */
[----:B------:R-:W-:-:S06]  /*0870*/  @!P0 IMAD.MOV.U32 R7, RZ, RZ, 0x3c91a626 ;  /* 0x3c91a626ff078424 */ /* 0x000fcc00078e00ff */
[----:B------:R-:W-:Y:S01]  /*0880*/  DFMA R8, |R4|, R8, |R4| ;  /* 0x000000080408722b */ /* 0x000fe20000000604 */
[----:B------:R-:W-:Y:S01]  /*0890*/  @P0 MOV R4, 0x33145c07 ;  /* 0x33145c0700040802 */ /* 0x000fe20000000f00 */
[----:B------:R-:W-:-:S06]  /*08a0*/  @P0 IMAD.MOV.U32 R5, RZ, RZ, 0x3c91a626 ;  /* 0x3c91a626ff050424 */ /* 0x000fcc00078e00ff */
[C---:B------:R-:W-:Y:S02]  /*08b0*/  @P0 DADD R4, R8.reuse, -R4 ;  /* 0x0000000008040229 */ /* 0x040fe40000000804 */
[----:B------:R-:W-:-:S06]  /*08c0*/  @!P0 DADD R8, R8, R6 ;  /* 0x0000000008088229 */ /* 0x000fcc0000000006 */
[----:B------:R-:W-:Y:S02]  /*08d0*/  @P0 DADD R4, -R4, UR8 ;  /* 0x0000000804040e29 */ /* 0x000fe40008000100 */
[----:B------:R-:W-:-:S11]  /*08e0*/  @!P0 DADD R4, R8, UR8 ;  /* 0x0000000808048e29 */ /* 0x000fd60008000000 */
.L_x_2536:
[----:B------:R-:W0:Y:S01]  /*08f0*/  LDC.64 R6, c[0x0][0x580] ;  /* 0x00016000ff067b82 */ /* 0x000e220000000a00 */
[----:B------:R-:W-:Y:S01]  /*0900*/  IADD3 R3, PT, PT, R3, 0x80, RZ ;  /* 0x0000008003037810 */ /* 0x000fe20007ffe0ff */
[----:B0-----:R0:W-:Y:S06]  /*0910*/  STG.E.64 desc[UR6][R6.64], R4 ;  /* 0x0000000406007986 */ /* 0x0011ec000c101b06 */
.L_x_2534:
[----:B------:R-:W-:Y:S05]  /*0920*/  BSYNC.RECONVERGENT B0 ;  /* 0x0000000000007941 */ /* 0x000fea0003800200 */
.L_x_2533:
[----:B------:R-:W-:-:S13]  /*0930*/  ISETP.GE.AND P0, PT, R3, UR4, PT ;  /* 0x0000000403007c0c */ /* 0x000fda000bf06270 */
[----:B------:R-:W-:Y:S05]  /*0940*/  @P0 EXIT ;  /* 0x000000000000094d */ /* 0x000fea0003800000 */
[----:B------:R-:W1:Y:S02]  /*0950*/  LDC.64 R2, c[0x0][0x588] ;  /* 0x00016200ff027b82 */ /* 0x000e640000000a00 */
[----:B-1----:R-:W0:Y:S02]  /*0960*/  LDG.E.64 R2, desc[UR6][R2.64] ;  /* 0x0000000602027981 */ /* 0x002e24000c1e1b00 */
[----:B0-----:R-:W-:-:S10]  /*0970*/  DADD R4, -RZ, |R2| ;  /* 0x00000000ff047229 */ /* 0x001fd40000000502 */
        /* <DEDUP_REMOVED lines=17> */
[----:B------:R-:W-:Y:S01]  /*0a90*/  VIADD R7, R5, 0xfff00000 ;  /* 0xfff0000005077836 */ /* 0x000fe20000000000 */
[----:B------:R-:W-:-:S04]  /*0aa0*/  MOV R6, R4 ;  /* 0x0000000400067202 */ /* 0x000fc80000000f00 */
        /* <DEDUP_REMOVED lines=15> */
[----:B------:R-:W-:Y:S01]  /*0ba0*/  IADD3 R11, PT, PT, R9, -0x100000, RZ ;  /* 0xfff00000090b7810 */ /* 0x000fe20007ffe0ff */
        /* <DEDUP_REMOVED lines=32> */
[----:B------:R-:W0:Y:S01]  /*0db0*/  LDC.64 R8, c[0x0][0x580] ;  /* 0x00016000ff087b82 */ /* 0x000e220000000a00 */
[----:B------:R-:W-:-:S03]  /*0dc0*/  ISETP.GE.AND P0, PT, R3, RZ, PT ;  /* 0x000000ff0300720c */ /* 0x000fc60003f06270 */
[----:B------:R-:W-:Y:S01]  /*0dd0*/  DADD R4, R6, -UR4 ;  /* 0x8000000406047e29 */ /* 0x000fe20008000000 */
[----:B------:R-:W-:Y:S01]  /*0de0*/  UMOV UR4, 0x54442d18 ;  /* 0x54442d1800047882 */ /* 0x000fe20000000000 */
[----:B------:R-:W-:-:S06]  /*0df0*/  UMOV UR5, 0x400921fb ;  /* 0x400921fb00057882 */ /* 0x000fcc0000000000 */
[----:B------:R-:W-:-:S10]  /*0e00*/  DADD R4, -R4, UR4 ;  /* 0x0000000404047e29 */ /* 0x000fd40008000100 */
[----:B------:R-:W-:Y:S02]  /*0e10*/  FSEL R2, R4, R6, !P0 ;  /* 0x0000000604027208 */ /* 0x000fe40004000000 */
[----:B------:R-:W-:-:S05]  /*0e20*/  FSEL R3, R5, R7, !P0 ;  /* 0x0000000705037208 */ /* 0x000fca0004000000 */
[----:B0-----:R-:W-:Y:S01]  /*0e30*/  STG.E.64 desc[UR6][R8.64], R2 ;  /* 0x0000000208007986 */ /* 0x001fe2000c101b06 */
[----:B------:R-:W-:Y:S05]  /*0e40*/  EXIT ;  /* 0x000000000000794d */ /* 0x000fea0003800000 */
.L_x_2537:
        /* <DEDUP_REMOVED lines=39> */
[----:B------:R-:W-:-:S08]  /*10c0*/  DFMA R6, R4, R6, UR4 ;  /* 0x0000000404067e2b */ /* 0x000fd00008000006 */
[----:B------:R-:W-:-:S08]  /*10d0*/  DMUL R6, R4, R6 ;  /* 0x0000000604067228 */ /* 0x000fd00000000000 */
[----:B------:R-:W-:Y:S01]  /*10e0*/  DFMA R6, |R2|, R6, |R2| ;  /* 0x000000060206722b */ /* 0x000fe20000000602 */
[----:B------:R-:W-:Y:S10]  /*10f0*/  @!P0 BRA `(.L_x_2538) ;  /* 0x0000000000248947 */ /* 0x000ff40003800000 */
[----:B------:R-:W0:Y:S01]  /*1100*/  LDC.64 R2, c[0x0][0x580] ;  /* 0x00016000ff027b82 */ /* 0x000e220000000a00 */
[----:B------:R-:W-:Y:S01]  /*1110*/  UMOV UR4, 0x33145c07 ;  /* 0x33145c0700047882 */ /* 0x000fe20000000000 */
[----:B------:R-:W-:Y:S02]  /*1120*/  UMOV UR5, 0x3c91a626 ;  /* 0x3c91a62600057882 */ /* 0x000fe40000000000 */
[----:B------:R-:W-:Y:S01]  /*1130*/  DADD R6, R6, -UR4 ;  /* 0x8000000406067e29 */ /* 0x000fe20008000000 */
[----:B------:R-:W-:Y:S01]  /*1140*/  UMOV UR4, 0x54442d18 ;  /* 0x54442d1800047882 */ /* 0x000fe20000000000 */
[----:B------:R-:W-:-:S06]  /*1150*/  UMOV UR5, 0x3ff921fb ;  /* 0x3ff921fb00057882 */ /* 0x000fcc0000000000 */
[----:B------:R-:W-:-:S07]  /*1160*/  DADD R6, -R6, UR4 ;  /* 0x0000000406067e29 */ /* 0x000fce0008000100 */
[----:B0-----:R-:W-:Y:S01]  /*1170*/  STG.E.64 desc[UR6][R2.64], R6 ;  /* 0x0000000602007986 */ /* 0x001fe2000c101b06 */
[----:B------:R-:W-:Y:S05]  /*1180*/  EXIT ;  /* 0x000000000000794d */ /* 0x000fea0003800000 */
.L_x_2538:
[----:B------:R-:W0:Y:S01]  /*1190*/  LDC.64 R2, c[0x0][0x580] ;  /* 0x00016000ff027b82 */ /* 0x000e220000000a00 */
[----:B------:R-:W-:Y:S01]  /*11a0*/  UMOV UR4, 0x33145c07 ;  /* 0x33145c0700047882 */ /* 0x000fe20000000000 */
[----:B------:R-:W-:Y:S02]  /*11b0*/  UMOV UR5, 0x3c91a626 ;  /* 0x3c91a62600057882 */ /* 0x000fe40000000000 */
[----:B------:R-:W-:Y:S01]  /*11c0*/  DADD R6, R6, UR4 ;  /* 0x0000000406067e29 */ /* 0x000fe20008000000 */
[----:B------:R-:W-:Y:S01]  /*11d0*/  UMOV UR4, 0x54442d18 ;  /* 0x54442d1800047882 */ /* 0x000fe20000000000 */
[----:B------:R-:W-:-:S06]  /*11e0*/  UMOV UR5, 0x3ff921fb ;  /* 0x3ff921fb00057882 */ /* 0x000fcc0000000000 */
[----:B------:R-:W-:-:S07]  /*11f0*/  DADD R6, R6, UR4 ;  /* 0x0000000406067e29 */ /* 0x000fce0008000000 */
[----:B0-----:R-:W-:Y:S01]  /*1200*/  STG.E.64 desc[UR6][R2.64], R6 ;  /* 0x0000000602007986 */ /* 0x001fe2000c101b06 */
[----:B------:R-:W-:Y:S05]  /*1210*/  EXIT ;  /* 0x000000000000794d */ /* 0x000fea0003800000 */
.L_x_2532:
        /* <DEDUP_REMOVED lines=8> */
[----:B------:R-:W-:Y:S01]  /*12a0*/  MOV R5, R3 ;  /* 0x0000000300057202 */ /* 0x000fe20000000f00 */
[----:B------:R-:W-:Y:S01]  /*12b0*/  IMAD.MOV.U32 R4, RZ, RZ, RZ ;  /* 0x000000ffff047224 */ /* 0x000fe200078e00ff */
[----:B------:R-:W-:Y:S01]  /*12c0*/  ISETP.NE.AND P0, PT, R2, RZ, PT ;  /* 0x000000ff0200720c */ /* 0x000fe20003f05270 */
[----:B------:R-:W1:Y:S01]  /*12d0*/  LDCU UR5, c[0x0][0x38c] ;  /* 0x00007180ff0577ac */ /* 0x000e620008000800 */
        /* <DEDUP_REMOVED lines=9> */
[----:B------:R-:W-:Y:S01]  /*1370*/  IMAD.MOV.U32 R6, RZ, RZ, RZ ;  /* 0x000000ffff067224 */ /* 0x000fe200078e00ff */
        /* <DEDUP_REMOVED lines=16> */
[----:B------:R-:W-:-:S05]  /*1480*/  SHF.R.U32.HI R7, RZ, UR9, R6 ;  /* 0x00000009ff077c19 */ /* 0x000fca0008011606 */
[----:B------:R-:W-:-:S04]  /*1490*/  IMAD.MOV R8, RZ, RZ, -R7 ;  /* 0x000000ffff087224 */ /* 0x000fc800078e0a07 */
        /* <DEDUP_REMOVED lines=17> */
[----:B------:R-:W-:Y:S01]  /*15b0*/  IMAD.MOV.U32 R8, RZ, RZ, RZ ;  /* 0x000000ffff087224 */ /* 0x000fe200078e00ff */
        /* <DEDUP_REMOVED lines=16> */
[----:B-1----:R-:W-:-:S05]  /*16c0*/  SHF.R.U32.HI R9, RZ, UR5, R8 ;  /* 0x00000005ff097c19 */ /* 0x002fca0008011608 */
[----:B------:R-:W-:-:S04]  /*16d0*/  IMAD.MOV R6, RZ, RZ, -R9 ;  /* 0x000000ffff067224 */ /* 0x000fc800078e0a09 */
        /* <DEDUP_REMOVED lines=216> */
[----:B-1----:R-:W-:Y:S01]  /*2460*/  SHF.R.U32.HI R11, RZ, UR5, R10 ;  /* 0x00000005ff0b7c19 */ /* 0x002fe2000801160a */
[----:B------:R-:W-:-:S03]  /*2470*/  @P0 IMAD.MOV.U32 R10, RZ, RZ, RZ ;  /* 0x000000ffff0a0224 */ /* 0x000fc600078e00ff */
        /* <DEDUP_REMOVED lines=11> */
.L_x_2541:
[----:B------:R-:W0:Y:S02]  /*2530*/  LDCU.64 UR8, c[0x0][0x588] ;  /* 0x0000b100ff0877ac */ /* 0x000e240008000a00 */
[----:B0-----:R-:W-:-:S05]  /*2540*/  IADD3 R6, P0, PT, R4, UR8, RZ ;  /* 0x0000000804067c10 */ /* 0x001fca000ff1e0ff */
[----:B------:R-:W-:-:S06]  /*2550*/  IMAD.X R7, RZ, RZ, UR9, P0 ;  /* 0x00000009ff077e24 */ /* 0x000fcc00080e06ff */
[----:B------:R-:W2:Y:S01]  /*2560*/  LDG.E.64 R6, desc[UR6][R6.64] ;  /* 0x0000000606067981 */ /* 0x000ea2000c1e1b00 */
[----:B------:R-:W-:Y:S01]  /*2570*/  BSSY.RECONVERGENT B1, `(.L_x_2542) ;  /* 0x0000081000017945 */ /* 0x000fe20003800200 */
[----:B--2---:R-:W-:-:S10]  /*2580*/  DADD R8, -RZ, |R6| ;  /* 0x00000000ff087229 */ /* 0x004fd40000000506 */
[----:B------:R-:W-:-:S13]  /*2590*/  ISETP.GT.AND P0, PT, R9, 0x3fe26665, PT ;  /* 0x3fe266650900780c */ /* 0x000fda0003f04270 */
[----:B------:R-:W-:Y:S05]  /*25a0*/  @P0 BRA `(.L_x_2543) ;  /* 0x0000000000d40947 */ /* 0x000fea0003800000 */
[----:B------:R-:W-:Y:S01]  /*25b0*/  DMUL R8, R6, R6 ;  /* 0x0000000606087228 */ /* 0x000fe20000000000 */
[----:B------:R-:W-:Y:S01]  /*25c0*/  MOV R10, 0x180754af ;  /* 0x180754af000a7802 */ /* 0x000fe20000000f00 */
[----:B------:R-:W-:Y:S01]  /*25d0*/  UMOV UR8, 0xdc1895e9 ;  /* 0xdc1895e900087882 */ /* 0x000fe20000000000 */
[----:B------:R-:W-:Y:S01]  /*25e0*/  MOV R11, 0x3fb3823b ;  /* 0x3fb3823b000b7802 */ /* 0x000fe20000000f00 */
        /* <DEDUP_REMOVED lines=41> */
[----:B------:R-:W-:Y:S01]  /*2880*/  DFMA R10, |R6|, R10, |R6| ;  /* 0x0000000a060a722b */ /* 0x000fe20000000606 */
[----:B------:R-:W-:Y:S01]  /*2890*/  @!P0 IMAD.MOV.U32 R6, RZ, RZ, 0x33145c07 ;  /* 0x33145c07ff068424 */ /* 0x000fe200078e00ff */
[----:B------:R-:W-:-:S06]  /*28a0*/  @!P0 MOV R7, 0x3c91a626 ;  /* 0x3c91a62600078802 */ /* 0x000fcc0000000f00 */
[C---:B------:R-:W-:Y:S02]  /*28b0*/  @P0 DADD R8, R10.reuse, -R8 ;  /* 0x000000000a080229 */ /* 0x040fe40000000808 */
[----:B------:R-:W-:-:S08]  /*28c0*/  @!P0 DADD R6, R10, R6 ;  /* 0x000000000a068229 */ /* 0x000fd00000000006 */
[----:B------:R-:W-:Y:S02]  /*28d0*/  @!P0 DADD R6, R6, UR8 ;  /* 0x0000000806068e29 */ /* 0x000fe40008000000 */
[----:B------:R-:W-:Y:S01]  /*28e0*/  @P0 DADD R6, -R8, UR8 ;  /* 0x0000000808060e29 */ /* 0x000fe20008000100 */
[----:B------:R-:W-:Y:S10]  /*28f0*/  BRA `(.L_x_2544) ;  /* 0x0000000400207947 */ /* 0x000ff40003800000 */
.L_x_2543:
[----:B------:R-:W-:Y:S01]  /*2900*/  DADD R8, -|R6|, 1 ;  /* 0x3ff0000006087429 */ /* 0x000fe20000000300 */
[----:B------:R-:W-:Y:S01]  /*2910*/  MOV R10, 0x66faac4b ;  /* 0x66faac4b000a7802 */ /* 0x000fe20000000f00 */
[----:B------:R-:W-:Y:S01]  /*2920*/  UMOV UR8, 0x71155f70 ;  /* 0x71155f7000087882 */ /* 0x000fe20000000000 */
[----:B------:R-:W-:Y:S01]  /*2930*/  MOV R11, 0x3ebac2fe ;  /* 0x3ebac2fe000b7802 */ /* 0x000fe20000000f00 */
[----:B------:R-:W-:-:S05]  /*2940*/  UMOV UR9, 0x3ec715b3 ;  /* 0x3ec715b300097882 */ /* 0x000fca0000000000 */
        /* <DEDUP_REMOVED lines=67> */
.L_x_2544:
[----:B------:R-:W-:Y:S05]  /*2d80*/  BSYNC.RECONVERGENT B1 ;  /* 0x0000000000017941 */ /* 0x000fea0003800200 */
.L_x_2542:
[----:B------:R-:W0:Y:S01]  /*2d90*/  LDCU.64 UR8, c[0x0][0x580] ;  /* 0x0000b000ff0877ac */ /* 0x000e220008000a00 */
[----:B------:R-:W-:Y:S02]  /*2da0*/  IADD3 R3, PT, PT, R3, 0x80, RZ ;  /* 0x0000008003037810 */ /* 0x000fe40007ffe0ff */
[----:B0-----:R-:W-:-:S05]  /*2db0*/  IADD3 R4, P0, PT, R5, UR8, RZ ;  /* 0x0000000805047c10 */ /* 0x001fca000ff1e0ff */
[----:B------:R-:W-:-:S05]  /*2dc0*/  IMAD.X R5, RZ, RZ, UR9, P0 ;  /* 0x00000009ff057e24 */ /* 0x000fca00080e06ff */
[----:B------:R0:W-:Y:S03]  /*2dd0*/  STG.E.64 desc[UR6][R4.64], R6 ;  /* 0x0000000604007986 */ /* 0x0001e6000c101b06 */
.L_x_2540:
[----:B------:R-:W-:Y:S05]  /*2de0*/  BSYNC.RECONVERGENT B0 ;  /* 0x0000000000007941 */ /* 0x000fea0003800200 */
.L_x_2539:
[----:B------:R-:W-:-:S13]  /*2df0*/  ISETP.GE.AND P0, PT, R3, UR4, PT ;  /* 0x0000000403007c0c */ /* 0x000fda000bf06270 */
[----:B------:R-:W-:Y:S05]  /*2e00*/  @P0 EXIT ;  /* 0x000000000000094d */ /* 0x000fea0003800000 */
[----:B------:R-:W1:Y:S01]  /*2e10*/  LDCU.64 UR4, c[0x0][0x390] ;  /* 0x00007200ff0477ac */ /* 0x000e620008000a00 */
[----:B0-----:R-:W-:Y:S01]  /*2e20*/  MOV R4, RZ ;  /* 0x000000ff00047202 */ /* 0x001fe20000000f00 */
[----:B------:R-:W-:Y:S01]  /*2e30*/  IMAD.MOV.U32 R5, RZ, RZ, R3 ;  /* 0x000000ffff057224 */ /* 0x000fe200078e0003 */
[----:B------:R-:W-:Y:S01]  /*2e40*/  ISETP.NE.AND P0, PT, R2, RZ, PT ;  /* 0x000000ff0200720c */ /* 0x000fe20003f05270 */
[----:B------:R-:W0:Y:S01]  /*2e50*/  LDCU UR8, c[0x0][0x38c] ;  /* 0x00007180ff0877ac */ /* 0x000e220008000800 */
        /* <DEDUP_REMOVED lines=281> */
[----:B------:R-:W-:-:S05]  /*3ff0*/  @P0 MOV R8, RZ ;  /* 0x000000ff00080202 */ /* 0x000fca0000000f00 */
[----:B------:R-:W3:Y:S01]  /*4000*/  @P0 LDC.64 R12, c[0x0][0x578] ;  /* 0x00015e00ff0c0b82 */ /* 0x000ee20000000a00 */
[----:B------:R-:W-:-:S04]  /*4010*/  IMAD.MOV R6, RZ, RZ, -R9 ;  /* 0x000000ffff067224 */ /* 0x000fc800078e0a09 */
        /* <DEDUP_REMOVED lines=9> */
.L_x_2545:
[----:B------:R-:W0:Y:S02]  /*40b0*/  LDCU.128 UR8, c[0x0][0x580] ;  /* 0x0000b000ff0877ac */ /* 0x000e240008000c00 */
[----:B0-----:R-:W-:-:S04]  /*40c0*/  IADD3 R2, P0, PT, R2, UR10, RZ ;  /* 0x0000000a02027c10 */ /* 0x001fc8000ff1e0ff */
[----:B------:R-:W-:-:S06]  /*40d0*/  IADD3.X R3, PT, PT, RZ, UR11, RZ, P0, !PT ;  /* 0x0000000bff037c10 */ /* 0x000fcc00087fe4ff */
[----:B------:R-:W2:Y:S01]  /*40e0*/  LDG.E.64 R2, desc[UR6][R2.64] ;  /* 0x0000000602027981 */ /* 0x000ea2000c1e1b00 */
[----:B------:R-:W-:Y:S01]  /*40f0*/  IADD3 R4, P1, PT, R5, UR8, RZ ;  /* 0x0000000805047c10 */ /* 0x000fe2000ff3e0ff */
[----:B------:R-:W-:Y:S04]  /*4100*/  BSSY.RECONVERGENT B0, `(.L_x_2546) ;  /* 0x0000082000007945 */ /* 0x000fe80003800200 */
[----:B------:R-:W-:Y:S01]  /*4110*/  IMAD.X R5, RZ, RZ, UR9, P1 ;  /* 0x00000009ff057e24 */ /* 0x000fe200088e06ff */
[----:B--2---:R-:W-:-:S10]  /*4120*/  DADD R6, -RZ, |R2| ;  /* 0x00000000ff067229 */ /* 0x004fd40000000502 */
[----:B------:R-:W-:-:S13]  /*4130*/  ISETP.GE.AND P0, PT, R7, 0x3fe26666, PT ;  /* 0x3fe266660700780c */ /* 0x000fda0003f06270 */
[----:B------:R-:W-:Y:S05]  /*4140*/  @!P0 BRA `(.L_x_2547) ;  /* 0x0000000400248947 */ /* 0x000fea0003800000 */
        /* <DEDUP_REMOVED lines=73> */
.L_x_2547:
[----:B------:R-:W-:Y:S01]  /*45e0*/  DMUL R6, R2, R2 ;  /* 0x0000000202067228 */ /* 0x000fe20000000000 */
[----:B------:R-:W-:Y:S01]  /*45f0*/  IMAD.MOV.U32 R8, RZ, RZ, 0x180754af ;  /* 0x180754afff087424 */ /* 0x000fe200078e00ff */
[----:B------:R-:W-:Y:S01]  /*4600*/  MOV R9, 0x3fb3823b ;  /* 0x3fb3823b00097802 */ /* 0x000fe20000000f00 */
        /* <DEDUP_REMOVED lines=40> */
[----:B------:R-:W-:Y:S02]  /*4890*/  @!P0 MOV R6, 0x33145c07 ;  /* 0x33145c0700068802 */ /* 0x000fe40000000f00 */
[----:B------:R-:W-:-:S05]  /*48a0*/  @!P0 MOV R7, 0x3c91a626 ;  /* 0x3c91a62600078802 */ /* 0x000fca0000000f00 */
[----:B------:R-:W-:Y:S01]  /*48b0*/  DFMA R8, |R2|, R8, |R2| ;  /* 0x000000080208722b */ /* 0x000fe20000000602 */
[----:B------:R-:W-:Y:S01]  /*48c0*/  @P0 MOV R2, 0x33145c07 ;  /* 0x33145c0700020802 */ /* 0x000fe20000000f00 */
[----:B------:R-:W-:-:S06]  /*48d0*/  @P0 IMAD.MOV.U32 R3, RZ, RZ, 0x3c91a626 ;  /* 0x3c91a626ff030424 */ /* 0x000fcc00078e00ff */
[C---:B------:R-:W-:Y:S02]  /*48e0*/  @!P0 DADD R6, R8.reuse, R6 ;  /* 0x0000000008068229 */ /* 0x040fe40000000006 */
[----:B------:R-:W-:-:S08]  /*48f0*/  @P0 DADD R2, R8, -R2 ;  /* 0x0000000008020229 */ /* 0x000fd00000000802 */
[----:B------:R-:W-:Y:S02]  /*4900*/  @P0 DADD R2, -R2, UR4 ;  /* 0x0000000402020e29 */ /* 0x000fe40008000100 */
[----:B------:R-:W-:-:S11]  /*4910*/  @!P0 DADD R2, R6, UR4 ;  /* 0x0000000406028e29 */ /* 0x000fd60008000000 */
.L_x_2548:
[----:B------:R-:W-:Y:S05]  /*4920*/  BSYNC.RECONVERGENT B0 ;  /* 0x0000000000007941 */ /* 0x000fea0003800200 */
.L_x_2546:
[----:B------:R-:W-:Y:S01]  /*4930*/  STG.E.64 desc[UR6][R4.64], R2 ;  /* 0x0000000204007986 */ /* 0x000fe2000c101b06 */
[----:B------:R-:W-:Y:S05]  /*4940*/  EXIT ;  /* 0x000000000000794d */ /* 0x000fea0003800000 */
.L_x_2549:
        /* <DEDUP_REMOVED lines=11> */
.L_x_17272:


//--------------------- .text._ZN2at6native27unrolled_elementwise_kernelIZZZNS0_16acos_kernel_cudaERNS_18TensorIteratorBaseEENKUlvE0_clEvENKUlvE_clEvEUldE_St5arrayIPcLm2EELi4E23TrivialOffsetCalculatorILi1EjESB_NS0_6memory15LoadWithoutCastENSC_16StoreWithoutCastEEEviT_T0_T2_T3_T4_T5_ --------------------------
	.section	.text._ZN2at6native27unrolled_elementwise_kernelIZZZNS0_16acos_kernel_cudaERNS_18TensorIteratorBaseEENKUlvE0_clEvENKUlvE_clEvEUldE_St5arrayIPcLm2EELi4E23TrivialOffsetCalculatorILi1EjESB_NS0_6memory15LoadWithoutCastENSC_16StoreWithoutCastEEEviT_T0_T2_T3_T4_T5_,"ax",@progbits
	.align	128
        .global         _ZN2at6native27unrolled_elementwise_kernelIZZZNS0_16acos_kernel_cudaERNS_18TensorIteratorBaseEENKUlvE0_clEvENKUlvE_clEvEUldE_St5arrayIPcLm2EELi4E23TrivialOffsetCalculatorILi1EjESB_NS0_6memory15LoadWithoutCastENSC_16StoreWithoutCastEEEviT_T0_T2_T3_T4_T5_
        .type           _ZN2at6native27unrolled_elementwise_kernelIZZZNS0_16acos_kernel_cudaERNS_18TensorIteratorBaseEENKUlvE0_clEvENKUlvE_clEvEUldE_St5arrayIPcLm2EELi4E23TrivialOffsetCalculatorILi1EjESB_NS0_6memory15LoadWithoutCastENSC_16StoreWithoutCastEEEviT_T0_T2_T3_T4_T5_,@function
        .size           _ZN2at6native27unrolled_elementwise_kernelIZZZNS0_16acos_kernel_cudaERNS_18TensorIteratorBaseEENKUlvE0_clEvENKUlvE_clEvEUldE_St5arrayIPcLm2EELi4E23TrivialOffsetCalculatorILi1EjESB_NS0_6memory15LoadWithoutCastENSC_16StoreWithoutCastEEEviT_T0_T2_T3_T4_T5_,(.L_x_17273 - _ZN2at6native27unrolled_elementwise_kernelIZZZNS0_16acos_kernel_cudaERNS_18TensorIteratorBaseEENKUlvE0_clEvENKUlvE_clEvEUldE_St5arrayIPcLm2EELi4E23TrivialOffsetCalculatorILi1EjESB_NS0_6memory15LoadWithoutCastENSC_16StoreWithoutCastEEEviT_T0_T2_T3_T4_T5_)
        .other          _ZN2at6native27unrolled_elementwise_kernelIZZZNS0_16acos_kernel_cudaERNS_18TensorIteratorBaseEENKUlvE0_clEvENKUlvE_clEvEUldE_St5arrayIPcLm2EELi4E23TrivialOffsetCalculatorILi1EjESB_NS0_6memory15LoadWithoutCastENSC_16StoreWithoutCastEEEviT_T0_T2_T3_T4_T5_,@"STO_CUDA_ENTRY STV_DEFAULT"
_ZN2at6native27unrolled_elementwise_kernelIZZZNS0_16acos_kernel_cudaERNS_18TensorIteratorBaseEENKUlvE0_clEvENKUlvE_clEvEUldE_St5arrayIPcLm2EELi4E23TrivialOffsetCalculatorILi1EjESB_NS0_6memory15LoadWithoutCastENSC_16StoreWithoutCastEEEviT_T0_T2_T3_T4_T5_:
.text._ZN2at6native27unrolled_elementwise_kernelIZZZNS0_16acos_kernel_cudaERNS_18TensorIteratorBaseEENKUlvE0_clEvENKUlvE_clEvEUldE_St5arrayIPcLm2EELi4E23TrivialOffsetCalculatorILi1EjESB_NS0_6memory15LoadWithoutCastENSC_16StoreWithoutCastEEEviT_T0_T2_T3_T4_T5_:
[----:B------:R-:W-:Y:S01]  /*0000*/  LDC R1, c[0x0][0x37c] ;  /* 0x0000df00ff017b82 */ /* 0x000fe20000000800 */
[----:B------:R-:W0:Y:S07]  /*0010*/  S2R R0, SR_CTAID.X ;  /* 0x0000000000007919 */ /* 0x000e2e0000002500 */
[----:B------:R-:W0:Y:S01]  /*0020*/  LDC R3, c[0x0][0x380] ;  /* 0x0000e000ff037b82 */ /* 0x000e220000000800 */
[----:B------:R-:W1:Y:S01]  /*0030*/  LDCU.64 UR4, c[0x0][0x358] ;  /* 0x00006b00ff0477ac */ /* 0x000e620008000a00 */
[----:B------:R-:W-:Y:S01]  /*0040*/  CS2R R22, SRZ ;  /* 0x0000000000167805 */ /* 0x000fe2000001ff00 */
[----:B------:R-:W2:Y:S01]  /*0050*/  S2R R13, SR_TID.X ;  /* 0x00000000000d7919 */ /* 0x000ea20000002100 */
[----:B------:R-:W-:Y:S01]  /*0060*/  CS2R R24, SRZ ;  /* 0x0000000000187805 */ /* 0x000fe2000001ff00 */
[----:B0-----:R-:W-:-:S02]  /*0070*/  IMAD R2, R0, -0x200, R3 ;  /* 0xfffffe0000027824 */ /* 0x001fc400078e0203 */
[----:B--2---:R-:W-:-:S03]  /*0080*/  IMAD.MOV.U32 R3, RZ, RZ, R13 ;  /* 0x000000ffff037224 */ /* 0x004fc600078e000d */
[----:B------:R-:W-:-:S13]  /*0090*/  ISETP.GE.AND P0, PT, R13, R2, PT ;  /* 0x000000020d00720c */ /* 0x000fda0003f06270 */
[----:B------:R-:W-:Y:S01]  /*00a0*/  @!P0 VIADD R13, R3, 0x80 ;  /* 0x00000080030d8836 */ /* 0x000fe20000000000 */
[----:B------:R-:W0:Y:S01]  /*00b0*/  @!P0 LDC.64 R6, c[0x0][0x390] ;  /* 0x0000e400ff068b82 */ /* 0x000e220000000a00 */
[----:B------:R-:W-:-:S03]  /*00c0*/  @!P0 IMAD R15, R0, 0x200, R3 ;  /* 0x00000200000f8824 */ /* 0x000fc600078e0203 */
[----:B------:R-:W-:-:S13]  /*00d0*/  ISETP.GE.AND P1, PT, R13, R2, PT ;  /* 0x000000020d00720c */ /* 0x000fda0003f26270 */
[----:B------:R-:W-:Y:S01]  /*00e0*/  @!P1 IMAD R17, R0, 0x200, R13 ;  /* 0x0000020000119824 */ /* 0x000fe200078e020d */
[----:B------:R-:W2:Y:S01]  /*00f0*/  @!P1 LDC.64 R8, c[0x0][0x390] ;  /* 0x0000e400ff089b82 */ /* 0x000ea20000000a00 */
[----:B------:R-:W-:-:S05]  /*0100*/  @!P1 VIADD R13, R13, 0x80 ;  /* 0x000000800d0d9836 */ /* 0x000fca0000000000 */
[----:B------:R-:W-:Y:S01]  /*0110*/  ISETP.GE.AND P3, PT, R13, R2, PT ;  /* 0x000000020d00720c */ /* 0x000fe20003f66270 */
[----:B0-----:R-:W-:-:S12]  /*0120*/  @!P0 IMAD.WIDE.U32 R6, R15, 0x8, R6 ;  /* 0x000000080f068825 */ /* 0x001fd800078e0006 */
[----:B------:R-:W-:Y:S01]  /*0130*/  @!P3 IMAD R19, R0, 0x200, R13 ;  /* 0x000002000013b824 */ /* 0x000fe200078e020d */
[----:B------:R-:W-:Y:S01]  /*0140*/  @!P3 IADD3 R13, PT, PT, R13, 0x80, RZ ;  /* 0x000000800d0db810 */ /* 0x000fe20007ffe0ff */
[----:B------:R-:W0:Y:S03]  /*0150*/  @!P3 LDC.64 R10, c[0x0][0x390] ;  /* 0x0000e400ff0abb82 */ /* 0x000e260000000a00 */
[----:B------:R-:W-:Y:S01]  /*0160*/  ISETP.GE.AND P2, PT, R13, R2, PT ;  /* 0x000000020d00720c */ /* 0x000fe20003f46270 */
[----:B--2---:R-:W-:-:S05]  /*0170*/  @!P1 IMAD.WIDE.U32 R8, R17, 0x8, R8 ;  /* 0x0000000811089825 */ /* 0x004fca00078e0008 */
[----:B-1----:R1:W5:Y:S07]  /*0180*/  @!P1 LDG.E.64 R22, desc[UR4][R8.64] ;  /* 0x0000000408169981 */ /* 0x00236e000c1e1b00 */
[----:B------:R-:W2:Y:S01]  /*0190*/  @!P2 LDC.64 R4, c[0x0][0x390] ;  /* 0x0000e400ff04ab82 */ /* 0x000ea20000000a00 */
[----:B------:R-:W-:Y:S02]  /*01a0*/  @!P2 IMAD R13, R0, 0x200, R13 ;  /* 0x00000200000da824 */ /* 0x000fe400078e020d */
[----:B0-----:R-:W-:-:S05]  /*01b0*/  @!P3 IMAD.WIDE.U32 R14, R19, 0x8, R10 ;  /* 0x00000008130eb825 */ /* 0x001fca00078e000a */
[----:B------:R1:W5:Y:S01]  /*01c0*/  @!P3 LDG.E.64 R24, desc[UR4][R14.64] ;  /* 0x000000040e18b981 */ /* 0x000362000c1e1b00 */
[----:B--2---:R-:W-:Y:S01]  /*01d0*/  @!P2 IMAD.WIDE.U32 R10, R13, 0x8, R4 ;  /* 0x000000080d0aa825 */ /* 0x004fe200078e0004 */
[----:B------:R-:W-:Y:S02]  /*01e0*/  CS2R R12, SRZ ;  /* 0x00000000000c7805 */ /* 0x000fe4000001ff00 */
[----:B------:R-:W-:-:S04]  /*01f0*/  CS2R R4, SRZ ;  /* 0x0000000000047805 */ /* 0x000fc8000001ff00 */
[----:B------:R1:W5:Y:S04]  /*0200*/  @!P2 LDG.E.64 R12, desc[UR4][R10.64] ;  /* 0x000000040a0ca981 */ /* 0x000368000c1e1b00 */
[----:B------:R1:W5:Y:S01]  /*0210*/  @!P0 LDG.E.64 R4, desc[UR4][R6.64] ;  /* 0x0000000406048981 */ /* 0x000362000c1e1b00 */
[----:B------:R-:W-:Y:S01]  /*0220*/  ISETP.GE.AND P0, PT, R3, R2, PT ;  /* 0x000000020300720c */ /* 0x000fe20003f06270 */
[----:B------:R-:W-:-:S12]  /*0230*/  BSSY.RECONVERGENT B0, `(.L_x_2550) ;  /* 0x0000082000007945 */ /* 0x000fd80003800200 */
[----:B-1----:R-:W-:Y:S05]  /*0240*/  @P0 BRA `(.L_x_2551) ;  /* 0x0000000800000947 */ /* 0x002fea0003800000 */
[----:B-----5:R-:W-:-:S10]  /*0250*/  DADD R6, -RZ, |R4| ;  /* 0x00000000ff067229 */ /* 0x020fd40000000504 */
[----:B------:R-:W-:-:S13]  /*0260*/  ISETP.GT.AND P1, PT, R7, 0x3fe26665, PT ;  /* 0x3fe266650700780c */ /* 0x000fda0003f24270 */
[----:B------:R-:W-:Y:S05]  /*0270*/  @P1 BRA `(.L_x_2552) ;  /* 0x0000000000d41947 */ /* 0x000fea0003800000 */
[----:B------:R-:W-:Y:S01]  /*0280*/  DMUL R6, R4, R4 ;  /* 0x0000000404067228 */ /* 0x000fe20000000000 */
[----:B------:R-:W-:Y:S01]  /*0290*/  IMAD.MOV.U32 R8, RZ, RZ, 0x180754af ;  /* 0x180754afff087424 */ /* 0x000fe200078e00ff */
        /* <DEDUP_REMOVED lines=41> */
[----:B------:R-:W-:Y:S01]  /*0530*/  @!P1 IMAD.MOV.U32 R6, RZ, RZ, 0x33145c07 ;  /* 0x33145c07ff069424 */ /* 0x000fe200078e00ff */
[----:B------:R-:W-:-:S06]  /*0540*/  @!P1 MOV R7, 0x3c91a626 ;  /* 0x3c91a62600079802 */ /* 0x000fcc0000000f00 */
[----:B------:R-:W-:Y:S01]  /*0550*/  DFMA R8, R8, |R4|, |R4| ;  /* 0x400000040808722b */ /* 0x000fe20000000404 */
[----:B------:R-:W-:Y:S02]  /*0560*/  @P1 IMAD.MOV.U32 R4, RZ, RZ, 0x33145c07 ;  /* 0x33145c07ff041424 */ /* 0x000fe400078e00ff */
[----:B------:R-:W-:-:S05]  /*0570*/  @P1 IMAD.MOV.U32 R5, RZ, RZ, 0x3c91a626 ;  /* 0x3c91a626ff051424 */ /* 0x000fca00078e00ff */
[C---:B------:R-:W-:Y:S02]  /*0580*/  @!P1 DADD R6, R8.reuse, R6 ;  /* 0x0000000008069229 */ /* 0x040fe40000000006 */
[----:B------:R-:W-:-:S06]  /*0590*/  @P1 DADD R4, R8, -R4 ;  /* 0x0000000008041229 */ /* 0x000fcc0000000804 */
[----:B------:R-:W-:Y:S02]  /*05a0*/  @!P1 DADD R6, R6, UR6 ;  /* 0x0000000606069e29 */ /* 0x000fe40008000000 */
[----:B------:R-:W-:Y:S01]  /*05b0*/  @P1 DADD R6, -R4, UR6 ;  /* 0x0000000604061e29 */ /* 0x000fe20008000100 */
[----:B------:R-:W-:Y:S10]  /*05c0*/  BRA `(.L_x_2551) ;  /* 0x0000000400207947 */ /* 0x000ff40003800000 */
.L_x_2552:
        /* <DEDUP_REMOVED lines=17> */
[----:B------:R-:W-:-:S03]  /*06e0*/  MOV R8, R6 ;  /* 0x0000000600087202 */ /* 0x000fc60000000f00 */
        /* <DEDUP_REMOVED lines=54> */
.L_x_2551:
[----:B------:R-:W-:Y:S05]  /*0a50*/  BSYNC.RECONVERGENT B0 ;  /* 0x0000000000007941 */ /* 0x000fea0003800200 */
.L_x_2550:
[----:B------:R-:W-:Y:S01]  /*0a60*/  VIADD R27, R3, 0x80 ;  /* 0x00000080031b7836 */ /* 0x000fe20000000000 */
[----:B------:R-:W-:Y:S04]  /*0a70*/  BSSY.RECONVERGENT B0, `(.L_x_2553) ;  /* 0x0000083000007945 */ /* 0x000fe80003800200 */
[----:B------:R-:W-:-:S13]  /*0a80*/  ISETP.GE.AND P1, PT, R27, R2, PT ;  /* 0x000000021b00720c */ /* 0x000fda0003f26270 */
[----:B------:R-:W-:Y:S05]  /*0a90*/  @P1 BRA `(.L_x_2554) ;  /* 0x0000000800001947 */ /* 0x000fea0003800000 */
[----:B-----5:R-:W-:-:S10]  /*0aa0*/  DADD R4, -RZ, |R22| ;  /* 0x00000000ff047229 */ /* 0x020fd40000000516 */
[----:B------:R-:W-:-:S13]  /*0ab0*/  ISETP.GE.AND P1, PT, R5, 0x3fe26666, PT ;  /* 0x3fe266660500780c */ /* 0x000fda0003f26270 */
[----:B------:R-:W-:Y:S05]  /*0ac0*/  @!P1 BRA `(.L_x_2555) ;  /* 0x0000000400249947 */ /* 0x000fea0003800000 */
[----:B------:R-:W-:Y:S01]  /*0ad0*/  DADD R4, -|R22|, 1 ;  /* 0x3ff0000016047429 */ /* 0x000fe20000000300 */
[----:B------:R-:W-:Y:S01]  /*0ae0*/  MOV R8, 0x66faac4b ;  /* 0x66faac4b00087802 */ /* 0x000fe20000000f00 */
[----:B------:R-:W-:Y:S01]  /*0af0*/  IMAD.MOV.U32 R9, RZ, RZ, 0x3ebac2fe ;  /* 0x3ebac2feff097424 */ /* 0x000fe200078e00ff */
[----:B------:R-:W-:Y:S01]  /*0b00*/  UMOV UR6, 0x71155f70 ;  /* 0x71155f7000067882 */ /* 0x000fe20000000000 */
[----:B------:R-:W-:Y:S01]  /*0b10*/  UMOV UR7, 0x3ec715b3 ;  /* 0x3ec715b300077882 */ /* 0x000fe20000000000 */
[----:B------:R-:W-:-:S03]  /*0b20*/  MOV R18, RZ ;  /* 0x000000ff00127202 */ /* 0x000fc60000000f00 */
        /* <DEDUP_REMOVED lines=67> */
.L_x_2555:
        /* <DEDUP_REMOVED lines=12> */
[----:B------:R-:W-:Y:S01]  /*1020*/  @!P1 MOV R10, 0x33145c07 ;  /* 0x33145c07000a9802 */ /* 0x000fe20000000f00 */
[----:B------:R-:W-:-:S04]  /*1030*/  @!P1 IMAD.MOV.U32 R11, RZ, RZ, 0x3c91a626 ;  /* 0x3c91a626ff0b9424 */ /* 0x000fc800078e00ff */
        /* <DEDUP_REMOVED lines=30> */
[----:B------:R-:W-:-:S08]  /*1220*/  DMUL R8, R4, R8 ;  /* 0x0000000804087228 */ /* 0x000fd00000000000 */
[----:B------:R-:W-:Y:S01]  /*1230*/  DFMA R4, R8, |R22|, |R22| ;  /* 0x400000160804722b */ /* 0x000fe20000000416 */
[----:B------:R-:W-:Y:S02]  /*1240*/  @P1 IMAD.MOV.U32 R8, RZ, RZ, 0x33145c07 ;  /* 0x33145c07ff081424 */ /* 0x000fe400078e00ff */
[----:B------:R-:W-:-:S06]  /*1250*/  @P1 IMAD.MOV.U32 R9, RZ, RZ, 0x3c91a626 ;  /* 0x3c91a626ff091424 */ /* 0x000fcc00078e00ff */
[C---:B------:R-:W-:Y:S02]  /*1260*/  @P1 DADD R8, R4.reuse, -R8 ;  /* 0x0000000004081229 */ /* 0x040fe40000000808 */
[----:B------:R-:W-:-:S06]  /*1270*/  @!P1 DADD R4, R4, R10 ;  /* 0x0000000004049229 */ /* 0x000fcc000000000a */
[----:B------:R-:W-:Y:S02]  /*1280*/  @P1 DADD R8, -R8, UR6 ;  /* 0x0000000608081e29 */ /* 0x000fe40008000100 */
[----:B------:R-:W-:-:S11]  /*1290*/  @!P1 DADD R8, R4, UR6 ;  /* 0x0000000604089e29 */ /* 0x000fd60008000000 */
.L_x_2554:
[----:B------:R-:W-:Y:S05]  /*12a0*/  BSYNC.RECONVERGENT B0 ;  /* 0x0000000000007941 */ /* 0x000fea0003800200 */
.L_x_2553:
[----:B-----5:R-:W-:Y:S01]  /*12b0*/  VIADD R5, R3, 0x100 ;  /* 0x0000010003057836 */ /* 0x020fe20000000000 */
[----:B------:R-:W-:Y:S04]  /*12c0*/  BSSY.RECONVERGENT B0, `(.L_x_2556) ;  /* 0x0000083000007945 */ /* 0x000fe80003800200 */
[----:B------:R-:W-:-:S13]  /*12d0*/  ISETP.GE.AND P1, PT, R5, R2, PT ;  /* 0x000000020500720c */ /* 0x000fda0003f26270 */
[----:B------:R-:W-:Y:S05]  /*12e0*/  @P1 BRA `(.L_x_2557) ;  /* 0x0000000800001947 */ /* 0x000fea0003800000 */
[----:B------:R-:W-:-:S10]  /*12f0*/  DADD R4, -RZ, |R24| ;  /* 0x00000000ff047229 */ /* 0x000fd40000000518 */
        /* <DEDUP_REMOVED lines=58> */
[----:B------:R-:W-:-:S03]  /*16a0*/  IADD3 R11, PT, PT, R11, 0x100000, RZ ;  /* 0x001000000b0b7810 */ /* 0x000fc60007ffe0ff */
        /* <DEDUP_REMOVED lines=16> */
.L_x_2558:
        /* <DEDUP_REMOVED lines=52> */
.L_x_2557:
[----:B------:R-:W-:Y:S05]  /*1af0*/  BSYNC.RECONVERGENT B0 ;  /* 0x0000000000007941 */ /* 0x000fea0003800200 */
.L_x_2556:
[----:B------:R-:W-:Y:S01]  /*1b00*/  VIADD R5, R3, 0x180 ;  /* 0x0000018003057836 */ /* 0x000fe20000000000 */
        /* <DEDUP_REMOVED lines=12> */
[C---:B------:R-:W-:Y:S01]  /*1bd0*/  DFMA R4, R14.reuse, UR6, -R4 ;  /* 0x000000060e047c2b */ /* 0x040fe20008000804 */
[----:B------:R-:W-:Y:S01]  /*1be0*/  UMOV UR6, 0x8efcd9b8 ;  /* 0x8efcd9b800067882 */ /* 0x000fe20000000000 */
[----:B------:R-:W-:Y:S01]  /*1bf0*/  UMOV UR7, 0x3ed9a9b8 ;  /* 0x3ed9a9b800077882 */ /* 0x000fe20000000000 */
[C---:B------:R-:W-:Y:S01]  /*1c00*/  IADD3 R17, PT, PT, R15.reuse, -0x100000, RZ ;  /* 0xfff000000f117810 */ /* 0x040fe20007ffe0ff */
[----:B------:R-:W-:Y:S01]  /*1c10*/  IMAD.MOV.U32 R16, RZ, RZ, R14 ;  /* 0x000000ffff107224 */ /* 0x000fe200078e000e */
[----:B------:R-:W-:Y:S02]  /*1c20*/  ISETP.GE.AND P1, PT, R15, 0x1, PT ;  /* 0x000000010f00780c */ /* 0x000fe40003f26270 */
        /* <DEDUP_REMOVED lines=14> */
[----:B------:R-:W-:-:S05]  /*1d10*/  DFMA R22, R20, -R20, R16 ;  /* 0x800000141416722b */ /* 0x000fca0000000010 */
[----:B------:R-:W-:Y:S01]  /*1d20*/  DFMA R4, R14, R4, UR6 ;  /* 0x000000060e047e2b */ /* 0x000fe20008000004 */
[----:B------:R-:W-:Y:S01]  /*1d30*/  UMOV UR6, 0x4bd476df ;  /* 0x4bd476df00067882 */ /* 0x000fe20000000000 */
[----:B------:R-:W-:-:S06]  /*1d40*/  UMOV UR7, 0x3f31c4e6 ;  /* 0x3f31c4e600077882 */ /* 0x000fcc0000000000 */
[----:B------:R-:W-:Y:S01]  /*1d50*/  DFMA R24, R14, R4, UR6 ;  /* 0x000000060e187e2b */ /* 0x000fe20008000004 */
[----:B------:R-:W-:Y:S01]  /*1d60*/  UMOV UR6, 0x60009c8f ;  /* 0x60009c8f00067882 */ /* 0x000fe20000000000 */
[----:B------:R-:W-:Y:S01]  /*1d70*/  UMOV UR7, 0x3f46e8ba ;  /* 0x3f46e8ba00077882 */ /* 0x000fe20000000000 */
[----:B------:R-:W-:Y:S02]  /*1d80*/  VIADD R5, R19, 0xfff00000 ;  /* 0xfff0000013057836 */ /* 0x000fe40000000000 */
[----:B------:R-:W-:-:S03]  /*1d90*/  IMAD.MOV.U32 R4, RZ, RZ, RZ ;  /* 0x000000ffff047224 */ /* 0x000fc600078e00ff */
        /* <DEDUP_REMOVED lines=12> */
[----:B------:R-:W-:Y:S02]  /*1e60*/  DFMA R18, R4, R18, R4 ;  /* 0x000000120412722b */ /* 0x000fe40000000004 */
[----:B------:R-:W-:-:S03]  /*1e70*/  DMUL R4, RZ, |R12| ;  /* 0x4000000cff047228 */ /* 0x000fc60000000000 */
[----:B------:R-:W-:Y:S01]  /*1e80*/  DFMA R24, R14, R24, UR6 ;  /* 0x000000060e187e2b */ /* 0x000fe20008000018 */
[----:B------:R-:W-:Y:S01]  /*1e90*/  UMOV UR6, 0x55555555 ;  /* 0x5555555500067882 */ /* 0x000fe20000000000 */
[----:B------:R-:W-:Y:S01]  /*1ea0*/  UMOV UR7, 0x3fb55555 ;  /* 0x3fb5555500077882 */ /* 0x000fe20000000000 */
[----:B------:R-:W-:-:S05]  /*1eb0*/  DFMA R16, R18, R16, R22 ;  /* 0x000000101210722b */ /* 0x000fca0000000016 */
        /* <DEDUP_REMOVED lines=20> */
.L_x_2561:
        /* <DEDUP_REMOVED lines=46> */
[----:B------:R-:W-:Y:S01]  /*22e0*/  @!P1 MOV R14, 0x33145c07 ;  /* 0x33145c07000e9802 */ /* 0x000fe20000000f00 */
[----:B------:R-:W-:-:S06]  /*22f0*/  @!P1 IMAD.MOV.U32 R15, RZ, RZ, 0x3c91a626 ;  /* 0x3c91a626ff0f9424 */ /* 0x000fcc00078e00ff */
[C---:B------:R-:W-:Y:S02]  /*2300*/  @P1 DADD R4, R12.reuse, -R4 ;  /* 0x000000000c041229 */ /* 0x040fe40000000804 */
[----:B------:R-:W-:-:S06]  /*2310*/  @!P1 DADD R12, R12, R14 ;  /* 0x000000000c0c9229 */ /* 0x000fcc000000000e */
[----:B------:R-:W-:Y:S02]  /*2320*/  @P1 DADD R4, -R4, UR6 ;  /* 0x0000000604041e29 */ /* 0x000fe40008000100 */
[----:B------:R-:W-:-:S11]  /*2330*/  @!P1 DADD R4, R12, UR6 ;  /* 0x000000060c049e29 */ /* 0x000fd60008000000 */
.L_x_2560:
[----:B------:R-:W-:Y:S05]  /*2340*/  BSYNC.RECONVERGENT B0 ;  /* 0x0000000000007941 */ /* 0x000fea0003800200 */
.L_x_2559:
[----:B------:R-:W0:Y:S01]  /*2350*/  @!P0 LDC.64 R12, c[0x0][0x388] ;  /* 0x0000e200ff0c8b82 */ /* 0x000e220000000a00 */
[----:B------:R-:W-:Y:S01]  /*2360*/  @!P0 IMAD R15, R0, 0x200, R3 ;  /* 0x00000200000f8824 */ /* 0x000fe200078e0203 */
[----:B------:R-:W-:Y:S01]  /*2370*/  BSSY.RECONVERGENT B0, `(.L_x_2562) ;  /* 0x0000010000007945 */ /* 0x000fe20003800200 */
[----:B------:R-:W-:-:S05]  /*2380*/  @!P0 IMAD.MOV.U32 R3, RZ, RZ, R27 ;  /* 0x000000ffff038224 */ /* 0x000fca00078e001b */
[----:B------:R-:W-:Y:S01]  /*2390*/  ISETP.GE.AND P1, PT, R3, R2, PT ;  /* 0x000000020300720c */ /* 0x000fe20003f26270 */
[----:B0-----:R-:W-:-:S05]  /*23a0*/  @!P0 IMAD.WIDE.U32 R12, R15, 0x8, R12 ;  /* 0x000000080f0c8825 */ /* 0x001fca00078e000c */
[----:B------:R0:W-:Y:S07]  /*23b0*/  @!P0 STG.E.64 desc[UR4][R12.64], R6 ;  /* 0x000000060c008986 */ /* 0x0001ee000c101b04 */
[----:B------:R-:W-:Y:S05]  /*23c0*/  @P1 BRA `(.L_x_2563) ;  /* 0x0000000000281947 */ /* 0x000fea0003800000 */
[----:B0-----:R-:W0:Y:S01]  /*23d0*/  LDC.64 R6, c[0x0][0x388] ;  /* 0x0000e200ff067b82 */ /* 0x001e220000000a00 */
[----:B------:R-:W-:Y:S01]  /*23e0*/  IMAD R13, R0, 0x200, R3 ;  /* 0x00000200000d7824 */ /* 0x000fe200078e0203 */
[----:B------:R-:W-:-:S04]  /*23f0*/  IADD3 R3, PT, PT, R3, 0x80, RZ ;  /* 0x0000008003037810 */ /* 0x000fc80007ffe0ff */
[----:B------:R-:W-:-:S13]  /*2400*/  ISETP.GE.AND P0, PT, R3, R2, PT ;  /* 0x000000020300720c */ /* 0x000fda0003f06270 */
[----:B------:R-:W-:Y:S02]  /*2410*/  @!P0 IMAD R15, R0, 0x200, R3 ;  /* 0x00000200000f8824 */ /* 0x000fe400078e0203 */
[----:B------:R-:W-:Y:S02]  /*2420*/  @!P0 VIADD R3, R3, 0x80 ;  /* 0x0000008003038836 */ /* 0x000fe40000000000 */
[----:B0-----:R-:W-:-:S04]  /*2430*/  IMAD.WIDE.U32 R12, R13, 0x8, R6 ;  /* 0x000000080d0c7825 */ /* 0x001fc800078e0006 */
[----:B------:R-:W-:Y:S01]  /*2440*/  @!P0 IMAD.WIDE.U32 R6, R15, 0x8, R6 ;  /* 0x000000080f068825 */ /* 0x000fe200078e0006 */
[----:B------:R1:W-:Y:S04]  /*2450*/  STG.E.64 desc[UR4][R12.64], R8 ;  /* 0x000000080c007986 */ /* 0x0003e8000c101b04 */
[----:B------:R1:W-:Y:S02]  /*2460*/  @!P0 STG.E.64 desc[UR4][R6.64], R10 ;  /* 0x0000000a06008986 */ /* 0x0003e4000c101b04 */
.L_x_2563:
[----:B------:R-:W-:Y:S05]  /*2470*/  BSYNC.RECONVERGENT B0 ;  /* 0x0000000000007941 */ /* 0x000fea0003800200 */
.L_x_2562:
[----:B------:R-:W-:-:S13]  /*2480*/  ISETP.GE.AND P0, PT, R3, R2, PT ;  /* 0x000000020300720c */ /* 0x000fda0003f06270 */
[----:B------:R-:W-:Y:S05]  /*2490*/  @P0 EXIT ;  /* 0x000000000000094d */ /* 0x000fea0003800000 */
[----:B01----:R-:W0:Y:S01]  /*24a0*/  LDC.64 R6, c[0x0][0x388] ;  /* 0x0000e200ff067b82 */ /* 0x003e220000000a00 */
[----:B------:R-:W-:-:S04]  /*24b0*/  IMAD R3, R0, 0x200, R3 ;  /* 0x0000020000037824 */ /* 0x000fc800078e0203 */
[----:B0-----:R-:W-:-:S05]  /*24c0*/  IMAD.WIDE.U32 R2, R3, 0x8, R6 ;  /* 0x0000000803027825 */ /* 0x001fca00078e0006 */
[----:B------:R-:W-:Y:S01]  /*24d0*/  STG.E.64 desc[UR4][R2.64], R4 ;  /* 0x0000000402007986 */ /* 0x000fe2000c101b04 */
[----:B------:R-:W-:Y:S05]  /*24e0*/  EXIT ;  /* 0x000000000000794d */ /* 0x000fea0003800000 */
.L_x_2564:
        /* <DEDUP_REMOVED lines=9> */
.L_x_17273:


//--------------------- .text._ZN2at6native29vectorized_elementwise_kernelILi2EZZZNS0_16acos_kernel_cudaERNS_18TensorIteratorBaseEENKUlvE0_clEvENKUlvE_clEvEUldE_St5arrayIPcLm2EEEEviT0_T1_ --------------------------
	.section	.text._ZN2at6native29vectorized_elementwise_kernelILi2EZZZNS0_16acos_kernel_cudaERNS_18TensorIteratorBaseEENKUlvE0_clEvENKUlvE_clEvEUldE_St5arrayIPcLm2EEEEviT0_T1_,"ax",@progbits
	.align	128
        .global         _ZN2at6native29vectorized_elementwise_kernelILi2EZZZNS0_16acos_kernel_cudaERNS_18TensorIteratorBaseEENKUlvE0_clEvENKUlvE_clEvEUldE_St5arrayIPcLm2EEEEviT0_T1_
        .type           _ZN2at6native29vectorized_elementwise_kernelILi2EZZZNS0_16acos_kernel_cudaERNS_18TensorIteratorBaseEENKUlvE0_clEvENKUlvE_clEvEUldE_St5arrayIPcLm2EEEEviT0_T1_,@function
        .size           _ZN2at6native29vectorized_elementwise_kernelILi2EZZZNS0_16acos_kernel_cudaERNS_18TensorIteratorBaseEENKUlvE0_clEvENKUlvE_clEvEUldE_St5arrayIPcLm2EEEEviT0_T1_,(.L_x_17274 - _ZN2at6native29vectorized_elementwise_kernelILi2EZZZNS0_16acos_kernel_cudaERNS_18TensorIteratorBaseEENKUlvE0_clEvENKUlvE_clEvEUldE_St5arrayIPcLm2EEEEviT0_T1_)
        .other          _ZN2at6native29vectorized_elementwise_kernelILi2EZZZNS0_16acos_kernel_cudaERNS_18TensorIteratorBaseEENKUlvE0_clEvENKUlvE_clEvEUldE_St5arrayIPcLm2EEEEviT0_T1_,@"STO_CUDA_ENTRY STV_DEFAULT"
_ZN2at6native29vectorized_elementwise_kernelILi2EZZZNS0_16acos_kernel_cudaERNS_18TensorIteratorBaseEENKUlvE0_clEvENKUlvE_clEvEUldE_St5arrayIPcLm2EEEEviT0_T1_:
.text._ZN2at6native29vectorized_elementwise_kernelILi2EZZZNS0_16acos_kernel_cudaERNS_18TensorIteratorBaseEENKUlvE0_clEvENKUlvE_clEvEUldE_St5arrayIPcLm2EEEEviT0_T1_:
[----:B------:R-:W-:Y:S01]  /*0000*/  LDC R1, c[0x0][0x37c] ;  /* 0x0000df00ff017b82 */ /* 0x000fe20000000800 */
[----:B------:R-:W0:Y:S07]  /*0010*/  S2R R0, SR_CTAID.X ;  /* 0x0000000000007919 */ /* 0x000e2e0000002500 */
[----:B------:R-:W1:Y:S01]  /*0020*/  LDC R9, c[0x0][0x380] ;  /* 0x0000e000ff097b82 */ /* 0x000e620000000800 */
[----:B------:R-:W2:Y:S01]  /*0030*/  LDCU.64 UR4, c[0x0][0x358] ;  /* 0x00006b00ff0477ac */ /* 0x000ea20008000a00 */
[----:B0-----:R-:W-:-:S04]  /*0040*/  IMAD.SHL.U32 R3, R0, 0x400, RZ ;  /* 0x0000040000037824 */ /* 0x001fc800078e00ff */
[----:B-1----:R-:W-:-:S05]  /*0050*/  IMAD.IADD R5, R9, 0x1, -R3 ;  /* 0x0000000109057824 */ /* 0x002fca00078e0a03 */
[----:B------:R-:W-:-:S13]  /*0060*/  ISETP.GT.U32.AND P0, PT, R5, 0x3ff, PT ;  /* 0x000003ff0500780c */ /* 0x000fda0003f04070 */
[----:B--2---:R-:W-:Y:S05]  /*0070*/  @P0 BRA `(.L_x_2565) ;  /* 0x0000004800740947 */ /* 0x004fea0003800000 */
[----:B------:R-:W0:Y:S01]  /*0080*/  S2R R8, SR_TID.X ;  /* 0x0000000000087919 */ /* 0x000e220000002100 */
[----:B------:R-:W-:Y:S02]  /*0090*/  CS2R R16, SRZ ;  /* 0x0000000000107805 */ /* 0x000fe4000001ff00 */
[----:B0-----:R-:W-:Y:S01]  /*00a0*/  ISETP.GE.U32.AND P0, PT, R8, R5, PT ;  /* 0x000000050800720c */ /* 0x001fe20003f06070 */
[----:B------:R-:W-:-:S12]  /*00b0*/  IMAD.MOV.U32 R2, RZ, RZ, R8 ;  /* 0x000000ffff027224 */ /* 0x000fd800078e0008 */
[----:B------:R-:W-:-:S05]  /*00c0*/  @!P0 VIADD R2, R8, 0x80 ;  /* 0x0000008008028836 */ /* 0x000fca0000000000 */
[----:B------:R-:W-:-:S13]  /*00d0*/  ISETP.GE.U32.AND P6, PT, R2, R5, PT ;  /* 0x000000050200720c */ /* 0x000fda0003fc6070 */
[----:B------:R-:W-:Y:S01]  /*00e0*/  @!P6 IMAD.IADD R7, R3, 0x1, R2 ;  /* 0x000000010307e824 */ /* 0x000fe200078e0202 */
[----:B------:R-:W0:Y:S01]  /*00f0*/  @!P6 LDC.64 R14, c[0x0][0x390] ;  /* 0x0000e400ff0eeb82 */ /* 0x000e220000000a00 */
[----:B------:R-:W-:-:S05]  /*0100*/  @!P6 VIADD R2, R2, 0x80 ;  /* 0x000000800202e836 */ /* 0x000fca0000000000 */
[----:B------:R-:W-:-:S13]  /*0110*/  ISETP.GE.U32.AND P5, PT, R2, R5, PT ;  /* 0x000000050200720c */ /* 0x000fda0003fa6070 */
[----:B------:R-:W-:Y:S01]  /*0120*/  @!P5 IADD3 R31, PT, PT, R3, R2, RZ ;  /* 0x00000002031fd210 */ /* 0x000fe20007ffe0ff */
[----:B------:R-:W-:Y:S01]  /*0130*/  @!P5 VIADD R2, R2, 0x80 ;  /* 0x000000800202d836 */ /* 0x000fe20000000000 */
[----:B------:R-:W1:Y:S01]  /*0140*/  @!P5 LDC.64 R24, c[0x0][0x390] ;  /* 0x0000e400ff18db82 */ /* 0x000e620000000a00 */
[----:B0-----:R-:W-:-:S03]  /*0150*/  @!P6 IMAD.WIDE.U32 R14, R7, 0x8, R14 ;  /* 0x00000008070ee825 */ /* 0x001fc600078e000e */
[C---:B------:R-:W-:Y:S02]  /*0160*/  ISETP.GE.U32.AND P4, PT, R2.reuse, R5, PT ;  /* 0x000000050200720c */ /* 0x040fe40003f86070 */
[----:B------:R0:W5:Y:S11]  /*0170*/  @!P6 LDG.E.64 R16, desc[UR4][R14.64] ;  /* 0x000000040e10e981 */ /* 0x000176000c1e1b00 */
[----:B------:R-:W-:Y:S01]  /*0180*/  @!P4 IMAD.IADD R33, R3, 0x1, R2 ;  /* 0x000000010321c824 */ /* 0x000fe200078e0202 */
[----:B------:R-:W2:Y:S01]  /*0190*/  @!P4 LDC.64 R10, c[0x0][0x390] ;  /* 0x0000e400ff0acb82 */ /* 0x000ea20000000a00 */
[----:B------:R-:W-:-:S05]  /*01a0*/  @!P4 VIADD R2, R2, 0x80 ;  /* 0x000000800202c836 */ /* 0x000fca0000000000 */
[----:B------:R-:W-:-:S13]  /*01b0*/  ISETP.GE.U32.AND P3, PT, R2, R5, PT ;  /* 0x000000050200720c */ /* 0x000fda0003f66070 */
[----:B------:R-:W-:Y:S01]  /*01c0*/  @!P3 IMAD.IADD R29, R3, 0x1, R2 ;  /* 0x00000001031db824 */ /* 0x000fe200078e0202 */
[----:B------:R-:W3:Y:S01]  /*01d0*/  @!P3 LDC.64 R20, c[0x0][0x390] ;  /* 0x0000e400ff14bb82 */ /* 0x000ee20000000a00 */
[----:B------:R-:W-:-:S05]  /*01e0*/  @!P3 VIADD R2, R2, 0x80 ;  /* 0x000000800202b836 */ /* 0x000fca0000000000 */
[----:B------:R-:W-:-:S13]  /*01f0*/  ISETP.GE.U32.AND P2, PT, R2, R5, PT ;  /* 0x000000050200720c */ /* 0x000fda0003f46070 */
[----:B------:R-:W-:Y:S01]  /*0200*/  @!P2 IMAD.IADD R23, R3, 0x1, R2 ;  /* 0x000000010317a824 */ /* 0x000fe200078e0202 */
[----:B------:R-:W-:Y:S01]  /*0210*/  @!P2 IADD3 R2, PT, PT, R2, 0x80, RZ ;  /* 0x000000800202a810 */ /* 0x000fe20007ffe0ff */
[----:B------:R-:W4:Y:S03]  /*0220*/  @!P2 LDC.64 R18, c[0x0][0x390] ;  /* 0x0000e400ff12ab82 */ /* 0x000f260000000a00 */
[----:B------:R-:W-:-:S13]  /*0230*/  ISETP.GE.U32.AND P1, PT, R2, R5, PT ;  /* 0x000000050200720c */ /* 0x000fda0003f26070 */
[----:B------:R-:W-:Y:S01]  /*0240*/  @!P1 IMAD.IADD R27, R3, 0x1, R2 ;  /* 0x00000001031b9824 */ /* 0x000fe200078e0202 */
[----:B------:R-:W4:Y:S01]  /*0250*/  @!P1 LDC.64 R12, c[0x0][0x390] ;  /* 0x0000e400ff0c9b82 */ /* 0x000f220000000a00 */
[----:B------:R-:W-:-:S05]  /*0260*/  @!P1 VIADD R2, R2, 0x80 ;  /* 0x0000008002029836 */ /* 0x000fca0000000000 */
[----:B------:R-:W-:Y:S02]  /*0270*/  ISETP.GE.U32.AND P6, PT, R2, R5, PT ;  /* 0x000000050200720c */ /* 0x000fe40003fc6070 */
[----:B------:R-:W4:Y:S11]  /*0280*/  @!P0 LDC.64 R4, c[0x0][0x390] ;  /* 0x0000e400ff048b82 */ /* 0x000f360000000a00 */
[----:B------:R-:W4:Y:S01]  /*0290*/  @!P6 LDC.64 R6, c[0x0][0x390] ;  /* 0x0000e400ff06eb82 */ /* 0x000f220000000a00 */
[----:B-1----:R-:W-:-:S04]  /*02a0*/  @!P5 IMAD.WIDE.U32 R24, R31, 0x8, R24 ;  /* 0x000000081f18d825 */ /* 0x002fc800078e0018 */
[C---:B------:R-:W-:Y:S02]  /*02b0*/  @!P6 IMAD.IADD R31, R3.reuse, 0x1, R2 ;  /* 0x00000001031fe824 */ /* 0x040fe400078e0202 */
[----:B------:R-:W-:Y:S02]  /*02c0*/  @!P0 IMAD.IADD R3, R3, 0x1, R8 ;  /* 0x0000000103038824 */ /* 0x000fe400078e0208 */
[----:B---3--:R-:W-:Y:S01]  /*02d0*/  @!P3 IMAD.WIDE.U32 R20, R29, 0x8, R20 ;  /* 0x000000081d14b825 */ /* 0x008fe200078e0014 */
[----:B0-----:R-:W-:-:S03]  /*02e0*/  CS2R R14, SRZ ;  /* 0x00000000000e7805 */ /* 0x001fc6000001ff00 */
[----:B--2---:R-:W-:Y:S01]  /*02f0*/  @!P4 IMAD.WIDE.U32 R32, R33, 0x8, R10 ;  /* 0x000000082120c825 */ /* 0x004fe200078e000a */
[----:B------:R-:W-:Y:S02]  /*0300*/  CS2R R10, SRZ ;  /* 0x00000000000a7805 */ /* 0x000fe4000001ff00 */
[----:B------:R0:W5:Y:S01]  /*0310*/  @!P5 LDG.E.64 R14, desc[UR4][R24.64] ;  /* 0x00000004180ed981 */ /* 0x000162000c1e1b00 */
[----:B----4-:R-:W-:Y:S01]  /*0320*/  @!P2 IMAD.WIDE.U32 R22, R23, 0x8, R18 ;  /* 0x000000081716a825 */ /* 0x010fe200078e0012 */
[----:B------:R-:W-:Y:S02]  /*0330*/  CS2R R18, SRZ ;  /* 0x0000000000127805 */ /* 0x000fe4000001ff00 */
[----:B------:R0:W5:Y:S01]  /*0340*/  @!P4 LDG.E.64 R10, desc[UR4][R32.64] ;  /* 0x00000004200ac981 */ /* 0x000162000c1e1b00 */
[----:B------:R-:W-:Y:S01]  /*0350*/  @!P1 IMAD.WIDE.U32 R26, R27, 0x8, R12 ;  /* 0x000000081b1a9825 */ /* 0x000fe200078e000c */
[----:B------:R-:W-:-:S03]  /*0360*/  CS2R R12, SRZ ;  /* 0x00000000000c7805 */ /* 0x000fc6000001ff00 */
[----:B------:R-:W-:Y:S01]  /*0370*/  @!P6 IMAD.WIDE.U32 R30, R31, 0x8, R6 ;  /* 0x000000081f1ee825 */ /* 0x000fe200078e0006 */
[----:B------:R-:W-:Y:S02]  /*0380*/  CS2R R6, SRZ ;  /* 0x0000000000067805 */ /* 0x000fe4000001ff00 */
[----:B------:R0:W5:Y:S01]  /*0390*/  @!P3 LDG.E.64 R12, desc[UR4][R20.64] ;  /* 0x00000004140cb981 */ /* 0x000162000c1e1b00 */
[----:B------:R-:W-:Y:S01]  /*03a0*/  @!P0 IMAD.WIDE.U32 R28, R3, 0x8, R4 ;  /* 0x00000008031c8825 */ /* 0x000fe200078e0004 */
[----:B------:R-:W-:Y:S02]  /*03b0*/  CS2R R2, SRZ ;  /* 0x0000000000027805 */ /* 0x000fe4000001ff00 */
[----:B------:R-:W-:Y:S01]  /*03c0*/  CS2R R4, SRZ ;  /* 0x0000000000047805 */ /* 0x000fe2000001ff00 */
[----:B------:R0:W5:Y:S04]  /*03d0*/  @!P2 LDG.E.64 R6, desc[UR4][R22.64] ;  /* 0x000000041606a981 */ /* 0x000168000c1e1b00 */
[----:B------:R0:W5:Y:S04]  /*03e0*/  @!P1 LDG.E.64 R2, desc[UR4][R26.64] ;  /* 0x000000041a029981 */ /* 0x000168000c1e1b00 */
[----:B------:R0:W5:Y:S04]  /*03f0*/  @!P6 LDG.E.64 R4, desc[UR4][R30.64] ;  /* 0x000000041e04e981 */ /* 0x000168000c1e1b00 */
[----:B------:R0:W5:Y:S01]  /*0400*/  @!P0 LDG.E.64 R18, desc[UR4][R28.64] ;  /* 0x000000041c128981 */ /* 0x000162000c1e1b00 */
[----:B------:R-:W-:Y:S04]  /*0410*/  BSSY.RECONVERGENT B0, `(.L_x_2566) ;  /* 0x0000082000007945 */ /* 0x000fe80003800200 */
[----:B------:R-:W-:Y:S05]  /*0420*/  @P0 BRA `(.L_x_2567) ;  /* 0x0000000800000947 */ /* 0x000fea0003800000 */
[----:B0----5:R-:W-:-:S10]  /*0430*/  DADD R20, -RZ, |R18| ;  /* 0x00000000ff147229 */ /* 0x021fd40000000512 */
        /* <DEDUP_REMOVED lines=51> */
[----:B------:R-:W-:-:S08]  /*0770*/  @!P0 DADD R18, R22, R18 ;  /* 0x0000000016128229 */ /* 0x000fd00000000012 */
[----:B------:R-:W-:Y:S02]  /*0780*/  @!P0 DADD R18, R18, UR6 ;  /* 0x0000000612128e29 */ /* 0x000fe40008000000 */
[----:B------:R-:W-:Y:S01]  /*0790*/  @P0 DADD R18, -R20, UR6 ;  /* 0x0000000614120e29 */ /* 0x000fe20008000100 */
[----:B------:R-:W-:Y:S10]  /*07a0*/  BRA `(.L_x_2567) ;  /* 0x0000000400207947 */ /* 0x000ff40003800000 */
.L_x_2568:
        /* <DEDUP_REMOVED lines=72> */
.L_x_2567:
[----:B------:R-:W-:Y:S05]  /*0c30*/  BSYNC.RECONVERGENT B0 ;  /* 0x0000000000007941 */ /* 0x000fea0003800200 */
.L_x_2566:
[----:B------:R-:W-:Y:S01]  /*0c40*/  IMAD R9, R0, -0x400, R9 ;  /* 0xfffffc0000097824 */ /* 0x000fe200078e0209 */
[----:B------:R-:W-:Y:S01]  /*0c50*/  BSSY.RECONVERGENT B0, `(.L_x_2569) ;  /* 0x0000084000007945 */ /* 0x000fe20003800200 */
[----:B0-----:R-:W-:-:S05]  /*0c60*/  VIADD R20, R8, 0x80 ;  /* 0x0000008008147836 */ /* 0x001fca0000000000 */
[----:B------:R-:W-:-:S13]  /*0c70*/  ISETP.GE.U32.AND P0, PT, R20, R9, PT ;  /* 0x000000091400720c */ /* 0x000fda0003f06070 */
[----:B------:R-:W-:Y:S05]  /*0c80*/  @P0 BRA `(.L_x_2570) ;  /* 0x0000000800000947 */ /* 0x000fea0003800000 */
[----:B-----5:R-:W-:-:S10]  /*0c90*/  DADD R20, -RZ, |R16| ;  /* 0x00000000ff147229 */ /* 0x020fd40000000510 */
[----:B------:R-:W-:-:S13]  /*0ca0*/  ISETP.GE.AND P0, PT, R21, 0x3fe26666, PT ;  /* 0x3fe266661500780c */ /* 0x000fda0003f06270 */
[----:B------:R-:W-:Y:S05]  /*0cb0*/  @!P0 BRA `(.L_x_2571) ;  /* 0x0000000400248947 */ /* 0x000fea0003800000 */
[----:B------:R-:W-:Y:S01]  /*0cc0*/  DADD R20, -|R16|, 1 ;  /* 0x3ff0000010147429 */ /* 0x000fe20000000300 */
[----:B------:R-:W-:Y:S01]  /*0cd0*/  IMAD.MOV.U32 R22, RZ, RZ, 0x66faac4b ;  /* 0x66faac4bff167424 */ /* 0x000fe200078e00ff */
[----:B------:R-:W-:Y:S01]  /*0ce0*/  MOV R23, 0x3ebac2fe ;  /* 0x3ebac2fe00177802 */ /* 0x000fe20000000f00 */
[----:B------:R-:W-:Y:S01]  /*0cf0*/  UMOV UR6, 0x71155f70 ;  /* 0x71155f7000067882 */ /* 0x000fe20000000000 */
[----:B------:R-:W-:Y:S01]  /*0d00*/  UMOV UR7, 0x3ec715b3 ;  /* 0x3ec715b300077882 */ /* 0x000fe20000000000 */
[----:B------:R-:W-:-:S03]  /*0d10*/  IMAD.MOV.U32 R26, RZ, RZ, RZ ;  /* 0x000000ffff1a7224 */ /* 0x000fc600078e00ff */
        /* <DEDUP_REMOVED lines=67> */
.L_x_2571:
        /* <DEDUP_REMOVED lines=52> */
.L_x_2570:
[----:B------:R-:W-:Y:S05]  /*1490*/  BSYNC.RECONVERGENT B0 ;  /* 0x0000000000007941 */ /* 0x000fea0003800200 */
.L_x_2569:
[----:B------:R-:W-:Y:S01]  /*14a0*/  VIADD R20, R8, 0x100 ;  /* 0x0000010008147836 */ /* 0x000fe20000000000 */
[----:B------:R-:W-:Y:S04]  /*14b0*/  BSSY.RECONVERGENT B0, `(.L_x_2572) ;  /* 0x0000083000007945 */ /* 0x000fe80003800200 */
[----:B------:R-:W-:-:S13]  /*14c0*/  ISETP.GE.U32.AND P0, PT, R20, R9, PT ;  /* 0x000000091400720c */ /* 0x000fda0003f06070 */
        /* <DEDUP_REMOVED lines=77> */
.L_x_2574:
        /* <DEDUP_REMOVED lines=52> */
.L_x_2573:
[----:B------:R-:W-:Y:S05]  /*1ce0*/  BSYNC.RECONVERGENT B0 ;  /* 0x0000000000007941 */ /* 0x000fea0003800200 */
.L_x_2572:
[----:B------:R-:W-:Y:S01]  /*1cf0*/  IADD3 R20, PT, PT, R8, 0x180, RZ ;  /* 0x0000018008147810 */ /* 0x000fe20007ffe0ff */
[----:B------:R-:W-:Y:S03]  /*1d00*/  BSSY.RECONVERGENT B0, `(.L_x_2575) ;  /* 0x0000083000007945 */ /* 0x000fe60003800200 */
[----:B------:R-:W-:-:S13]  /*1d10*/  ISETP.GE.U32.AND P0, PT, R20, R9, PT ;  /* 0x000000091400720c */ /* 0x000fda0003f06070 */
[----:B------:R-:W-:Y:S05]  /*1d20*/  @P0 BRA `(.L_x_2576) ;  /* 0x0000000800000947 */ /* 0x000fea0003800000 */
[----:B-----5:R-:W-:-:S10]  /*1d30*/  DADD R20, -RZ, |R10| ;  /* 0x00000000ff147229 */ /* 0x020fd4000000050a */
        /* <DEDUP_REMOVED lines=35> */
[----:B------:R-:W-:Y:S01]  /*1f70*/  VIADD R25, R27, 0xfff00000 ;  /* 0xfff000001b197836 */ /* 0x000fe20000000000 */
[----:B------:R-:W-:-:S03]  /*1f80*/  MOV R24, RZ ;  /* 0x000000ff00187202 */ /* 0x000fc60000000f00 */
        /* <DEDUP_REMOVED lines=38> */
.L_x_2577:
        /* <DEDUP_REMOVED lines=49> */
[----:B------:R-:W-:-:S08]  /*2500*/  @P0 DADD R10, R22, -R10 ;  /* 0x00000000160a0229 */ /* 0x000fd0000000080a */
[----:B------:R-:W-:Y:S02]  /*2510*/  @P0 DADD R10, -R10, UR6 ;  /* 0x000000060a0a0e29 */ /* 0x000fe40008000100 */
[----:B------:R-:W-:-:S11]  /*2520*/  @!P0 DADD R10, R20, UR6 ;  /* 0x00000006140a8e29 */ /* 0x000fd60008000000 */
.L_x_2576:
[----:B------:R-:W-:Y:S05]  /*2530*/  BSYNC.RECONVERGENT B0 ;  /* 0x0000000000007941 */ /* 0x000fea0003800200 */
.L_x_2575:
        /* <DEDUP_REMOVED lines=40> */
[----:B------:R-:W-:Y:S01]  /*27c0*/  IADD3 R25, PT, PT, R27, -0x100000, RZ ;  /* 0xfff000001b197810 */ /* 0x000fe20007ffe0ff */
        /* <DEDUP_REMOVED lines=39> */
.L_x_2580:
        /* <DEDUP_REMOVED lines=45> */
[----:B------:R-:W-:Y:S01]  /*2d10*/  DFMA R22, R22, |R12|, |R12| ;  /* 0x4000000c1616722b */ /* 0x000fe2000000040c */
[----:B------:R-:W-:Y:S02]  /*2d20*/  @P0 IMAD.MOV.U32 R12, RZ, RZ, 0x33145c07 ;  /* 0x33145c07ff0c0424 */ /* 0x000fe400078e00ff */
[----:B------:R-:W-:-:S05]  /*2d30*/  @P0 IMAD.MOV.U32 R13, RZ, RZ, 0x3c91a626 ;  /* 0x3c91a626ff0d0424 */ /* 0x000fca00078e00ff */
[C---:B------:R-:W-:Y:S02]  /*2d40*/  @!P0 DADD R20, R22.reuse, R20 ;  /* 0x0000000016148229 */ /* 0x040fe40000000014 */
[----:B------:R-:W-:-:S08]  /*2d50*/  @P0 DADD R12, R22, -R12 ;  /* 0x00000000160c0229 */ /* 0x000fd0000000080c */
[----:B------:R-:W-:Y:S02]  /*2d60*/  @P0 DADD R12, -R12, UR6 ;  /* 0x000000060c0c0e29 */ /* 0x000fe40008000100 */
[----:B------:R-:W-:-:S11]  /*2d70*/  @!P0 DADD R12, R20, UR6 ;  /* 0x00000006140c8e29 */ /* 0x000fd60008000000 */
.L_x_2579:
[----:B------:R-:W-:Y:S05]  /*2d80*/  BSYNC.RECONVERGENT B0 ;  /* 0x0000000000007941 */ /* 0x000fea0003800200 */
.L_x_2578:
        /* <DEDUP_REMOVED lines=12> */
[----:B------:R-:W-:-:S04]  /*2e50*/  MOV R26, RZ ;  /* 0x000000ff001a7202 */ /* 0x000fc80000000f00 */
        /* <DEDUP_REMOVED lines=67> */
.L_x_2583:
        /* <DEDUP_REMOVED lines=46> */
[----:B------:R-:W-:Y:S01]  /*3570*/  @P0 IMAD.MOV.U32 R6, RZ, RZ, 0x33145c07 ;  /* 0x33145c07ff060424 */ /* 0x000fe200078e00ff */
[----:B------:R-:W-:-:S06]  /*3580*/  @P0 MOV R7, 0x3c91a626 ;  /* 0x3c91a62600070802 */ /* 0x000fcc0000000f00 */
[C---:B------:R-:W-:Y:S02]  /*3590*/  @!P0 DADD R20, R22.reuse, R20 ;  /* 0x0000000016148229 */ /* 0x040fe40000000014 */
[----:B------:R-:W-:-:S08]  /*35a0*/  @P0 DADD R6, R22, -R6 ;  /* 0x0000000016060229 */ /* 0x000fd00000000806 */
[----:B------:R-:W-:Y:S02]  /*35b0*/  @P0 DADD R6, -R6, UR6 ;  /* 0x0000000606060e29 */ /* 0x000fe40008000100 */
[----:B------:R-:W-:-:S11]  /*35c0*/  @!P0 DADD R6, R20, UR6 ;  /* 0x0000000614068e29 */ /* 0x000fd60008000000 */
.L_x_2582:
[----:B------:R-:W-:Y:S05]  /*35d0*/  BSYNC.RECONVERGENT B0 ;  /* 0x0000000000007941 */ /* 0x000fea0003800200 */
.L_x_2581:
        /* <DEDUP_REMOVED lines=80> */
.L_x_2586:
        /* <DEDUP_REMOVED lines=49> */
[----:B------:R-:W-:-:S08]  /*3df0*/  @P0 DADD R2, R22, -R2 ;  /* 0x0000000016020229 */ /* 0x000fd00000000802 */
[----:B------:R-:W-:Y:S02]  /*3e00*/  @P0 DADD R2, -R2, UR6 ;  /* 0x0000000602020e29 */ /* 0x000fe40008000100 */
[----:B------:R-:W-:-:S11]  /*3e10*/  @!P0 DADD R2, R20, UR6 ;  /* 0x0000000614028e29 */ /* 0x000fd60008000000 */
.L_x_2585:
[----:B------:R-:W-:Y:S05]  /*3e20*/  BSYNC.RECONVERGENT B0 ;  /* 0x0000000000007941 */ /* 0x000fea0003800200 */
.L_x_2584:
        /* <DEDUP_REMOVED lines=80> */
.L_x_2589:
        /* <DEDUP_REMOVED lines=52> */
.L_x_2588:
[----:B------:R-:W-:Y:S05]  /*4670*/  BSYNC.RECONVERGENT B0 ;  /* 0x0000000000007941 */ /* 0x000fea0003800200 */
.L_x_2587:
[----:B------:R-:W-:Y:S01]  /*4680*/  ISETP.GE.U32.AND P0, PT, R8, R9, PT ;  /* 0x000000090800720c */ /* 0x000fe20003f06070 */
[----:B------:R-:W-:Y:S04]  /*4690*/  BSSY.RECONVERGENT B0, `(.L_x_2590) ;  /* 0x0000033000007945 */ /* 0x000fe80003800200 */
[----:B------:R-:W-:Y:S08]  /*46a0*/  BSSY.RELIABLE B1, `(.L_x_2591) ;  /* 0x000002b000017945 */ /* 0x000ff00003800100 */
[----:B------:R-:W0:Y:S01]  /*46b0*/  @!P0 LDC.64 R20, c[0x0][0x388] ;  /* 0x0000e200ff148b82 */ /* 0x000e220000000a00 */
[----:B------:R-:W-:-:S02]  /*46c0*/  @!P0 IMAD R23, R0, 0x400, R8 ;  /* 0x0000040000178824 */ /* 0x000fc400078e0208 */
[----:B------:R-:W-:-:S04]  /*46d0*/  @!P0 VIADD R22, R8, 0x80 ;  /* 0x0000008008168836 */ /* 0x000fc80000000000 */
[----:B------:R-:W-:Y:S02]  /*46e0*/  @!P0 IMAD.MOV.U32 R8, RZ, RZ, R22 ;  /* 0x000000ffff088224 */ /* 0x000fe400078e0016 */
[----:B0-----:R-:W-:-:S05]  /*46f0*/  @!P0 IMAD.WIDE.U32 R20, R23, 0x8, R20 ;  /* 0x0000000817148825 */ /* 0x001fca00078e0014 */
[----:B-----5:R0:W-:Y:S01]  /*4700*/  @!P0 STG.E.64 desc[UR4][R20.64], R18 ;  /* 0x0000001214008986 */ /* 0x0201e2000c101b04 */
[----:B------:R-:W-:-:S13]  /*4710*/  ISETP.GE.U32.AND P0, PT, R8, R9, PT ;  /* 0x000000090800720c */ /* 0x000fda0003f06070 */
[----:B0-----:R-:W-:Y:S05]  /*4720*/  @P0 BRA `(.L_x_2592) ;  /* 0x0000000000300947 */ /* 0x001fea0003800000 */
[----:B------:R-:W0:Y:S01]  /*4730*/  LDC.64 R18, c[0x0][0x388] ;  /* 0x0000e200ff127b82 */ /* 0x000e220000000a00 */
[----:B------:R-:W-:Y:S02]  /*4740*/  IMAD R21, R0, 0x400, R8 ;  /* 0x0000040000157824 */ /* 0x000fe400078e0208 */
[----:B------:R-:W-:-:S05]  /*4750*/  VIADD R8, R8, 0x80 ;  /* 0x0000008008087836 */ /* 0x000fca0000000000 */
[----:B------:R-:W-:Y:S01]  /*4760*/  ISETP.GE.U32.AND P0, PT, R8, R9, PT ;  /* 0x000000090800720c */ /* 0x000fe20003f06070 */
[----:B0-----:R-:W-:-:S05]  /*4770*/  IMAD.WIDE.U32 R18, R21, 0x8, R18 ;  /* 0x0000000815127825 */ /* 0x001fca00078e0012 */
[----:B------:R0:W-:Y:S07]  /*4780*/  STG.E.64 desc[UR4][R18.64], R16 ;  /* 0x0000001012007986 */ /* 0x0001ee000c101b04 */
[----:B------:R-:W-:Y:S05]  /*4790*/  @P0 BRA `(.L_x_2593) ;  /* 0x0000000000300947 */ /* 0x000fea0003800000 */
[----:B0-----:R-:W0:Y:S01]  /*47a0*/  LDC.64 R16, c[0x0][0x388] ;  /* 0x0000e200ff107b82 */ /* 0x001e220000000a00 */
[----:B------:R-:W-:Y:S01]  /*47b0*/  LEA R19, R0, R8, 0xa ;  /* 0x0000000800137211 */ /* 0x000fe200078e50ff */
[----:B------:R-:W-:-:S04]  /*47c0*/  VIADD R8, R8, 0x80 ;  /* 0x0000008008087836 */ /* 0x000fc80000000000 */
[----:B0-----:R-:W-:-:S05]  /*47d0*/  IMAD.WIDE.U32 R16, R19, 0x8, R16 ;  /* 0x0000000813107825 */ /* 0x001fca00078e0010 */
[----:B------:R0:W-:Y:S02]  /*47e0*/  STG.E.64 desc[UR4][R16.64], R14 ;  /* 0x0000000e10007986 */ /* 0x0001e4000c101b04 */
.L_x_2592:
[----:B------:R-:W-:-:S13]  /*47f0*/  ISETP.GE.U32.AND P0, PT, R8, R9, PT ;  /* 0x000000090800720c */ /* 0x000fda0003f06070 */
[----:B------:R-:W-:Y:S05]  /*4800*/  @P0 BRA `(.L_x_2594) ;  /* 0x0000000000300947 */ /* 0x000fea0003800000 */
[----:B0-----:R-:W0:Y:S01]  /*4810*/  LDC.64 R14, c[0x0][0x388] ;  /* 0x0000e200ff0e7b82 */ /* 0x001e220000000a00 */
[----:B------:R-:W-:Y:S02]  /*4820*/  IMAD R17, R0, 0x400, R8 ;  /* 0x0000040000117824 */ /* 0x000fe400078e0208 */
[----:B------:R-:W-:Y:S02]  /*4830*/  VIADD R8, R8, 0x80 ;  /* 0x0000008008087836 */ /* 0x000fe40000000000 */
[----:B0-----:R-:W-:-:S05]  /*4840*/  IMAD.WIDE.U32 R14, R17, 0x8, R14 ;  /* 0x00000008110e7825 */ /* 0x001fca00078e000e */
[----:B------:R1:W-:Y:S02]  /*4850*/  STG.E.64 desc[UR4][R14.64], R10 ;  /* 0x0000000a0e007986 */ /* 0x0003e4000c101b04 */
.L_x_2593:
[----:B------:R-:W-:-:S13]  /*4860*/  ISETP.GE.U32.AND P0, PT, R8, R9, PT ;  /* 0x000000090800720c */ /* 0x000fda0003f06070 */
[----:B------:R-:W-:Y:S05]  /*4870*/  @P0 BRA `(.L_x_2595) ;  /* 0x0000000000340947 */ /* 0x000fea0003800000 */
[----:B-1----:R-:W1:Y:S01]  /*4880*/  LDC.64 R10, c[0x0][0x388] ;  /* 0x0000e200ff0a7b82 */ /* 0x002e620000000a00 */
[----:B------:R-:W-:Y:S02]  /*4890*/  IMAD R15, R0, 0x400, R8 ;  /* 0x00000400000f7824 */ /* 0x000fe400078e0208 */
[----:B------:R-:W-:Y:S02]  /*48a0*/  VIADD R8, R8, 0x80 ;  /* 0x0000008008087836 */ /* 0x000fe40000000000 */
[----:B-1----:R-:W-:-:S05]  /*48b0*/  IMAD.WIDE.U32 R10, R15, 0x8, R10 ;  /* 0x000000080f0a7825 */ /* 0x002fca00078e000a */
[----:B------:R1:W-:Y:S02]  /*48c0*/  STG.E.64 desc[UR4][R10.64], R12 ;  /* 0x0000000c0a007986 */ /* 0x0003e4000c101b04 */
.L_x_2594:
[----:B------:R-:W-:-:S13]  /*48d0*/  ISETP.GE.U32.AND P0, PT, R8, R9, PT ;  /* 0x000000090800720c */ /* 0x000fda0003f06070 */
[----:B------:R-:W-:Y:S05]  /*48e0*/  @P0 BREAK.RELIABLE B1 ;  /* 0x0000000000010942 */ /* 0x000fea0003800100 */
[----:B------:R-:W-:Y:S05]  /*48f0*/  @P0 BRA `(.L_x_2596) ;  /* 0x0000000000300947 */ /* 0x000fea0003800000 */
[----:B-1----:R-:W1:Y:S01]  /*4900*/  LDC.64 R10, c[0x0][0x388] ;  /* 0x0000e200ff0a7b82 */ /* 0x002e620000000a00 */
[----:B------:R-:W-:Y:S01]  /*4910*/  LEA R13, R0, R8, 0xa ;  /* 0x00000008000d7211 */ /* 0x000fe200078e50ff */
[----:B------:R-:W-:-:S04]  /*4920*/  VIADD R8, R8, 0x80 ;  /* 0x0000008008087836 */ /* 0x000fc80000000000 */
[----:B-1----:R-:W-:-:S05]  /*4930*/  IMAD.WIDE.U32 R10, R13, 0x8, R10 ;  /* 0x000000080d0a7825 */ /* 0x002fca00078e000a */
[----:B------:R2:W-:Y:S02]  /*4940*/  STG.E.64 desc[UR4][R10.64], R6 ;  /* 0x000000060a007986 */ /* 0x0005e4000c101b04 */
.L_x_2595:
[----:B------:R-:W-:Y:S05]  /*4950*/  BSYNC.RELIABLE B1 ;  /* 0x0000000000017941 */ /* 0x000fea0003800100 */
.L_x_2591:
[----:B------:R-:W-:-:S13]  /*4960*/  ISETP.GE.U32.AND P0, PT, R8, R9, PT ;  /* 0x000000090800720c */ /* 0x000fda0003f06070 */
[----:B--2---:R-:W2:Y:S01]  /*4970*/  @!P0 LDC.64 R6, c[0x0][0x388] ;  /* 0x0000e200ff068b82 */ /* 0x004ea20000000a00 */
[----:B-1----:R-:W-:Y:S02]  /*4980*/  @!P0 IMAD R11, R0, 0x400, R8 ;  /* 0x00000400000b8824 */ /* 0x002fe400078e0208 */
[----:B------:R-:W-:Y:S02]  /*4990*/  @!P0 VIADD R8, R8, 0x80 ;  /* 0x0000008008088836 */ /* 0x000fe40000000000 */
[----:B--2---:R-:W-:-:S05]  /*49a0*/  @!P0 IMAD.WIDE.U32 R6, R11, 0x8, R6 ;  /* 0x000000080b068825 */ /* 0x004fca00078e0006 */
[----:B------:R2:W-:Y:S02]  /*49b0*/  @!P0 STG.E.64 desc[UR4][R6.64], R2 ;  /* 0x0000000206008986 */ /* 0x0005e4000c101b04 */
.L_x_2596:
[----:B------:R-:W-:Y:S05]  /*49c0*/  BSYNC.RECONVERGENT B0 ;  /* 0x0000000000007941 */ /* 0x000fea0003800200 */
.L_x_2590:
[----:B------:R-:W-:Y:S05]  /*49d0*/  WARPSYNC.ALL ;  /* 0x0000000000007948 */ /* 0x000fea0003800000 */
[----:B------:R-:W-:-:S13]  /*49e0*/  ISETP.GE.U32.AND P0, PT, R8, R9, PT ;  /* 0x000000090800720c */ /* 0x000fda0003f06070 */
[----:B------:R-:W-:Y:S05]  /*49f0*/  @P0 EXIT ;  /* 0x000000000000094d */ /* 0x000fea0003800000 */
[----:B--2---:R-:W2:Y:S01]  /*4a00*/  LDC.64 R2, c[0x0][0x388] ;  /* 0x0000e200ff027b82 */ /* 0x004ea20000000a00 */
[----:B------:R-:W-:-:S04]  /*4a10*/  IMAD R7, R0, 0x400, R8 ;  /* 0x0000040000077824 */ /* 0x000fc800078e0208 */
[----:B--2---:R-:W-:-:S05]  /*4a20*/  IMAD.WIDE.U32 R2, R7, 0x8, R2 ;  /* 0x0000000807027825 */ /* 0x004fca00078e0002 */
[----:B------:R-:W-:Y:S01]  /*4a30*/  STG.E.64 desc[UR4][R2.64], R4 ;  /* 0x0000000402007986 */ /* 0x000fe2000c101b04 */
[----:B------:R-:W-:Y:S05]  /*4a40*/  EXIT ;  /* 0x000000000000794d */ /* 0x000fea0003800000 */
.L_x_2565:
[----:B------:R-:W0:Y:S01]  /*4a50*/  S2R R0, SR_TID.X ;  /* 0x0000000000007919 */ /* 0x000e220000002100 */
[----:B------:R-:W1:Y:S02]  /*4a60*/  LDC.64 R4, c[0x0][0x390] ;  /* 0x0000e400ff047b82 */ /* 0x000e640000000a00 */
[----:B-1----:R-:W-:-:S04]  /*4a70*/  IMAD.WIDE.U32 R4, R3, 0x8, R4 ;  /* 0x0000000803047825 */ /* 0x002fc800078e0004 */
[----:B0-----:R-:W-:-:S05]  /*4a80*/  IMAD.WIDE.U32 R20, R0, 0x10, R4 ;  /* 0x0000001000147825 */ /* 0x001fca00078e0004 */
[----:B------:R-:W2:Y:S04]  /*4a90*/  LDG.E.128 R8, desc[UR4][R20.64] ;  /* 0x0000000414087981 */ /* 0x000ea8000c1e1d00 */
[----:B------:R0:W5:Y:S04]  /*4aa0*/  LDG.E.128 R16, desc[UR4][R20.64+0x800] ;  /* 0x0008000414107981 */ /* 0x000168000c1e1d00 */
[----:B------:R0:W5:Y:S04]  /*4ab0*/  LDG.E.128 R12, desc[UR4][R20.64+0x1000] ;  /* 0x00100004140c7981 */ /* 0x000168000c1e1d00 */
[----:B------:R0:W5:Y:S01]  /*4ac0*/  LDG.E.128 R4, desc[UR4][R20.64+0x1800] ;  /* 0x0018000414047981 */ /* 0x000162000c1e1d00 */
[----:B------:R-:W-:Y:S01]  /*4ad0*/  BSSY.RECONVERGENT B0, `(.L_x_2597) ;  /* 0x0000083000007945 */ /* 0x000fe20003800200 */
[----:B--2---:R-:W-:-:S10]  /*4ae0*/  DADD R22, -RZ, |R8| ;  /* 0x00000000ff167229 */ /* 0x004fd40000000508 */
[----:B------:R-:W-:-:S13]  /*4af0*/  ISETP.GT.AND P0, PT, R23, 0x3fe26665, PT ;  /* 0x3fe266651700780c */ /* 0x000fda0003f04270 */
[----:B0-----:R-:W-:Y:S05]  /*4b00*/  @P0 BRA `(.L_x_2598) ;  /* 0x0000000000d40947 */ /* 0x001fea0003800000 */
        /* <DEDUP_REMOVED lines=45> */
[----:B------:R-:W-:Y:S01]  /*4de0*/  DFMA R22, |R8|, R22, |R8| ;  /* 0x000000160816722b */ /* 0x000fe20000000608 */
[----:B------:R-:W-:Y:S02]  /*4df0*/  @!P0 IMAD.MOV.U32 R8, RZ, RZ, 0x33145c07 ;  /* 0x33145c07ff088424 */ /* 0x000fe400078e00ff */
[----:B------:R-:W-:-:S06]  /*4e00*/  @!P0 IMAD.MOV.U32 R9, RZ, RZ, 0x3c91a626 ;  /* 0x3c91a626ff098424 */ /* 0x000fcc00078e00ff */
[C---:B------:R-:W-:Y:S02]  /*4e10*/  @!P0 DADD R8, R22.reuse, R8 ;  /* 0x0000000016088229 */ /* 0x040fe40000000008 */
[----:B------:R-:W-:-:S06]  /*4e20*/  @P0 DADD R22, R22, -R20 ;  /* 0x0000000016160229 */ /* 0x000fcc0000000814 */
[----:B------:R-:W-:Y:S02]  /*4e30*/  @!P0 DADD R8, R8, UR6 ;  /* 0x0000000608088e29 */ /* 0x000fe40008000000 */
[----:B------:R-:W-:Y:S01]  /*4e40*/  @P0 DADD R8, -R22, UR6 ;  /* 0x0000000616080e29 */ /* 0x000fe20008000100 */
[----:B------:R-:W-:Y:S10]  /*4e50*/  BRA `(.L_x_2599) ;  /* 0x0000000400287947 */ /* 0x000ff40003800000 */
.L_x_2598:
        /* <DEDUP_REMOVED lines=8> */
[C---:B------:R-:W-:Y:S01]  /*4ee0*/  VIADD R25, R21.reuse, 0xfff00000 ;  /* 0xfff0000015197836 */ /* 0x040fe20000000000 */
[----:B------:R-:W-:Y:S01]  /*4ef0*/  ISETP.GE.AND P0, PT, R21, 0x1, PT ;  /* 0x000000011500780c */ /* 0x000fe20003f06270 */
[----:B------:R-:W-:-:S03]  /*4f00*/  IMAD.MOV.U32 R24, RZ, RZ, R20 ;  /* 0x000000ffff187224 */ /* 0x000fc600078e0014 */
        /* <DEDUP_REMOVED lines=8> */
[----:B------:R-:W0:Y:S01]  /*4f90*/  MUFU.RSQ64H R23, R25 ;  /* 0x0000001900177308 */ /* 0x000e220000001c00 */
[----:B------:R-:W-:Y:S01]  /*4fa0*/  UMOV UR7, 0x3f079c16 ;  /* 0x3f079c1600077882 */ /* 0x000fe20000000000 */
        /* <DEDUP_REMOVED lines=17> */
[----:B------:R-:W-:Y:S01]  /*50c0*/  DFMA R26, R24, R28, R26 ;  /* 0x0000001c181a722b */ /* 0x000fe2000000001a */
[----:B------:R-:W-:-:S03]  /*50d0*/  IADD3 R29, PT, PT, R21, -0x100000, RZ ;  /* 0xfff00000151d7810 */ /* 0x000fc60007ffe0ff */
[----:B------:R-:W-:Y:S01]  /*50e0*/  DFMA R30, R20, R30, UR6 ;  /* 0x00000006141e7e2b */ /* 0x000fe2000800001e */
[----:B------:R-:W-:Y:S01]  /*50f0*/  UMOV UR6, 0xb6dc9f2c ;  /* 0xb6dc9f2c00067882 */ /* 0x000fe20000000000 */
[----:B------:R-:W-:Y:S01]  /*5100*/  UMOV UR7, 0x3f76db6d ;  /* 0x3f76db6d00077882 */ /* 0x000fe20000000000 */
[----:B------:R-:W-:Y:S01]  /*5110*/  IMAD.MOV.U32 R28, RZ, RZ, R20 ;  /* 0x000000ffff1c7224 */ /* 0x000fe200078e0014 */
[----:B------:R-:W-:-:S04]  /*5120*/  DFMA R22, R22, -R26, 1 ;  /* 0x3ff000001616742b */ /* 0x000fc8000000081a */
[----:B------:R-:W-:Y:S01]  /*5130*/  DFMA R30, R20, R30, UR6 ;  /* 0x00000006141e7e2b */ /* 0x000fe2000800001e */
[----:B------:R-:W-:Y:S01]  /*5140*/  UMOV UR6, 0x3333329c ;  /* 0x3333329c00067882 */ /* 0x000fe20000000000 */
[----:B------:R-:W-:Y:S02]  /*5150*/  UMOV UR7, 0x3f933333 ;  /* 0x3f93333300077882 */ /* 0x000fe40000000000 */
[----:B------:R-:W-:Y:S02]  /*5160*/  DFMA R22, R24, R22, R24 ;  /* 0x000000161816722b */ /* 0x000fe40000000018 */
[----:B------:R-:W-:Y:S02]  /*5170*/  DFMA R24, R26, -R26, R28 ;  /* 0x8000001a1a18722b */ /* 0x000fe4000000001c */
[----:B------:R-:W-:Y:S01]  /*5180*/  DFMA R30, R20, R30, UR6 ;  /* 0x00000006141e7e2b */ /* 0x000fe2000800001e */
[----:B------:R-:W-:Y:S01]  /*5190*/  UMOV UR6, 0x55555555 ;  /* 0x5555555500067882 */ /* 0x000fe20000000000 */
[----:B------:R-:W-:-:S04]  /*51a0*/  UMOV UR7, 0x3fb55555 ;  /* 0x3fb5555500077882 */ /* 0x000fc80000000000 */
[----:B------:R-:W-:Y:S02]  /*51b0*/  DFMA R22, R22, R24, R26 ;  /* 0x000000181616722b */ /* 0x000fe4000000001a */
[----:B------:R-:W-:Y:S01]  /*51c0*/  DFMA R30, R20, R30, UR6 ;  /* 0x00000006141e7e2b */ /* 0x000fe2000800001e */
[----:B------:R-:W-:Y:S01]  /*51d0*/  UMOV UR6, 0x33145c07 ;  /* 0x33145c0700067882 */ /* 0x000fe20000000000 */
[----:B------:R-:W-:Y:S01]  /*51e0*/  DMUL R24, RZ, |R8| ;  /* 0x40000008ff187228 */ /* 0x000fe20000000000 */
[----:B------:R-:W-:-:S05]  /*51f0*/  UMOV UR7, 0x3ca1a626 ;  /* 0x3ca1a62600077882 */ /* 0x000fca0000000000 */
[----:B------:R-:W-:Y:S01]  /*5200*/  DMUL R30, R20, R30 ;  /* 0x0000001e141e7228 */ /* 0x000fe20000000000 */
[----:B------:R-:W-:-:S07]  /*5210*/  VIADD R23, R23, 0x100000 ;  /* 0x0010000017177836 */ /* 0x000fce0000000000 */
        /* <DEDUP_REMOVED lines=14> */
.L_x_2599:
[----:B------:R-:W-:Y:S05]  /*5300*/  BSYNC.RECONVERGENT B0 ;  /* 0x0000000000007941 */ /* 0x000fea0003800200 */
.L_x_2597:
[----:B------:R-:W-:Y:S01]  /*5310*/  DADD R20, -RZ, |R10| ;  /* 0x00000000ff147229 */ /* 0x000fe2000000050a */
[----:B------:R-:W-:Y:S09]  /*5320*/  BSSY.RECONVERGENT B0, `(.L_x_2600) ;  /* 0x0000080000007945 */ /* 0x000ff20003800200 */
[----:B------:R-:W-:-:S13]  /*5330*/  ISETP.GE.AND P0, PT, R21, 0x3fe26666, PT ;  /* 0x3fe266661500780c */ /* 0x000fda0003f06270 */
[----:B------:R-:W-:Y:S05]  /*5340*/  @!P0 BRA `(.L_x_2601) ;  /* 0x0000000400248947 */ /* 0x000fea0003800000 */
[----:B------:R-:W-:Y:S01]  /*5350*/  DADD R20, -|R10|, 1 ;  /* 0x3ff000000a147429 */ /* 0x000fe20000000300 */
[----:B------:R-:W-:Y:S01]  /*5360*/  IMAD.MOV.U32 R22, RZ, RZ, 0x66faac4b ;  /* 0x66faac4bff167424 */ /* 0x000fe200078e00ff */
[----:B------:R-:W-:Y:S01]  /*5370*/  UMOV UR6, 0x71155f70 ;  /* 0x71155f7000067882 */ /* 0x000fe20000000000 */
[----:B------:R-:W-:Y:S01]  /*5380*/  IMAD.MOV.U32 R23, RZ, RZ, 0x3ebac2fe ;  /* 0x3ebac2feff177424 */ /* 0x000fe200078e00ff */
        /* <DEDUP_REMOVED lines=69> */
.L_x_2601:
        /* <DEDUP_REMOVED lines=45> */
[----:B------:R-:W-:Y:S01]  /*5ab0*/  DFMA R22, |R10|, R22, |R10| ;  /* 0x000000160a16722b */ /* 0x000fe2000000060a */
[----:B------:R-:W-:Y:S02]  /*5ac0*/  @P0 IMAD.MOV.U32 R10, RZ, RZ, 0x33145c07 ;  /* 0x33145c07ff0a0424 */ /* 0x000fe400078e00ff */
[----:B------:R-:W-:-:S06]  /*5ad0*/  @P0 IMAD.MOV.U32 R11, RZ, RZ, 0x3c91a626 ;  /* 0x3c91a626ff0b0424 */ /* 0x000fcc00078e00ff */
[C---:B------:R-:W-:Y:S02]  /*5ae0*/  @P0 DADD R10, R22.reuse, -R10 ;  /* 0x00000000160a0229 */ /* 0x040fe4000000080a */
[----:B------:R-:W-:-:S06]  /*5af0*/  @!P0 DADD R22, R22, R20 ;  /* 0x0000000016168229 */ /* 0x000fcc0000000014 */
[----:B------:R-:W-:Y:S02]  /*5b00*/  @P0 DADD R10, -R10, UR6 ;  /* 0x000000060a0a0e29 */ /* 0x000fe40008000100 */
[----:B------:R-:W-:-:S11]  /*5b10*/  @!P0 DADD R10, R22, UR6 ;  /* 0x00000006160a8e29 */ /* 0x000fd60008000000 */
.L_x_2602:
[----:B------:R-:W-:Y:S05]  /*5b20*/  BSYNC.RECONVERGENT B0 ;  /* 0x0000000000007941 */ /* 0x000fea0003800200 */
.L_x_2600:
[----:B-----5:R-:W-:Y:S01]  /*5b30*/  DADD R20, -RZ, |R16| ;  /* 0x00000000ff147229 */ /* 0x020fe20000000510 */
        /* <DEDUP_REMOVED lines=76> */
.L_x_2604:
        /* <DEDUP_REMOVED lines=45> */
[----:B------:R-:W-:Y:S01]  /*62d0*/  DFMA R22, |R16|, R22, |R16| ;  /* 0x000000161016722b */ /* 0x000fe20000000610 */
[----:B------:R-:W-:Y:S02]  /*62e0*/  @P0 IMAD.MOV.U32 R16, RZ, RZ, 0x33145c07 ;  /* 0x33145c07ff100424 */ /* 0x000fe400078e00ff */
[----:B------:R-:W-:-:S06]  /*62f0*/  @P0 IMAD.MOV.U32 R17, RZ, RZ, 0x3c91a626 ;  /* 0x3c91a626ff110424 */ /* 0x000fcc00078e00ff */
[C---:B------:R-:W-:Y:S02]  /*6300*/  @P0 DADD R16, R22.reuse, -R16 ;  /* 0x0000000016100229 */ /* 0x040fe40000000810 */
[----:B------:R-:W-:-:S06]  /*6310*/  @!P0 DADD R22, R22, R20 ;  /* 0x0000000016168229 */ /* 0x000fcc0000000014 */
[----:B------:R-:W-:Y:S02]  /*6320*/  @P0 DADD R16, -R16, UR6 ;  /* 0x0000000610100e29 */ /* 0x000fe40008000100 */
[----:B------:R-:W-:-:S11]  /*6330*/  @!P0 DADD R16, R22, UR6 ;  /* 0x0000000616108e29 */ /* 0x000fd60008000000 */
.L_x_2605:
[----:B------:R-:W-:Y:S05]  /*6340*/  BSYNC.RECONVERGENT B0 ;  /* 0x0000000000007941 */ /* 0x000fea0003800200 */
.L_x_2603:
        /* <DEDUP_REMOVED lines=77> */
.L_x_2607:
        /* <DEDUP_REMOVED lines=46> */
[----:B------:R-:W-:Y:S01]  /*6b00*/  @P0 IMAD.MOV.U32 R18, RZ, RZ, 0x33145c07 ;  /* 0x33145c07ff120424 */ /* 0x000fe200078e00ff */
[----:B------:R-:W-:-:S06]  /*6b10*/  @P0 MOV R19, 0x3c91a626 ;  /* 0x3c91a62600130802 */ /* 0x000fcc0000000f00 */
[C---:B------:R-:W-:Y:S02]  /*6b20*/  @P0 DADD R18, R22.reuse, -R18 ;  /* 0x0000000016120229 */ /* 0x040fe40000000812 */
[----:B------:R-:W-:-:S06]  /*6b30*/  @!P0 DADD R22, R22, R20 ;  /* 0x0000000016168229 */ /* 0x000fcc0000000014 */
[----:B------:R-:W-:Y:S02]  /*6b40*/  @P0 DADD R18, -R18, UR6 ;  /* 0x0000000612120e29 */ /* 0x000fe40008000100 */
[----:B------:R-:W-:-:S11]  /*6b50*/  @!P0 DADD R18, R22, UR6 ;  /* 0x0000000616128e29 */ /* 0x000fd60008000000 */
.L_x_2608:
[----:B------:R-:W-:Y:S05]  /*6b60*/  BSYNC.RECONVERGENT B0 ;  /* 0x0000000000007941 */ /* 0x000fea0003800200 */
.L_x_2606:
        /* <DEDUP_REMOVED lines=77> */
.L_x_2610:
        /* <DEDUP_REMOVED lines=52> */
.L_x_2611:
[----:B------:R-:W-:Y:S05]  /*7380*/  BSYNC.RECONVERGENT B0 ;  /* 0x0000000000007941 */ /* 0x000fea0003800200 */
.L_x_2609:
[----:B------:R-:W-:Y:S01]  /*7390*/  DADD R20, -RZ, |R14| ;  /* 0x00000000ff147229 */ /* 0x000fe2000000050e */
        /* <DEDUP_REMOVED lines=76> */
.L_x_2613:
        /* <DEDUP_REMOVED lines=52> */
.L_x_2614:
[----:B------:R-:W-:Y:S05]  /*7ba0*/  BSYNC.RECONVERGENT B0 ;  /* 0x0000000000007941 */ /* 0x000fea0003800200 */
.L_x_2612:
        /* <DEDUP_REMOVED lines=77> */
.L_x_2616:
        /* <DEDUP_REMOVED lines=52> */
.L_x_2617:
[----:B------:R-:W-:Y:S05]  /*83c0*/  BSYNC.RECONVERGENT B0 ;  /* 0x0000000000007941 */ /* 0x000fea0003800200 */
.L_x_2615:
        /* <DEDUP_REMOVED lines=77> */
.L_x_2619:
        /* <DEDUP_REMOVED lines=52> */
.L_x_2620:
[----:B------:R-:W-:Y:S05]  /*8be0*/  BSYNC.RECONVERGENT B0 ;  /* 0x0000000000007941 */ /* 0x000fea0003800200 */
.L_x_2618:
[----:B------:R-:W0:Y:S02]  /*8bf0*/  LDC.64 R20, c[0x0][0x388] ;  /* 0x0000e200ff147b82 */ /* 0x000e240000000a00 */
[----:B0-----:R-:W-:-:S04]  /*8c00*/  IMAD.WIDE.U32 R2, R3, 0x8, R20 ;  /* 0x0000000803027825 */ /* 0x001fc800078e0014 */
[----:B------:R-:W-:-:S05]  /*8c10*/  IMAD.WIDE.U32 R2, R0, 0x10, R2 ;  /* 0x0000001000027825 */ /* 0x000fca00078e0002 */
[----:B------:R-:W-:Y:S04]  /*8c20*/  STG.E.128 desc[UR4][R2.64], R8 ;  /* 0x0000000802007986 */ /* 0x000fe8000c101d04 */
[----:B------:R-:W-:Y:S04]  /*8c30*/  STG.E.128 desc[UR4][R2.64+0x800], R16 ;  /* 0x0008001002007986 */ /* 0x000fe8000c101d04 */
[----:B------:R-:W-:Y:S04]  /*8c40*/  STG.E.128 desc[UR4][R2.64+0x1000], R12 ;  /* 0x0010000c02007986 */ /* 0x000fe8000c101d04 */
[----:B------:R-:W-:Y:S01]  /*8c50*/  STG.E.128 desc[UR4][R2.64+0x1800], R4 ;  /* 0x0018000402007986 */ /* 0x000fe2000c101d04 */
[----:B------:R-:W-:Y:S05]  /*8c60*/  EXIT ;  /* 0x000000000000794d */ /* 0x000fea0003800000 */
.L_x_2621:
        /* <DEDUP_REMOVED lines=9> */
.L_x_17274:


//--------------------- .text._ZN2at6native29vectorized_elementwise_kernelILi4EZZZNS0_16acos_kernel_cudaERNS_18TensorIteratorBaseEENKUlvE0_clEvENKUlvE_clEvEUldE_St5arrayIPcLm2EEEEviT0_T1_ --------------------------
	.section	.text._ZN2at6native29vectorized_elementwise_kernelILi4EZZZNS0_16acos_kernel_cudaERNS_18TensorIteratorBaseEENKUlvE0_clEvENKUlvE_clEvEUldE_St5arrayIPcLm2EEEEviT0_T1_,"ax",@progbits
	.align	128
        .global         _ZN2at6native29vectorized_elementwise_kernelILi4EZZZNS0_16acos_kernel_cudaERNS_18TensorIteratorBaseEENKUlvE0_clEvENKUlvE_clEvEUldE_St5arrayIPcLm2EEEEviT0_T1_
        .type           _ZN2at6native29vectorized_elementwise_kernelILi4EZZZNS0_16acos_kernel_cudaERNS_18TensorIteratorBaseEENKUlvE0_clEvENKUlvE_clEvEUldE_St5arrayIPcLm2EEEEviT0_T1_,@function
        .size           _ZN2at6native29vectorized_elementwise_kernelILi4EZZZNS0_16acos_kernel_cudaERNS_18TensorIteratorBaseEENKUlvE0_clEvENKUlvE_clEvEUldE_St5arrayIPcLm2EEEEviT0_T1_,(.L_x_17275 - _ZN2at6native29vectorized_elementwise_kernelILi4EZZZNS0_16acos_kernel_cudaERNS_18TensorIteratorBaseEENKUlvE0_clEvENKUlvE_clEvEUldE_St5arrayIPcLm2EEEEviT0_T1_)
        .other          _ZN2at6native29vectorized_elementwise_kernelILi4EZZZNS0_16acos_kernel_cudaERNS_18TensorIteratorBaseEENKUlvE0_clEvENKUlvE_clEvEUldE_St5arrayIPcLm2EEEEviT0_T1_,@"STO_CUDA_ENTRY STV_DEFAULT"
_ZN2at6native29vectorized_elementwise_kernelILi4EZZZNS0_16acos_kernel_cudaERNS_18TensorIteratorBaseEENKUlvE0_clEvENKUlvE_clEvEUldE_St5arrayIPcLm2EEEEviT0_T1_:
.text._ZN2at6native29vectorized_elementwise_kernelILi4EZZZNS0_16acos_kernel_cudaERNS_18TensorIteratorBaseEENKUlvE0_clEvENKUlvE_clEvEUldE_St5arrayIPcLm2EEEEviT0_T1_:
        /* <DEDUP_REMOVED lines=123> */
.L_x_2625:
        /* <DEDUP_REMOVED lines=72> */
.L_x_2624:
[----:B------:R-:W-:Y:S05]  /*0c30*/  BSYNC.RECONVERGENT B0 ;  /* 0x0000000000007941 */ /* 0x000fea0003800200 */
.L_x_2623:
        /* <DEDUP_REMOVED lines=81> */
.L_x_2628:
        /* <DEDUP_REMOVED lines=52> */
.L_x_2627:
[----:B------:R-:W-:Y:S05]  /*1490*/  BSYNC.RECONVERGENT B0 ;  /* 0x0000000000007941 */ /* 0x000fea0003800200 */
.L_x_2626:
        /* <DEDUP_REMOVED lines=80> */
.L_x_2631:
        /* <DEDUP_REMOVED lines=52> */
.L_x_2630:
[----:B------:R-:W-:Y:S05]  /*1ce0*/  BSYNC.RECONVERGENT B0 ;  /* 0x0000000000007941 */ /* 0x000fea0003800200 */
.L_x_2629:
        /* <DEDUP_REMOVED lines=80> */
.L_x_2634:
        /* <DEDUP_REMOVED lines=52> */
.L_x_2633:
[----:B------:R-:W-:Y:S05]  /*2530*/  BSYNC.RECONVERGENT B0 ;  /* 0x0000000000007941 */ /* 0x000fea0003800200 */
.L_x_2632:
        /* <DEDUP_REMOVED lines=80> */
.L_x_2637:
        /* <DEDUP_REMOVED lines=52> */
.L_x_2636:
[----:B------:R-:W-:Y:S05]  /*2d80*/  BSYNC.RECONVERGENT B0 ;  /* 0x0000000000007941 */ /* 0x000fea0003800200 */
.L_x_2635:
        /* <DEDUP_REMOVED lines=80> */
.L_x_2640:
        /* <DEDUP_REMOVED lines=52> */
.L_x_2639:
[----:B------:R-:W-:Y:S05]  /*35d0*/  BSYNC.RECONVERGENT B0 ;  /* 0x0000000000007941 */ /* 0x000fea0003800200 */
.L_x_2638:
        /* <DEDUP_REMOVED lines=80> */
.L_x_2643:
        /* <DEDUP_REMOVED lines=52> */
.L_x_2642:
[----:B------:R-:W-:Y:S05]  /*3e20*/  BSYNC.RECONVERGENT B0 ;  /* 0x0000000000007941 */ /* 0x000fea0003800200 */
.L_x_2641:
        /* <DEDUP_REMOVED lines=80> */
.L_x_2646:
        /* <DEDUP_REMOVED lines=52> */
.L_x_2645:
[----:B------:R-:W-:Y:S05]  /*4670*/  BSYNC.RECONVERGENT B0 ;  /* 0x0000000000007941 */ /* 0x000fea0003800200 */
.L_x_2644:
        /* <DEDUP_REMOVED lines=23> */
.L_x_2649:
[----:B------:R-:W-:-:S13]  /*47f0*/  ISETP.GE.U32.AND P0, PT, R8, R9, PT ;  /* 0x000000090800720c */ /* 0x000fda0003f06070 */
[----:B------:R-:W-:Y:S05]  /*4800*/  @P0 BRA `(.L_x_2651) ;  /* 0x0000000000300947 */ /* 0x000fea0003800000 */
[----:B0-----:R-:W0:Y:S01]  /*4810*/  LDC.64 R14, c[0x0][0x388] ;  /* 0x0000e200ff0e7b82 */ /* 0x001e220000000a00 */
[----:B------:R-:W-:Y:S02]  /*4820*/  IMAD R17, R0, 0x400, R8 ;  /* 0x0000040000117824 */ /* 0x000fe400078e0208 */
[----:B------:R-:W-:Y:S02]  /*4830*/  VIADD R8, R8, 0x80 ;  /* 0x0000008008087836 */ /* 0x000fe40000000000 */
[----:B0-----:R-:W-:-:S05]  /*4840*/  IMAD.WIDE.U32 R14, R17, 0x8, R14 ;  /* 0x00000008110e7825 */ /* 0x001fca00078e000e */
[----:B------:R1:W-:Y:S02]  /*4850*/  STG.E.64 desc[UR4][R14.64], R10 ;  /* 0x0000000a0e007986 */ /* 0x0003e4000c101b04 */
.L_x_2650:
[----:B------:R-:W-:-:S13]  /*4860*/  ISETP.GE.U32.AND P0, PT, R8, R9, PT ;  /* 0x000000090800720c */ /* 0x000fda0003f06070 */
[----:B------:R-:W-:Y:S05]  /*4870*/  @P0 BRA `(.L_x_2652) ;  /* 0x0000000000340947 */ /* 0x000fea0003800000 */
[----:B-1----:R-:W1:Y:S01]  /*4880*/  LDC.64 R10, c[0x0][0x388] ;  /* 0x0000e200ff0a7b82 */ /* 0x002e620000000a00 */
[----:B------:R-:W-:Y:S02]  /*4890*/  IMAD R15, R0, 0x400, R8 ;  /* 0x00000400000f7824 */ /* 0x000fe400078e0208 */
[----:B------:R-:W-:Y:S02]  /*48a0*/  VIADD R8, R8, 0x80 ;  /* 0x0000008008087836 */ /* 0x000fe40000000000 */
[----:B-1----:R-:W-:-:S05]  /*48b0*/  IMAD.WIDE.U32 R10, R15, 0x8, R10 ;  /* 0x000000080f0a7825 */ /* 0x002fca00078e000a */
[----:B------:R1:W-:Y:S02]  /*48c0*/  STG.E.64 desc[UR4][R10.64], R12 ;  /* 0x0000000c0a007986 */ /* 0x0003e4000c101b04 */
.L_x_2651:
        /* <DEDUP_REMOVED lines=8> */
.L_x_2652:
[----:B------:R-:W-:Y:S05]  /*4950*/  BSYNC.RELIABLE B1 ;  /* 0x0000000000017941 */ /* 0x000fea0003800100 */
.L_x_2648:
[----:B------:R-:W-:-:S13]  /*4960*/  ISETP.GE.U32.AND P0, PT, R8, R9, PT ;  /* 0x000000090800720c */ /* 0x000fda0003f06070 */
[----:B--2---:R-:W2:Y:S01]  /*4970*/  @!P0 LDC.64 R6, c[0x0][0x388] ;  /* 0x0000e200ff068b82 */ /* 0x004ea20000000a00 */
[----:B-1----:R-:W-:Y:S02]  /*4980*/  @!P0 IMAD R11, R0, 0x400, R8 ;  /* 0x00000400000b8824 */ /* 0x002fe400078e0208 */
[----:B------:R-:W-:Y:S02]  /*4990*/  @!P0 VIADD R8, R8, 0x80 ;  /* 0x0000008008088836 */ /* 0x000fe40000000000 */
[----:B--2---:R-:W-:-:S05]  /*49a0*/  @!P0 IMAD.WIDE.U32 R6, R11, 0x8, R6 ;  /* 0x000000080b068825 */ /* 0x004fca00078e0006 */
[----:B------:R2:W-:Y:S02]  /*49b0*/  @!P0 STG.E.64 desc[UR4][R6.64], R2 ;  /* 0x0000000206008986 */ /* 0x0005e4000c101b04 */
.L_x_2653:
[----:B------:R-:W-:Y:S05]  /*49c0*/  BSYNC.RECONVERGENT B0 ;  /* 0x0000000000007941 */ /* 0x000fea0003800200 */
.L_x_2647:
        /* <DEDUP_REMOVED lines=8> */
.L_x_2622:
[----:B------:R-:W0:Y:S01]  /*4a50*/  S2R R0, SR_TID.X ;  /* 0x0000000000007919 */ /* 0x000e220000002100 */
[----:B------:R-:W1:Y:S02]  /*4a60*/  LDC.64 R4, c[0x0][0x390] ;  /* 0x0000e400ff047b82 */ /* 0x000e640000000a00 */
[----:B-1----:R-:W-:-:S04]  /*4a70*/  IMAD.WIDE.U32 R4, R3, 0x8, R4 ;  /* 0x0000000803047825 */ /* 0x002fc800078e0004 */
[----:B0-----:R-:W-:-:S05]  /*4a80*/  IMAD.WIDE.U32 R20, R0, 0x20, R4 ;  /* 0x0000002000147825 */ /* 0x001fca00078e0004 */
[----:B------:R-:W2:Y:S04]  /*4a90*/  LDG.E.ENL2.256 R16, R8, desc[UR4][R20.64] ;  /* 0xfe0000041408797e */ /* 0x000ea80008121910 */
[----:B------:R0:W5:Y:S01]  /*4aa0*/  LDG.E.ENL2.256 R4, R12, desc[UR4][R20.64+0x1000] ;  /* 0xfe008004140c797e */ /* 0x0001620008121904 */
        /* <DEDUP_REMOVED lines=57> */
.L_x_2655:
        /* <DEDUP_REMOVED lines=74> */
.L_x_2656:
[----:B------:R-:W-:Y:S05]  /*52e0*/  BSYNC.RECONVERGENT B0 ;  /* 0x0000000000007941 */ /* 0x000fea0003800200 */
.L_x_2654:
        /* <DEDUP_REMOVED lines=77> */
.L_x_2658:
        /* <DEDUP_REMOVED lines=52> */
.L_x_2659:
[----:B------:R-:W-:Y:S05]  /*5b00*/  BSYNC.RECONVERGENT B0 ;  /* 0x0000000000007941 */ /* 0x000fea0003800200 */
.L_x_2657:
        /* <DEDUP_REMOVED lines=77> */
.L_x_2661:
        /* <DEDUP_REMOVED lines=52> */
.L_x_2662:
[----:B------:R-:W-:Y:S05]  /*6320*/  BSYNC.RECONVERGENT B0 ;  /* 0x0000000000007941 */ /* 0x000fea0003800200 */
.L_x_2660:
        /* <DEDUP_REMOVED lines=77> */
.L_x_2664:
        /* <DEDUP_REMOVED lines=52> */
.L_x_2665:
[----:B------:R-:W-:Y:S05]  /*6b40*/  BSYNC.RECONVERGENT B0 ;  /* 0x0000000000007941 */ /* 0x000fea0003800200 */
.L_x_2663:
[----:B-----5:R-:W-:Y:S01]  /*6b50*/  DADD R20, -RZ, |R12| ;  /* 0x00000000ff147229 */ /* 0x020fe2000000050c */
        /* <DEDUP_REMOVED lines=76> */
.L_x_2667:
        /* <DEDUP_REMOVED lines=52> */
.L_x_2668:
[----:B------:R-:W-:Y:S05]  /*7360*/  BSYNC.RECONVERGENT B0 ;  /* 0x0000000000007941 */ /* 0x000fea0003800200 */
.L_x_2666:
        /* <DEDUP_REMOVED lines=77> */
.L_x_2670:
        /* <DEDUP_REMOVED lines=52> */
.L_x_2671:
[----:B------:R-:W-:Y:S05]  /*7b80*/  BSYNC.RECONVERGENT B0 ;  /* 0x0000000000007941 */ /* 0x000fea0003800200 */
.L_x_2669:
        /* <DEDUP_REMOVED lines=77> */
.L_x_2673:
        /* <DEDUP_REMOVED lines=52> */
.L_x_2674:
[----:B------:R-:W-:Y:S05]  /*83a0*/  BSYNC.RECONVERGENT B0 ;  /* 0x0000000000007941 */ /* 0x000fea0003800200 */
.L_x_2672:
        /* <DEDUP_REMOVED lines=77> */
.L_x_2676:
        /* <DEDUP_REMOVED lines=52> */
.L_x_2677:
[----:B------:R-:W-:Y:S05]  /*8bc0*/  BSYNC.RECONVERGENT B0 ;  /* 0x0000000000007941 */ /* 0x000fea0003800200 */
.L_x_2675:
[----:B------:R-:W0:Y:S02]  /*8bd0*/  LDC.64 R20, c[0x0][0x388] ;  /* 0x0000e200ff147b82 */ /* 0x000e240000000a00 */
[----:B0-----:R-:W-:-:S04]  /*8be0*/  IMAD.WIDE.U32 R2, R3, 0x8, R20 ;  /* 0x0000000803027825 */ /* 0x001fc800078e0014 */
[----:B------:R-:W-:-:S05]  /*8bf0*/  IMAD.WIDE.U32 R2, R0, 0x20, R2 ;  /* 0x0000002000027825 */ /* 0x000fca00078e0002 */
[----:B------:R-:W-:Y:S04]  /*8c00*/  STG.E.ENL2.256 desc[UR4][R2.64], R8, R16 ;  /* 0xf80000080210797f */ /* 0x000fe8000f121804 */
[----:B------:R-:W-:Y:S01]  /*8c10*/  STG.E.ENL2.256 desc[UR4][R2.64+0x1000], R12, R4 ;  /* 0xf800800c0204797f */ /* 0x000fe2000f121804 */
[----:B------:R-:W-:Y:S05]  /*8c20*/  EXIT ;  /* 0x000000000000794d */ /* 0x000fea0003800000 */
.L_x_2678:
        /* <DEDUP_REMOVED lines=13> */
.L_x_17275:


//--------------------- .text._ZN2at6native29vectorized_elementwise_kernelILi8EZZZNS0_16acos_kernel_cudaERNS_18TensorIteratorBaseEENKUlvE0_clEvENKUlvE_clEvEUldE_St5arrayIPcLm2EEEEviT0_T1_ --------------------------
	.section	.text._ZN2at6native29vectorized_elementwise_kernelILi8EZZZNS0_16acos_kernel_cudaERNS_18TensorIteratorBaseEENKUlvE0_clEvENKUlvE_clEvEUldE_St5arrayIPcLm2EEEEviT0_T1_,"ax",@progbits
	.align	128
        .global         _ZN2at6native29vectorized_elementwise_kernelILi8EZZZNS0_16acos_kernel_cudaERNS_18TensorIteratorBaseEENKUlvE0_clEvENKUlvE_clEvEUldE_St5arrayIPcLm2EEEEviT0_T1_
        .type           _ZN2at6native29vectorized_elementwise_kernelILi8EZZZNS0_16acos_kernel_cudaERNS_18TensorIteratorBaseEENKUlvE0_clEvENKUlvE_clEvEUldE_St5arrayIPcLm2EEEEviT0_T1_,@function
        .size           _ZN2at6native29vectorized_elementwise_kernelILi8EZZZNS0_16acos_kernel_cudaERNS_18TensorIteratorBaseEENKUlvE0_clEvENKUlvE_clEvEUldE_St5arrayIPcLm2EEEEviT0_T1_,(.L_x_17276 - _ZN2at6native29vectorized_elementwise_kernelILi8EZZZNS0_16acos_kernel_cudaERNS_18TensorIteratorBaseEENKUlvE0_clEvENKUlvE_clEvEUldE_St5arrayIPcLm2EEEEviT0_T1_)
        .other          _ZN2at6native29vectorized_elementwise_kernelILi8EZZZNS0_16acos_kernel_cudaERNS_18TensorIteratorBaseEENKUlvE0_clEvENKUlvE_clEvEUldE_St5arrayIPcLm2EEEEviT0_T1_,@"STO_CUDA_ENTRY STV_DEFAULT"
_ZN2at6native29vectorized_elementwise_kernelILi8EZZZNS0_16acos_kernel_cudaERNS_18TensorIteratorBaseEENKUlvE0_clEvENKUlvE_clEvEUldE_St5arrayIPcLm2EEEEviT0_T1_:
.text._ZN2at6native29vectorized_elementwise_kernelILi8EZZZNS0_16acos_kernel_cudaERNS_18TensorIteratorBaseEENKUlvE0_clEvENKUlvE_clEvEUldE_St5arrayIPcLm2EEEEviT0_T1_:
        /* <DEDUP_REMOVED lines=123> */
.L_x_2682:
        /* <DEDUP_REMOVED lines=72> */
.L_x_2681:
[----:B------:R-:W-:Y:S05]  /*0c30*/  BSYNC.RECONVERGENT B0 ;  /* 0x0000000000007941 */ /* 0x000fea0003800200 */
.L_x_2680:
        /* <DEDUP_REMOVED lines=81> */
.L_x_2685:
        /* <DEDUP_REMOVED lines=52> */
.L_x_2684:
[----:B------:R-:W-:Y:S05]  /*1490*/  BSYNC.RECONVERGENT B0 ;  /* 0x0000000000007941 */ /* 0x000fea0003800200 */
.L_x_2683:
        /* <DEDUP_REMOVED lines=80> */
.L_x_2688:
        /* <DEDUP_REMOVED lines=52> */
.L_x_2687:
[----:B------:R-:W-:Y:S05]  /*1ce0*/  BSYNC.RECONVERGENT B0 ;  /* 0x0000000000007941 */ /* 0x000fea0003800200 */
.L_x_2686:
        /* <DEDUP_REMOVED lines=80> */
.L_x_2691:
        /* <DEDUP_REMOVED lines=52> */
.L_x_2690:
[----:B------:R-:W-:Y:S05]  /*2530*/  BSYNC.RECONVERGENT B0 ;  /* 0x0000000000007941 */ /* 0x000fea0003800200 */
.L_x_2689:
        /* <DEDUP_REMOVED lines=80> */
.L_x_2694:
        /* <DEDUP_REMOVED lines=52> */
.L_x_2693:
[----:B------:R-:W-:Y:S05]  /*2d80*/  BSYNC.RECONVERGENT B0 ;  /* 0x0000000000007941 */ /* 0x000fea0003800200 */
.L_x_2692:
        /* <DEDUP_REMOVED lines=80> */
.L_x_2697:
        /* <DEDUP_REMOVED lines=52> */
.L_x_2696:
[----:B------:R-:W-:Y:S05]  /*35d0*/  BSYNC.RECONVERGENT B0 ;  /* 0x0000000000007941 */ /* 0x000fea0003800200 */
.L_x_2695:
        /* <DEDUP_REMOVED lines=80> */
.L_x_2700:
        /* <DEDUP_REMOVED lines=52> */
.L_x_2699:
[----:B------:R-:W-:Y:S05]  /*3e20*/  BSYNC.RECONVERGENT B0 ;  /* 0x0000000000007941 */ /* 0x000fea0003800200 */
.L_x_2698:
        /* <DEDUP_REMOVED lines=80> */
.L_x_2703:
        /* <DEDUP_REMOVED lines=52> */
.L_x_2702:
[----:B------:R-:W-:Y:S05]  /*4670*/  BSYNC.RECONVERGENT B0 ;  /* 0x0000000000007941 */ /* 0x000fea0003800200 */
.L_x_2701:
        /* <DEDUP_REMOVED lines=23> */
.L_x_2706:
[----:B------:R-:W-:-:S13]  /*47f0*/  ISETP.GE.U32.AND P0, PT, R8, R9, PT ;  /* 0x000000090800720c */ /* 0x000fda0003f06070 */
[----:B------:R-:W-:Y:S05]  /*4800*/  @P0 BRA `(.L_x_2708) ;  /* 0x0000000000300947 */ /* 0x000fea0003800000 */
[----:B0-----:R-:W0:Y:S01]  /*4810*/  LDC.64 R14, c[0x0][0x388] ;  /* 0x0000e200ff0e7b82 */ /* 0x001e220000000a00 */
[----:B------:R-:W-:Y:S02]  /*4820*/  IMAD R17, R0, 0x400, R8 ;  /* 0x0000040000117824 */ /* 0x000fe400078e0208 */
[----:B------:R-:W-:Y:S02]  /*4830*/  VIADD R8, R8, 0x80 ;  /* 0x0000008008087836 */ /* 0x000fe40000000000 */
[----:B0-----:R-:W-:-:S05]  /*4840*/  IMAD.WIDE.U32 R14, R17, 0x8, R14 ;  /* 0x00000008110e7825 */ /* 0x001fca00078e000e */
[----:B------:R1:W-:Y:S02]  /*4850*/  STG.E.64 desc[UR4][R14.64], R10 ;  /* 0x0000000a0e007986 */ /* 0x0003e4000c101b04 */
.L_x_2707:
[----:B------:R-:W-:-:S13]  /*4860*/  ISETP.GE.U32.AND P0, PT, R8, R9, PT ;  /* 0x000000090800720c */ /* 0x000fda0003f06070 */
[----:B------:R-:W-:Y:S05]  /*4870*/  @P0 BRA `(.L_x_2709) ;  /* 0x0000000000340947 */ /* 0x000fea0003800000 */
[----:B-1----:R-:W1:Y:S01]  /*4880*/  LDC.64 R10, c[0x0][0x388] ;  /* 0x0000e200ff0a7b82 */ /* 0x002e620000000a00 */
[----:B------:R-:W-:Y:S02]  /*4890*/  IMAD R15, R0, 0x400, R8 ;  /* 0x00000400000f7824 */ /* 0x000fe400078e0208 */
[----:B------:R-:W-:Y:S02]  /*48a0*/  VIADD R8, R8, 0x80 ;  /* 0x0000008008087836 */ /* 0x000fe40000000000 */
[----:B-1----:R-:W-:-:S05]  /*48b0*/  IMAD.WIDE.U32 R10, R15, 0x8, R10 ;  /* 0x000000080f0a7825 */ /* 0x002fca00078e000a */
[----:B------:R1:W-:Y:S02]  /*48c0*/  STG.E.64 desc[UR4][R10.64], R12 ;  /* 0x0000000c0a007986 */ /* 0x0003e4000c101b04 */
.L_x_2708:
        /* <DEDUP_REMOVED lines=8> */
.L_x_2709:
[----:B------:R-:W-:Y:S05]  /*4950*/  BSYNC.RELIABLE B1 ;  /* 0x0000000000017941 */ /* 0x000fea0003800100 */
.L_x_2705:
[----:B------:R-:W-:-:S13]  /*4960*/  ISETP.GE.U32.AND P0, PT, R8, R9, PT ;  /* 0x000000090800720c */ /* 0x000fda0003f06070 */
[----:B--2---:R-:W2:Y:S01]  /*4970*/  @!P0 LDC.64 R6, c[0x0][0x388] ;  /* 0x0000e200ff068b82 */ /* 0x004ea20000000a00 */
[----:B-1----:R-:W-:Y:S02]  /*4980*/  @!P0 IMAD R11, R0, 0x400, R8 ;  /* 0x00000400000b8824 */ /* 0x002fe400078e0208 */
[----:B------:R-:W-:Y:S02]  /*4990*/  @!P0 VIADD R8, R8, 0x80 ;  /* 0x0000008008088836 */ /* 0x000fe40000000000 */
[----:B--2---:R-:W-:-:S05]  /*49a0*/  @!P0 IMAD.WIDE.U32 R6, R11, 0x8, R6 ;  /* 0x000000080b068825 */ /* 0x004fca00078e0006 */
[----:B------:R2:W-:Y:S02]  /*49b0*/  @!P0 STG.E.64 desc[UR4][R6.64], R2 ;  /* 0x0000000206008986 */ /* 0x0005e4000c101b04 */
.L_x_2710:
[----:B------:R-:W-:Y:S05]  /*49c0*/  BSYNC.RECONVERGENT B0 ;  /* 0x0000000000007941 */ /* 0x000fea0003800200 */
.L_x_2704:
        /* <DEDUP_REMOVED lines=8> */
.L_x_2679:
        /* <DEDUP_REMOVED lines=63> */
.L_x_2712:
        /* <DEDUP_REMOVED lines=74> */
.L_x_2713:
[----:B------:R-:W-:Y:S05]  /*52e0*/  BSYNC.RECONVERGENT B0 ;  /* 0x0000000000007941 */ /* 0x000fea0003800200 */
.L_x_2711:
        /* <DEDUP_REMOVED lines=77> */
.L_x_2715:
        /* <DEDUP_REMOVED lines=52> */
.L_x_2716:
[----:B------:R-:W-:Y:S05]  /*5b00*/  BSYNC.RECONVERGENT B0 ;  /* 0x0000000000007941 */ /* 0x000fea0003800200 */
.L_x_2714:
        /* <DEDUP_REMOVED lines=77> */
.L_x_2718:
        /* <DEDUP_REMOVED lines=52> */
.L_x_2719:
[----:B------:R-:W-:Y:S05]  /*6320*/  BSYNC.RECONVERGENT B0 ;  /* 0x0000000000007941 */ /* 0x000fea0003800200 */
.L_x_2717:
        /* <DEDUP_REMOVED lines=77> */
.L_x_2721:
        /* <DEDUP_REMOVED lines=52> */
.L_x_2722:
[----:B------:R-:W-:Y:S05]  /*6b40*/  BSYNC.RECONVERGENT B0 ;  /* 0x0000000000007941 */ /* 0x000fea0003800200 */
.L_x_2720:
        /* <DEDUP_REMOVED lines=77> */
.L_x_2724:
        /* <DEDUP_REMOVED lines=52> */
.L_x_2725:
[----:B------:R-:W-:Y:S05]  /*7360*/  BSYNC.RECONVERGENT B0 ;  /* 0x0000000000007941 */ /* 0x000fea0003800200 */
.L_x_2723:
        /* <DEDUP_REMOVED lines=77> */
.L_x_2727:
        /* <DEDUP_REMOVED lines=52> */
.L_x_2728:
[----:B------:R-:W-:Y:S05]  /*7b80*/  BSYNC.RECONVERGENT B0 ;  /* 0x0000000000007941 */ /* 0x000fea0003800200 */
.L_x_2726:
        /* <DEDUP_REMOVED lines=77> */
.L_x_2730:
        /* <DEDUP_REMOVED lines=52> */
.L_x_2731:
[----:B------:R-:W-:Y:S05]  /*83a0*/  BSYNC.RECONVERGENT B0 ;  /* 0x0000000000007941 */ /* 0x000fea0003800200 */
.L_x_2729:
        /* <DEDUP_REMOVED lines=77> */
.L_x_2733:
        /* <DEDUP_REMOVED lines=52> */
.L_x_2734:
[----:B------:R-:W-:Y:S05]  /*8bc0*/  BSYNC.RECONVERGENT B0 ;  /* 0x0000000000007941 */ /* 0x000fea0003800200 */
.L_x_2732:
[----:B------:R-:W0:Y:S02]  /*8bd0*/  LDC.64 R20, c[0x0][0x388] ;  /* 0x0000e200ff147b82 */ /* 0x000e240000000a00 */
[----:B0-----:R-:W-:-:S04]  /*8be0*/  IMAD.WIDE.U32 R2, R3, 0x8, R20 ;  /* 0x0000000803027825 */ /* 0x001fc800078e0014 */
[----:B------:R-:W-:-:S05]  /*8bf0*/  IMAD.WIDE.U32 R2, R0, 0x40, R2 ;  /* 0x0000004000027825 */ /* 0x000fca00078e0002 */
[----:B------:R-:W-:Y:S04]  /*8c00*/  STG.E.ENL2.256 desc[UR4][R2.64], R8, R16 ;  /* 0xf80000080210797f */ /* 0x000fe8000f121804 */
[----:B------:R-:W-:Y:S01]  /*8c10*/  STG.E.ENL2.256 desc[UR4][R2.64+0x20], R12, R4 ;  /* 0xf800010c0204797f */ /* 0x000fe2000f121804 */
[----:B------:R-:W-:Y:S05]  /*8c20*/  EXIT ;  /* 0x000000000000794d */ /* 0x000fea0003800000 */
.L_x_2735:
        /* <DEDUP_REMOVED lines=13> */
.L_x_17276:


//--------------------- .text._ZN2at6native18elementwise_kernelILi128ELi4EZNS0_15gpu_kernel_implIZZZNS0_16acos_kernel_cudaERNS_18TensorIteratorBaseEENKUlvE_clEvENKUlvE1_clEvEUlN3c107complexINS7_4HalfEEEE_EEvS4_RKT_EUliE_EEviT1_ --------------------------
	.section	.text._ZN2at6native18elementwise_kernelILi128ELi4EZNS0_15gpu_kernel_implIZZZNS0_16acos_kernel_cudaERNS_18TensorIteratorBaseEENKUlvE_clEvENKUlvE1_clEvEUlN3c107complexINS7_4HalfEEEE_EEvS4_RKT_EUliE_EEviT1_,"ax",@progbits
	.align	128
        .global         _ZN2at6native18elementwise_kernelILi128ELi4EZNS0_15gpu_kernel_implIZZZNS0_16acos_kernel_cudaERNS_18TensorIteratorBaseEENKUlvE_clEvENKUlvE1_clEvEUlN3c107complexINS7_4HalfEEEE_EEvS4_RKT_EUliE_EEviT1_
        .type           _ZN2at6native18elementwise_kernelILi128ELi4EZNS0_15gpu_kernel_implIZZZNS0_16acos_kernel_cudaERNS_18TensorIteratorBaseEENKUlvE_clEvENKUlvE1_clEvEUlN3c107complexINS7_4HalfEEEE_EEvS4_RKT_EUliE_EEviT1_,@function
        .size           _ZN2at6native18elementwise_kernelILi128ELi4EZNS0_15gpu_kernel_implIZZZNS0_16acos_kernel_cudaERNS_18TensorIteratorBaseEENKUlvE_clEvENKUlvE1_clEvEUlN3c107complexINS7_4HalfEEEE_EEvS4_RKT_EUliE_EEviT1_,(.L_x_17221 - _ZN2at6native18elementwise_kernelILi128ELi4EZNS0_15gpu_kernel_implIZZZNS0_16acos_kernel_cudaERNS_18TensorIteratorBaseEENKUlvE_clEvENKUlvE1_clEvEUlN3c107complexINS7_4HalfEEEE_EEvS4_RKT_EUliE_EEviT1_)
        .other          _ZN2at6native18elementwise_kernelILi128ELi4EZNS0_15gpu_kernel_implIZZZNS0_16acos_kernel_cudaERNS_18TensorIteratorBaseEENKUlvE_clEvENKUlvE1_clEvEUlN3c107complexINS7_4HalfEEEE_EEvS4_RKT_EUliE_EEviT1_,@"STO_CUDA_ENTRY STV_DEFAULT"
_ZN2at6native18elementwise_kernelILi128ELi4EZNS0_15gpu_kernel_implIZZZNS0_16acos_kernel_cudaERNS_18TensorIteratorBaseEENKUlvE_clEvENKUlvE1_clEvEUlN3c107complexINS7_4HalfEEEE_EEvS4_RKT_EUliE_EEviT1_:
.text._ZN2at6native18elementwise_kernelILi128ELi4EZNS0_15gpu_kernel_implIZZZNS0_16acos_kernel_cudaERNS_18TensorIteratorBaseEENKUlvE_clEvENKUlvE1_clEvEUlN3c107complexINS7_4HalfEEEE_EEvS4_RKT_EUliE_EEviT1_:
        /* <DEDUP_REMOVED lines=18> */
[----:B------:R-:W-:Y:S01]  /*0120*/  HFMA2 R0, -RZ, RZ, 0, 0 ;  /* 0x00000000ff007431 */ /* 0x000fe200000001ff */
[----:B------:R-:W-:-:S07]  /*0130*/  MOV R16, RZ ;  /* 0x000000ff00107202 */ /* 0x000fce0000000f00 */
[----:B------:R-:W-:Y:S05]  /*0140*/  BRA.U !UP0, `(.L_x_2738) ;  /* 0x0000001108a87547 */ /* 0x000fea000b800000 */
[----:B------:R-:W0:Y:S01]  /*0150*/  LDCU.64 UR4, c[0x0][0x390] ;  /* 0x00007200ff0477ac */ /* 0x000e220008000a00 */
[----:B------:R-:W-:Y:S01]  /*0160*/  IMAD.MOV.U32 R16, RZ, RZ, RZ ;  /* 0x000000ffff107224 */ /* 0x000fe200078e00ff */
[----:B------:R-:W1:Y:S01]  /*0170*/  LDCU UR6, c[0x0][0x38c] ;  /* 0x00007180ff0677ac */ /* 0x000e620008000800 */
[----:B------:R-:W2:Y:S01]  /*0180*/  LDCU.64 UR8, c[0x0][0x4b8] ;  /* 0x00009700ff0877ac */ /* 0x000ea20008000a00 */
[----:B------:R-:W-:Y:S01]  /*0190*/  UISETP.NE.AND UP0, UPT, UR40, URZ, UPT ;  /* 0x000000ff2800728c */ /* 0x000fe2000bf05270 */
[----:B0-----:R-:W-:-:S05]  /*01a0*/  IMAD.HI.U32 R2, R17, UR4, R16 ;  /* 0x0000000411027c27 */ /* 0x001fca000f8e0010 */
[----:B------:R-:W-:-:S04]  /*01b0*/  SHF.R.U32.HI R3, RZ, UR5, R2 ;  /* 0x00000005ff037c19 */ /* 0x000fc80008011602 */
[----:B------:R-:W-:-:S05]  /*01c0*/  IADD3 R0, PT, PT, -R3, RZ, RZ ;  /* 0x000000ff03007210 */ /* 0x000fca0007ffe1ff */
[----:B-1----:R-:W-:-:S04]  /*01d0*/  IMAD R0, R0, UR6, R17 ;  /* 0x0000000600007c24 */ /* 0x002fc8000f8e0211 */
[C---:B--2---:R-:W-:Y:S02]  /*01e0*/  IMAD R16, R0.reuse, UR8, RZ ;  /* 0x0000000800107c24 */ /* 0x044fe4000f8e02ff */
[----:B------:R-:W-:Y:S01]  /*01f0*/  IMAD R0, R0, UR9, RZ ;  /* 0x0000000900007c24 */ /* 0x000fe2000f8e02ff */
        /* <DEDUP_REMOVED lines=287> */
.L_x_2738:
        /* <DEDUP_REMOVED lines=14> */
[----:B------:R0:W2:Y:S02]  /*14d0*/  LDG.E.S8 R2, desc[UR36][R2.64] ;  /* 0x0000002402027981 */ /* 0x0000a4000c1e1300 */
[----:B0-----:R-:W-:Y:S01]  /*14e0*/  PRMT R3, R3, 0x5410, RZ ;  /* 0x0000541003037816 */ /* 0x001fe200000000ff */
[----:B--2---:R-:W0:Y:S02]  /*14f0*/  I2F.S16 R0, R2 ;  /* 0x0000000200007306 */ /* 0x004e240000101400 */
[----:B0-----:R-:W-:Y:S01]  /*1500*/  F2FP.F16.F32.PACK_AB R11, RZ, R0 ;  /* 0x00000000ff0b723e */ /* 0x001fe200000000ff */
[----:B------:R-:W-:Y:S06]  /*1510*/  BRA `(.L_x_2744) ;  /* 0x0000000c00f87947 */ /* 0x000fec0003800000 */
.L_x_2742:
[----:B------:R0:W2:Y:S02]  /*1520*/  LDG.E.U8 R2, desc[UR36][R2.64] ;  /* 0x0000002402027981 */ /* 0x0000a4000c1e1100 */
[----:B0-----:R-:W-:Y:S02]  /*1530*/  PRMT R3, R3, 0x5410, RZ ;  /* 0x0000541003037816 */ /* 0x001fe400000000ff */
[----:B--2---:R-:W-:-:S04]  /*1540*/  I2FP.F32.U32 R11, R2 ;  /* 0x00000002000b7245 */ /* 0x004fc80000201000 */
[----:B------:R-:W-:Y:S01]  /*1550*/  F2FP.F16.F32.PACK_AB R11, RZ, R11 ;  /* 0x0000000bff0b723e */ /* 0x000fe200000000ff */
[----:B------:R-:W-:Y:S06]  /*1560*/  BRA `(.L_x_2744) ;  /* 0x0000000c00e47947 */ /* 0x000fec0003800000 */
.L_x_2741:
[----:B------:R-:W-:-:S09]  /*1570*/  UISETP.NE.AND UP0, UPT, UR4, 0x2, UPT ;  /* 0x000000020400788c */ /* 0x000fd2000bf05270 */
[----:B------:R-:W-:Y:S05]  /*1580*/  BRA.U !UP0, `(.L_x_2745) ;  /* 0x0000000108387547 */ /* 0x000fea000b800000 */
[----:B------:R-:W-:-:S09]  /*1590*/  UISETP.NE.AND UP0, UPT, UR4, 0x3, UPT ;  /* 0x000000030400788c */ /* 0x000fd2000bf05270 */
[----:B------:R-:W-:Y:S05]  /*15a0*/  BRA.U !UP0, `(.L_x_2746) ;  /* 0x00000001081c7547 */ /* 0x000fea000b800000 */
[----:B------:R-:W-:-:S09]  /*15b0*/  UISETP.NE.AND UP0, UPT, UR4, 0x4, UPT ;  /* 0x000000040400788c */ /* 0x000fd2000bf05270 */
[----:B------:R-:W-:Y:S05]  /*15c0*/  BRA.U UP0, `(.L_x_2743) ;  /* 0x0000000d002c7547 */ /* 0x000fea000b800000 */
[----:B------:R-:W2:Y:S02]  /*15d0*/  LDG.E.64 R2, desc[UR36][R2.64] ;  /* 0x0000002402027981 */ /* 0x000ea4000c1e1b00 */
[----:B--2---:R0:W1:Y:S02]  /*15e0*/  I2F.S64 R11, R2 ;  /* 0x00000002000b7312 */ /* 0x0040640000301400 */
[----:B0-----:R-:W-:Y:S02]  /*15f0*/  PRMT R3, R3, 0x5410, RZ ;  /* 0x0000541003037816 */ /* 0x001fe400000000ff */
[----:B-1----:R-:W-:Y:S01]  /*1600*/  F2FP.F16.F32.PACK_AB R11, RZ, R11 ;  /* 0x0000000bff0b723e */ /* 0x002fe200000000ff */
[----:B------:R-:W-:Y:S06]  /*1610*/  BRA `(.L_x_2744) ;  /* 0x0000000c00b87947 */ /* 0x000fec0003800000 */
.L_x_2746:
[----:B------:R0:W2:Y:S02]  /*1620*/  LDG.E R2, desc[UR36][R2.64] ;  /* 0x0000002402027981 */ /* 0x0000a4000c1e1900 */
[----:B0-----:R-:W-:Y:S02]  /*1630*/  PRMT R3, R3, 0x5410, RZ ;  /* 0x0000541003037816 */ /* 0x001fe400000000ff */
[----:B--2---:R-:W-:-:S04]  /*1640*/  I2FP.F32.S32 R11, R2 ;  /* 0x00000002000b7245 */ /* 0x004fc80000201400 */
[----:B------:R-:W-:Y:S01]  /*1650*/  F2FP.F16.F32.PACK_AB R11, RZ, R11 ;  /* 0x0000000bff0b723e */ /* 0x000fe200000000ff */
[----:B------:R-:W-:Y:S06]  /*1660*/  BRA `(.L_x_2744) ;  /* 0x0000000c00a47947 */ /* 0x000fec0003800000 */
.L_x_2745:
[----:B------:R0:W2:Y:S02]  /*1670*/  LDG.E.U16 R2, desc[UR36][R2.64] ;  /* 0x0000002402027981 */ /* 0x0000a4000c1e1500 */
[----:B0-----:R-:W-:Y:S01]  /*1680*/  PRMT R3, R3, 0x5410, RZ ;  /* 0x0000541003037816 */ /* 0x001fe200000000ff */
[----:B--2---:R-:W0:Y:S02]  /*1690*/  I2F.S16 R11, R2 ;  /* 0x00000002000b7306 */ /* 0x004e240000101400 */
[----:B0-----:R-:W-:Y:S01]  /*16a0*/  F2FP.F16.F32.PACK_AB R11, RZ, R11 ;  /* 0x0000000bff0b723e */ /* 0x001fe200000000ff */
[----:B------:R-:W-:Y:S06]  /*16b0*/  BRA `(.L_x_2744) ;  /* 0x0000000c00907947 */ /* 0x000fec0003800000 */
.L_x_2740:
[----:B------:R-:W-:-:S09]  /*16c0*/  UISETP.GT.AND UP0, UPT, UR4, 0x6, UPT ;  /* 0x000000060400788c */ /* 0x000fd2000bf04270 */
[----:B------:R-:W-:Y:S05]  /*16d0*/  BRA.U UP0, `(.L_x_2747) ;  /* 0x0000000100347547 */ /* 0x000fea000b800000 */
[----:B------:R-:W-:-:S09]  /*16e0*/  UISETP.NE.AND UP0, UPT, UR4, 0x5, UPT ;  /* 0x000000050400788c */ /* 0x000fd2000bf05270 */
[----:B------:R-:W-:Y:S05]  /*16f0*/  BRA.U !UP0, `(.L_x_2748) ;  /* 0x0000000108187547 */ /* 0x000fea000b800000 */
[----:B------:R-:W-:-:S09]  /*1700*/  UISETP.NE.AND UP0, UPT, UR4, 0x6, UPT ;  /* 0x000000060400788c */ /* 0x000fd2000bf05270 */
[----:B------:R-:W-:Y:S05]  /*1710*/  BRA.U UP0, `(.L_x_2743) ;  /* 0x0000000900d87547 */ /* 0x000fea000b800000 */
[----:B------:R0:W2:Y:S02]  /*1720*/  LDG.E R11, desc[UR36][R2.64] ;  /* 0x00000024020b7981 */ /* 0x0000a4000c1e1900 */
[----:B0-----:R-:W-:Y:S02]  /*1730*/  PRMT R3, R3, 0x5410, RZ ;  /* 0x0000541003037816 */ /* 0x001fe400000000ff */
[----:B--2---:R-:W-:Y:S01]  /*1740*/  F2FP.F16.F32.PACK_AB R11, RZ, R11 ;  /* 0x0000000bff0b723e */ /* 0x004fe200000000ff */
[----:B------:R-:W-:Y:S06]  /*1750*/  BRA `(.L_x_2744) ;  /* 0x0000000c00687947 */ /* 0x000fec0003800000 */
.L_x_2748:
[----:B------:R0:W2:Y:S02]  /*1760*/  LDG.E.U16 R11, desc[UR36][R2.64] ;  /* 0x00000024020b7981 */ /* 0x0000a4000c1e1500 */
[----:B0-----:R-:W-:Y:S01]  /*1770*/  PRMT R3, R3, 0x5410, RZ ;  /* 0x0000541003037816 */ /* 0x001fe200000000ff */
[----:B--2---:R-:W-:-:S05]  /*1780*/  HADD2.F32 R11, -RZ, R11.H0_H0 ;  /* 0x2000000bff0b7230 */ /* 0x004fca0000004100 */
[----:B------:R-:W-:Y:S01]  /*1790*/  F2FP.F16.F32.PACK_AB R11, RZ, R11 ;  /* 0x0000000bff0b723e */ /* 0x000fe200000000ff */
[----:B------:R-:W-:Y:S06]  /*17a0*/  BRA `(.L_x_2744) ;  /* 0x0000000c00547947 */ /* 0x000fec0003800000 */
.L_x_2747:
[----:B------:R-:W-:-:S09]  /*17b0*/  UISETP.NE.AND UP0, UPT, UR4, 0x7, UPT ;  /* 0x000000070400788c */ /* 0x000fd2000bf05270 */
[----:B------:R-:W-:Y:S05]  /*17c0*/  BRA.U !UP0, `(.L_x_2749) ;  /* 0x0000000108307547 */ /* 0x000fea000b800000 */
[----:B------:R-:W-:-:S09]  /*17d0*/  UISETP.NE.AND UP0, UPT, UR4, 0x8, UPT ;  /* 0x000000080400788c */ /* 0x000fd2000bf05270 */
[----:B------:R-:W-:Y:S05]  /*17e0*/  BRA.U !UP0, `(.L_x_2750) ;  /* 0x0000000108187547 */ /* 0x000fea000b800000 */
[----:B------:R-:W-:-:S09]  /*17f0*/  UISETP.NE.AND UP0, UPT, UR4, 0x9, UPT ;  /* 0x000000090400788c */ /* 0x000fd2000bf05270 */
[----:B------:R-:W-:Y:S05]  /*1800*/  BRA.U UP0, `(.L_x_2743) ;  /* 0x00000009009c7547 */ /* 0x000fea000b800000 */
[----:B------:R-:W2:Y:S02]  /*1810*/  LDG.E.64 R2, desc[UR36][R2.64] ;  /* 0x0000002402027981 */ /* 0x000ea4000c1e1b00 */
[----:B--2---:R-:W-:-:S04]  /*1820*/  F2FP.F16.F32.PACK_AB R3, R3, R2 ;  /* 0x000000020303723e */ /* 0x004fc800000000ff */
[----:B------:R-:W-:Y:S01]  /*1830*/  PRMT R11, R3, 0x7610, R11 ;  /* 0x00007610030b7816 */ /* 0x000fe2000000000b */
[----:B------:R-:W-:Y:S06]  /*1840*/  BRA `(.L_x_2744) ;  /* 0x0000000c002c7947 */ /* 0x000fec0003800000 */
.L_x_2750:
[----:B------:R-:W2:Y:S02]  /*1850*/  LDG.E R2, desc[UR36][R2.64] ;  /* 0x0000002402027981 */ /* 0x000ea4000c1e1900 */
[----:B--2---:R-:W-:Y:S02]  /*1860*/  PRMT R11, R2, 0x7610, R11 ;  /* 0x00007610020b7816 */ /* 0x004fe4000000000b */
[----:B------:R-:W-:Y:S01]  /*1870*/  PRMT R3, R3, 0x7610, R2 ;  /* 0x0000761003037816 */ /* 0x000fe20000000002 */
[----:B------:R-:W-:Y:S06]  /*1880*/  BRA `(.L_x_2744) ;  /* 0x0000000c001c7947 */ /* 0x000fec0003800000 */
.L_x_2749:
[----:B------:R-:W2:Y:S01]  /*1890*/  LDG.E.64 R2, desc[UR36][R2.64] ;  /* 0x0000002402027981 */ /* 0x000ea2000c1e1b00 */
[----:B------:R-:W-:Y:S01]  /*18a0*/  UMOV UR4, 0xf0000000 ;  /* 0xf000000000047882 */ /* 0x000fe20000000000 */
[----:B------:R-:W-:Y:S01]  /*18b0*/  UMOV UR5, 0x380fffff ;  /* 0x380fffff00057882 */ /* 0x000fe20000000000 */
[----:B--2---:R0:W1:Y:S01]  /*18c0*/  F2F.F32.F64 R11, R2 ;  /* 0x00000002000b7310 */ /* 0x0040620000301000 */
[----:B------:R-:W-:Y:S01]  /*18d0*/  DSETP.GEU.AND P0, PT, |R2|, UR4, PT ;  /* 0x0000000402007e2a */ /* 0x000fe2000bf0e200 */
[----:B0-----:R-:W-:-:S13]  /*18e0*/  PRMT R3, R3, 0x5410, RZ ;  /* 0x0000541003037816 */ /* 0x001fda00000000ff */
[----:B-1----:R-:W-:-:S05]  /*18f0*/  @!P0 FMUL R11, R11, 1.175494350822287508e-38 ;  /* 0x008000000b0b8820 */ /* 0x002fca0000400000 */
[----:B------:R-:W-:Y:S01]  /*1900*/  F2FP.F16.F32.PACK_AB R11, RZ, R11 ;  /* 0x0000000bff0b723e */ /* 0x000fe200000000ff */
[----:B------:R-:W-:Y:S06]  /*1910*/  BRA `(.L_x_2744) ;  /* 0x0000000800f87947 */ /* 0x000fec0003800000 */
.L_x_2739:
        /* <DEDUP_REMOVED lines=8> */
[----:B------:R0:W2:Y:S02]  /*19a0*/  LDG.E.U8 R2, desc[UR36][R2.64] ;  /* 0x0000002402027981 */ /* 0x0000a4000c1e1100 */
[----:B0-----:R-:W-:Y:S02]  /*19b0*/  PRMT R3, R3, 0x5410, RZ ;  /* 0x0000541003037816 */ /* 0x001fe400000000ff */
[----:B--2---:R-:W-:-:S04]  /*19c0*/  ISETP.NE.AND P0, PT, R2, RZ, PT ;  /* 0x000000ff0200720c */ /* 0x004fc80003f05270 */
[----:B------:R-:W-:-:S04]  /*19d0*/  FSEL R11, RZ, 1, !P0 ;  /* 0x3f800000ff0b7808 */ /* 0x000fc80004000000 */
[----:B------:R-:W-:Y:S01]  /*19e0*/  F2FP.F16.F32.PACK_AB R11, RZ, R11 ;  /* 0x0000000bff0b723e */ /* 0x000fe200000000ff */
[----:B------:R-:W-:Y:S06]  /*19f0*/  BRA `(.L_x_2744) ;  /* 0x0000000800c07947 */ /* 0x000fec0003800000 */
.L_x_2753:
[----:B------:R-:W2:Y:S01]  /*1a00*/  LDG.E.128 R4, desc[UR36][R2.64] ;  /* 0x0000002402047981 */ /* 0x000ea2000c1e1d00 */
[----:B------:R-:W-:Y:S01]  /*1a10*/  UMOV UR4, 0xf0000000 ;  /* 0xf000000000047882 */ /* 0x000fe20000000000 */
[----:B------:R-:W-:Y:S01]  /*1a20*/  UMOV UR5, 0x380fffff ;  /* 0x380fffff00057882 */ /* 0x000fe20000000000 */
[----:B--2---:R-:W0:Y:S01]  /*1a30*/  F2F.F32.F64 R0, R6 ;  /* 0x0000000600007310 */ /* 0x004e220000301000 */
[----:B------:R-:W-:Y:S02]  /*1a40*/  DSETP.GEU.AND P1, PT, |R6|, UR4, PT ;  /* 0x0000000406007e2a */ /* 0x000fe4000bf2e200 */
[----:B------:R-:W-:-:S05]  /*1a50*/  DSETP.GEU.AND P0, PT, |R4|, UR4, PT ;  /* 0x0000000404007e2a */ /* 0x000fca000bf0e200 */
[----:B------:R-:W1:Y:S07]  /*1a60*/  F2F.F32.F64 R11, R4 ;  /* 0x00000004000b7310 */ /* 0x000e6e0000301000 */
[----:B0-----:R-:W-:-:S05]  /*1a70*/  @!P1 FMUL R0, R0, 1.175494350822287508e-38 ;  /* 0x0080000000009820 */ /* 0x001fca0000400000 */
[----:B------:R-:W-:Y:S01]  /*1a80*/  F2FP.F16.F32.PACK_AB R0, RZ, R0 ;  /* 0x00000000ff00723e */ /* 0x000fe200000000ff */
[----:B-1----:R-:W-:-:S03]  /*1a90*/  @!P0 FMUL R11, R11, 1.175494350822287508e-38 ;  /* 0x008000000b0b8820 */ /* 0x002fc60000400000 */
[----:B------:R-:W-:Y:S02]  /*1aa0*/  PRMT R3, R3, 0x5410, R0 ;  /* 0x0000541003037816 */ /* 0x000fe40000000000 */
[----:B------:R-:W-:Y:S01]  /*1ab0*/  F2FP.F16.F32.PACK_AB R11, RZ, R11 ;  /* 0x0000000bff0b723e */ /* 0x000fe200000000ff */
[----:B------:R-:W-:Y:S06]  /*1ac0*/  BRA `(.L_x_2744) ;  /* 0x00000008008c7947 */ /* 0x000fec0003800000 */
.L_x_2752:
[----:B------:R-:W-:-:S09]  /*1ad0*/  UISETP.NE.AND UP0, UPT, UR4, 0xf, UPT ;  /* 0x0000000f0400788c */ /* 0x000fd2000bf05270 */
[----:B------:R-:W-:Y:S05]  /*1ae0*/  BRA.U !UP0, `(.L_x_2754) ;  /* 0x00000001089c7547 */ /* 0x000fea000b800000 */
[----:B------:R-:W-:-:S09]  /*1af0*/  UISETP.NE.AND UP0, UPT, UR4, 0x17, UPT ;  /* 0x000000170400788c */ /* 0x000fd2000bf05270 */
[----:B------:R-:W-:Y:S05]  /*1b00*/  BRA.U !UP0, `(.L_x_2755) ;  /* 0x00000001085c7547 */ /* 0x000fea000b800000 */
[----:B------:R-:W-:-:S09]  /*1b10*/  UISETP.NE.AND UP0, UPT, UR4, 0x18, UPT ;  /* 0x000000180400788c */ /* 0x000fd2000bf05270 */
[----:B------:R-:W-:Y:S05]  /*1b20*/  BRA.U UP0, `(.L_x_2743) ;  /* 0x0000000500d47547 */ /* 0x000fea000b800000 */
[----:B------:R0:W2:Y:S01]  /*1b30*/  LDG.E.U8 R0, desc[UR36][R2.64] ;  /* 0x0000002402007981 */ /* 0x0000a2000c1e1100 */
[----:B------:R-:W-:Y:S02]  /*1b40*/  MOV R6, 0x1f ;  /* 0x0000001f00067802 */ /* 0x000fe40000000f00 */
[----:B0-----:R-:W-:Y:S01]  /*1b50*/  PRMT R3, R3, 0x5410, RZ ;  /* 0x0000541003037816 */ /* 0x001fe200000000ff */
[----:B--2---:R-:W-:-:S05]  /*1b60*/  IMAD.SHL.U32 R0, R0, 0x1000000, RZ ;  /* 0x0100000000007824 */ /* 0x004fca00078e00ff */
[C---:B------:R-:W-:Y:S02]  /*1b70*/  LOP3.LUT R4, R0.reuse, 0x7f000000, RZ, 0xc0, !PT ;  /* 0x7f00000000047812 */ /* 0x040fe400078ec0ff */
[----:B------:R-:W-:Y:S02]  /*1b80*/  LOP3.LUT P0, RZ, R0, 0x7f000000, RZ, 0xc0, !PT ;  /* 0x7f00000000ff7812 */ /* 0x000fe4000780c0ff */
[----:B------:R-:W0:Y:S02]  /*1b90*/  FLO.U32 R5, R4 ;  /* 0x0000000400057300 */ /* 0x000e2400000e0000 */
[----:B0-----:R-:W-:-:S04]  /*1ba0*/  IADD3 R5, PT, PT, -R5, RZ, RZ ;  /* 0x000000ff05057210 */ /* 0x001fc80007ffe1ff */
[----:B------:R-:W-:-:S05]  /*1bb0*/  VIADDMNMX.U32 R5, R5, R6, 0x4, !PT ;  /* 0x0000000405057446 */ /* 0x000fca0007800006 */
[----:B------:R-:W-:-:S05]  /*1bc0*/  VIADD R5, R5, 0xfffffffc ;  /* 0xfffffffc05057836 */ /* 0x000fca0000000000 */
[C---:B------:R-:W-:Y:S02]  /*1bd0*/  SHF.L.U32 R6, R4.reuse, R5, RZ ;  /* 0x0000000504067219 */ /* 0x040fe400000006ff */
[----:B------:R-:W-:Y:S02]  /*1be0*/  SHF.L.U32 R7, R5, 0x17, RZ ;  /* 0x0000001705077819 */ /* 0x000fe400000006ff */
[----:B------:R-:W-:Y:S02]  /*1bf0*/  IADD3 R5, PT, PT, R4, 0x1000000, RZ ;  /* 0x0100000004057810 */ /* 0x000fe40007ffe0ff */
[----:B------:R-:W-:Y:S02]  /*1c00*/  LEA.HI R6, R6, -R7, RZ, 0x1c ;  /* 0x8000000706067211 */ /* 0x000fe400078fe0ff */
[----:B------:R-:W-:-:S03]  /*1c10*/  SHF.R.S32.HI R5, RZ, 0x8, R5 ;  /* 0x00000008ff057819 */ /* 0x000fc60000011405 */
[----:B------:R-:W-:-:S05]  /*1c20*/  VIADD R6, R6, 0x3c000000 ;  /* 0x3c00000006067836 */ /* 0x000fca0000000000 */
[----:B------:R-:W-:-:S04]  /*1c30*/  LOP3.LUT R5, R6, 0x7f800000, R5, 0xf8, !PT ;  /* 0x7f80000006057812 */ /* 0x000fc800078ef805 */
[----:B------:R-:W-:-:S04]  /*1c40*/  SEL R5, R5, RZ, P0 ;  /* 0x000000ff05057207 */ /* 0x000fc80000000000 */
[----:B------:R-:W-:-:S04]  /*1c50*/  LOP3.LUT R5, R5, 0x80000000, R0, 0xf8, !PT ;  /* 0x8000000005057812 */ /* 0x000fc800078ef800 */
[----:B------:R-:W-:Y:S01]  /*1c60*/  F2FP.F16.F32.PACK_AB R11, RZ, R5 ;  /* 0x00000005ff0b723e */ /* 0x000fe200000000ff */
[----:B------:R-:W-:Y:S06]  /*1c70*/  BRA `(.L_x_2744) ;  /* 0x0000000800207947 */ /* 0x000fec0003800000 */
.L_x_2755:
[----:B------:R0:W2:Y:S02]  /*1c80*/  LDG.E.U8 R2, desc[UR36][R2.64] ;  /* 0x0000002402027981 */ /* 0x0000a4000c1e1100 */
[----:B0-----:R-:W-:Y:S02]  /*1c90*/  PRMT R3, R3, 0x5410, RZ ;  /* 0x0000541003037816 */ /* 0x001fe400000000ff */
[C---:B--2---:R-:W-:Y:S02]  /*1ca0*/  SHF.L.U32 R4, R2.reuse, 0x19, RZ ;  /* 0x0000001902047819 */ /* 0x044fe400000006ff */
[----:B------:R-:W-:Y:S02]  /*1cb0*/  SHF.L.U32 R5, R2, 0x8, RZ ;  /* 0x0000000802057819 */ /* 0x000fe400000006ff */
        /* <DEDUP_REMOVED lines=10> */
.L_x_2754:
[----:B------:R0:W2:Y:S02]  /*1d60*/  LDG.E.U16 R11, desc[UR36][R2.64] ;  /* 0x00000024020b7981 */ /* 0x0000a4000c1e1500 */
[----:B0-----:R-:W-:Y:S01]  /*1d70*/  PRMT R3, R3, 0x5410, RZ ;  /* 0x0000541003037816 */ /* 0x001fe200000000ff */
[----:B--2---:R-:W-:-:S05]  /*1d80*/  IMAD.U32 R11, R11, 0x10000, RZ ;  /* 0x000100000b0b7824 */ /* 0x004fca00078e00ff */
[----:B------:R-:W-:Y:S01]  /*1d90*/  F2FP.F16.F32.PACK_AB R11, RZ, R11 ;  /* 0x0000000bff0b723e */ /* 0x000fe200000000ff */
[----:B------:R-:W-:Y:S06]  /*1da0*/  BRA `(.L_x_2744) ;  /* 0x0000000400d47947 */ /* 0x000fec0003800000 */
.L_x_2751:
        /* <DEDUP_REMOVED lines=8> */
[----:B------:R0:W2:Y:S02]  /*1e30*/  LDG.E.U16 R11, desc[UR36][R2.64] ;  /* 0x00000024020b7981 */ /* 0x0000a4000c1e1500 */
[----:B0-----:R-:W-:Y:S02]  /*1e40*/  PRMT R3, R3, 0x5410, RZ ;  /* 0x0000541003037816 */ /* 0x001fe400000000ff */
[----:B--2---:R-:W-:-:S04]  /*1e50*/  I2FP.F32.U32 R11, R11 ;  /* 0x0000000b000b7245 */ /* 0x004fc80000201000 */
[----:B------:R-:W-:Y:S01]  /*1e60*/  F2FP.F16.F32.PACK_AB R11, RZ, R11 ;  /* 0x0000000bff0b723e */ /* 0x000fe200000000ff */
[----:B------:R-:W-:Y:S06]  /*1e70*/  BRA `(.L_x_2744) ;  /* 0x0000000400a07947 */ /* 0x000fec0003800000 */
.L_x_2758:
[----:B------:R-:W2:Y:S01]  /*1e80*/  LDG.E.U8 R3, desc[UR36][R2.64] ;  /* 0x0000002402037981 */ /* 0x000ea2000c1e1100 */
[----:B------:R-:W-:Y:S01]  /*1e90*/  BSSY.RECONVERGENT B0, `(.L_x_2759) ;  /* 0x0000018000007945 */ /* 0x000fe20003800200 */
[----:B------:R-:W-:Y:S01]  /*1ea0*/  HFMA2 R11, -RZ, RZ, 0, 0 ;  /* 0x00000000ff0b7431 */ /* 0x000fe200000001ff */
        /* <DEDUP_REMOVED lines=18> */
.L_x_2762:
[----:B------:R-:W-:Y:S05]  /*1fd0*/  BSYNC.RECONVERGENT B1 ;  /* 0x0000000000017941 */ /* 0x000fea0003800200 */
.L_x_2761:
[----:B------:R-:W-:Y:S02]  /*1fe0*/  SHF.L.U32 R0, R0, 0x14, RZ ;  /* 0x0000001400007819 */ /* 0x000fe400000006ff */
[----:B------:R-:W-:-:S04]  /*1ff0*/  LEA R2, R2, 0x3b800000, 0x17 ;  /* 0x3b80000002027811 */ /* 0x000fc800078eb8ff */
[----:B------:R-:W-:-:S07]  /*2000*/  LOP3.LUT R11, R2, R0, R11, 0xfe, !PT ;  /* 0x00000000020b7212 */ /* 0x000fce00078efe0b */
.L_x_2760:
[----:B------:R-:W-:Y:S05]  /*2010*/  BSYNC.RECONVERGENT B0 ;  /* 0x0000000000007941 */ /* 0x000fea0003800200 */
.L_x_2759:
[----:B------:R-:W-:Y:S02]  /*2020*/  F2FP.F16.F32.PACK_AB R11, RZ, R11 ;  /* 0x0000000bff0b723e */ /* 0x000fe400000000ff */
[----:B------:R-:W-:Y:S01]  /*2030*/  PRMT R3, R3, 0x5410, RZ ;  /* 0x0000541003037816 */ /* 0x000fe200000000ff */
[----:B------:R-:W-:Y:S06]  /*2040*/  BRA `(.L_x_2744) ;  /* 0x00000004002c7947 */ /* 0x000fec0003800000 */
.L_x_2757:
        /* <DEDUP_REMOVED lines=21> */
.L_x_2766:
[----:B------:R-:W-:Y:S05]  /*21a0*/  BSYNC.RECONVERGENT B1 ;  /* 0x0000000000017941 */ /* 0x000fea0003800200 */
.L_x_2765:
[----:B------:R-:W-:Y:S02]  /*21b0*/  SHF.L.U32 R0, R0, 0x15, RZ ;  /* 0x0000001500007819 */ /* 0x000fe400000006ff */
[----:B------:R-:W-:-:S04]  /*21c0*/  LEA R2, R2, 0x37800000, 0x17 ;  /* 0x3780000002027811 */ /* 0x000fc800078eb8ff */
[----:B------:R-:W-:-:S07]  /*21d0*/  LOP3.LUT R11, R2, R0, R11, 0xfe, !PT ;  /* 0x00000000020b7212 */ /* 0x000fce00078efe0b */
.L_x_2764:
[----:B------:R-:W-:Y:S05]  /*21e0*/  BSYNC.RECONVERGENT B0 ;  /* 0x0000000000007941 */ /* 0x000fea0003800200 */
.L_x_2763:
[----:B------:R-:W-:Y:S02]  /*21f0*/  F2FP.F16.F32.PACK_AB R11, RZ, R11 ;  /* 0x0000000bff0b723e */ /* 0x000fe400000000ff */
[----:B------:R-:W-:Y:S01]  /*2200*/  PRMT R3, R3, 0x5410, RZ ;  /* 0x0000541003037816 */ /* 0x000fe200000000ff */
[----:B------:R-:W-:Y:S06]  /*2210*/  BRA `(.L_x_2744) ;  /* 0x0000000000b87947 */ /* 0x000fec0003800000 */
.L_x_2756:
[----:B------:R-:W-:-:S09]  /*2220*/  UISETP.NE.AND UP0, UPT, UR4, 0x1c, UPT ;  /* 0x0000001c0400788c */ /* 0x000fd2000bf05270 */
[----:B------:R-:W-:Y:S05]  /*2230*/  BRA.U !UP0, `(.L_x_2767) ;  /* 0x0000000108a07547 */ /* 0x000fea000b800000 */
[----:B------:R-:W-:-:S09]  /*2240*/  UISETP.NE.AND UP0, UPT, UR4, 0x1d, UPT ;  /* 0x0000001d0400788c */ /* 0x000fd2000bf05270 */
[----:B------:R-:W-:Y:S05]  /*2250*/  BRA.U !UP0, `(.L_x_2768) ;  /* 0x0000000108847547 */ /* 0x000fea000b800000 */
[----:B------:R-:W-:-:S09]  /*2260*/  UISETP.NE.AND UP0, UPT, UR4, 0x2c, UPT ;  /* 0x0000002c0400788c */ /* 0x000fd2000bf05270 */
[----:B------:R-:W-:Y:S05]  /*2270*/  BRA.U !UP0, `(.L_x_2769) ;  /* 0x00000001084c7547 */ /* 0x000fea000b800000 */
.L_x_2743:
        /* <DEDUP_REMOVED lines=10> */
[----:B---3--:R-:W-:-:S02]  /*2320*/  MOV R6, UR6 ;  /* 0x0000000600067c02 */ /* 0x008fc40008000f00 */
[----:B------:R-:W-:Y:S01]  /*2330*/  MOV R7, UR7 ;  /* 0x0000000700077c02 */ /* 0x000fe20008000f00 */
[----:B----4-:R-:W-:Y:S01]  /*2340*/  IMAD.U32 R10, RZ, RZ, UR8 ;  /* 0x00000008ff0a7e24 */ /* 0x010fe2000f8e00ff */
[----:B-1----:R-:W-:-:S07]  /*2350*/  MOV R11, UR9 ;  /* 0x00000009000b7c02 */ /* 0x002fce0008000f00 */
[----:B------:R-:W-:-:S07]  /*2360*/  LEPC R20, `(.L_x_2770) ;  /* 0x000000001014794e */ /* 0x000fce0000000000 */
[----:B--2---:R-:W-:Y:S05]  /*2370*/  CALL.ABS.NOINC R2 ;  /* 0x0000000002007343 */ /* 0x004fea0003c00000 */
.L_x_2770:
[----:B------:R-:W-:Y:S02]  /*2380*/  PRMT R11, RZ, 0x7610, R11 ;  /* 0x00007610ff0b7816 */ /* 0x000fe4000000000b */
[----:B------:R-:W-:Y:S01]  /*2390*/  PRMT R3, R3, 0x5410, RZ ;  /* 0x0000541003037816 */ /* 0x000fe200000000ff */
[----:B------:R-:W-:Y:S06]  /*23a0*/  BRA `(.L_x_2744) ;  /* 0x0000000000547947 */ /* 0x000fec0003800000 */
.L_x_2769:
        /* <DEDUP_REMOVED lines=8> */
.L_x_2772:
[----:B------:R-:W-:Y:S05]  /*2430*/  BSYNC.RECONVERGENT B0 ;  /* 0x0000000000007941 */ /* 0x000fea0003800200 */
.L_x_2771:
[----:B------:R-:W-:Y:S02]  /*2440*/  PRMT R3, R3, 0x5410, RZ ;  /* 0x0000541003037816 */ /* 0x000fe400000000ff */
[----:B------:R-:W-:Y:S01]  /*2450*/  F2FP.F16.F32.PACK_AB R11, RZ, R11 ;  /* 0x0000000bff0b723e */ /* 0x000fe200000000ff */
[----:B------:R-:W-:Y:S06]  /*2460*/  BRA `(.L_x_2744) ;  /* 0x0000000000247947 */ /* 0x000fec0003800000 */
.L_x_2768:
[----:B------:R-:W2:Y:S02]  /*2470*/  LDG.E.64 R2, desc[UR36][R2.64] ;  /* 0x0000002402027981 */ /* 0x000ea4000c1e1b00 */
[----:B--2---:R0:W1:Y:S02]  /*2480*/  I2F.U64 R11, R2 ;  /* 0x00000002000b7312 */ /* 0x0040640000301000 */
[----:B0-----:R-:W-:Y:S02]  /*2490*/  PRMT R3, R3, 0x5410, RZ ;  /* 0x0000541003037816 */ /* 0x001fe400000000ff */
[----:B-1----:R-:W-:Y:S01]  /*24a0*/  F2FP.F16.F32.PACK_AB R11, RZ, R11 ;  /* 0x0000000bff0b723e */ /* 0x002fe200000000ff */
[----:B------:R-:W-:Y:S06]  /*24b0*/  BRA `(.L_x_2744) ;  /* 0x0000000000107947 */ /* 0x000fec0003800000 */
.L_x_2767:
[----:B------:R0:W2:Y:S02]  /*24c0*/  LDG.E R2, desc[UR36][R2.64] ;  /* 0x0000002402027981 */ /* 0x0000a4000c1e1900 */
[----:B0-----:R-:W-:Y:S02]  /*24d0*/  PRMT R3, R3, 0x5410, RZ ;  /* 0x0000541003037816 */ /* 0x001fe400000000ff */
[----:B--2---:R-:W-:-:S04]  /*24e0*/  I2FP.F32.U32 R11, R2 ;  /* 0x00000002000b7245 */ /* 0x004fc80000201000 */
[----:B------:R-:W-:-:S07]  /*24f0*/  F2FP.F16.F32.PACK_AB R11, RZ, R11 ;  /* 0x0000000bff0b723e */ /* 0x000fce00000000ff */
.L_x_2744:
[----:B------:R-:W-:Y:S01]  /*2500*/  HADD2.F32 R11, -RZ, R11.H0_H0 ;  /* 0x2000000bff0b7230 */ /* 0x000fe20000004100 */
[----:B------:R-:W-:Y:S01]  /*2510*/  BSSY.RECONVERGENT B2, `(.L_x_2773) ;  /* 0x0000250000027945 */ /* 0x000fe20003800200 */
[----:B------:R-:W-:-:S03]  /*2520*/  HADD2.F32 R9, -RZ, R3.H1_H1 ;  /* 0x30000003ff097230 */ /* 0x000fc60000004100 */
[C---:B------:R-:W-:Y:S01]  /*2530*/  FSETP.NAN.FTZ.AND P1, PT, |R11|.reuse, |R11|, PT ;  /* 0x4000000b0b00720b */ /* 0x040fe20003f38200 */
[----:B------:R-:W-:Y:S01]  /*2540*/  FADD.FTZ R10, |R11|, -RZ ;  /* 0x800000ff0b0a7221 */ /* 0x000fe20000010200 */
[C---:B------:R-:W-:Y:S01]  /*2550*/  FSETP.NAN.FTZ.AND P0, PT, |R9|.reuse, |R9|, PT ;  /* 0x400000090900720b */ /* 0x040fe20003f18200 */
[----:B------:R-:W-:-:S12]  /*2560*/  FADD.FTZ R3, |R9|, -RZ ;  /* 0x800000ff09037221 */ /* 0x000fd80000010200 */
[----:B------:R-:W-:Y:S05]  /*2570*/  @!P0 BRA !P1, `(.L_x_2774) ;  /* 0x0000000000408947 */ /* 0x000fea0004800000 */
[----:B------:R-:W-:-:S13]  /*2580*/  FSETP.NEU.FTZ.AND P0, PT, R10, +INF , PT ;  /* 0x7f8000000a00780b */ /* 0x000fda0003f1d000 */
[----:B------:R-:W-:Y:S01]  /*2590*/  @!P0 FADD.FTZ R0, R9, R9 ;  /* 0x0000000909008221 */ /* 0x000fe20000010000 */
[----:B------:R-:W-:Y:S01]  /*25a0*/  @!P0 MOV R12, 0xff800000 ;  /* 0xff800000000c8802 */ /* 0x000fe20000000f00 */
[----:B------:R-:W-:Y:S06]  /*25b0*/  @!P0 BRA `(.L_x_2775) ;  /* 0x0000002400148947 */ /* 0x000fec0003800000 */
[----:B------:R-:W-:-:S13]  /*25c0*/  FSETP.NEU.FTZ.AND P0, PT, |R9|, +INF , PT ;  /* 0x7f8000000900780b */ /* 0x000fda0003f1d200 */
[----:B------:R-:W-:Y:S01]  /*25d0*/  @!P0 FADD.FTZ R0, R11, R11 ;  /* 0x0000000b0b008221 */ /* 0x000fe20000010000 */
[----:B------:R-:W-:Y:S01]  /*25e0*/  @!P0 FADD.FTZ R12, -R9, -RZ ;  /* 0x800000ff090c8221 */ /* 0x000fe20000010100 */
[----:B------:R-:W-:Y:S06]  /*25f0*/  @!P0 BRA `(.L_x_2775) ;  /* 0x0000002400048947 */ /* 0x000fec0003800000 */
[----:B------:R-:W-:-:S13]  /*2600*/  FSETP.NEU.FTZ.AND P0, PT, R11, RZ, PT ;  /* 0x000000ff0b00720b */ /* 0x000fda0003f1d000 */
[----:B------:R-:W-:Y:S01]  /*2610*/  @P0 FADD.FTZ R11, RZ, R11 ;  /* 0x0000000bff0b0221 */ /* 0x000fe20000010000 */
[--C-:B------:R-:W-:Y:S01]  /*2620*/  @P0 FADD.FTZ R2, RZ, R9.reuse ;  /* 0x00000009ff020221 */ /* 0x100fe20000010000 */
[----:B------:R-:W-:Y:S02]  /*2630*/  @!P0 IMAD.MOV.U32 R0, RZ, RZ, 0x3fc90fdb ;  /* 0x3fc90fdbff008424 */ /* 0x000fe400078e00ff */
[----:B------:R-:W-:Y:S01]  /*2640*/  @!P0 FADD.FTZ R12, R9, R9 ;  /* 0x00000009090c8221 */ /* 0x000fe20000010000 */
[----:B------:R-:W-:-:S05]  /*2650*/  @P0 FADD.FTZ R0, R11, R2 ;  /* 0x000000020b000221 */ /* 0x000fca0000010000 */
[----:B------:R-:W-:Y:S01]  /*2660*/  @P0 MOV R12, R0 ;  /* 0x00000000000c0202 */ /* 0x000fe20000000f00 */
[----:B------:R-:W-:Y:S06]  /*2670*/  BRA `(.L_x_2775) ;  /* 0x0000002000e47947 */ /* 0x000fec0003800000 */
.L_x_2774:
[----:B------:R-:W-:-:S04]  /*2680*/  FMNMX.FTZ R0, |R9|, R10, !PT ;  /* 0x0000000a09007209 */ /* 0x000fc80007810200 */
[----:B------:R-:W-:-:S13]  /*2690*/  FSETP.GT.FTZ.AND P0, PT, R0, 8388608, PT ;  /* 0x4b0000000000780b */ /* 0x000fda0003f14000 */
[----:B------:R-:W-:Y:S05]  /*26a0*/  @!P0 BRA `(.L_x_2776) ;  /* 0x0000000800d48947 */ /* 0x000fea0003800000 */
[C---:B------:R-:W-:Y:S01]  /*26b0*/  FSETP.GEU.FTZ.AND P2, PT, R10.reuse, |R9|, PT ;  /* 0x400000090a00720b */ /* 0x040fe20003f5e000 */
[----:B------:R-:W-:Y:S03]  /*26c0*/  BSSY.RECONVERGENT B3, `(.L_x_2777) ;  /* 0x00000ae000037945 */ /* 0x000fe60003800200 */
[----:B------:R-:W-:Y:S02]  /*26d0*/  FSEL R13, R3, R10, !P2 ;  /* 0x0000000a030d7208 */ /* 0x000fe40005000000 */
[----:B------:R-:W-:Y:S02]  /*26e0*/  FSEL R0, R10, R3, !P2 ;  /* 0x000000030a007208 */ /* 0x000fe40005000000 */
[----:B------:R-:W-:-:S13]  /*26f0*/  FSETP.GT.FTZ.AND P0, PT, R13, 1.70141173319264429906e+38, PT ;  /* 0x7effffff0d00780b */ /* 0x000fda0003f14000 */
[----:B------:R-:W-:Y:S05]  /*2700*/  @!P0 BRA `(.L_x_2778) ;  /* 0x0000000000fc8947 */ /* 0x000fea0003800000 */
[----:B------:R-:W-:Y:S01]  /*2710*/  FMUL.FTZ R2, R11, 0.36787945032119750977 ;  /* 0x3ebc5ab20b027820 */ /* 0x000fe20000410000 */
[----:B------:R-:W-:Y:S01]  /*2720*/  FMUL.FTZ R3, R9, 0.36787945032119750977 ;  /* 0x3ebc5ab209037820 */ /* 0x000fe20000410000 */
[----:B------:R-:W0:Y:S01]  /*2730*/  MUFU.RCP R8, R13 ;  /* 0x0000000d00087308 */ /* 0x000e220000001000 */
[----:B------:R-:W-:Y:S02]  /*2740*/  HFMA2 R7, -RZ, RZ, 1.875, 0 ;  /* 0x3f800000ff077431 */ /* 0x000fe400000001ff */
[----:B------:R-:W-:Y:S01]  /*2750*/  FADD.FTZ R2, |R2|, -RZ ;  /* 0x800000ff02027221 */ /* 0x000fe20000010200 */
[----:B------:R-:W-:Y:S01]  /*2760*/  FADD.FTZ R3, |R3|, -RZ ;  /* 0x800000ff03037221 */ /* 0x000fe20000010200 */
[----:B------:R-:W-:Y:S04]  /*2770*/  BSSY.RECONVERGENT B4, `(.L_x_2779) ;  /* 0x000001c000047945 */ /* 0x000fe80003800200 */
[----:B------:R-:W-:-:S02]  /*2780*/  VIMNMX R4, PT, PT, R2, R3, !PT ;  /* 0x0000000302047248 */ /* 0x000fc40007fe0100 */
[----:B------:R-:W-:Y:S02]  /*2790*/  VIMNMX R2, PT, PT, R2, R3, PT ;  /* 0x0000000302027248 */ /* 0x000fe40003fe0100 */
[----:B------:R-:W-:Y:S02]  /*27a0*/  LOP3.LUT R5, R4, 0xfe000000, RZ, 0xc0, !PT ;  /* 0xfe00000004057812 */ /* 0x000fe400078ec0ff */
[----:B------:R-:W-:Y:S02]  /*27b0*/  FSETP.NEU.FTZ.AND P0, PT, R2, RZ, PT ;  /* 0x000000ff0200720b */ /* 0x000fe40003f1d000 */
[C---:B------:R-:W-:Y:S02]  /*27c0*/  LOP3.LUT R3, R5.reuse, 0x7e800000, RZ, 0x3c, !PT ;  /* 0x7e80000005037812 */ /* 0x040fe400078e3cff */
[----:B------:R-:W-:-:S03]  /*27d0*/  LOP3.LUT R5, R5, 0x800000, RZ, 0xfc, !PT ;  /* 0x0080000005057812 */ /* 0x000fc600078efcff */
[-C--:B------:R-:W-:Y:S01]  /*27e0*/  FMUL.FTZ R6, R2, R3.reuse ;  /* 0x0000000302067220 */ /* 0x080fe20000410000 */
[----:B------:R-:W-:-:S03]  /*27f0*/  FMUL.FTZ R3, R4, R3 ;  /* 0x0000000304037220 */ /* 0x000fc60000410000 */
[----:B------:R-:W-:-:S04]  /*2800*/  FMUL.FTZ R6, R6, R6 ;  /* 0x0000000606067220 */ /* 0x000fc80000410000 */
[----:B------:R-:W-:Y:S01]  /*2810*/  FFMA.FTZ R6, R3, R3, R6 ;  /* 0x0000000303067223 */ /* 0x000fe20000010006 */
[----:B0-----:R-:W-:-:S04]  /*2820*/  FFMA R3, -R13, R8, 1 ;  /* 0x3f8000000d037423 */ /* 0x001fc80000000108 */
[----:B------:R-:W-:Y:S01]  /*2830*/  FFMA R3, R8, R3, R8 ;  /* 0x0000000308037223 */ /* 0x000fe20000000008 */
[----:B------:R-:W0:Y:S02]  /*2840*/  MUFU.SQRT R6, R6 ;  /* 0x0000000600067308 */ /* 0x000e240000002000 */
[----:B0-----:R-:W-:Y:S01]  /*2850*/  @P0 FMUL.FTZ R4, R6, R5 ;  /* 0x0000000506040220 */ /* 0x001fe20000410000 */
[----:B------:R-:W-:Y:S01]  /*2860*/  FSETP.NEU.FTZ.AND P0, PT, R2, +INF , PT ;  /* 0x7f8000000200780b */ /* 0x000fe20003f1d000 */
[----:B------:R-:W-:-:S03]  /*2870*/  FFMA R2, R0, R3, RZ ;  /* 0x0000000300027223 */ /* 0x000fc600000000ff */
[----:B------:R-:W-:Y:S01]  /*2880*/  FSEL R4, R4, +INF , P0 ;  /* 0x7f80000004047808 */ /* 0x000fe20000000000 */
[----:B------:R-:W-:-:S04]  /*2890*/  FFMA R5, -R13, R2, R0 ;  /* 0x000000020d057223 */ /* 0x000fc80000000100 */
[----:B------:R-:W-:Y:S01]  /*28a0*/  FFMA R2, R3, R5, R2 ;  /* 0x0000000503027223 */ /* 0x000fe20000000002 */
[----:B------:R-:W0:Y:S08]  /*28b0*/  MUFU.LG2 R4, R4 ;  /* 0x0000000400047308 */ /* 0x000e300000000c00 */
[----:B------:R-:W1:Y:S01]  /*28c0*/  FCHK P0, R0, R13 ;  /* 0x0000000d00007302 */ /* 0x000e620000000000 */
[----:B0-----:R-:W-:Y:S01]  /*28d0*/  FFMA.FTZ R12, R4, 0.69314718246459960938, R7 ;  /* 0x3f317218040c7823 */ /* 0x001fe20000010007 */
[----:B-1----:R-:W-:Y:S06]  /*28e0*/  @!P0 BRA `(.L_x_2780) ;  /* 0x0000000000108947 */ /* 0x002fec0003800000 */
[----:B------:R-:W-:Y:S01]  /*28f0*/  IMAD.MOV.U32 R5, RZ, RZ, R13 ;  /* 0x000000ffff057224 */ /* 0x000fe200078e000d */
[----:B------:R-:W-:-:S07]  /*2900*/  MOV R2, 0x2920 ;  /* 0x0000292000027802 */ /* 0x000fce0000000f00 */
[----:B------:R-:W-:Y:S05]  /*2910*/  CALL.REL.NOINC `($__internal_0_$__cuda_sm3x_div_rn_ftz_f32_slowpath) ;  /* 0x0000013800fc7944 */ /* 0x000fea0003c00000 */
[----:B------:R-:W-:-:S07]  /*2920*/  MOV R2, R7 ;  /* 0x0000000700027202 */ /* 0x000fce0000000f00 */
.L_x_2780:
[----:B------:R-:W-:Y:S05]  /*2930*/  BSYNC.RECONVERGENT B4 ;  /* 0x0000000000047941 */ /* 0x000fea0003800200 */
.L_x_2779:
[----:B------:R-:W-:Y:S02]  /*2940*/  HFMA2 R3, -RZ, RZ, 0.89990234375, 10328 ;  /* 0x3b33710bff037431 */ /* 0x000fe400000001ff */
[----:B------:R-:W-:Y:S01]  /*2950*/  FMUL.FTZ R0, R2, R2 ;  /* 0x0000000202007220 */ /* 0x000fe20000410000 */
[----:B------:R-:W-:Y:S01]  /*2960*/  IMAD.MOV.U32 R5, RZ, RZ, 0x3f6ee581 ;  /* 0x3f6ee581ff057424 */ /* 0x000fe200078e00ff */
[----:B------:R-:W-:Y:S02]  /*2970*/  ISETP.GE.AND P0, PT, R11, RZ, PT ;  /* 0x000000ff0b00720c */ /* 0x000fe40003f06270 */
[----:B------:R-:W-:Y:S01]  /*2980*/  FSETP.NEU.FTZ.AND P3, PT, R10, |R9|, PT ;  /* 0x400000090a00720b */ /* 0x000fe20003f7d000 */
[----:B------:R-:W-:Y:S01]  /*2990*/  FADD.FTZ R10, |R9|, R10 ;  /* 0x0000000a090a7221 */ /* 0x000fe20000010200 */
[----:B------:R-:W-:Y:S01]  /*29a0*/  FSETP.NEU.FTZ.AND P1, PT, R13, RZ, PT ;  /* 0x000000ff0d00720b */ /* 0x000fe20003f3d000 */
[----:B------:R-:W-:-:S04]  /*29b0*/  FFMA.FTZ R3, R0, R3, -0.015681877732276916504 ;  /* 0xbc80774800037423 */ /* 0x000fc80000010003 */
[----:B------:R-:W-:-:S04]  /*29c0*/  FFMA.FTZ R3, R0, R3, 0.042200751602649688721 ;  /* 0x3d2cdab200037423 */ /* 0x000fc80000010003 */
[----:B------:R-:W-:-:S04]  /*29d0*/  FFMA.FTZ R3, R0, R3, -0.074792981147766113281 ;  /* 0xbd992d1000037423 */ /* 0x000fc80000010003 */
[----:B------:R-:W-:-:S04]  /*29e0*/  FFMA.FTZ R3, R0, R3, 0.10640415549278259277 ;  /* 0x3dd9ea6c00037423 */ /* 0x000fc80000010003 */
[----:B------:R-:W-:-:S04]  /*29f0*/  FFMA.FTZ R3, R0, R3, -0.14207722246646881104 ;  /* 0xbe117cb100037423 */ /* 0x000fc80000010003 */
[----:B------:R-:W-:-:S04]  /*2a00*/  FFMA.FTZ R3, R0, R3, 0.19993925094604492188 ;  /* 0x3e4cbce000037423 */ /* 0x000fc80000010003 */
[----:B------:R-:W-:-:S04]  /*2a10*/  FFMA.FTZ R3, R0, R3, -0.33333197236061096191 ;  /* 0xbeaaaa7d00037423 */ /* 0x000fc80000010003 */
[----:B------:R-:W-:-:S04]  /*2a20*/  FMUL.FTZ R3, R0, R3 ;  /* 0x0000000300037220 */ /* 0x000fc80000410000 */
[----:B------:R-:W-:-:S04]  /*2a30*/  FFMA.FTZ R2, R3, R2, R2 ;  /* 0x0000000203027223 */ /* 0x000fc80000010002 */
[C---:B------:R-:W-:Y:S01]  /*2a40*/  FFMA.FTZ R3, R5.reuse, 1.6832555532455444336, -R2 ;  /* 0x3fd774eb05037823 */ /* 0x040fe20000010802 */
[----:B------:R-:W-:-:S04]  /*2a50*/  FSEL R5, R5, 1.8663789033889770508, !P2 ;  /* 0x3feee58105057808 */ /* 0x000fc80005000000 */
[----:B------:R-:W-:Y:S01]  /*2a60*/  FSEL R0, R3, R2, !P2 ;  /* 0x0000000203007208 */ /* 0x000fe20005000000 */
[----:B------:R-:W-:-:S04]  /*2a70*/  @P2 FADD.FTZ R2, -R2, -RZ ;  /* 0x800000ff02022221 */ /* 0x000fc80000010100 */
[----:B------:R-:W-:Y:S01]  /*2a80*/  @!P0 FFMA.FTZ R0, R5, 1.6832555532455444336, R2 ;  /* 0x3fd774eb05008823 */ /* 0x000fe20000010002 */
[----:B------:R-:W-:-:S04]  /*2a90*/  MOV R2, 0x4016cbe4 ;  /* 0x4016cbe400027802 */ /* 0x000fc80000000f00 */
[----:B------:R-:W-:Y:S02]  /*2aa0*/  @!P3 FSEL R0, R2, 0.78539818525314331055, !P0 ;  /* 0x3f490fdb0200b808 */ /* 0x000fe40004000000 */
[----:B------:R-:W-:Y:S02]  /*2ab0*/  @!P1 FSEL R0, RZ, 3.1415927410125732422, P0 ;  /* 0x40490fdbff009808 */ /* 0x000fe40000000000 */
[----:B------:R-:W-:Y:S02]  /*2ac0*/  FSETP.NAN.FTZ.AND P0, PT, |R10|, |R10|, PT ;  /* 0x4000000a0a00720b */ /* 0x000fe40003f18200 */
[----:B------:R-:W-:-:S04]  /*2ad0*/  LOP3.LUT R3, R0, 0x80000000, R9, 0xb8, !PT ;  /* 0x8000000000037812 */ /* 0x000fc800078eb809 */
[----:B------:R-:W-:Y:S01]  /*2ae0*/  FSEL R0, R10, R3, P0 ;  /* 0x000000030a007208 */ /* 0x000fe20000000000 */
[----:B------:R-:W-:Y:S06]  /*2af0*/  BRA `(.L_x_2781) ;  /* 0x0000000400a87947 */ /* 0x000fec0003800000 */
.L_x_2778:
[----:B------:R-:W-:Y:S02]  /*2b00*/  FSETP.GT.FTZ.AND P1, PT, R13, 2.30584300921369395200e+18, PT ;  /* 0x5e0000000d00780b */ /* 0x000fe40003f34000 */
[----:B------:R-:W-:-:S13]  /*2b10*/  FSETP.GEU.FTZ.AND P0, PT, R0, 1.084202172485504434e-19, PT ;  /* 0x200000000000780b */ /* 0x000fda0003f1e000 */
[----:B------:R-:W-:Y:S05]  /*2b20*/  @P0 BRA !P1, `(.L_x_2782) ;  /* 0x0000000000e80947 */ /* 0x000fea0004800000 */
[CC--:B------:R-:W-:Y:S01]  /*2b30*/  VIMNMX R2, PT, PT, R3.reuse, R10.reuse, !PT ;  /* 0x0000000a03027248 */ /* 0x0c0fe20007fe0100 */
[----:B------:R-:W-:Y:S01]  /*2b40*/  MUFU.RCP R8, R13 ;  /* 0x0000000d00087308 */ /* 0x000fe20000001000 */
[----:B------:R-:W-:Y:S01]  /*2b50*/  VIMNMX R3, PT, PT, R3, R10, PT ;  /* 0x0000000a03037248 */ /* 0x000fe20003fe0100 */
[----:B------:R-:W-:Y:S01]  /*2b60*/  BSSY.RECONVERGENT B4, `(.L_x_2783) ;  /* 0x000001a000047945 */ /* 0x000fe20003800200 */
[----:B------:R-:W-:Y:S02]  /*2b70*/  LOP3.LUT R4, R2, 0xfe000000, RZ, 0xc0, !PT ;  /* 0xfe00000002047812 */ /* 0x000fe400078ec0ff */
[----:B------:R-:W-:Y:S02]  /*2b80*/  FSETP.NEU.FTZ.AND P0, PT, R3, RZ, PT ;  /* 0x000000ff0300720b */ /* 0x000fe40003f1d000 */
[----:B------:R-:W-:-:S05]  /*2b90*/  LOP3.LUT R5, R4, 0x7e800000, RZ, 0x3c, !PT ;  /* 0x7e80000004057812 */ /* 0x000fca00078e3cff */
[-C--:B------:R-:W-:Y:S01]  /*2ba0*/  FMUL.FTZ R6, R3, R5.reuse ;  /* 0x0000000503067220 */ /* 0x080fe20000410000 */
[----:B------:R-:W-:-:S03]  /*2bb0*/  FMUL.FTZ R5, R2, R5 ;  /* 0x0000000502057220 */ /* 0x000fc60000410000 */
[----:B------:R-:W-:-:S04]  /*2bc0*/  FMUL.FTZ R6, R6, R6 ;  /* 0x0000000606067220 */ /* 0x000fc80000410000 */
[----:B------:R-:W-:Y:S01]  /*2bd0*/  FFMA.FTZ R6, R5, R5, R6 ;  /* 0x0000000505067223 */ /* 0x000fe20000010006 */
[----:B------:R-:W-:-:S05]  /*2be0*/  LOP3.LUT R5, R4, 0x800000, RZ, 0xfc, !PT ;  /* 0x0080000004057812 */ /* 0x000fca00078efcff */
[----:B------:R-:W0:Y:S02]  /*2bf0*/  MUFU.SQRT R6, R6 ;  /* 0x0000000600067308 */ /* 0x000e240000002000 */
[----:B0-----:R-:W-:Y:S01]  /*2c00*/  @P0 FMUL.FTZ R2, R6, R5 ;  /* 0x0000000506020220 */ /* 0x001fe20000410000 */
[----:B------:R-:W-:Y:S01]  /*2c10*/  FSETP.NEU.FTZ.AND P0, PT, R3, +INF , PT ;  /* 0x7f8000000300780b */ /* 0x000fe20003f1d000 */
[----:B------:R-:W-:-:S03]  /*2c20*/  FFMA R3, -R13, R8, 1 ;  /* 0x3f8000000d037423 */ /* 0x000fc60000000108 */
[----:B------:R-:W-:Y:S01]  /*2c30*/  FSEL R2, R2, +INF , P0 ;  /* 0x7f80000002027808 */ /* 0x000fe20000000000 */
[----:B------:R-:W-:-:S04]  /*2c40*/  FFMA R3, R8, R3, R8 ;  /* 0x0000000308037223 */ /* 0x000fc80000000008 */
[----:B------:R-:W-:Y:S01]  /*2c50*/  FFMA R4, R0, R3, RZ ;  /* 0x0000000300047223 */ /* 0x000fe200000000ff */
[----:B------:R-:W0:Y:S03]  /*2c60*/  MUFU.LG2 R2, R2 ;  /* 0x0000000200027308 */ /* 0x000e260000000c00 */
[----:B------:R-:W-:-:S04]  /*2c70*/  FFMA R5, -R13, R4, R0 ;  /* 0x000000040d057223 */ /* 0x000fc80000000100 */
[----:B------:R-:W-:Y:S01]  /*2c80*/  FFMA R3, R3, R5, R4 ;  /* 0x0000000503037223 */ /* 0x000fe20000000004 */
[----:B------:R-:W1:Y:S01]  /*2c90*/  FCHK P0, R0, R13 ;  /* 0x0000000d00007302 */ /* 0x000e620000000000 */
[----:B0-----:R-:W-:Y:S01]  /*2ca0*/  FMUL.FTZ R12, R2, 0.69314718246459960938 ;  /* 0x3f317218020c7820 */ /* 0x001fe20000410000 */
[----:B-1----:R-:W-:Y:S06]  /*2cb0*/  @!P0 BRA `(.L_x_2784) ;  /* 0x0000000000108947 */ /* 0x002fec0003800000 */
[----:B------:R-:W-:Y:S02]  /*2cc0*/  MOV R5, R13 ;  /* 0x0000000d00057202 */ /* 0x000fe40000000f00 */
[----:B------:R-:W-:-:S07]  /*2cd0*/  MOV R2, 0x2cf0 ;  /* 0x00002cf000027802 */ /* 0x000fce0000000f00 */
[----:B------:R-:W-:Y:S05]  /*2ce0*/  CALL.REL.NOINC `($__internal_0_$__cuda_sm3x_div_rn_ftz_f32_slowpath) ;  /* 0x0000013800087944 */ /* 0x000fea0003c00000 */
[----:B------:R-:W-:-:S07]  /*2cf0*/  IMAD.MOV.U32 R3, RZ, RZ, R7 ;  /* 0x000000ffff037224 */ /* 0x000fce00078e0007 */
.L_x_2784:
[----:B------:R-:W-:Y:S05]  /*2d00*/  BSYNC.RECONVERGENT B4 ;  /* 0x0000000000047941 */ /* 0x000fea0003800200 */
.L_x_2783:
[----:B------:R-:W-:Y:S02]  /*2d10*/  HFMA2 R5, -RZ, RZ, 0.89990234375, 10328 ;  /* 0x3b33710bff057431 */ /* 0x000fe400000001ff */
[----:B------:R-:W-:Y:S01]  /*2d20*/  FMUL.FTZ R0, R3, R3 ;  /* 0x0000000303007220 */ /* 0x000fe20000410000 */
[----:B------:R-:W-:Y:S02]  /*2d30*/  ISETP.GE.AND P0, PT, R11, RZ, PT ;  /* 0x000000ff0b00720c */ /* 0x000fe40003f06270 */
[----:B------:R-:W-:Y:S02]  /*2d40*/  FSETP.NEU.FTZ.AND P3, PT, R10, |R9|, PT ;  /* 0x400000090a00720b */ /* 0x000fe40003f7d000 */
        /* <DEDUP_REMOVED lines=8> */
[----:B------:R-:W-:Y:S01]  /*2dd0*/  FMUL.FTZ R0, R0, R5 ;  /* 0x0000000500007220 */ /* 0x000fe20000410000 */
[----:B------:R-:W-:-:S03]  /*2de0*/  MOV R5, 0x3f6ee581 ;  /* 0x3f6ee58100057802 */ /* 0x000fc60000000f00 */
[----:B------:R-:W-:-:S04]  /*2df0*/  FFMA.FTZ R0, R0, R3, R3 ;  /* 0x0000000300007223 */ /* 0x000fc80000010003 */
[C---:B------:R-:W-:Y:S01]  /*2e00*/  FFMA.FTZ R3, R5.reuse, 1.6832555532455444336, -R0 ;  /* 0x3fd774eb05037823 */ /* 0x040fe20000010800 */
[----:B------:R-:W-:-:S04]  /*2e10*/  FSEL R5, R5, 1.8663789033889770508, !P2 ;  /* 0x3feee58105057808 */ /* 0x000fc80005000000 */
[----:B------:R-:W-:Y:S01]  /*2e20*/  FSEL R2, R3, R0, !P2 ;  /* 0x0000000003027208 */ /* 0x000fe20005000000 */
[----:B------:R-:W-:Y:S01]  /*2e30*/  @P2 FADD.FTZ R0, -R0, -RZ ;  /* 0x800000ff00002221 */ /* 0x000fe20000010100 */
[----:B------:R-:W-:-:S03]  /*2e40*/  FADD.FTZ R3, |R9|, R10 ;  /* 0x0000000a09037221 */ /* 0x000fc60000010200 */
[----:B------:R-:W-:Y:S01]  /*2e50*/  @!P0 FFMA.FTZ R2, R5, 1.6832555532455444336, R0 ;  /* 0x3fd774eb05028823 */ /* 0x000fe20000010000 */
[----:B------:R-:W-:-:S05]  /*2e60*/  IMAD.MOV.U32 R0, RZ, RZ, 0x4016cbe4 ;  /* 0x4016cbe4ff007424 */ /* 0x000fca00078e00ff */
[----:B------:R-:W-:Y:S02]  /*2e70*/  @!P3 FSEL R2, R0, 0.78539818525314331055, !P0 ;  /* 0x3f490fdb0002b808 */ /* 0x000fe40004000000 */
[----:B------:R-:W-:Y:S02]  /*2e80*/  @!P1 FSEL R2, RZ, 3.1415927410125732422, P0 ;  /* 0x40490fdbff029808 */ /* 0x000fe40000000000 */
[----:B------:R-:W-:Y:S02]  /*2e90*/  FSETP.NAN.FTZ.AND P0, PT, |R3|, |R3|, PT ;  /* 0x400000030300720b */ /* 0x000fe40003f18200 */
[----:B------:R-:W-:-:S04]  /*2ea0*/  LOP3.LUT R2, R2, 0x80000000, R9, 0xb8, !PT ;  /* 0x8000000002027812 */ /* 0x000fc800078eb809 */
[----:B------:R-:W-:Y:S01]  /*2eb0*/  FSEL R0, R3, R2, P0 ;  /* 0x0000000203007208 */ /* 0x000fe20000000000 */
[----:B------:R-:W-:Y:S06]  /*2ec0*/  BRA `(.L_x_2781) ;  /* 0x0000000000b47947 */ /* 0x000fec0003800000 */
.L_x_2782:
[----:B------:R-:W0:Y:S01]  /*2ed0*/  MUFU.RCP R4, R13 ;  /* 0x0000000d00047308 */ /* 0x000e220000001000 */
[----:B------:R-:W-:Y:S01]  /*2ee0*/  FMUL.FTZ R2, R0, R0 ;  /* 0x0000000000027220 */ /* 0x000fe20000410000 */
[----:B------:R-:W-:Y:S03]  /*2ef0*/  BSSY.RECONVERGENT B4, `(.L_x_2785) ;  /* 0x000000f000047945 */ /* 0x000fe60003800200 */
[----:B------:R-:W-:-:S03]  /*2f00*/  FFMA.FTZ R2, R13, R13, R2 ;  /* 0x0000000d0d027223 */ /* 0x000fc60000010002 */
[----:B------:R-:W-:Y:S08]  /*2f10*/  FCHK P0, R0, R13 ;  /* 0x0000000d00007302 */ /* 0x000ff00000000000 */
[----:B------:R-:W1:Y:S01]  /*2f20*/  MUFU.LG2 R2, R2 ;  /* 0x0000000200027308 */ /* 0x000e620000000c00 */
[----:B0-----:R-:W-:-:S04]  /*2f30*/  FFMA R3, -R13, R4, 1 ;  /* 0x3f8000000d037423 */ /* 0x001fc80000000104 */
[----:B------:R-:W-:-:S04]  /*2f40*/  FFMA R3, R4, R3, R4 ;  /* 0x0000000304037223 */ /* 0x000fc80000000004 */
[----:B------:R-:W-:-:S04]  /*2f50*/  FFMA R4, R0, R3, RZ ;  /* 0x0000000300047223 */ /* 0x000fc800000000ff */
[----:B------:R-:W-:Y:S01]  /*2f60*/  FFMA R5, -R13, R4, R0 ;  /* 0x000000040d057223 */ /* 0x000fe20000000100 */
[----:B-1----:R-:W-:-:S03]  /*2f70*/  FMUL.FTZ.D2 R12, R2, 0.69314718246459960938 ;  /* 0x3f317218020c7820 */ /* 0x002fc60000310000 */
[----:B------:R-:W-:Y:S01]  /*2f80*/  FFMA R3, R3, R5, R4 ;  /* 0x0000000503037223 */ /* 0x000fe20000000004 */
[----:B------:R-:W-:Y:S06]  /*2f90*/  @!P0 BRA `(.L_x_2786) ;  /* 0x0000000000108947 */ /* 0x000fec0003800000 */
[----:B------:R-:W-:Y:S02]  /*2fa0*/  MOV R5, R13 ;  /* 0x0000000d00057202 */ /* 0x000fe40000000f00 */
[----:B------:R-:W-:-:S07]  /*2fb0*/  MOV R2, 0x2fd0 ;  /* 0x00002fd000027802 */ /* 0x000fce0000000f00 */
[----:B------:R-:W-:Y:S05]  /*2fc0*/  CALL.REL.NOINC `($__internal_0_$__cuda_sm3x_div_rn_ftz_f32_slowpath) ;  /* 0x0000013400507944 */ /* 0x000fea0003c00000 */
[----:B------:R-:W-:-:S07]  /*2fd0*/  MOV R3, R7 ;  /* 0x0000000700037202 */ /* 0x000fce0000000f00 */
.L_x_2786:
[----:B------:R-:W-:Y:S05]  /*2fe0*/  BSYNC.RECONVERGENT B4 ;  /* 0x0000000000047941 */ /* 0x000fea0003800200 */
.L_x_2785:
[----:B------:R-:W-:Y:S02]  /*2ff0*/  IMAD.MOV.U32 R5, RZ, RZ, 0x3b33710b ;  /* 0x3b33710bff057424 */ /* 0x000fe400078e00ff */
[----:B------:R-:W-:Y:S01]  /*3000*/  FMUL.FTZ R0, R3, R3 ;  /* 0x0000000303007220 */ /* 0x000fe20000410000 */
[----:B------:R-:W-:Y:S02]  /*3010*/  ISETP.GE.AND P0, PT, R11, RZ, PT ;  /* 0x000000ff0b00720c */ /* 0x000fe40003f06270 */
[----:B------:R-:W-:Y:S01]  /*3020*/  FSETP.NEU.FTZ.AND P3, PT, R10, |R9|, PT ;  /* 0x400000090a00720b */ /* 0x000fe20003f7d000 */
[----:B------:R-:W-:Y:S01]  /*3030*/  FFMA.FTZ R5, R0, R5, -0.015681877732276916504 ;  /* 0xbc80774800057423 */ /* 0x000fe20000010005 */
[----:B------:R-:W-:-:S03]  /*3040*/  FSETP.NEU.FTZ.AND P1, PT, R13, RZ, PT ;  /* 0x000000ff0d00720b */ /* 0x000fc60003f3d000 */
[----:B------:R-:W-:-:S04]  /*3050*/  FFMA.FTZ R5, R0, R5, 0.042200751602649688721 ;  /* 0x3d2cdab200057423 */ /* 0x000fc80000010005 */
[----:B------:R-:W-:-:S04]  /*3060*/  FFMA.FTZ R5, R0, R5, -0.074792981147766113281 ;  /* 0xbd992d1000057423 */ /* 0x000fc80000010005 */
[----:B------:R-:W-:-:S04]  /*3070*/  FFMA.FTZ R5, R0, R5, 0.10640415549278259277 ;  /* 0x3dd9ea6c00057423 */ /* 0x000fc80000010005 */
[----:B------:R-:W-:-:S04]  /*3080*/  FFMA.FTZ R5, R0, R5, -0.14207722246646881104 ;  /* 0xbe117cb100057423 */ /* 0x000fc80000010005 */
[----:B------:R-:W-:-:S04]  /*3090*/  FFMA.FTZ R5, R0, R5, 0.19993925094604492188 ;  /* 0x3e4cbce000057423 */ /* 0x000fc80000010005 */
[----:B------:R-:W-:-:S04]  /*30a0*/  FFMA.FTZ R5, R0, R5, -0.33333197236061096191 ;  /* 0xbeaaaa7d00057423 */ /* 0x000fc80000010005 */
[----:B------:R-:W-:Y:S01]  /*30b0*/  FMUL.FTZ R0, R0, R5 ;  /* 0x0000000500007220 */ /* 0x000fe20000410000 */
[----:B------:R-:W-:-:S03]  /*30c0*/  HFMA2 R5, -RZ, RZ, 1.857421875, -1409 ;  /* 0x3f6ee581ff057431 */ /* 0x000fc600000001ff */
[----:B------:R-:W-:-:S04]  /*30d0*/  FFMA.FTZ R0, R0, R3, R3 ;  /* 0x0000000300007223 */ /* 0x000fc80000010003 */
[C---:B------:R-:W-:Y:S01]  /*30e0*/  FFMA.FTZ R3, R5.reuse, 1.6832555532455444336, -R0 ;  /* 0x3fd774eb05037823 */ /* 0x040fe20000010800 */
[----:B------:R-:W-:-:S04]  /*30f0*/  FSEL R5, R5, 1.8663789033889770508, !P2 ;  /* 0x3feee58105057808 */ /* 0x000fc80005000000 */
[----:B------:R-:W-:Y:S01]  /*3100*/  FSEL R2, R3, R0, !P2 ;  /* 0x0000000003027208 */ /* 0x000fe20005000000 */
[----:B------:R-:W-:Y:S01]  /*3110*/  @P2 FADD.FTZ R0, -R0, -RZ ;  /* 0x800000ff00002221 */ /* 0x000fe20000010100 */
[----:B------:R-:W-:-:S03]  /*3120*/  FADD.FTZ R3, |R9|, R10 ;  /* 0x0000000a09037221 */ /* 0x000fc60000010200 */
[----:B------:R-:W-:Y:S01]  /*3130*/  @!P0 FFMA.FTZ R2, R5, 1.6832555532455444336, R0 ;  /* 0x3fd774eb05028823 */ /* 0x000fe20000010000 */
[----:B------:R-:W-:-:S04]  /*3140*/  MOV R0, 0x4016cbe4 ;  /* 0x4016cbe400007802 */ /* 0x000fc80000000f00 */
[----:B------:R-:W-:Y:S02]  /*3150*/  @!P3 FSEL R2, R0, 0.78539818525314331055, !P0 ;  /* 0x3f490fdb0002b808 */ /* 0x000fe40004000000 */
[----:B------:R-:W-:Y:S02]  /*3160*/  @!P1 FSEL R2, RZ, 3.1415927410125732422, P0 ;  /* 0x40490fdbff029808 */ /* 0x000fe40000000000 */
[----:B------:R-:W-:Y:S02]  /*3170*/  FSETP.NAN.FTZ.AND P0, PT, |R3|, |R3|, PT ;  /* 0x400000030300720b */ /* 0x000fe40003f18200 */
[----:B------:R-:W-:-:S04]  /*3180*/  LOP3.LUT R2, R2, 0x80000000, R9, 0xb8, !PT ;  /* 0x8000000002027812 */ /* 0x000fc800078eb809 */
[----:B------:R-:W-:-:S07]  /*3190*/  FSEL R0, R3, R2, P0 ;  /* 0x0000000203007208 */ /* 0x000fce0000000000 */
.L_x_2781:
[----:B------:R-:W-:Y:S05]  /*31a0*/  BSYNC.RECONVERGENT B3 ;  /* 0x0000000000037941 */ /* 0x000fea0003800200 */
.L_x_2777:
[----:B------:R-:W-:Y:S01]  /*31b0*/  ISETP.GE.AND P0, PT, R9, RZ, PT ;  /* 0x000000ff0900720c */ /* 0x000fe20003f06270 */
[----:B------:R-:W-:Y:S01]  /*31c0*/  FADD.FTZ R12, R12, 0.69314718246459960938 ;  /* 0x3f3172180c0c7421 */ /* 0x000fe20000010000 */
[----:B------:R-:W-:-:S11]  /*31d0*/  FADD.FTZ R0, |R0|, -RZ ;  /* 0x800000ff00007221 */ /* 0x000fd60000010200 */
[----:B------:R-:W-:Y:S01]  /*31e0*/  @P0 FADD.FTZ R12, -R12, -RZ ;  /* 0x800000ff0c0c0221 */ /* 0x000fe20000010100 */
[----:B------:R-:W-:Y:S06]  /*31f0*/  BRA `(.L_x_2775) ;  /* 0x0000001800047947 */ /* 0x000fec0003800000 */
.L_x_2776:
[----:B------:R-:W-:Y:S02]  /*3200*/  FSETP.NEU.FTZ.AND P0, PT, R11, 1, PT ;  /* 0x3f8000000b00780b */ /* 0x000fe40003f1d000 */
[----:B------:R-:W-:-:S04]  /*3210*/  FSETP.NEU.FTZ.AND P1, PT, R9, RZ, PT ;  /* 0x000000ff0900720b */ /* 0x000fc80003f3d000 */
[----:B------:R-:W-:-:S13]  /*3220*/  PLOP3.LUT P0, PT, P0, P1, PT, 0xf8, 0x8f ;  /* 0x00000000008f781c */ /* 0x000fda0000703f70 */
[----:B------:R-:W-:Y:S01]  /*3230*/  @!P0 FADD.FTZ R12, -R9, -RZ ;  /* 0x800000ff090c8221 */ /* 0x000fe20000010100 */
[----:B------:R-:W-:Y:S01]  /*3240*/  @!P0 IMAD.MOV.U32 R0, RZ, RZ, RZ ;  /* 0x000000ffff008224 */ /* 0x000fe200078e00ff */
[----:B------:R-:W-:Y:S06]  /*3250*/  @!P0 BRA `(.L_x_2775) ;  /* 0x0000001400ec8947 */ /* 0x000fec0003800000 */
[----:B------:R-:W-:Y:S02]  /*3260*/  FSETP.GEU.FTZ.AND P0, PT, R10, 0.00021143197955098003149, PT ;  /* 0x395db3d70a00780b */ /* 0x000fe40003f1e000 */
[----:B------:R-:W-:-:S04]  /*3270*/  FSETP.GEU.FTZ.AND P1, PT, |R9|, 0.00021143197955098003149, PT ;  /* 0x395db3d70900780b */ /* 0x000fc80003f3e200 */
[----:B------:R-:W-:-:S13]  /*3280*/  PLOP3.LUT P0, PT, P0, P1, PT, 0xf8, 0x8f ;  /* 0x00000000008f781c */ /* 0x000fda0000703f70 */
[----:B------:R-:W-:Y:S01]  /*3290*/  @!P0 FADD.FTZ R0, -R11, 6.1232342629258392722e-17 ;  /* 0x248d31320b008421 */ /* 0x000fe20000010100 */
[----:B------:R-:W-:-:S03]  /*32a0*/  @!P0 FADD.FTZ R12, -R9, -RZ ;  /* 0x800000ff090c8221 */ /* 0x000fc60000010100 */
[----:B------:R-:W-:Y:S01]  /*32b0*/  @!P0 FADD.FTZ R0, R0, 1.5707963705062866211 ;  /* 0x3fc90fdb00008421 */ /* 0x000fe20000010000 */
[----:B------:R-:W-:Y:S06]  /*32c0*/  @!P0 BRA `(.L_x_2775) ;  /* 0x0000001400d08947 */ /* 0x000fec0003800000 */
[C---:B------:R-:W-:Y:S01]  /*32d0*/  FADD.FTZ R0, R10.reuse, 1 ;  /* 0x3f8000000a007421 */ /* 0x040fe20000010000 */
[----:B------:R-:W-:Y:S01]  /*32e0*/  FADD.FTZ R2, |R3|, -RZ ;  /* 0x800000ff03027221 */ /* 0x000fe20000010200 */
[----:B------:R-:W-:Y:S01]  /*32f0*/  FADD.FTZ R5, R10, -1 ;  /* 0xbf8000000a057421 */ /* 0x000fe20000010000 */
[----:B------:R-:W-:Y:S01]  /*3300*/  BSSY.RECONVERGENT B0, `(.L_x_2787) ;  /* 0x0000095000007945 */ /* 0x000fe20003800200 */
[----:B------:R-:W-:Y:S02]  /*3310*/  FADD.FTZ R7, |R0|, -RZ ;  /* 0x800000ff00077221 */ /* 0x000fe40000010200 */
[----:B------:R-:W-:-:S03]  /*3320*/  FADD.FTZ R13, |R5|, -RZ ;  /* 0x800000ff050d7221 */ /* 0x000fc60000010200 */
[C---:B------:R-:W-:Y:S02]  /*3330*/  VIMNMX R4, PT, PT, R2.reuse, R7, !PT ;  /* 0x0000000702047248 */ /* 0x040fe40007fe0100 */
[----:B------:R-:W-:Y:S02]  /*3340*/  VIMNMX R14, PT, PT, R2, R13, !PT ;  /* 0x0000000d020e7248 */ /* 0x000fe40007fe0100 */
[----:B------:R-:W-:Y:S02]  /*3350*/  LOP3.LUT R6, R4, 0xfe000000, RZ, 0xc0, !PT ;  /* 0xfe00000004067812 */ /* 0x000fe400078ec0ff */
[----:B------:R-:W-:Y:S02]  /*3360*/  VIMNMX R7, PT, PT, R2, R7, PT ;  /* 0x0000000702077248 */ /* 0x000fe40003fe0100 */
[----:B------:R-:W-:Y:S02]  /*3370*/  LOP3.LUT R8, R6, 0x7e800000, RZ, 0x3c, !PT ;  /* 0x7e80000006087812 */ /* 0x000fe400078e3cff */
[----:B------:R-:W-:-:S02]  /*3380*/  LOP3.LUT R15, R14, 0xfe000000, RZ, 0xc0, !PT ;  /* 0xfe0000000e0f7812 */ /* 0x000fc400078ec0ff */
[----:B------:R-:W-:Y:S01]  /*3390*/  VIMNMX R12, PT, PT, R2, R13, PT ;  /* 0x0000000d020c7248 */ /* 0x000fe20003fe0100 */
[-C--:B------:R-:W-:Y:S01]  /*33a0*/  FMUL.FTZ R2, R7, R8.reuse ;  /* 0x0000000807027220 */ /* 0x080fe20000410000 */
[----:B------:R-:W-:Y:S01]  /*33b0*/  LOP3.LUT R19, R15, 0x7e800000, RZ, 0x3c, !PT ;  /* 0x7e8000000f137812 */ /* 0x000fe200078e3cff */
[----:B------:R-:W-:Y:S01]  /*33c0*/  FMUL.FTZ R8, R4, R8 ;  /* 0x0000000804087220 */ /* 0x000fe20000410000 */
[C---:B------:R-:W-:Y:S01]  /*33d0*/  FSETP.NEU.FTZ.AND P0, PT, R7.reuse, RZ, PT ;  /* 0x000000ff0700720b */ /* 0x040fe20003f1d000 */
[----:B------:R-:W-:Y:S01]  /*33e0*/  FMUL.FTZ R13, R2, R2 ;  /* 0x00000002020d7220 */ /* 0x000fe20000410000 */
[C---:B------:R-:W-:Y:S01]  /*33f0*/  FSETP.NEU.FTZ.AND P2, PT, R12.reuse, RZ, PT ;  /* 0x000000ff0c00720b */ /* 0x040fe20003f5d000 */
[-C--:B------:R-:W-:Y:S01]  /*3400*/  FMUL.FTZ R2, R12, R19.reuse ;  /* 0x000000130c027220 */ /* 0x080fe20000410000 */
[----:B------:R-:W-:Y:S01]  /*3410*/  FMUL.FTZ R19, R14, R19 ;  /* 0x000000130e137220 */ /* 0x000fe20000410000 */
[----:B------:R-:W-:Y:S01]  /*3420*/  FFMA.FTZ R13, R8, R8, R13 ;  /* 0x00000008080d7223 */ /* 0x000fe2000001000d */
[----:B------:R-:W-:Y:S01]  /*3430*/  LOP3.LUT R6, R6, 0x800000, RZ, 0xfc, !PT ;  /* 0x0080000006067812 */ /* 0x000fe200078efcff */
[----:B------:R-:W-:Y:S01]  /*3440*/  FMUL.FTZ R2, R2, R2 ;  /* 0x0000000202027220 */ /* 0x000fe20000410000 */
[----:B------:R-:W-:-:S03]  /*3450*/  FSETP.NEU.FTZ.AND P1, PT, R7, +INF , PT ;  /* 0x7f8000000700780b */ /* 0x000fc60003f3d000 */
[----:B------:R-:W-:Y:S01]  /*3460*/  FFMA.FTZ R19, R19, R19, R2 ;  /* 0x0000001313137223 */ /* 0x000fe20000010002 */
[----:B------:R-:W0:Y:S01]  /*3470*/  MUFU.SQRT R13, R13 ;  /* 0x0000000d000d7308 */ /* 0x000e220000002000 */
[----:B------:R-:W-:-:S07]  /*3480*/  LOP3.LUT R2, R15, 0x800000, RZ, 0xfc, !PT ;  /* 0x008000000f027812 */ /* 0x000fce00078efcff */
[----:B------:R-:W1:Y:S01]  /*3490*/  MUFU.SQRT R19, R19 ;  /* 0x0000001300137308 */ /* 0x000e620000002000 */
[----:B0-----:R-:W-:Y:S01]  /*34a0*/  @P0 FMUL.FTZ R4, R13, R6 ;  /* 0x000000060d040220 */ /* 0x001fe20000410000 */
[----:B------:R-:W-:-:S04]  /*34b0*/  FSETP.NEU.FTZ.AND P0, PT, R12, +INF , PT ;  /* 0x7f8000000c00780b */ /* 0x000fc80003f1d000 */
[----:B------:R-:W-:Y:S01]  /*34c0*/  FSEL R7, R4, +INF , P1 ;  /* 0x7f80000004077808 */ /* 0x000fe20000800000 */
[----:B-1----:R-:W-:-:S05]  /*34d0*/  @P2 FMUL.FTZ R14, R19, R2 ;  /* 0x00000002130e2220 */ /* 0x002fca0000410000 */
[----:B------:R-:W-:-:S05]  /*34e0*/  FSEL R2, R14, +INF , P0 ;  /* 0x7f8000000e027808 */ /* 0x000fca0000000000 */
[----:B------:R-:W-:-:S04]  /*34f0*/  FADD.FTZ R4, R7, R2 ;  /* 0x0000000207047221 */ /* 0x000fc80000010000 */
[----:B------:R-:W-:-:S05]  /*3500*/  FMUL.FTZ R4, R4, 0.5 ;  /* 0x3f00000004047820 */ /* 0x000fca0000410000 */
[----:B------:R-:W-:-:S04]  /*3510*/  FMNMX.NAN R13, R4, 1, !PT ;  /* 0x3f800000040d7809 */ /* 0x000fc80007820000 */
[----:B------:R-:W-:-:S13]  /*3520*/  FSETP.GEU.FTZ.AND P0, PT, R13, 10, PT ;  /* 0x412000000d00780b */ /* 0x000fda0003f1e000 */
[----:B------:R-:W-:Y:S05]  /*3530*/  @P0 BRA `(.L_x_2788) ;  /* 0x0000000400b00947 */ /* 0x000fea0003800000 */
[----:B------:R-:W-:Y:S02]  /*3540*/  FSETP.NEU.FTZ.AND P0, PT, R10, 1, PT ;  /* 0x3f8000000a00780b */ /* 0x000fe40003f1d000 */
[----:B------:R-:W-:-:S04]  /*3550*/  FSETP.GEU.FTZ.AND P1, PT, |R9|, 1.1102230246251565404e-16, PT ;  /* 0x250000000900780b */ /* 0x000fc80003f3e200 */
[----:B------:R-:W-:-:S13]  /*3560*/  PLOP3.LUT P0, PT, P0, P1, PT, 0xf8, 0x8f ;  /* 0x00000000008f781c */ /* 0x000fda0000703f70 */
[----:B------:R0:W1:Y:S01]  /*3570*/  @!P0 MUFU.SQRT R12, R3 ;  /* 0x00000003000c8308 */ /* 0x0000620000002000 */
[----:B------:R-:W-:Y:S05]  /*3580*/  @!P0 BRA `(.L_x_2789) ;  /* 0x0000000400b08947 */ /* 0x000fea0003800000 */
[----:B------:R-:W-:-:S05]  /*3590*/  FMUL.FTZ R4, |R5|, 1.1920928955078125e-07 ;  /* 0x3400000005047820 */ /* 0x000fca0000410200 */
[----:B------:R-:W-:-:S13]  /*35a0*/  FSETP.GE.FTZ.AND P0, PT, |R9|, R4, PT ;  /* 0x000000040900720b */ /* 0x000fda0003f16200 */
[----:B------:R-:W-:Y:S05]  /*35b0*/  @!P0 BRA `(.L_x_2790) ;  /* 0x0000000000f08947 */ /* 0x000fea0003800000 */
[----:B------:R-:W-:Y:S01]  /*35c0*/  FADD.FTZ R23, -R10, 1 ;  /* 0x3f8000000a177421 */ /* 0x000fe20000010100 */
[----:B------:R-:W-:Y:S01]  /*35d0*/  FSETP.GEU.FTZ.AND P0, PT, R0, RZ, PT ;  /* 0x000000ff0000720b */ /* 0x000fe20003f1e000 */
[----:B------:R-:W-:Y:S01]  /*35e0*/  BSSY.RECONVERGENT B1, `(.L_x_2791) ;  /* 0x000000e000017945 */ /* 0x000fe20003800200 */
[----:B------:R-:W-:Y:S02]  /*35f0*/  FADD.FTZ R19, R13, 1 ;  /* 0x3f8000000d137421 */ /* 0x000fe40000010000 */
[----:B------:R-:W-:-:S09]  /*3600*/  FSETP.GEU.FTZ.AND P1, PT, R23, RZ, PT ;  /* 0x000000ff1700720b */ /* 0x000fd20003f3e000 */
[----:B------:R-:W-:-:S04]  /*3610*/  @!P0 FADD.FTZ R4, -R0, R7 ;  /* 0x0000000700048221 */ /* 0x000fc80000010100 */
[----:B------:R-:W-:Y:S01]  /*3620*/  @!P1 FADD.FTZ R6, R2, -R23 ;  /* 0x8000001702069221 */ /* 0x000fe20000010000 */
[----:B------:R-:W-:-:S03]  /*3630*/  @!P0 FMUL.FTZ R4, R4, 0.5 ;  /* 0x3f00000004048820 */ /* 0x000fc60000410000 */
[----:B------:R-:W-:Y:S01]  /*3640*/  @!P1 FMUL.FTZ R15, R6, 0.5 ;  /* 0x3f000000060f9820 */ /* 0x000fe20000410000 */
[----:B------:R-:W-:Y:S06]  /*3650*/  @!P0 BRA `(.L_x_2792) ;  /* 0x0000000000188947 */ /* 0x000fec0003800000 */
[----:B------:R-:W-:-:S13]  /*3660*/  FSETP.NEU.FTZ.AND P0, PT, R0, RZ, PT ;  /* 0x000000ff0000720b */ /* 0x000fda0003f1d000 */
[----:B------:R-:W-:Y:S01]  /*3670*/  @P0 FADD.FTZ R8, R0, R7 ;  /* 0x0000000700080221 */ /* 0x000fe20000010000 */
[C---:B------:R-:W-:Y:S01]  /*3680*/  @P0 FMUL.FTZ R6, R9.reuse, R9 ;  /* 0x0000000909060220 */ /* 0x040fe20000410000 */
[----:B------:R-:W-:Y:S02]  /*3690*/  @!P0 FMUL.FTZ R4, |R9|, 0.5 ;  /* 0x3f00000009048820 */ /* 0x000fe40000410200 */
[----:B------:R-:W2:Y:S02]  /*36a0*/  @P0 MUFU.RCP R21, R8 ;  /* 0x0000000800150308 */ /* 0x000ea40000001000 */
[----:B--2---:R-:W-:-:S07]  /*36b0*/  @P0 FMUL.FTZ.D2 R4, R6, R21 ;  /* 0x0000001506040220 */ /* 0x004fce0000310000 */
.L_x_2792:
[----:B------:R-:W-:Y:S05]  /*36c0*/  BSYNC.RECONVERGENT B1 ;  /* 0x0000000000017941 */ /* 0x000fea0003800200 */
.L_x_2791:
[----:B------:R-:W-:Y:S04]  /*36d0*/  BSSY.RECONVERGENT B1, `(.L_x_2793) ;  /* 0x0000008000017945 */ /* 0x000fe80003800200 */
[----:B------:R-:W-:Y:S05]  /*36e0*/  @!P1 BRA `(.L_x_2794) ;  /* 0x0000000000189947 */ /* 0x000fea0003800000 */
[----:B------:R-:W-:-:S13]  /*36f0*/  FSETP.NEU.FTZ.AND P0, PT, R23, RZ, PT ;  /* 0x000000ff1700720b */ /* 0x000fda0003f1d000 */
[----:B------:R-:W-:Y:S01]  /*3700*/  @P0 FADD.FTZ R6, R2, R23 ;  /* 0x0000001702060221 */ /* 0x000fe20000010000 */
[C---:B------:R-:W-:Y:S01]  /*3710*/  @P0 FMUL.FTZ R21, R9.reuse, R9 ;  /* 0x0000000909150220 */ /* 0x040fe20000410000 */
[----:B------:R-:W-:-:S04]  /*3720*/  @!P0 FMUL.FTZ R15, |R9|, 0.5 ;  /* 0x3f000000090f8820 */ /* 0x000fc80000410200 */
[----:B------:R-:W2:Y:S02]  /*3730*/  @P0 MUFU.RCP R6, R6 ;  /* 0x0000000600060308 */ /* 0x000ea40000001000 */
[----:B--2---:R-:W-:-:S07]  /*3740*/  @P0 FMUL.FTZ.D2 R15, R21, R6 ;  /* 0x00000006150f0220 */ /* 0x004fce0000310000 */
.L_x_2794:
[----:B------:R-:W-:Y:S05]  /*3750*/  BSYNC.RECONVERGENT B1 ;  /* 0x0000000000017941 */ /* 0x000fea0003800200 */
.L_x_2793:
[----:B------:R-:W-:Y:S01]  /*3760*/  FADD.FTZ R4, R15, R4 ;  /* 0x000000040f047221 */ /* 0x000fe20000010000 */
[----:B------:R-:W-:Y:S01]  /*3770*/  HFMA2 R15, -RZ, RZ, 1.875, 0 ;  /* 0x3f800000ff0f7431 */ /* 0x000fe200000001ff */
[----:B------:R-:W-:Y:S02]  /*3780*/  MOV R21, 0x3d39bf78 ;  /* 0x3d39bf7800157802 */ /* 0x000fe40000000f00 */
[----:B------:R-:W-:-:S06]  /*3790*/  FMUL.FTZ R19, R4, R19 ;  /* 0x0000001304137220 */ /* 0x000fcc0000410000 */
[----:B------:R-:W2:Y:S02]  /*37a0*/  MUFU.SQRT R19, R19 ;  /* 0x0000001300137308 */ /* 0x000ea40000002000 */
[----:B--2---:R-:W-:-:S04]  /*37b0*/  FADD.FTZ R23, R4, R19 ;  /* 0x0000001304177221 */ /* 0x004fc80000010000 */
[C---:B------:R-:W-:Y:S01]  /*37c0*/  FADD.FTZ.RZ R4, R23.reuse, 1 ;  /* 0x3f80000017047421 */ /* 0x040fe2000001c000 */
[----:B------:R-:W-:-:S04]  /*37d0*/  ISETP.GE.U32.AND P0, PT, R23, 0x7f800000, PT ;  /* 0x7f8000001700780c */ /* 0x000fc80003f06070 */
[----:B------:R-:W-:-:S04]  /*37e0*/  IADD3 R4, PT, PT, R4, -0x3f400000, RZ ;  /* 0xc0c0000004047810 */ /* 0x000fc80007ffe0ff */
[----:B------:R-:W-:-:S04]  /*37f0*/  LOP3.LUT R4, R4, 0xff800000, RZ, 0xc0, !PT ;  /* 0xff80000004047812 */ /* 0x000fc800078ec0ff */
[----:B------:R-:W-:Y:S01]  /*3800*/  IADD3 R8, PT, PT, -R4, 0x40800000, RZ ;  /* 0x4080000004087810 */ /* 0x000fe20007ffe1ff */
[----:B------:R-:W-:Y:S01]  /*3810*/  IMAD.IADD R6, R23, 0x1, -R4 ;  /* 0x0000000117067824 */ /* 0x000fe200078e0a04 */
[----:B------:R-:W-:-:S03]  /*3820*/  I2FP.F32.S32 R4, R4 ;  /* 0x0000000400047245 */ /* 0x000fc60000201400 */
[----:B------:R-:W-:Y:S02]  /*3830*/  FFMA.FTZ R15, R8, 0.25, -R15 ;  /* 0x3e800000080f7823 */ /* 0x000fe4000001080f */
[----:B------:R-:W-:Y:S02]  /*3840*/  FMUL.FTZ R4, R4, 1.1920928955078125e-07 ;  /* 0x3400000004047820 */ /* 0x000fe40000410000 */
[----:B------:R-:W-:-:S04]  /*3850*/  FADD.FTZ R6, R6, R15 ;  /* 0x0000000f06067221 */ /* 0x000fc80000010000 */
[----:B------:R-:W-:-:S04]  /*3860*/  FFMA.FTZ R15, R6, -R21, 0.10546888411045074463 ;  /* 0x3dd80012060f7423 */ /* 0x000fc80000010815 */
[----:B------:R-:W-:-:S04]  /*3870*/  FFMA.FTZ R15, R6, R15, -0.13229703903198242188 ;  /* 0xbe0778e0060f7423 */ /* 0x000fc8000001000f */
[----:B------:R-:W-:-:S04]  /*3880*/  FFMA.FTZ R15, R6, R15, 0.14491446316242218018 ;  /* 0x3e146475060f7423 */ /* 0x000fc8000001000f */
[----:B------:R-:W-:-:S04]  /*3890*/  FFMA.FTZ R15, R6, R15, -0.16641564667224884033 ;  /* 0xbe2a68dd060f7423 */ /* 0x000fc8000001000f */
[----:B------:R-:W-:-:S04]  /*38a0*/  FFMA.FTZ R15, R6, R15, 0.19988867640495300293 ;  /* 0x3e4caf9e060f7423 */ /* 0x000fc8000001000f */
[----:B------:R-:W-:-:S04]  /*38b0*/  FFMA.FTZ R15, R6, R15, -0.25000196695327758789 ;  /* 0xbe800042060f7423 */ /* 0x000fc8000001000f */
[----:B------:R-:W-:-:S04]  /*38c0*/  FFMA.FTZ R15, R6, R15, 0.33333510160446166992 ;  /* 0x3eaaaae6060f7423 */ /* 0x000fc8000001000f */
[----:B------:R-:W-:-:S04]  /*38d0*/  FFMA.FTZ R15, R6, R15, -0.5 ;  /* 0xbf000000060f7423 */ /* 0x000fc8000001000f */
[----:B------:R-:W-:-:S04]  /*38e0*/  FMUL.FTZ R15, R6, R15 ;  /* 0x0000000f060f7220 */ /* 0x000fc80000410000 */
[----:B------:R-:W-:-:S04]  /*38f0*/  FFMA.FTZ R15, R6, R15, R6 ;  /* 0x0000000f060f7223 */ /* 0x000fc80000010006 */
[----:B-1----:R-:W-:Y:S01]  /*3900*/  FFMA.FTZ R12, R4, 0.69314718246459960938, R15 ;  /* 0x3f317218040c7823 */ /* 0x002fe2000001000f */
[----:B------:R-:W-:Y:S06]  /*3910*/  @!P0 BRA `(.L_x_2789) ;  /* 0x0000000000cc8947 */ /* 0x000fec0003800000 */
[C---:B------:R-:W-:Y:S02]  /*3920*/  ISETP.GT.AND P0, PT, R23.reuse, -0x40800000, PT ;  /* 0xbf8000001700780c */ /* 0x040fe40003f04270 */
[----:B------:R-:W-:Y:S02]  /*3930*/  MOV R4, 0x7f800000 ;  /* 0x7f80000000047802 */ /* 0x000fe40000000f00 */
[----:B------:R-:W-:-:S09]  /*3940*/  FSETP.NEU.FTZ.AND P1, PT, R23, RZ, PT ;  /* 0x000000ff1700720b */ /* 0x000fd20003f3d000 */
[----:B------:R-:W-:-:S05]  /*3950*/  @P0 FFMA.FTZ R12, R23, R4, +INF ;  /* 0x7f800000170c0423 */ /* 0x000fca0000010004 */
[----:B------:R-:W-:Y:S01]  /*3960*/  FSEL R12, R12, -RZ, P1 ;  /* 0x800000ff0c0c7208 */ /* 0x000fe20000800000 */
[----:B------:R-:W-:Y:S06]  /*3970*/  BRA `(.L_x_2789) ;  /* 0x0000000000b47947 */ /* 0x000fec0003800000 */
.L_x_2790:
[----:B------:R-:W-:-:S13]  /*3980*/  FSETP.GEU.FTZ.AND P0, PT, R10, 1, PT ;  /* 0x3f8000000a00780b */ /* 0x000fda0003f1e000 */
[----:B------:R-:W-:-:S04]  /*3990*/  @!P0 FADD.FTZ R15, -R10, 1 ;  /* 0x3f8000000a0f8421 */ /* 0x000fc80000010100 */
[----:B------:R-:W-:-:S06]  /*39a0*/  @!P0 FMUL.FTZ R4, R0, R15 ;  /* 0x0000000f00048220 */ /* 0x000fcc0000410000 */
[----:B------:R-:W1:Y:S08]  /*39b0*/  @!P0 MUFU.SQRT R4, R4 ;  /* 0x0000000400048308 */ /* 0x000e700000002000 */
[----:B-1----:R-:W1:Y:S02]  /*39c0*/  @!P0 MUFU.RCP R12, R4 ;  /* 0x00000004000c8308 */ /* 0x002e640000001000 */
[----:B-1----:R-:W-:Y:S01]  /*39d0*/  @!P0 FMUL.FTZ R12, |R9|, R12 ;  /* 0x0000000c090c8220 */ /* 0x002fe20000410200 */
[----:B------:R-:W-:Y:S06]  /*39e0*/  @!P0 BRA `(.L_x_2789) ;  /* 0x0000000000988947 */ /* 0x000fec0003800000 */
[----:B------:R-:W-:Y:S01]  /*39f0*/  FMUL.FTZ R4, R0, R5 ;  /* 0x0000000500047220 */ /* 0x000fe20000410000 */
[----:B------:R-:W-:Y:S02]  /*3a00*/  HFMA2 R15, -RZ, RZ, 1.875, 0 ;  /* 0x3f800000ff0f7431 */ /* 0x000fe400000001ff */
[----:B------:R-:W-:-:S03]  /*3a10*/  IMAD.MOV.U32 R21, RZ, RZ, 0x3d39bf78 ;  /* 0x3d39bf78ff157424 */ /* 0x000fc600078e00ff */
[----:B------:R-:W1:Y:S02]  /*3a20*/  MUFU.SQRT R4, R4 ;  /* 0x0000000400047308 */ /* 0x000e640000002000 */
[----:B-1----:R-:W-:-:S04]  /*3a30*/  FADD.FTZ R19, R5, R4 ;  /* 0x0000000405137221 */ /* 0x002fc80000010000 */
[C---:B------:R-:W-:Y:S01]  /*3a40*/  FADD.FTZ.RZ R6, R19.reuse, 1 ;  /* 0x3f80000013067421 */ /* 0x040fe2000001c000 */
[----:B------:R-:W-:-:S03]  /*3a50*/  ISETP.GE.U32.AND P0, PT, R19, 0x7f800000, PT ;  /* 0x7f8000001300780c */ /* 0x000fc60003f06070 */
[----:B------:R-:W-:-:S05]  /*3a60*/  VIADD R6, R6, 0xc0c00000 ;  /* 0xc0c0000006067836 */ /* 0x000fca0000000000 */
[----:B------:R-:W-:-:S04]  /*3a70*/  LOP3.LUT R6, R6, 0xff800000, RZ, 0xc0, !PT ;  /* 0xff80000006067812 */ /* 0x000fc800078ec0ff */
[----:B------:R-:W-:Y:S02]  /*3a80*/  IADD3 R12, PT, PT, -R6, 0x40800000, RZ ;  /* 0x40800000060c7810 */ /* 0x000fe40007ffe1ff */
[-C--:B------:R-:W-:Y:S02]  /*3a90*/  IADD3 R8, PT, PT, R19, -R6.reuse, RZ ;  /* 0x8000000613087210 */ /* 0x080fe40007ffe0ff */
[----:B------:R-:W-:Y:S01]  /*3aa0*/  I2FP.F32.S32 R6, R6 ;  /* 0x0000000600067245 */ /* 0x000fe20000201400 */
[----:B------:R-:W-:-:S04]  /*3ab0*/  FFMA.FTZ R15, R12, 0.25, -R15 ;  /* 0x3e8000000c0f7823 */ /* 0x000fc8000001080f */
[----:B------:R-:W-:Y:S01]  /*3ac0*/  FADD.FTZ R8, R8, R15 ;  /* 0x0000000f08087221 */ /* 0x000fe20000010000 */
[----:B------:R-:W-:-:S03]  /*3ad0*/  FMUL.FTZ R6, R6, 1.1920928955078125e-07 ;  /* 0x3400000006067820 */ /* 0x000fc60000410000 */
        /* <DEDUP_REMOVED lines=10> */
[----:B------:R-:W-:Y:S01]  /*3b80*/  FFMA.FTZ R12, R6, 0.69314718246459960938, R15 ;  /* 0x3f317218060c7823 */ /* 0x000fe2000001000f */
[----:B------:R-:W-:Y:S06]  /*3b90*/  @!P0 BRA `(.L_x_2789) ;  /* 0x00000000002c8947 */ /* 0x000fec0003800000 */
[C---:B------:R-:W-:Y:S02]  /*3ba0*/  ISETP.GT.AND P0, PT, R19.reuse, -0x40800000, PT ;  /* 0xbf8000001300780c */ /* 0x040fe40003f04270 */
[----:B------:R-:W-:Y:S02]  /*3bb0*/  MOV R4, 0x7f800000 ;  /* 0x7f80000000047802 */ /* 0x000fe40000000f00 */
[----:B------:R-:W-:-:S09]  /*3bc0*/  FSETP.NEU.FTZ.AND P1, PT, R19, RZ, PT ;  /* 0x000000ff1300720b */ /* 0x000fd20003f3d000 */
[----:B------:R-:W-:-:S05]  /*3bd0*/  @P0 FFMA.FTZ R12, R19, R4, +INF ;  /* 0x7f800000130c0423 */ /* 0x000fca0000010004 */
[----:B------:R-:W-:Y:S01]  /*3be0*/  FSEL R12, R12, -RZ, P1 ;  /* 0x800000ff0c0c7208 */ /* 0x000fe20000800000 */
[----:B------:R-:W-:Y:S06]  /*3bf0*/  BRA `(.L_x_2789) ;  /* 0x0000000000147947 */ /* 0x000fec0003800000 */
.L_x_2788:
[----:B------:R-:W-:-:S06]  /*3c00*/  FFMA.FTZ R4, R13, R13, -1 ;  /* 0xbf8000000d047423 */ /* 0x000fcc000001000d */
[----:B------:R-:W0:Y:S02]  /*3c10*/  MUFU.SQRT R4, R4 ;  /* 0x0000000400047308 */ /* 0x000e240000002000 */
[----:B0-----:R-:W-:-:S06]  /*3c20*/  FADD.FTZ R6, R13, R4 ;  /* 0x000000040d067221 */ /* 0x001fcc0000010000 */
[----:B------:R-:W0:Y:S02]  /*3c30*/  MUFU.LG2 R6, R6 ;  /* 0x0000000600067308 */ /* 0x000e240000000c00 */
[----:B0-----:R-:W-:-:S07]  /*3c40*/  FMUL.FTZ R12, R6, 0.69314718246459960938 ;  /* 0x3f317218060c7820 */ /* 0x001fce0000410000 */
.L_x_2789:
[----:B------:R-:W-:Y:S05]  /*3c50*/  BSYNC.RECONVERGENT B0 ;  /* 0x0000000000007941 */ /* 0x000fea0003800200 */
.L_x_2787:
[C---:B------:R-:W-:Y:S01]  /*3c60*/  FSETP.GEU.FTZ.AND P0, PT, R10.reuse, 4.336808689942017736e-19, PT ;  /* 0x210000000a00780b */ /* 0x040fe20003f1e000 */
[----:B------:R-:W-:Y:S04]  /*3c70*/  BSSY.RECONVERGENT B3, `(.L_x_2795) ;  /* 0x00000d7000037945 */ /* 0x000fe80003800200 */
[----:B------:R-:W-:Y:S08]  /*3c80*/  BSSY.RELIABLE B0, `(.L_x_2796) ;  /* 0x000003a000007945 */ /* 0x000ff00003800100 */
[----:B------:R-:W-:Y:S01]  /*3c90*/  @!P0 FMUL.FTZ R10, R10, 16777216 ;  /* 0x4b8000000a0a8820 */ /* 0x000fe20000410000 */
[----:B------:R-:W-:Y:S01]  /*3ca0*/  @!P0 FMUL.FTZ R15, R13, 16777216 ;  /* 0x4b8000000d0f8820 */ /* 0x000fe20000410000 */
[----:B------:R-:W-:Y:S06]  /*3cb0*/  @!P0 BRA `(.L_x_2797) ;  /* 0x0000000000d88947 */ /* 0x000fec0003800000 */
[----:B------:R-:W2:Y:S02]  /*3cc0*/  MUFU.RCP R15, R13 ;  /* 0x0000000d000f7308 */ /* 0x000ea40000001000 */
[----:B--2---:R-:W-:-:S05]  /*3cd0*/  FMUL.FTZ R15, R10, R15 ;  /* 0x0000000f0a0f7220 */ /* 0x004fca0000410000 */
[----:B------:R-:W-:-:S13]  /*3ce0*/  FSETP.GT.FTZ.AND P0, PT, R15, 0.64170002937316894531, PT ;  /* 0x3f2446740f00780b */ /* 0x000fda0003f14000 */
[----:B------:R-:W-:Y:S05]  /*3cf0*/  @!P0 BREAK.RELIABLE B0 ;  /* 0x0000000000008942 */ /* 0x000fea0003800100 */
[----:B------:R-:W-:Y:S05]  /*3d00*/  @!P0 BRA `(.L_x_2798) ;  /* 0x00000008004c8947 */ /* 0x000fea0003800000 */
[----:B------:R-:W-:Y:S01]  /*3d10*/  FSETP.NEU.FTZ.AND P1, PT, R10, 1, PT ;  /* 0x3f8000000a00780b */ /* 0x000fe20003f3d000 */
[----:B------:R-:W-:Y:S01]  /*3d20*/  BSSY.RECONVERGENT B1, `(.L_x_2797) ;  /* 0x000002f000017945 */ /* 0x000fe20003800200 */
[----:B------:R-:W-:-:S04]  /*3d30*/  FSETP.GEU.FTZ.AND P0, PT, |R9|, 9.3132257461547851562e-10, PT ;  /* 0x308000000900780b */ /* 0x000fc80003f1e200 */
[----:B------:R-:W-:-:S13]  /*3d40*/  PLOP3.LUT P0, PT, P1, P0, PT, 0xf8, 0x8f ;  /* 0x00000000008f781c */ /* 0x000fda0000f01f70 */
[----:B------:R-:W-:Y:S01]  /*3d50*/  @!P0 FADD.FTZ R4, R13, 1 ;  /* 0x3f8000000d048421 */ /* 0x000fe20000010000 */
[----:B0-----:R-:W-:Y:S01]  /*3d60*/  @!P0 MUFU.SQRT R3, R3 ;  /* 0x0000000300038308 */ /* 0x001fe20000002000 */
[----:B------:R-:W-:Y:S02]  /*3d70*/  @!P0 MOV R10, 0x3f800000 ;  /* 0x3f800000000a8802 */ /* 0x000fe40000000f00 */
[----:B------:R-:W-:-:S06]  /*3d80*/  @!P0 FMUL.FTZ R4, R4, 0.5 ;  /* 0x3f00000004048820 */ /* 0x000fcc0000410000 */
[----:B------:R-:W0:Y:S02]  /*3d90*/  @!P0 MUFU.SQRT R4, R4 ;  /* 0x0000000400048308 */ /* 0x000e240000002000 */
[----:B0-----:R-:W-:Y:S01]  /*3da0*/  @!P0 FMUL.FTZ R15, R3, R4 ;  /* 0x00000004030f8220 */ /* 0x001fe20000410000 */
[----:B------:R-:W-:Y:S06]  /*3db0*/  @!P0 BRA `(.L_x_2799) ;  /* 0x0000000000948947 */ /* 0x000fec0003800000 */
[----:B------:R-:W-:-:S05]  /*3dc0*/  FMUL.FTZ R4, |R5|, 1.1920928955078125e-07 ;  /* 0x3400000005047820 */ /* 0x000fca0000410200 */
[----:B------:R-:W-:-:S13]  /*3dd0*/  FSETP.GE.FTZ.AND P0, PT, |R9|, R4, PT ;  /* 0x000000040900720b */ /* 0x000fda0003f16200 */
[----:B------:R-:W-:Y:S05]  /*3de0*/  @!P0 BRA `(.L_x_2800) ;  /* 0x00000000005c8947 */ /* 0x000fea0003800000 */
[----:B------:R-:W-:Y:S01]  /*3df0*/  FSETP.NEU.FTZ.AND P1, PT, R0, RZ, PT ;  /* 0x000000ff0000720b */ /* 0x000fe20003f3d000 */
[----:B------:R-:W-:Y:S01]  /*3e00*/  BSSY.RECONVERGENT B4, `(.L_x_2801) ;  /* 0x0000011000047945 */ /* 0x000fe20003800200 */
[----:B------:R-:W-:Y:S01]  /*3e10*/  FSETP.GEU.FTZ.AND P0, PT, R5, RZ, PT ;  /* 0x000000ff0500720b */ /* 0x000fe20003f1e000 */
[----:B------:R-:W-:-:S10]  /*3e20*/  FADD.FTZ R13, R10, R13 ;  /* 0x0000000d0a0d7221 */ /* 0x000fd40000010000 */
[----:B------:R-:W-:Y:S01]  /*3e30*/  @P1 FADD.FTZ R7, R0, R7 ;  /* 0x0000000700071221 */ /* 0x000fe20000010000 */
[----:B------:R-:W-:Y:S01]  /*3e40*/  @P1 FMUL.FTZ R4, R9, R9 ;  /* 0x0000000909041220 */ /* 0x000fe20000410000 */
[----:B------:R-:W-:Y:S01]  /*3e50*/  @!P0 FADD.FTZ R3, -R5, R2 ;  /* 0x0000000205038221 */ /* 0x000fe20000010100 */
[----:B------:R-:W-:-:S03]  /*3e60*/  @!P1 FMUL.FTZ R0, |R9|, 0.5 ;  /* 0x3f00000009009820 */ /* 0x000fc60000410200 */
[----:B------:R-:W0:Y:S01]  /*3e70*/  @P1 MUFU.RCP R7, R7 ;  /* 0x0000000700071308 */ /* 0x000e220000001000 */
[----:B------:R-:W-:Y:S01]  /*3e80*/  @!P0 FMUL.FTZ R3, R3, 0.5 ;  /* 0x3f00000003038820 */ /* 0x000fe20000410000 */
[----:B0-----:R-:W-:Y:S01]  /*3e90*/  @P1 FMUL.FTZ.D2 R0, R4, R7 ;  /* 0x0000000704001220 */ /* 0x001fe20000310000 */
[----:B------:R-:W-:Y:S06]  /*3ea0*/  @!P0 BRA `(.L_x_2802) ;  /* 0x0000000000188947 */ /* 0x000fec0003800000 */
[----:B------:R-:W-:-:S13]  /*3eb0*/  FSETP.NEU.FTZ.AND P0, PT, R5, RZ, PT ;  /* 0x000000ff0500720b */ /* 0x000fda0003f1d000 */
[----:B------:R-:W-:Y:S01]  /*3ec0*/  @P0 FADD.FTZ R2, R5, R2 ;  /* 0x0000000205020221 */ /* 0x000fe20000010000 */
[C---:B------:R-:W-:Y:S01]  /*3ed0*/  @P0 FMUL.FTZ R5, R9.reuse, R9 ;  /* 0x0000000909050220 */ /* 0x040fe20000410000 */
[----:B------:R-:W-:-:S04]  /*3ee0*/  @!P0 FMUL.FTZ R3, |R9|, 0.5 ;  /* 0x3f00000009038820 */ /* 0x000fc80000410200 */
[----:B------:R-:W0:Y:S02]  /*3ef0*/  @P0 MUFU.RCP R2, R2 ;  /* 0x0000000200020308 */ /* 0x000e240000001000 */
[----:B0-----:R-:W-:-:S07]  /*3f00*/  @P0 FMUL.FTZ.D2 R3, R5, R2 ;  /* 0x0000000205030220 */ /* 0x001fce0000310000 */
.L_x_2802:
[----:B------:R-:W-:Y:S05]  /*3f10*/  BSYNC.RECONVERGENT B4 ;  /* 0x0000000000047941 */ /* 0x000fea0003800200 */
.L_x_2801:
[----:B------:R-:W-:-:S04]  /*3f20*/  FADD.FTZ R0, R3, R0 ;  /* 0x0000000003007221 */ /* 0x000fc80000010000 */
[----:B------:R-:W-:-:S04]  /*3f30*/  FMUL.FTZ R0, R0, R13 ;  /* 0x0000000d00007220 */ /* 0x000fc80000410000 */
[----:B------:R0:W2:Y:S01]  /*3f40*/  MUFU.SQRT R15, R0 ;  /* 0x00000000000f7308 */ /* 0x0000a20000002000 */
[----:B------:R-:W-:Y:S05]  /*3f50*/  BRA `(.L_x_2799) ;  /* 0x00000000002c7947 */ /* 0x000fea0003800000 */
.L_x_2800:
[----:B------:R-:W-:-:S13]  /*3f60*/  FSETP.GT.FTZ.AND P0, PT, R10, 1, PT ;  /* 0x3f8000000a00780b */ /* 0x000fda0003f14000 */
[----:B------:R-:W-:Y:S01]  /*3f70*/  @P0 FMUL.FTZ R5, R0, R5 ;  /* 0x0000000500050220 */ /* 0x000fe20000410000 */
[----:B------:R-:W-:-:S03]  /*3f80*/  @P0 FMUL.FTZ R3, |R9|, 2.81474976710656000000e+14 ;  /* 0x5780000009030820 */ /* 0x000fc60000410200 */
[----:B------:R-:W0:Y:S01]  /*3f90*/  @P0 MUFU.SQRT R2, R5 ;  /* 0x0000000500020308 */ /* 0x000e220000002000 */
[C---:B------:R-:W-:Y:S01]  /*3fa0*/  @P0 FMUL.FTZ R3, R10.reuse, R3 ;  /* 0x000000030a030220 */ /* 0x040fe20000410000 */
[----:B------:R-:W-:-:S04]  /*3fb0*/  @P0 FMUL.FTZ R10, R10, 2.81474976710656000000e+14 ;  /* 0x578000000a0a0820 */ /* 0x000fc80000410000 */
[----:B------:R-:W-:-:S04]  /*3fc0*/  @!P0 FADD.FTZ R7, -R10, 1 ;  /* 0x3f8000000a078421 */ /* 0x000fc80000010100 */
[----:B------:R-:W-:Y:S01]  /*3fd0*/  @!P0 FMUL.FTZ R7, R0, R7 ;  /* 0x0000000700078220 */ /* 0x000fe20000410000 */
[----:B0-----:R-:W0:Y:S02]  /*3fe0*/  @P0 MUFU.RCP R2, R2 ;  /* 0x0000000200020308 */ /* 0x001e240000001000 */
[----:B0-----:R-:W-:-:S06]  /*3ff0*/  @P0 FMUL.FTZ R15, R3, R2 ;  /* 0x00000002030f0220 */ /* 0x001fcc0000410000 */
[----:B------:R3:W4:Y:S02]  /*4000*/  @!P0 MUFU.SQRT R15, R7 ;  /* 0x00000007000f8308 */ /* 0x0007240000002000 */
.L_x_2799:
[----:B------:R-:W-:Y:S05]  /*4010*/  BSYNC.RECONVERGENT B1 ;  /* 0x0000000000017941 */ /* 0x000fea0003800200 */
.L_x_2797:
[----:B------:R-:W-:Y:S05]  /*4020*/  BSYNC.RELIABLE B0 ;  /* 0x0000000000007941 */ /* 0x000fea0003800100 */
.L_x_2796:
[----:B------:R-:W-:-:S13]  /*4030*/  ISETP.GE.AND P0, PT, R11, RZ, PT ;  /* 0x000000ff0b00720c */ /* 0x000fda0003f06270 */
[----:B------:R-:W-:Y:S05]  /*4040*/  @!P0 BRA `(.L_x_2803) ;  /* 0x0000000000bc8947 */ /* 0x000fea0003800000 */
[----:B0-----:R-:W-:Y:S01]  /*4050*/  FADD.FTZ R0, |R10|, -RZ ;  /* 0x800000ff0a007221 */ /* 0x001fe20000010200 */
[C---:B--2-4-:R-:W-:Y:S01]  /*4060*/  FADD.FTZ R3, |R15|.reuse, -RZ ;  /* 0x800000ff0f037221 */ /* 0x054fe20000010200 */
[----:B------:R-:W-:Y:S01]  /*4070*/  FSETP.GT.FTZ.AND P2, PT, |R15|, |R10|, PT ;  /* 0x4000000a0f00720b */ /* 0x000fe20003f54200 */
[----:B------:R-:W-:Y:S03]  /*4080*/  BSSY.RECONVERGENT B4, `(.L_x_2804) ;  /* 0x000000f000047945 */ /* 0x000fe60003800200 */
[----:B------:R-:W-:Y:S02]  /*4090*/  FSEL R11, R3, R0, P2 ;  /* 0x00000000030b7208 */ /* 0x000fe40001000000 */
[----:B------:R-:W-:Y:S02]  /*40a0*/  FSEL R0, R0, R3, P2 ;  /* 0x0000000300007208 */ /* 0x000fe40001000000 */
[----:B------:R-:W0:Y:S08]  /*40b0*/  MUFU.RCP R2, R11 ;  /* 0x0000000b00027308 */ /* 0x000e300000001000 */
[----:B------:R-:W2:Y:S01]  /*40c0*/  FCHK P0, R0, R11 ;  /* 0x0000000b00007302 */ /* 0x000ea20000000000 */
[----:B0-----:R-:W-:-:S04]  /*40d0*/  FFMA R5, -R11, R2, 1 ;  /* 0x3f8000000b057423 */ /* 0x001fc80000000102 */
[----:B------:R-:W-:-:S04]  /*40e0*/  FFMA R5, R2, R5, R2 ;  /* 0x0000000502057223 */ /* 0x000fc80000000002 */
[----:B------:R-:W-:-:S04]  /*40f0*/  FFMA R2, R0, R5, RZ ;  /* 0x0000000500027223 */ /* 0x000fc800000000ff */
[----:B------:R-:W-:-:S04]  /*4100*/  FFMA R3, -R11, R2, R0 ;  /* 0x000000020b037223 */ /* 0x000fc80000000100 */
[----:B------:R-:W-:Y:S01]  /*4110*/  FFMA R2, R5, R3, R2 ;  /* 0x0000000305027223 */ /* 0x000fe20000000002 */
[----:B--2---:R-:W-:Y:S06]  /*4120*/  @!P0 BRA `(.L_x_2805) ;  /* 0x0000000000108947 */ /* 0x004fec0003800000 */
[----:B------:R-:W-:Y:S01]  /*4130*/  IMAD.MOV.U32 R5, RZ, RZ, R11 ;  /* 0x000000ffff057224 */ /* 0x000fe200078e000b */
[----:B------:R-:W-:-:S07]  /*4140*/  MOV R2, 0x4160 ;  /* 0x0000416000027802 */ /* 0x000fce0000000f00 */
[----:B-1-3--:R-:W-:Y:S05]  /*4150*/  CALL.REL.NOINC `($__internal_0_$__cuda_sm3x_div_rn_ftz_f32_slowpath) ;  /* 0x0000012000ec7944 */ /* 0x00afea0003c00000 */
[----:B------:R-:W-:-:S07]  /*4160*/  MOV R2, R7 ;  /* 0x0000000700027202 */ /* 0x000fce0000000f00 */
.L_x_2805:
[----:B------:R-:W-:Y:S05]  /*4170*/  BSYNC.RECONVERGENT B4 ;  /* 0x0000000000047941 */ /* 0x000fea0003800200 */
.L_x_2804:
[----:B------:R-:W-:Y:S02]  /*4180*/  HFMA2 R3, -RZ, RZ, 0.89990234375, 10328 ;  /* 0x3b33710bff037431 */ /* 0x000fe400000001ff */
[----:B------:R-:W-:Y:S01]  /*4190*/  FMUL.FTZ R0, R2, R2 ;  /* 0x0000000202007220 */ /* 0x000fe20000410000 */
[----:B------:R-:W-:Y:S01]  /*41a0*/  IMAD.MOV.U32 R5, RZ, RZ, 0x3f6ee581 ;  /* 0x3f6ee581ff057424 */ /* 0x000fe200078e00ff */
[C---:B------:R-:W-:Y:S02]  /*41b0*/  ISETP.GE.AND P0, PT, R10.reuse, RZ, PT ;  /* 0x000000ff0a00720c */ /* 0x040fe40003f06270 */
[----:B------:R-:W-:Y:S01]  /*41c0*/  FSETP.NEU.FTZ.AND P3, PT, |R10|, |R15|, PT ;  /* 0x4000000f0a00720b */ /* 0x000fe20003f7d200 */
[----:B------:R-:W-:Y:S01]  /*41d0*/  FADD.FTZ R10, |R15|, |R10| ;  /* 0x4000000a0f0a7221 */ /* 0x000fe20000010200 */
        /* <DEDUP_REMOVED lines=11> */
[----:B------:R-:W-:-:S04]  /*4290*/  FSEL R5, R5, 1.8663789033889770508, P2 ;  /* 0x3feee58105057808 */ /* 0x000fc80001000000 */
[----:B------:R-:W-:Y:S01]  /*42a0*/  FSEL R0, R3, R2, P2 ;  /* 0x0000000203007208 */ /* 0x000fe20001000000 */
[----:B------:R-:W-:-:S04]  /*42b0*/  @!P2 FADD.FTZ R2, -R2, -RZ ;  /* 0x800000ff0202a221 */ /* 0x000fc80000010100 */
        /* <DEDUP_REMOVED lines=8> */
.L_x_2803:
[----:B------:R-:W-:Y:S01]  /*4340*/  FADD.FTZ R10, -R10, -RZ ;  /* 0x800000ff0a0a7221 */ /* 0x000fe20000010100 */
[C---:B--2-4-:R-:W-:Y:S01]  /*4350*/  FADD.FTZ R5, |R15|.reuse, -RZ ;  /* 0x800000ff0f057221 */ /* 0x054fe20000010200 */
[----:B------:R-:W-:Y:S02]  /*4360*/  BSSY.RECONVERGENT B4, `(.L_x_2807) ;  /* 0x0000011000047945 */ /* 0x000fe40003800200 */
[----:B0-----:R-:W-:Y:S01]  /*4370*/  FADD.FTZ R0, |R10|, -RZ ;  /* 0x800000ff0a007221 */ /* 0x001fe20000010200 */
[----:B------:R-:W-:-:S04]  /*4380*/  FSETP.GT.FTZ.AND P2, PT, |R15|, |R10|, PT ;  /* 0x4000000a0f00720b */ /* 0x000fc80003f54200 */
        /* <DEDUP_REMOVED lines=10> */
[----:B------:R-:W-:Y:S02]  /*4430*/  MOV R5, R11 ;  /* 0x0000000b00057202 */ /* 0x000fe40000000f00 */
[----:B------:R-:W-:-:S07]  /*4440*/  MOV R2, 0x4460 ;  /* 0x0000446000027802 */ /* 0x000fce0000000f00 */
[----:B-1-3--:R-:W-:Y:S05]  /*4450*/  CALL.REL.NOINC `($__internal_0_$__cuda_sm3x_div_rn_ftz_f32_slowpath) ;  /* 0x00000120002c7944 */ /* 0x00afea0003c00000 */
[----:B------:R-:W-:-:S07]  /*4460*/  IMAD.MOV.U32 R2, RZ, RZ, R7 ;  /* 0x000000ffff027224 */ /* 0x000fce00078e0007 */
.L_x_2808:
[----:B------:R-:W-:Y:S05]  /*4470*/  BSYNC.RECONVERGENT B4 ;  /* 0x0000000000047941 */ /* 0x000fea0003800200 */
.L_x_2807:
[----:B------:R-:W-:Y:S02]  /*4480*/  HFMA2 R3, -RZ, RZ, 0.89990234375, 10328 ;  /* 0x3b33710bff037431 */ /* 0x000fe400000001ff */
[----:B------:R-:W-:Y:S01]  /*4490*/  FMUL.FTZ R0, R2, R2 ;  /* 0x0000000202007220 */ /* 0x000fe20000410000 */
[----:B------:R-:W-:Y:S02]  /*44a0*/  MOV R5, 0x3f6ee581 ;  /* 0x3f6ee58100057802 */ /* 0x000fe40000000f00 */
[C---:B------:R-:W-:Y:S02]  /*44b0*/  ISETP.GE.AND P0, PT, R10.reuse, RZ, PT ;  /* 0x000000ff0a00720c */ /* 0x040fe40003f06270 */
[C---:B------:R-:W-:Y:S01]  /*44c0*/  FSETP.NEU.FTZ.AND P3, PT, |R10|.reuse, |R15|, PT ;  /* 0x4000000f0a00720b */ /* 0x040fe20003f7d200 */
        /* <DEDUP_REMOVED lines=23> */
.L_x_2798:
[----:B------:R-:W-:-:S13]  /*4640*/  ISETP.GE.AND P0, PT, R11, RZ, PT ;  /* 0x000000ff0b00720c */ /* 0x000fda0003f06270 */
[----:B------:R-:W-:Y:S05]  /*4650*/  @!P0 BRA `(.L_x_2809) ;  /* 0x0000000000708947 */ /* 0x000fea0003800000 */
[----:B------:R-:W-:Y:S01]  /*4660*/  HFMA2 R0, -RZ, RZ, 1.75, 0 ;  /* 0x3f000000ff007431 */ /* 0x000fe200000001ff */
[C---:B------:R-:W-:Y:S01]  /*4670*/  FSETP.GT.FTZ.AND P0, PT, |R15|.reuse, 0.56000000238418579102, PT ;  /* 0x3f0f5c290f00780b */ /* 0x040fe20003f14200 */
[C---:B------:R-:W-:Y:S01]  /*4680*/  FADD.FTZ R4, |R15|.reuse, -RZ ;  /* 0x800000ff0f047221 */ /* 0x040fe20000010200 */
[C---:B------:R-:W-:Y:S02]  /*4690*/  FSETP.NEU.FTZ.AND P1, PT, |R15|.reuse, 1, PT ;  /* 0x3f8000000f00780b */ /* 0x040fe40003f3d200 */
[----:B------:R-:W-:-:S04]  /*46a0*/  FFMA.FTZ R0, |R15|, -R0, 0.5 ;  /* 0x3f0000000f007423 */ /* 0x000fc80000010a00 */
[----:B0-----:R-:W0:Y:S02]  /*46b0*/  MUFU.RSQ R3, R0 ;  /* 0x0000000000037308 */ /* 0x001e240000001400 */
[----:B0-----:R-:W-:Y:S01]  /*46c0*/  FMUL.FTZ R2, R0, R3 ;  /* 0x0000000300027220 */ /* 0x001fe20000410000 */
[----:B------:R-:W-:-:S04]  /*46d0*/  FMUL.FTZ R3, R3, -0.5 ;  /* 0xbf00000003037820 */ /* 0x000fc80000410000 */
[----:B------:R-:W-:-:S04]  /*46e0*/  FFMA.FTZ R3, R2, R3, 0.5 ;  /* 0x3f00000002037423 */ /* 0x000fc80000010003 */
[----:B------:R-:W-:Y:S01]  /*46f0*/  FFMA.FTZ R3, R2, R3, R2 ;  /* 0x0000000302037223 */ /* 0x000fe20000010002 */
[----:B------:R-:W-:-:S04]  /*4700*/  IMAD.MOV.U32 R2, RZ, RZ, 0x3f6ee581 ;  /* 0x3f6ee581ff027424 */ /* 0x000fc800078e00ff */
        /* <DEDUP_REMOVED lines=14> */
[----:B------:R-:W-:-:S04]  /*47f0*/  @!P1 FFMA.FTZ R0, R2, 1.6832555532455444336, R3 ;  /* 0x3fd774eb02009823 */ /* 0x000fc80000010003 */
[----:B------:R-:W-:Y:S01]  /*4800*/  @P0 FADD.FTZ R0, R0, R0 ;  /* 0x0000000000000221 */ /* 0x000fe20000010000 */
[----:B------:R-:W-:Y:S06]  /*4810*/  BRA `(.L_x_2806) ;  /* 0x0000000000707947 */ /* 0x000fec0003800000 */
.L_x_2809:
[----:B0-----:R-:W-:Y:S02]  /*4820*/  HFMA2 R3, -RZ, RZ, 1.75, 0 ;  /* 0x3f000000ff037431 */ /* 0x001fe400000001ff */
[----:B------:R-:W-:-:S04]  /*4830*/  FADD.FTZ R0, -R15, -RZ ;  /* 0x800000ff0f007221 */ /* 0x000fc80000010100 */
[C---:B------:R-:W-:Y:S01]  /*4840*/  FADD.FTZ R5, |R0|.reuse, -RZ ;  /* 0x800000ff00057221 */ /* 0x040fe20000010200 */
[C---:B------:R-:W-:Y:S02]  /*4850*/  FSETP.GT.FTZ.AND P0, PT, |R0|.reuse, 0.56000000238418579102, PT ;  /* 0x3f0f5c290000780b */ /* 0x040fe40003f14200 */
        /* <DEDUP_REMOVED lines=9> */
[----:B------:R-:W-:Y:S02]  /*48f0*/  MOV R3, 0x3d10ecef ;  /* 0x3d10ecef00037802 */ /* 0x000fe40000000f00 */
[----:B------:R-:W-:Y:S02]  /*4900*/  LOP3.LUT R5, R5, 0x80000000, R0, 0xb8, !PT ;  /* 0x8000000005057812 */ /* 0x000fe400078eb800 */
[----:B------:R-:W-:-:S03]  /*4910*/  FSETP.GEU.FTZ.AND P1, PT, R15, -0.56000000238418579102, PT ;  /* 0xbf0f5c290f00780b */ /* 0x000fc60003f3e000 */
        /* <DEDUP_REMOVED lines=10> */
[----:B------:R-:W-:-:S04]  /*49c0*/  @P1 FFMA.FTZ R0, R2, 1.6832555532455444336, R3 ;  /* 0x3fd774eb02001823 */ /* 0x000fc80000010003 */
[----:B------:R-:W-:-:S07]  /*49d0*/  @P0 FADD.FTZ R0, R0, R0 ;  /* 0x0000000000000221 */ /* 0x000fce0000010000 */
.L_x_2806:
[----:B------:R-:W-:Y:S05]  /*49e0*/  BSYNC.RECONVERGENT B3 ;  /* 0x0000000000037941 */ /* 0x000fea0003800200 */
.L_x_2795:
[----:B------:R-:W-:-:S13]  /*49f0*/  ISETP.GE.AND P0, PT, R9, RZ, PT ;  /* 0x000000ff0900720c */ /* 0x000fda0003f06270 */
[----:B-1----:R-:W-:-:S07]  /*4a00*/  @P0 FADD.FTZ R12, -R12, -RZ ;  /* 0x800000ff0c0c0221 */ /* 0x002fce0000010100 */
.L_x_2775:
[----:B------:R-:W-:Y:S05]  /*4a10*/  BSYNC.RECONVERGENT B2 ;  /* 0x0000000000027941 */ /* 0x000fea0003800200 */
.L_x_2773:
[----:B------:R-:W0:Y:S01]  /*4a20*/  LDCU.64 UR6, c[0x0][0x580] ;  /* 0x0000b000ff0677ac */ /* 0x000e220008000a00 */
[----:B------:R-:W-:Y:S01]  /*4a30*/  F2FP.F16.F32.PACK_AB R5, R12, R0 ;  /* 0x000000000c05723e */ /* 0x000fe200000000ff */
        /* <DEDUP_REMOVED lines=17> */
.L_x_2813:
[----:B------:R-:W-:-:S06]  /*4b50*/  HADD2.F32 R5, -RZ, R5.H0_H0 ;  /* 0x20000005ff057230 */ /* 0x000fcc0000004100 */
[----:B------:R-:W0:Y:S02]  /*4b60*/  F2I.S64.TRUNC R4, R5 ;  /* 0x0000000500047311 */ /* 0x000e24000020d900 */
[----:B0-----:R0:W-:Y:S01]  /*4b70*/  STG.E.U8 desc[UR36][R2.64], R4 ;  /* 0x0000000402007986 */ /* 0x0011e2000c101124 */
[----:B------:R-:W-:Y:S05]  /*4b80*/  BRA `(.L_x_2815) ;  /* 0x0000000c00747947 */ /* 0x000fea0003800000 */
.L_x_2812:
        /* <DEDUP_REMOVED lines=10> */
.L_x_2817:
[----:B------:R-:W-:-:S06]  /*4c30*/  HADD2.F32 R5, -RZ, R5.H0_H0 ;  /* 0x20000005ff057230 */ /* 0x000fcc0000004100 */
[----:B------:R-:W0:Y:S02]  /*4c40*/  F2I.FTZ.TRUNC.NTZ R5, R5 ;  /* 0x0000000500057305 */ /* 0x000e24000021f100 */
[----:B0-----:R0:W-:Y:S01]  /*4c50*/  STG.E desc[UR36][R2.64], R5 ;  /* 0x0000000502007986 */ /* 0x0011e2000c101924 */
[----:B------:R-:W-:Y:S05]  /*4c60*/  BRA `(.L_x_2815) ;  /* 0x0000000c003c7947 */ /* 0x000fea0003800000 */
.L_x_2816:
[----:B------:R-:W-:-:S06]  /*4c70*/  HADD2.F32 R5, -RZ, R5.H0_H0 ;  /* 0x20000005ff057230 */ /* 0x000fcc0000004100 */
[----:B------:R-:W0:Y:S02]  /*4c80*/  F2I.FTZ.TRUNC.NTZ R5, R5 ;  /* 0x0000000500057305 */ /* 0x000e24000021f100 */
[----:B0-----:R0:W-:Y:S01]  /*4c90*/  STG.E.U16 desc[UR36][R2.64], R5 ;  /* 0x0000000502007986 */ /* 0x0011e2000c101524 */
[----:B------:R-:W-:Y:S05]  /*4ca0*/  BRA `(.L_x_2815) ;  /* 0x0000000c002c7947 */ /* 0x000fea0003800000 */
.L_x_2811:
        /* <DEDUP_REMOVED lines=9> */
.L_x_2819:
[----:B------:R0:W-:Y:S01]  /*4d40*/  STG.E.U16 desc[UR36][R2.64], R5 ;  /* 0x0000000502007986 */ /* 0x0001e2000c101524 */
[----:B------:R-:W-:Y:S05]  /*4d50*/  BRA `(.L_x_2815) ;  /* 0x0000000c00007947 */ /* 0x000fea0003800000 */
.L_x_2818:
[----:B------:R-:W-:-:S09]  /*4d60*/  UISETP.NE.AND UP0, UPT, UR4, 0x7, UPT ;  /* 0x000000070400788c */ /* 0x000fd2000bf05270 */
[----:B------:R-:W-:Y:S05]  /*4d70*/  BRA.U !UP0, `(.L_x_2820) ;  /* 0x0000000108287547 */ /* 0x000fea000b800000 */
[----:B------:R-:W-:-:S09]  /*4d80*/  UISETP.NE.AND UP0, UPT, UR4, 0x8, UPT ;  /* 0x000000080400788c */ /* 0x000fd2000bf05270 */
[----:B------:R-:W-:Y:S05]  /*4d90*/  BRA.U !UP0, `(.L_x_2821) ;  /* 0x0000000108187547 */ /* 0x000fea000b800000 */
[----:B------:R-:W-:-:S09]  /*4da0*/  UISETP.NE.AND UP0, UPT, UR4, 0x9, UPT ;  /* 0x000000090400788c */ /* 0x000fd2000bf05270 */
[----:B------:R-:W-:Y:S05]  /*4db0*/  BRA.U UP0, `(.L_x_2814) ;  /* 0x0000000900487547 */ /* 0x000fea000b800000 */
[--C-:B------:R-:W-:Y:S02]  /*4dc0*/  HADD2.F32 R4, -RZ, R5.reuse.H0_H0 ;  /* 0x20000005ff047230 */ /* 0x100fe40000004100 */
[----:B------:R-:W-:-:S05]  /*4dd0*/  HADD2.F32 R5, -RZ, R5.H1_H1 ;  /* 0x30000005ff057230 */ /* 0x000fca0000004100 */
[----:B------:R0:W-:Y:S01]  /*4de0*/  STG.E.64 desc[UR36][R2.64], R4 ;  /* 0x0000000402007986 */ /* 0x0001e2000c101b24 */
[----:B------:R-:W-:Y:S05]  /*4df0*/  BRA `(.L_x_2815) ;  /* 0x0000000800d87947 */ /* 0x000fea0003800000 */
.L_x_2821:
[----:B------:R0:W-:Y:S01]  /*4e00*/  STG.E desc[UR36][R2.64], R5 ;  /* 0x0000000502007986 */ /* 0x0001e2000c101924 */
[----:B------:R-:W-:Y:S05]  /*4e10*/  BRA `(.L_x_2815) ;  /* 0x0000000800d07947 */ /* 0x000fea0003800000 */
.L_x_2820:
[----:B------:R-:W-:-:S05]  /*4e20*/  HADD2.F32 R4, -RZ, R5.H0_H0 ;  /* 0x20000005ff047230 */ /* 0x000fca0000004100 */
[----:B------:R-:W-:-:S06]  /*4e30*/  FMUL.FTZ R4, R4, 1 ;  /* 0x3f80000004047820 */ /* 0x000fcc0000410000 */
[----:B------:R-:W0:Y:S02]  /*4e40*/  F2F.F64.F32 R4, R4 ;  /* 0x0000000400047310 */ /* 0x000e240000201800 */
[----:B0-----:R0:W-:Y:S01]  /*4e50*/  STG.E.64 desc[UR36][R2.64], R4 ;  /* 0x0000000402007986 */ /* 0x0011e2000c101b24 */
[----:B------:R-:W-:Y:S05]  /*4e60*/  BRA `(.L_x_2815) ;  /* 0x0000000800bc7947 */ /* 0x000fea0003800000 */
.L_x_2810:
        /* <DEDUP_REMOVED lines=9> */
[----:B------:R-:W-:-:S13]  /*4f00*/  FSETP.NEU.FTZ.AND P0, PT, R0, RZ, PT ;  /* 0x000000ff0000720b */ /* 0x000fda0003f1d000 */
[----:B------:R-:W-:-:S05]  /*4f10*/  @!P0 HADD2.F32 R5, -RZ, R5.H1_H1 ;  /* 0x30000005ff058230 */ /* 0x000fca0000004100 */
[----:B------:R-:W-:-:S04]  /*4f20*/  FSETP.NEU.OR P0, PT, R5, RZ, P0 ;  /* 0x000000ff0500720b */ /* 0x000fc8000070d400 */
[----:B------:R-:W-:-:S05]  /*4f30*/  SEL R5, RZ, 0x1, !P0 ;  /* 0x00000001ff057807 */ /* 0x000fca0004000000 */
[----:B------:R0:W-:Y:S01]  /*4f40*/  STG.E.U8 desc[UR36][R2.64], R5 ;  /* 0x0000000502007986 */ /* 0x0001e2000c101124 */
[----:B------:R-:W-:Y:S05]  /*4f50*/  BRA `(.L_x_2815) ;  /* 0x0000000800807947 */ /* 0x000fea0003800000 */
.L_x_2824:
[--C-:B------:R-:W-:Y:S02]  /*4f60*/  HADD2.F32 R6, -RZ, R5.reuse.H1_H1 ;  /* 0x30000005ff067230 */ /* 0x100fe40000004100 */
[----:B------:R-:W-:-:S03]  /*4f70*/  HADD2.F32 R0, -RZ, R5.H0_H0 ;  /* 0x20000005ff007230 */ /* 0x000fc60000004100 */
[----:B------:R-:W-:Y:S02]  /*4f80*/  FMUL.FTZ R6, R6, 1 ;  /* 0x3f80000006067820 */ /* 0x000fe40000410000 */
[----:B------:R-:W-:-:S04]  /*4f90*/  FMUL.FTZ R0, R0, 1 ;  /* 0x3f80000000007820 */ /* 0x000fc80000410000 */
[----:B------:R-:W-:Y:S08]  /*4fa0*/  F2F.F64.F32 R4, R0 ;  /* 0x0000000000047310 */ /* 0x000ff00000201800 */
[----:B---3--:R-:W0:Y:S02]  /*4fb0*/  F2F.F64.F32 R6, R6 ;  /* 0x0000000600067310 */ /* 0x008e240000201800 */
[----:B0-----:R0:W-:Y:S01]  /*4fc0*/  STG.E.128 desc[UR36][R2.64], R4 ;  /* 0x0000000402007986 */ /* 0x0011e2000c101d24 */
[----:B------:R-:W-:Y:S05]  /*4fd0*/  BRA `(.L_x_2815) ;  /* 0x0000000800607947 */ /* 0x000fea0003800000 */
.L_x_2823:
[----:B------:R-:W-:-:S09]  /*4fe0*/  UISETP.NE.AND UP0, UPT, UR4, 0xf, UPT ;  /* 0x0000000f0400788c */ /* 0x000fd2000bf05270 */
[----:B------:R-:W-:Y:S05]  /*4ff0*/  BRA.U !UP0, `(.L_x_2825) ;  /* 0x0000000108a07547 */ /* 0x000fea000b800000 */
[----:B------:R-:W-:-:S09]  /*5000*/  UISETP.NE.AND UP0, UPT, UR4, 0x17, UPT ;  /* 0x000000170400788c */ /* 0x000fd2000bf05270 */
[----:B------:R-:W-:Y:S05]  /*5010*/  BRA.U !UP0, `(.L_x_2826) ;  /* 0x00000001084c7547 */ /* 0x000fea000b800000 */
[----:B------:R-:W-:-:S09]  /*5020*/  UISETP.NE.AND UP0, UPT, UR4, 0x18, UPT ;  /* 0x000000180400788c */ /* 0x000fd2000bf05270 */
[----:B------:R-:W-:Y:S05]  /*5030*/  BRA.U UP0, `(.L_x_2814) ;  /* 0x0000000500a87547 */ /* 0x000fea000b800000 */
[----:B---3--:R-:W-:Y:S01]  /*5040*/  HADD2.F32 R7, -RZ, R5.H0_H0 ;  /* 0x20000005ff077230 */ /* 0x008fe20000004100 */
[----:B------:R-:W-:Y:S01]  /*5050*/  BSSY.RECONVERGENT B0, `(.L_x_2827) ;  /* 0x000000c000007945 */ /* 0x000fe20003800200 */
[----:B------:R-:W-:-:S03]  /*5060*/  HFMA2 R0, -RZ, RZ, 0, 7.569789886474609375e-06 ;  /* 0x0000007fff007431 */ /* 0x000fc600000001ff */
        /* <DEDUP_REMOVED lines=10> */
.L_x_2828:
[----:B------:R-:W-:Y:S05]  /*5110*/  BSYNC.RECONVERGENT B0 ;  /* 0x0000000000007941 */ /* 0x000fea0003800200 */
.L_x_2827:
[----:B------:R-:W-:-:S05]  /*5120*/  LOP3.LUT R5, R0, 0x80, R5, 0xf8, !PT ;  /* 0x0000008000057812 */ /* 0x000fca00078ef805 */
[----:B------:R0:W-:Y:S01]  /*5130*/  STG.E.U8 desc[UR36][R2.64], R5 ;  /* 0x0000000502007986 */ /* 0x0001e2000c101124 */
[----:B------:R-:W-:Y:S05]  /*5140*/  BRA `(.L_x_2815) ;  /* 0x0000000800047947 */ /* 0x000fea0003800000 */
.L_x_2826:
[----:B---3--:R-:W-:Y:S01]  /*5150*/  HADD2.F32 R7, -RZ, R5.H0_H0 ;  /* 0x20000005ff077230 */ /* 0x008fe20000004100 */
        /* <DEDUP_REMOVED lines=14> */
.L_x_2830:
[----:B------:R-:W-:Y:S05]  /*5240*/  BSYNC.RECONVERGENT B0 ;  /* 0x0000000000007941 */ /* 0x000fea0003800200 */
.L_x_2829:
[----:B------:R-:W-:-:S05]  /*5250*/  LOP3.LUT R5, R0, 0x80, R5, 0xf8, !PT ;  /* 0x0000008000057812 */ /* 0x000fca00078ef805 */
[----:B------:R0:W-:Y:S01]  /*5260*/  STG.E.U8 desc[UR36][R2.64], R5 ;  /* 0x0000000502007986 */ /* 0x0001e2000c101124 */
[----:B------:R-:W-:Y:S05]  /*5270*/  BRA `(.L_x_2815) ;  /* 0x0000000400b87947 */ /* 0x000fea0003800000 */
.L_x_2825:
[----:B------:R-:W-:-:S05]  /*5280*/  HADD2.F32 R0, -RZ, R5.H0_H0 ;  /* 0x20000005ff007230 */ /* 0x000fca0000004100 */
[----:B------:R-:W-:-:S05]  /*5290*/  F2FP.BF16.F32.PACK_AB R0, RZ, R0 ;  /* 0x00000000ff00723e */ /* 0x000fca00000010ff */
[----:B------:R0:W-:Y:S01]  /*52a0*/  STG.E.U16 desc[UR36][R2.64], R0 ;  /* 0x0000000002007986 */ /* 0x0001e2000c101524 */
[----:B------:R-:W-:Y:S05]  /*52b0*/  BRA `(.L_x_2815) ;  /* 0x0000000400a87947 */ /* 0x000fea0003800000 */
.L_x_2822:
        /* <DEDUP_REMOVED lines=12> */
.L_x_2833:
        /* <DEDUP_REMOVED lines=13> */
.L_x_2836:
[----:B------:R-:W-:-:S04]  /*5450*/  SHF.R.U32.HI R0, RZ, 0x14, R5 ;  /* 0x00000014ff007819 */ /* 0x000fc80000011605 */
[----:B------:R-:W-:-:S04]  /*5460*/  LOP3.LUT R0, R0, 0x1, RZ, 0xc0, !PT ;  /* 0x0000000100007812 */ /* 0x000fc800078ec0ff */
[----:B------:R-:W-:-:S04]  /*5470*/  IADD3 R0, PT, PT, R5, 0x487ffff, R0 ;  /* 0x0487ffff05007810 */ /* 0x000fc80007ffe000 */
[----:B------:R-:W-:-:S04]  /*5480*/  SHF.R.U32.HI R0, RZ, 0x14, R0 ;  /* 0x00000014ff007819 */ /* 0x000fc80000011600 */
[----:B------:R-:W-:-:S07]  /*5490*/  LOP3.LUT R4, R0, 0xff, RZ, 0xc0, !PT ;  /* 0x000000ff00047812 */ /* 0x000fce00078ec0ff */
.L_x_2837:
[----:B------:R-:W-:-:S04]  /*54a0*/  SHF.R.U32.HI R5, RZ, 0x18, R5 ;  /* 0x00000018ff057819 */ /* 0x000fc80000011605 */
[----:B------:R-:W-:-:S04]  /*54b0*/  LOP3.LUT R4, R4, 0x80, R5, 0xf8, !PT ;  /* 0x0000008004047812 */ /* 0x000fc800078ef805 */
[----:B------:R-:W-:-:S07]  /*54c0*/  PRMT R0, R4, 0x7610, R0 ;  /* 0x0000761004007816 */ /* 0x000fce0000000000 */
.L_x_2835:
[----:B------:R-:W-:Y:S05]  /*54d0*/  BSYNC.RECONVERGENT B0 ;  /* 0x0000000000007941 */ /* 0x000fea0003800200 */
.L_x_2834:
[----:B------:R0:W-:Y:S01]  /*54e0*/  STG.E.U8 desc[UR36][R2.64], R0 ;  /* 0x0000000002007986 */ /* 0x0001e2000c101124 */
[----:B------:R-:W-:Y:S05]  /*54f0*/  BRA `(.L_x_2815) ;  /* 0x0000000400187947 */ /* 0x000fea0003800000 */
.L_x_2832:
[----:B------:R-:W-:Y:S01]  /*5500*/  HADD2.F32 R5, -RZ, R5.H0_H0 ;  /* 0x20000005ff057230 */ /* 0x000fe20000004100 */
[----:B------:R-:W-:Y:S01]  /*5510*/  BSSY.RECONVERGENT B0, `(.L_x_2838) ;  /* 0x0000014000007945 */ /* 0x000fe20003800200 */
[----:B------:R-:W-:-:S03]  /*5520*/  HFMA2 R0, -RZ, RZ, 0, 7.62939453125e-06 ;  /* 0x00000080ff007431 */ /* 0x000fc600000001ff */
        /* <DEDUP_REMOVED lines=10> */
.L_x_2840:
[----:B------:R-:W-:-:S04]  /*55d0*/  SHF.R.U32.HI R0, RZ, 0x15, R5 ;  /* 0x00000015ff007819 */ /* 0x000fc80000011605 */
[----:B------:R-:W-:-:S04]  /*55e0*/  LOP3.LUT R0, R0, 0x1, RZ, 0xc0, !PT ;  /* 0x0000000100007812 */ /* 0x000fc800078ec0ff */
[----:B------:R-:W-:-:S04]  /*55f0*/  IADD3 R0, PT, PT, R5, 0x88fffff, R0 ;  /* 0x088fffff05007810 */ /* 0x000fc80007ffe000 */
[----:B------:R-:W-:-:S04]  /*5600*/  SHF.R.U32.HI R0, RZ, 0x15, R0 ;  /* 0x00000015ff007819 */ /* 0x000fc80000011600 */
[----:B------:R-:W-:-:S07]  /*5610*/  LOP3.LUT R4, R0, 0xff, RZ, 0xc0, !PT ;  /* 0x000000ff00047812 */ /* 0x000fce00078ec0ff */
.L_x_2841:
[----:B------:R-:W-:-:S04]  /*5620*/  SHF.R.U32.HI R5, RZ, 0x18, R5 ;  /* 0x00000018ff057819 */ /* 0x000fc80000011605 */
[----:B------:R-:W-:-:S04]  /*5630*/  LOP3.LUT R4, R4, 0x80, R5, 0xf8, !PT ;  /* 0x0000008004047812 */ /* 0x000fc800078ef805 */
[----:B------:R-:W-:-:S07]  /*5640*/  PRMT R0, R4, 0x7610, R0 ;  /* 0x0000761004007816 */ /* 0x000fce0000000000 */
.L_x_2839:
[----:B------:R-:W-:Y:S05]  /*5650*/  BSYNC.RECONVERGENT B0 ;  /* 0x0000000000007941 */ /* 0x000fea0003800200 */
.L_x_2838:
[----:B------:R4:W-:Y:S01]  /*5660*/  STG.E.U8 desc[UR36][R2.64], R0 ;  /* 0x0000000002007986 */ /* 0x0009e2000c101124 */
[----:B------:R-:W-:Y:S05]  /*5670*/  BRA `(.L_x_2815) ;  /* 0x0000000000b87947 */ /* 0x000fea0003800000 */
.L_x_2831:
[----:B------:R-:W-:-:S09]  /*5680*/  UISETP.NE.AND UP0, UPT, UR4, 0x1c, UPT ;  /* 0x0000001c0400788c */ /* 0x000fd2000bf05270 */
[----:B------:R-:W-:Y:S05]  /*5690*/  BRA.U !UP0, `(.L_x_2842) ;  /* 0x0000000108a47547 */ /* 0x000fea000b800000 */
[----:B------:R-:W-:-:S09]  /*56a0*/  UISETP.NE.AND UP0, UPT, UR4, 0x1d, UPT ;  /* 0x0000001d0400788c */ /* 0x000fd2000bf05270 */
[----:B------:R-:W-:Y:S05]  /*56b0*/  BRA.U !UP0, `(.L_x_2843) ;  /* 0x00000001088c7547 */ /* 0x000fea000b800000 */
[----:B------:R-:W-:-:S09]  /*56c0*/  UISETP.NE.AND UP0, UPT, UR4, 0x2c, UPT ;  /* 0x0000002c0400788c */ /* 0x000fd2000bf05270 */
[----:B------:R-:W-:Y:S05]  /*56d0*/  BRA.U !UP0, `(.L_x_2844) ;  /* 0x0000000108447547 */ /* 0x000fea000b800000 */
.L_x_2814:
[----:B------:R-:W-:Y:S01]  /*56e0*/  MOV R0, 0x0 ;  /* 0x0000000000007802 */ /* 0x000fe20000000f00 */
[----:B------:R-:W0:Y:S01]  /*56f0*/  LDCU.64 UR6, c[0x4][0x158] ;  /* 0x01002b00ff0677ac */ /* 0x000e220008000a00 */
[----:B------:R-:W-:Y:S02]  /*5700*/  HFMA2 R12, -RZ, RZ, 0, 5.9604644775390625e-08 ;  /* 0x00000001ff0c7431 */ /* 0x000fe400000001ff */
[----:B------:R-:W-:Y:S01]  /*5710*/  IMAD.MOV.U32 R8, RZ, RZ, 0x65 ;  /* 0x00000065ff087424 */ /* 0x000fe200078e00ff */
[----:B------:R1:W2:Y:S01]  /*5720*/  LDC.64 R2, c[0x4][R0] ;  /* 0x0100000000027b82 */ /* 0x0002a20000000a00 */
[----:B------:R-:W4:Y:S01]  /*5730*/  LDCU.64 UR8, c[0x4][0x160] ;  /* 0x01002c00ff0877ac */ /* 0x000f220008000a00 */
[----:B------:R-:W-:Y:S01]  /*5740*/  MOV R13, RZ ;  /* 0x000000ff000d7202 */ /* 0x000fe20000000f00 */
[----:B------:R-:W5:Y:S01]  /*5750*/  LDCU.64 UR4, c[0x4][0x30] ;  /* 0x01000600ff0477ac */ /* 0x000f620008000a00 */
[----:B0-----:R-:W-:Y:S01]  /*5760*/  IMAD.U32 R4, RZ, RZ, UR6 ;  /* 0x00000006ff047e24 */ /* 0x001fe2000f8e00ff */
[----:B------:R-:W-:-:S02]  /*5770*/  MOV R5, UR7 ;  /* 0x0000000700057c02 */ /* 0x000fc40008000f00 */
[----:B----4-:R-:W-:Y:S01]  /*5780*/  MOV R6, UR8 ;  /* 0x0000000800067c02 */ /* 0x010fe20008000f00 */
[----:B---3--:R-:W-:Y:S01]  /*5790*/  IMAD.U32 R7, RZ, RZ, UR9 ;  /* 0x00000009ff077e24 */ /* 0x008fe2000f8e00ff */
[----:B-----5:R-:W-:Y:S02]  /*57a0*/  MOV R10, UR4 ;  /* 0x00000004000a7c02 */ /* 0x020fe40008000f00 */
[----:B-1----:R-:W-:-:S07]  /*57b0*/  MOV R11, UR5 ;  /* 0x00000005000b7c02 */ /* 0x002fce0008000f00 */
[----:B------:R-:W-:-:S07]  /*57c0*/  LEPC R20, `(.L_x_2845) ;  /* 0x000000001014794e */ /* 0x000fce0000000000 */
[----:B--2---:R-:W-:Y:S05]  /*57d0*/  CALL.ABS.NOINC R2 ;  /* 0x0000000002007343 */ /* 0x004fea0003c00000 */
.L_x_2845:
[----:B------:R-:W-:Y:S05]  /*57e0*/  BRA `(.L_x_2815) ;  /* 0x00000000005c7947 */ /* 0x000fea0003800000 */
.L_x_2844:
        /* <DEDUP_REMOVED lines=12> */
[----:B------:R-:W-:-:S05]  /*58b0*/  @!P0 IADD3 R0, PT, PT, R6, RZ, RZ ;  /* 0x000000ff06008210 */ /* 0x000fca0007ffe0ff */
[----:B------:R-:W-:-:S05]  /*58c0*/  @P2 IMAD.MOV.U32 R5, RZ, RZ, R0 ;  /* 0x000000ffff052224 */ /* 0x000fca00078e0000 */
[----:B------:R2:W-:Y:S01]  /*58d0*/  STG.E.U8 desc[UR36][R2.64], R5 ;  /* 0x0000000502007986 */ /* 0x0005e2000c101124 */
[----:B------:R-:W-:Y:S05]  /*58e0*/  BRA `(.L_x_2815) ;  /* 0x00000000001c7947 */ /* 0x000fea0003800000 */
.L_x_2843:
[----:B------:R-:W-:-:S06]  /*58f0*/  HADD2.F32 R5, -RZ, R5.H0_H0 ;  /* 0x20000005ff057230 */ /* 0x000fcc0000004100 */
[----:B------:R-:W0:Y:S02]  /*5900*/  F2I.U64.TRUNC R4, R5 ;  /* 0x0000000500047311 */ /* 0x000e24000020d800 */
[----:B0-----:R1:W-:Y:S01]  /*5910*/  STG.E.64 desc[UR36][R2.64], R4 ;  /* 0x0000000402007986 */ /* 0x0013e2000c101b24 */
[----:B------:R-:W-:Y:S05]  /*5920*/  BRA `(.L_x_2815) ;  /* 0x00000000000c7947 */ /* 0x000fea0003800000 */
.L_x_2842:
[----:B------:R-:W-:-:S06]  /*5930*/  HADD2.F32 R5, -RZ, R5.H0_H0 ;  /* 0x20000005ff057230 */ /* 0x000fcc0000004100 */
[----:B------:R-:W0:Y:S02]  /*5940*/  F2I.FTZ.U32.TRUNC.NTZ R5, R5 ;  /* 0x0000000500057305 */ /* 0x000e24000021f000 */
[----:B0-----:R0:W-:Y:S02]  /*5950*/  STG.E desc[UR36][R2.64], R5 ;  /* 0x0000000502007986 */ /* 0x0011e4000c101924 */
.L_x_2815:
[----:B------:R-:W-:-:S07]  /*5960*/  IADD3 R17, PT, PT, R17, 0x80, RZ ;  /* 0x0000008011117810 */ /* 0x000fce0007ffe0ff */
.L_x_2737:
[----:B------:R-:W-:Y:S05]  /*5970*/  BSYNC.RECONVERGENT B6 ;  /* 0x0000000000067941 */ /* 0x000fea0003800200 */
.L_x_2736:
[----:B------:R-:W5:Y:S01]  /*5980*/  LDCU UR4, c[0x0][0x380] ;  /* 0x00007000ff0477ac */ /* 0x000f620008000800 */
[----:B------:R-:W-:Y:S01]  /*5990*/  BSSY.RECONVERGENT B6, `(.L_x_2846) ;  /* 0x0000592000067945 */ /* 0x000fe20003800200 */
[----:B-----5:R-:W-:-:S13]  /*59a0*/  ISETP.GE.AND P0, PT, R17, UR4, PT ;  /* 0x0000000411007c0c */ /* 0x020fda000bf06270 */
[----:B------:R-:W-:Y:S05]  /*59b0*/  @P0 BRA `(.L_x_2847) ;  /* 0x00000058003c0947 */ /* 0x000fea0003800000 */
[----:B------:R-:W5:Y:S01]  /*59c0*/  LDCU UR4, c[0x0][0x388] ;  /* 0x00007100ff0477ac */ /* 0x000f620008000800 */
[----:B0---4-:R-:W-:Y:S02]  /*59d0*/  HFMA2 R0, -RZ, RZ, 0, 0 ;  /* 0x00000000ff007431 */ /* 0x011fe400000001ff */
[----:B------:R-:W-:Y:S01]  /*59e0*/  IMAD.MOV.U32 R16, RZ, RZ, RZ ;  /* 0x000000ffff107224 */ /* 0x000fe200078e00ff */
[----:B-----5:R-:W-:-:S09]  /*59f0*/  UISETP.NE.AND UP0, UPT, UR4, URZ, UPT ;  /* 0x000000ff0400728c */ /* 0x020fd2000bf05270 */
[----:B------:R-:W-:Y:S05]  /*5a00*/  BRA.U !UP0, `(.L_x_2848) ;  /* 0x0000001108a87547 */ /* 0x000fea000b800000 */
[----:B------:R-:W1:Y:S01]  /*5a10*/  LDCU.64 UR4, c[0x0][0x390] ;  /* 0x00007200ff0477ac */ /* 0x000e620008000a00 */
[----:B------:R-:W-:Y:S01]  /*5a20*/  MOV R16, RZ ;  /* 0x000000ff00107202 */ /* 0x000fe20000000f00 */
[----:B------:R-:W0:Y:S01]  /*5a30*/  LDCU UR6, c[0x0][0x38c] ;  /* 0x00007180ff0677ac */ /* 0x000e220008000800 */
[----:B------:R-:W4:Y:S01]  /*5a40*/  LDCU.64 UR8, c[0x0][0x4b8] ;  /* 0x00009700ff0877ac */ /* 0x000f220008000a00 */
[----:B------:R-:W-:Y:S02]  /*5a50*/  UISETP.NE.AND UP0, UPT, UR40, URZ, UPT ;  /* 0x000000ff2800728c */ /* 0x000fe4000bf05270 */
[----:B-12---:R-:W-:-:S05]  /*5a60*/  IMAD.HI.U32 R2, R17, UR4, R16 ;  /* 0x0000000411027c27 */ /* 0x006fca000f8e0010 */
[----:B------:R-:W-:-:S04]  /*5a70*/  SHF.R.U32.HI R3, RZ, UR5, R2 ;  /* 0x00000005ff037c19 */ /* 0x000fc80008011602 */
[----:B------:R-:W-:-:S05]  /*5a80*/  IADD3 R0, PT, PT, -R3, RZ, RZ ;  /* 0x000000ff03007210 */ /* 0x000fca0007ffe1ff */
[----:B0-----:R-:W-:-:S04]  /*5a90*/  IMAD R0, R0, UR6, R17 ;  /* 0x0000000600007c24 */ /* 0x001fc8000f8e0211 */
        /* <DEDUP_REMOVED lines=284> */
[----:B------:R-:W-:-:S04]  /*6c60*/  SHF.R.U32.HI R2, RZ, UR5, R2 ;  /* 0x00000005ff027c19 */ /* 0x000fc80008011602 */
[----:B------:R-:W-:-:S05]  /*6c70*/  IADD3 R3, PT, PT, -R2, RZ, RZ ;  /* 0x000000ff02037210 */ /* 0x000fca0007ffe1ff */
[----:B-1----:R-:W-:-:S04]  /*6c80*/  IMAD R5, R3, UR6, R5 ;  /* 0x0000000603057c24 */ /* 0x002fc8000f8e0205 */
[C---:B--2---:R-:W-:Y:S02]  /*6c90*/  IMAD R16, R5.reuse, UR8, R16 ;  /* 0x0000000805107c24 */ /* 0x044fe4000f8e0210 */
[----:B------:R-:W-:-:S07]  /*6ca0*/  IMAD R0, R5, UR9, R0 ;  /* 0x0000000905007c24 */ /* 0x000fce000f8e0200 */
.L_x_2848:
[----:B------:R-:W1:Y:S01]  /*6cb0*/  LDCU.64 UR6, c[0x0][0x588] ;  /* 0x0000b100ff0677ac */ /* 0x000e620008000a00 */
[----:B------:R-:W-:-:S04]  /*6cc0*/  UPRMT UR4, UR41, 0x9910, URZ ;  /* 0x0000991029047896 */ /* 0x000fc800080000ff */
[----:B------:R-:W-:Y:S01]  /*6cd0*/  UISETP.GT.AND UP0, UPT, UR4, 0x9, UPT ;  /* 0x000000090400788c */ /* 0x000fe2000bf04270 */
[----:B-12---:R-:W-:-:S05]  /*6ce0*/  IADD3 R2, P0, PT, R0, UR6, RZ ;  /* 0x0000000600027c10 */ /* 0x006fca000ff1e0ff */
        /* <DEDUP_REMOVED lines=15> */
.L_x_2852:
[----:B------:R0:W2:Y:S02]  /*6de0*/  LDG.E.U8 R2, desc[UR36][R2.64] ;  /* 0x0000002402027981 */ /* 0x0000a4000c1e1100 */
[----:B0-----:R-:W-:Y:S02]  /*6df0*/  PRMT R3, R3, 0x5410, RZ ;  /* 0x0000541003037816 */ /* 0x001fe400000000ff */
[----:B--2---:R-:W-:-:S04]  /*6e00*/  I2FP.F32.U32 R10, R2 ;  /* 0x00000002000a7245 */ /* 0x004fc80000201000 */
[----:B------:R-:W-:Y:S01]  /*6e10*/  F2FP.F16.F32.PACK_AB R10, RZ, R10 ;  /* 0x0000000aff0a723e */ /* 0x000fe200000000ff */
[----:B------:R-:W-:Y:S06]  /*6e20*/  BRA `(.L_x_2854) ;  /* 0x0000000c00e47947 */ /* 0x000fec0003800000 */
.L_x_2851:
        /* <DEDUP_REMOVED lines=11> */
.L_x_2856:
[----:B------:R0:W2:Y:S02]  /*6ee0*/  LDG.E R2, desc[UR36][R2.64] ;  /* 0x0000002402027981 */ /* 0x0000a4000c1e1900 */
[----:B0-----:R-:W-:Y:S02]  /*6ef0*/  PRMT R3, R3, 0x5410, RZ ;  /* 0x0000541003037816 */ /* 0x001fe400000000ff */
[----:B--2---:R-:W-:-:S04]  /*6f00*/  I2FP.F32.S32 R10, R2 ;  /* 0x00000002000a7245 */ /* 0x004fc80000201400 */
[----:B------:R-:W-:Y:S01]  /*6f10*/  F2FP.F16.F32.PACK_AB R10, RZ, R10 ;  /* 0x0000000aff0a723e */ /* 0x000fe200000000ff */
[----:B------:R-:W-:Y:S06]  /*6f20*/  BRA `(.L_x_2854) ;  /* 0x0000000c00a47947 */ /* 0x000fec0003800000 */
.L_x_2855:
[----:B------:R0:W2:Y:S02]  /*6f30*/  LDG.E.U16 R2, desc[UR36][R2.64] ;  /* 0x0000002402027981 */ /* 0x0000a4000c1e1500 */
[----:B0-----:R-:W-:Y:S01]  /*6f40*/  PRMT R3, R3, 0x5410, RZ ;  /* 0x0000541003037816 */ /* 0x001fe200000000ff */
[----:B--2---:R-:W0:Y:S02]  /*6f50*/  I2F.S16 R10, R2 ;  /* 0x00000002000a7306 */ /* 0x004e240000101400 */
[----:B0-----:R-:W-:Y:S01]  /*6f60*/  F2FP.F16.F32.PACK_AB R10, RZ, R10 ;  /* 0x0000000aff0a723e */ /* 0x001fe200000000ff */
[----:B------:R-:W-:Y:S06]  /*6f70*/  BRA `(.L_x_2854) ;  /* 0x0000000c00907947 */ /* 0x000fec0003800000 */
.L_x_2850:
        /* <DEDUP_REMOVED lines=10> */
.L_x_2858:
[----:B------:R0:W2:Y:S02]  /*7020*/  LDG.E.U16 R10, desc[UR36][R2.64] ;  /* 0x00000024020a7981 */ /* 0x0000a4000c1e1500 */
[----:B0-----:R-:W-:Y:S01]  /*7030*/  PRMT R3, R3, 0x5410, RZ ;  /* 0x0000541003037816 */ /* 0x001fe200000000ff */
[----:B--2---:R-:W-:-:S05]  /*7040*/  HADD2.F32 R10, -RZ, R10.H0_H0 ;  /* 0x2000000aff0a7230 */ /* 0x004fca0000004100 */
[----:B------:R-:W-:Y:S01]  /*7050*/  F2FP.F16.F32.PACK_AB R10, RZ, R10 ;  /* 0x0000000aff0a723e */ /* 0x000fe200000000ff */
[----:B------:R-:W-:Y:S06]  /*7060*/  BRA `(.L_x_2854) ;  /* 0x0000000c00547947 */ /* 0x000fec0003800000 */
.L_x_2857:
        /* <DEDUP_REMOVED lines=10> */
.L_x_2860:
[----:B------:R-:W2:Y:S02]  /*7110*/  LDG.E R2, desc[UR36][R2.64] ;  /* 0x0000002402027981 */ /* 0x000ea4000c1e1900 */
[----:B--2---:R-:W-:Y:S02]  /*7120*/  PRMT R10, R2, 0x7610, R10 ;  /* 0x00007610020a7816 */ /* 0x004fe4000000000a */
[----:B------:R-:W-:Y:S01]  /*7130*/  PRMT R3, R3, 0x7610, R2 ;  /* 0x0000761003037816 */ /* 0x000fe20000000002 */
[----:B------:R-:W-:Y:S06]  /*7140*/  BRA `(.L_x_2854) ;  /* 0x0000000c001c7947 */ /* 0x000fec0003800000 */
.L_x_2859:
        /* <DEDUP_REMOVED lines=9> */
.L_x_2849:
        /* <DEDUP_REMOVED lines=14> */
.L_x_2863:
[----:B---3--:R-:W2:Y:S01]  /*72c0*/  LDG.E.128 R4, desc[UR36][R2.64] ;  /* 0x0000002402047981 */ /* 0x008ea2000c1e1d00 */
        /* <DEDUP_REMOVED lines=12> */
.L_x_2862:
        /* <DEDUP_REMOVED lines=8> */
[----:B0-----:R-:W-:Y:S02]  /*7410*/  PRMT R3, R3, 0x5410, RZ ;  /* 0x0000541003037816 */ /* 0x001fe400000000ff */
[----:B--2---:R-:W-:-:S04]  /*7420*/  SHF.L.U32 R0, R0, 0x18, RZ ;  /* 0x0000001800007819 */ /* 0x004fc800000006ff */
[C---:B------:R-:W-:Y:S02]  /*7430*/  LOP3.LUT R4, R0.reuse, 0x7f000000, RZ, 0xc0, !PT ;  /* 0x7f00000000047812 */ /* 0x040fe400078ec0ff */
[----:B------:R-:W-:Y:S02]  /*7440*/  LOP3.LUT P0, RZ, R0, 0x7f000000, RZ, 0xc0, !PT ;  /* 0x7f00000000ff7812 */ /* 0x000fe4000780c0ff */
[----:B------:R-:W0:Y:S02]  /*7450*/  FLO.U32 R5, R4 ;  /* 0x0000000400057300 */ /* 0x000e2400000e0000 */
[----:B0-----:R-:W-:-:S05]  /*7460*/  IMAD.MOV R5, RZ, RZ, -R5 ;  /* 0x000000ffff057224 */ /* 0x001fca00078e0a05 */
[----:B------:R-:W-:-:S04]  /*7470*/  VIADDMNMX.U32 R5, R5, R6, 0x4, !PT ;  /* 0x0000000405057446 */ /* 0x000fc80007800006 */
[----:B------:R-:W-:-:S04]  /*7480*/  IADD3 R5, PT, PT, R5, -0x4, RZ ;  /* 0xfffffffc05057810 */ /* 0x000fc80007ffe0ff */
[C---:B------:R-:W-:Y:S02]  /*7490*/  SHF.L.U32 R6, R4.reuse, R5, RZ ;  /* 0x0000000504067219 */ /* 0x040fe400000006ff */
[----:B---3--:R-:W-:Y:S01]  /*74a0*/  SHF.L.U32 R7, R5, 0x17, RZ ;  /* 0x0000001705077819 */ /* 0x008fe200000006ff */
[----:B------:R-:W-:-:S03]  /*74b0*/  VIADD R5, R4, 0x1000000 ;  /* 0x0100000004057836 */ /* 0x000fc60000000000 */
[----:B------:R-:W-:Y:S02]  /*74c0*/  LEA.HI R6, R6, -R7, RZ, 0x1c ;  /* 0x8000000706067211 */ /* 0x000fe400078fe0ff */
[----:B------:R-:W-:Y:S02]  /*74d0*/  SHF.R.S32.HI R5, RZ, 0x8, R5 ;  /* 0x00000008ff057819 */ /* 0x000fe40000011405 */
[----:B------:R-:W-:-:S04]  /*74e0*/  IADD3 R6, PT, PT, R6, 0x3c000000, RZ ;  /* 0x3c00000006067810 */ /* 0x000fc80007ffe0ff */
[----:B------:R-:W-:-:S04]  /*74f0*/  LOP3.LUT R5, R6, 0x7f800000, R5, 0xf8, !PT ;  /* 0x7f80000006057812 */ /* 0x000fc800078ef805 */
[----:B------:R-:W-:-:S04]  /*7500*/  SEL R5, R5, RZ, P0 ;  /* 0x000000ff05057207 */ /* 0x000fc80000000000 */
[----:B------:R-:W-:-:S04]  /*7510*/  LOP3.LUT R5, R5, 0x80000000, R0, 0xf8, !PT ;  /* 0x8000000005057812 */ /* 0x000fc800078ef800 */
[----:B------:R-:W-:Y:S01]  /*7520*/  F2FP.F16.F32.PACK_AB R10, RZ, R5 ;  /* 0x00000005ff0a723e */ /* 0x000fe200000000ff */
[----:B------:R-:W-:Y:S06]  /*7530*/  BRA `(.L_x_2854) ;  /* 0x0000000800207947 */ /* 0x000fec0003800000 */
.L_x_2865:
[----:B------:R0:W2:Y:S02]  /*7540*/  LDG.E.U8 R2, desc[UR36][R2.64] ;  /* 0x0000002402027981 */ /* 0x0000a4000c1e1100 */
[----:B0-----:R-:W-:Y:S02]  /*7550*/  PRMT R3, R3, 0x5410, RZ ;  /* 0x0000541003037816 */ /* 0x001fe400000000ff */
        /* <DEDUP_REMOVED lines=12> */
.L_x_2864:
[----:B------:R0:W2:Y:S02]  /*7620*/  LDG.E.U16 R10, desc[UR36][R2.64] ;  /* 0x00000024020a7981 */ /* 0x0000a4000c1e1500 */
[----:B0-----:R-:W-:Y:S02]  /*7630*/  PRMT R3, R3, 0x5410, RZ ;  /* 0x0000541003037816 */ /* 0x001fe400000000ff */
[----:B--2---:R-:W-:-:S04]  /*7640*/  SHF.L.U32 R10, R10, 0x10, RZ ;  /* 0x000000100a0a7819 */ /* 0x004fc800000006ff */
[----:B------:R-:W-:Y:S01]  /*7650*/  F2FP.F16.F32.PACK_AB R10, RZ, R10 ;  /* 0x0000000aff0a723e */ /* 0x000fe200000000ff */
[----:B------:R-:W-:Y:S06]  /*7660*/  BRA `(.L_x_2854) ;  /* 0x0000000400d47947 */ /* 0x000fec0003800000 */
.L_x_2861:
        /* <DEDUP_REMOVED lines=13> */
.L_x_2868:
        /* <DEDUP_REMOVED lines=12> */
[----:B---3--:R-:W-:Y:S02]  /*7800*/  SHF.L.U32 R7, R0, 0x1f, RZ ;  /* 0x0000001f00077819 */ /* 0x008fe400000006ff */
        /* <DEDUP_REMOVED lines=8> */
.L_x_2872:
[----:B------:R-:W-:Y:S05]  /*7890*/  BSYNC.RECONVERGENT B1 ;  /* 0x0000000000017941 */ /* 0x000fea0003800200 */
.L_x_2871:
[----:B------:R-:W-:Y:S01]  /*78a0*/  IMAD.SHL.U32 R0, R0, 0x100000, RZ ;  /* 0x0010000000007824 */ /* 0x000fe200078e00ff */
[----:B------:R-:W-:-:S04]  /*78b0*/  LEA R2, R2, 0x3b800000, 0x17 ;  /* 0x3b80000002027811 */ /* 0x000fc800078eb8ff */
[----:B------:R-:W-:-:S07]  /*78c0*/  LOP3.LUT R10, R2, R0, R7, 0xfe, !PT ;  /* 0x00000000020a7212 */ /* 0x000fce00078efe07 */
.L_x_2870:
[----:B------:R-:W-:Y:S05]  /*78d0*/  BSYNC.RECONVERGENT B0 ;  /* 0x0000000000007941 */ /* 0x000fea0003800200 */
.L_x_2869:
[----:B------:R-:W-:Y:S02]  /*78e0*/  F2FP.F16.F32.PACK_AB R10, RZ, R10 ;  /* 0x0000000aff0a723e */ /* 0x000fe400000000ff */
[----:B------:R-:W-:Y:S01]  /*78f0*/  PRMT R3, R3, 0x5410, RZ ;  /* 0x0000541003037816 */ /* 0x000fe200000000ff */
[----:B------:R-:W-:Y:S06]  /*7900*/  BRA `(.L_x_2854) ;  /* 0x00000004002c7947 */ /* 0x000fec0003800000 */
.L_x_2867:
[----:B------:R-:W2:Y:S01]  /*7910*/  LDG.E.U8 R3, desc[UR36][R2.64] ;  /* 0x0000002402037981 */ /* 0x000ea2000c1e1100 */
[----:B------:R-:W-:Y:S01]  /*7920*/  BSSY.RECONVERGENT B0, `(.L_x_2873) ;  /* 0x0000018000007945 */ /* 0x000fe20003800200 */
[----:B------:R-:W-:Y:S02]  /*7930*/  MOV R10, RZ ;  /* 0x000000ff000a7202 */ /* 0x000fe40000000f00 */
        /* <DEDUP_REMOVED lines=9> */
[----:B---3--:R-:W-:Y:S01]  /*79d0*/  IMAD.U32 R7, R0, -0x80000000, RZ ;  /* 0x8000000000077824 */ /* 0x008fe200078e00ff */
        /* <DEDUP_REMOVED lines=8> */
.L_x_2876:
[----:B------:R-:W-:Y:S05]  /*7a60*/  BSYNC.RECONVERGENT B1 ;  /* 0x0000000000017941 */ /* 0x000fea0003800200 */
.L_x_2875:
[----:B------:R-:W-:Y:S02]  /*7a70*/  SHF.L.U32 R0, R0, 0x15, RZ ;  /* 0x0000001500007819 */ /* 0x000fe400000006ff */
[----:B------:R-:W-:-:S04]  /*7a80*/  LEA R2, R2, 0x37800000, 0x17 ;  /* 0x3780000002027811 */ /* 0x000fc800078eb8ff */
[----:B------:R-:W-:-:S07]  /*7a90*/  LOP3.LUT R10, R2, R0, R7, 0xfe, !PT ;  /* 0x00000000020a7212 */ /* 0x000fce00078efe07 */
.L_x_2874:
[----:B------:R-:W-:Y:S05]  /*7aa0*/  BSYNC.RECONVERGENT B0 ;  /* 0x0000000000007941 */ /* 0x000fea0003800200 */
.L_x_2873:
[----:B------:R-:W-:Y:S02]  /*7ab0*/  F2FP.F16.F32.PACK_AB R10, RZ, R10 ;  /* 0x0000000aff0a723e */ /* 0x000fe400000000ff */
[----:B------:R-:W-:Y:S01]  /*7ac0*/  PRMT R3, R3, 0x5410, RZ ;  /* 0x0000541003037816 */ /* 0x000fe200000000ff */
[----:B------:R-:W-:Y:S06]  /*7ad0*/  BRA `(.L_x_2854) ;  /* 0x0000000000b87947 */ /* 0x000fec0003800000 */
.L_x_2866:
        /* <DEDUP_REMOVED lines=12> */
[----:B------:R-:W-:Y:S02]  /*7ba0*/  @!P0 MOV R10, 0x7f800001 ;  /* 0x7f800001000a8802 */ /* 0x000fe40000000f00 */
[----:B------:R-:W-:-:S07]  /*7bb0*/  @P0 SHF.L.U32 R10, R2, 0x17, RZ ;  /* 0x00000017020a0819 */ /* 0x000fce00000006ff */
.L_x_2880:
[----:B------:R-:W-:Y:S05]  /*7bc0*/  BSYNC.RECONVERGENT B0 ;  /* 0x0000000000007941 */ /* 0x000fea0003800200 */
.L_x_2879:
[----:B------:R-:W-:Y:S02]  /*7bd0*/  PRMT R3, R3, 0x5410, RZ ;  /* 0x0000541003037816 */ /* 0x000fe400000000ff */
[----:B------:R-:W-:Y:S01]  /*7be0*/  F2FP.F16.F32.PACK_AB R10, RZ, R10 ;  /* 0x0000000aff0a723e */ /* 0x000fe200000000ff */
[----:B------:R-:W-:Y:S06]  /*7bf0*/  BRA `(.L_x_2854) ;  /* 0x0000000000707947 */ /* 0x000fec0003800000 */
.L_x_2853:
        /* <DEDUP_REMOVED lines=16> */
.L_x_2881:
[----:B------:R-:W-:Y:S02]  /*7d00*/  PRMT R10, RZ, 0x7610, R10 ;  /* 0x00007610ff0a7816 */ /* 0x000fe4000000000a */
[----:B------:R-:W-:Y:S01]  /*7d10*/  PRMT R3, R3, 0x5410, RZ ;  /* 0x0000541003037816 */ /* 0x000fe200000000ff */
[----:B------:R-:W-:Y:S06]  /*7d20*/  BRA `(.L_x_2854) ;  /* 0x0000000000247947 */ /* 0x000fec0003800000 */
.L_x_2878:
[----:B------:R-:W2:Y:S02]  /*7d30*/  LDG.E.64 R2, desc[UR36][R2.64] ;  /* 0x0000002402027981 */ /* 0x000ea4000c1e1b00 */
[----:B--2---:R0:W1:Y:S02]  /*7d40*/  I2F.U64 R10, R2 ;  /* 0x00000002000a7312 */ /* 0x0040640000301000 */
[----:B0-----:R-:W-:Y:S02]  /*7d50*/  PRMT R3, R3, 0x5410, RZ ;  /* 0x0000541003037816 */ /* 0x001fe400000000ff */
[----:B-1----:R-:W-:Y:S01]  /*7d60*/  F2FP.F16.F32.PACK_AB R10, RZ, R10 ;  /* 0x0000000aff0a723e */ /* 0x002fe200000000ff */
[----:B------:R-:W-:Y:S06]  /*7d70*/  BRA `(.L_x_2854) ;  /* 0x0000000000107947 */ /* 0x000fec0003800000 */
.L_x_2877:
[----:B------:R0:W2:Y:S02]  /*7d80*/  LDG.E R2, desc[UR36][R2.64] ;  /* 0x0000002402027981 */ /* 0x0000a4000c1e1900 */
[----:B0-----:R-:W-:Y:S02]  /*7d90*/  PRMT R3, R3, 0x5410, RZ ;  /* 0x0000541003037816 */ /* 0x001fe400000000ff */
[----:B--2---:R-:W-:-:S04]  /*7da0*/  I2FP.F32.U32 R10, R2 ;  /* 0x00000002000a7245 */ /* 0x004fc80000201000 */
[----:B------:R-:W-:-:S07]  /*7db0*/  F2FP.F16.F32.PACK_AB R10, RZ, R10 ;  /* 0x0000000aff0a723e */ /* 0x000fce00000000ff */
.L_x_2854:
        /* <DEDUP_REMOVED lines=10> */
[----:B------:R-:W-:Y:S01]  /*7e60*/  @!P0 IMAD.MOV.U32 R13, RZ, RZ, -0x800000 ;  /* 0xff800000ff0d8424 */ /* 0x000fe200078e00ff */
[----:B------:R-:W-:Y:S06]  /*7e70*/  @!P0 BRA `(.L_x_2884) ;  /* 0x0000002400388947 */ /* 0x000fec0003800000 */
[----:B------:R-:W-:-:S13]  /*7e80*/  FSETP.NEU.FTZ.AND P0, PT, |R9|, +INF , PT ;  /* 0x7f8000000900780b */ /* 0x000fda0003f1d200 */
[----:B------:R-:W-:Y:S01]  /*7e90*/  @!P0 FADD.FTZ R0, R10, R10 ;  /* 0x0000000a0a008221 */ /* 0x000fe20000010000 */
[----:B------:R-:W-:Y:S01]  /*7ea0*/  @!P0 FADD.FTZ R13, -R9, -RZ ;  /* 0x800000ff090d8221 */ /* 0x000fe20000010100 */
[----:B------:R-:W-:Y:S06]  /*7eb0*/  @!P0 BRA `(.L_x_2884) ;  /* 0x0000002400288947 */ /* 0x000fec0003800000 */
[----:B------:R-:W-:-:S13]  /*7ec0*/  FSETP.NEU.FTZ.AND P0, PT, R10, RZ, PT ;  /* 0x000000ff0a00720b */ /* 0x000fda0003f1d000 */
[----:B------:R-:W-:Y:S01]  /*7ed0*/  @P0 FADD.FTZ R10, RZ, R10 ;  /* 0x0000000aff0a0221 */ /* 0x000fe20000010000 */
[----:B------:R-:W-:-:S04]  /*7ee0*/  @P0 FADD.FTZ R13, RZ, R9 ;  /* 0x00000009ff0d0221 */ /* 0x000fc80000010000 */
[----:B------:R-:W-:-:S05]  /*7ef0*/  @P0 FADD.FTZ R13, R10, R13 ;  /* 0x0000000d0a0d0221 */ /* 0x000fca0000010000 */
[----:B------:R-:W-:Y:S01]  /*7f00*/  @P0 MOV R0, R13 ;  /* 0x0000000d00000202 */ /* 0x000fe20000000f00 */
[----:B------:R-:W-:Y:S01]  /*7f10*/  @!P0 FADD.FTZ R13, R9, R9 ;  /* 0x00000009090d8221 */ /* 0x000fe20000010000 */
[----:B------:R-:W-:Y:S01]  /*7f20*/  @!P0 MOV R0, 0x3fc90fdb ;  /* 0x3fc90fdb00008802 */ /* 0x000fe20000000f00 */
[----:B------:R-:W-:Y:S06]  /*7f30*/  BRA `(.L_x_2884) ;  /* 0x0000002400087947 */ /* 0x000fec0003800000 */
.L_x_2883:
[----:B------:R-:W-:-:S04]  /*7f40*/  FMNMX.FTZ R0, |R9|, R12, !PT ;  /* 0x0000000c09007209 */ /* 0x000fc80007810200 */
[----:B------:R-:W-:-:S13]  /*7f50*/  FSETP.GT.FTZ.AND P0, PT, R0, 8388608, PT ;  /* 0x4b0000000000780b */ /* 0x000fda0003f14000 */
[----:B------:R-:W-:Y:S05]  /*7f60*/  @P0 BRA `(.L_x_2885) ;  /* 0x0000001800200947 */ /* 0x000fea0003800000 */
[----:B------:R-:W-:Y:S02]  /*7f70*/  FSETP.NEU.FTZ.AND P1, PT, R10, 1, PT ;  /* 0x3f8000000a00780b */ /* 0x000fe40003f3d000 */
[----:B------:R-:W-:-:S13]  /*7f80*/  FSETP.NEU.FTZ.AND P0, PT, R9, RZ, PT ;  /* 0x000000ff0900720b */ /* 0x000fda0003f1d000 */
[----:B------:R-:W-:Y:S05]  /*7f90*/  @!P0 BRA !P1, `(.L_x_2886) ;  /* 0x0000001800088947 */ /* 0x000fea0004800000 */
[----:B------:R-:W-:Y:S02]  /*7fa0*/  FSETP.GEU.FTZ.AND P1, PT, R12, 0.00021143197955098003149, PT ;  /* 0x395db3d70c00780b */ /* 0x000fe40003f3e000 */
[----:B------:R-:W-:-:S13]  /*7fb0*/  FSETP.GEU.FTZ.AND P0, PT, |R9|, 0.00021143197955098003149, PT ;  /* 0x395db3d70900780b */ /* 0x000fda0003f1e200 */
[----:B------:R-:W-:Y:S05]  /*7fc0*/  @!P0 BRA !P1, `(.L_x_2887) ;  /* 0x0000001400ec8947 */ /* 0x000fea0004800000 */
[C---:B------:R-:W-:Y:S01]  /*7fd0*/  FADD.FTZ R0, R12.reuse, 1 ;  /* 0x3f8000000c007421 */ /* 0x040fe20000010000 */
[----:B------:R-:W-:Y:S01]  /*7fe0*/  FADD.FTZ R2, |R3|, -RZ ;  /* 0x800000ff03027221 */ /* 0x000fe20000010200 */
[----:B------:R-:W-:Y:S01]  /*7ff0*/  FADD.FTZ R5, R12, -1 ;  /* 0xbf8000000c057421 */ /* 0x000fe20000010000 */
[----:B------:R-:W-:Y:S01]  /*8000*/  BSSY.RECONVERGENT B0, `(.L_x_2888) ;  /* 0x0000097000007945 */ /* 0x000fe20003800200 */
[----:B---3--:R-:W-:Y:S02]  /*8010*/  FADD.FTZ R7, |R0|, -RZ ;  /* 0x800000ff00077221 */ /* 0x008fe40000010200 */
        /* <DEDUP_REMOVED lines=11> */
[----:B------:R-:W-:Y:S01]  /*80d0*/  FSETP.NEU.FTZ.AND P0, PT, R7, RZ, PT ;  /* 0x000000ff0700720b */ /* 0x000fe20003f1d000 */
[----:B------:R-:W-:Y:S01]  /*80e0*/  FMUL.FTZ R11, R2, R2 ;  /* 0x00000002020b7220 */ /* 0x000fe20000410000 */
[C---:B------:R-:W-:Y:S01]  /*80f0*/  FSETP.NEU.FTZ.AND P2, PT, R13.reuse, RZ, PT ;  /* 0x000000ff0d00720b */ /* 0x040fe20003f5d000 */
[-C--:B------:R-:W-:Y:S01]  /*8100*/  FMUL.FTZ R2, R13, R18.reuse ;  /* 0x000000120d027220 */ /* 0x080fe20000410000 */
[----:B------:R-:W-:Y:S01]  /*8110*/  FMUL.FTZ R18, R14, R18 ;  /* 0x000000120e127220 */ /* 0x000fe20000410000 */
[----:B------:R-:W-:Y:S01]  /*8120*/  FFMA.FTZ R11, R8, R8, R11 ;  /* 0x00000008080b7223 */ /* 0x000fe2000001000b */
[----:B------:R-:W-:Y:S01]  /*8130*/  LOP3.LUT R6, R6, 0x800000, RZ, 0xfc, !PT ;  /* 0x0080000006067812 */ /* 0x000fe200078efcff */
[----:B------:R-:W-:Y:S01]  /*8140*/  FMUL.FTZ R19, R2, R2 ;  /* 0x0000000202137220 */ /* 0x000fe20000410000 */
[----:B------:R-:W-:-:S02]  /*8150*/  LOP3.LUT R2, R15, 0x800000, RZ, 0xfc, !PT ;  /* 0x008000000f027812 */ /* 0x000fc400078efcff */
[----:B------:R-:W-:Y:S01]  /*8160*/  FSETP.NEU.FTZ.AND P1, PT, R7, +INF , PT ;  /* 0x7f8000000700780b */ /* 0x000fe20003f3d000 */
[----:B------:R-:W-:Y:S01]  /*8170*/  FFMA.FTZ R19, R18, R18, R19 ;  /* 0x0000001212137223 */ /* 0x000fe20000010013 */
[----:B------:R-:W0:Y:S08]  /*8180*/  MUFU.SQRT R11, R11 ;  /* 0x0000000b000b7308 */ /* 0x000e300000002000 */
        /* <DEDUP_REMOVED lines=10> */
[----:B------:R-:W-:-:S06]  /*8230*/  @P0 FFMA.FTZ R4, R11, R11, -1 ;  /* 0xbf8000000b040423 */ /* 0x000fcc000001000b */
[----:B------:R-:W0:Y:S02]  /*8240*/  @P0 MUFU.SQRT R4, R4 ;  /* 0x0000000400040308 */ /* 0x000e240000002000 */
[----:B0-----:R-:W-:-:S06]  /*8250*/  @P0 FADD.FTZ R6, R11, R4 ;  /* 0x000000040b060221 */ /* 0x001fcc0000010000 */
[----:B------:R-:W0:Y:S02]  /*8260*/  @P0 MUFU.LG2 R6, R6 ;  /* 0x0000000600060308 */ /* 0x000e240000000c00 */
[----:B0-----:R-:W-:Y:S01]  /*8270*/  @P0 FMUL.FTZ R13, R6, 0.69314718246459960938 ;  /* 0x3f317218060d0820 */ /* 0x001fe20000410000 */
[----:B------:R-:W-:Y:S06]  /*8280*/  @P0 BRA `(.L_x_2889) ;  /* 0x0000000400b80947 */ /* 0x000fec0003800000 */
[----:B------:R-:W-:Y:S02]  /*8290*/  FSETP.NEU.FTZ.AND P1, PT, R12, 1, PT ;  /* 0x3f8000000c00780b */ /* 0x000fe40003f3d000 */
[----:B------:R-:W-:-:S13]  /*82a0*/  FSETP.GEU.FTZ.AND P0, PT, |R9|, 1.1102230246251565404e-16, PT ;  /* 0x250000000900780b */ /* 0x000fda0003f1e200 */
[----:B------:R-:W-:Y:S05]  /*82b0*/  @!P0 BRA !P1, `(.L_x_2890) ;  /* 0x0000000400a88947 */ /* 0x000fea0004800000 */
[----:B------:R-:W-:-:S05]  /*82c0*/  FMUL.FTZ R4, |R5|, 1.1920928955078125e-07 ;  /* 0x3400000005047820 */ /* 0x000fca0000410200 */
[----:B------:R-:W-:-:S13]  /*82d0*/  FSETP.GE.FTZ.AND P0, PT, |R9|, R4, PT ;  /* 0x000000040900720b */ /* 0x000fda0003f16200 */
[----:B------:R-:W-:Y:S05]  /*82e0*/  @!P0 BRA `(.L_x_2891) ;  /* 0x0000000000f88947 */ /* 0x000fea0003800000 */
[----:B------:R-:W-:Y:S01]  /*82f0*/  FSETP.GEU.FTZ.AND P0, PT, R0, RZ, PT ;  /* 0x000000ff0000720b */ /* 0x000fe20003f1e000 */
[----:B------:R-:W-:-:S12]  /*8300*/  BSSY.RECONVERGENT B1, `(.L_x_2892) ;  /* 0x000000b000017945 */ /* 0x000fd80003800200 */
[----:B------:R-:W-:Y:S05]  /*8310*/  @!P0 BRA `(.L_x_2893) ;  /* 0x00000000001c8947 */ /* 0x000fea0003800000 */
[----:B------:R-:W-:-:S13]  /*8320*/  FSETP.NEU.FTZ.AND P0, PT, R0, RZ, PT ;  /* 0x000000ff0000720b */ /* 0x000fda0003f1d000 */
[----:B------:R-:W-:Y:S01]  /*8330*/  @P0 FADD.FTZ R6, R0, R7 ;  /* 0x0000000700060221 */ /* 0x000fe20000010000 */
[----:B------:R-:W-:-:S03]  /*8340*/  @P0 FMUL.FTZ R4, R9, R9 ;  /* 0x0000000909040220 */ /* 0x000fc60000410000 */
[----:B------:R-:W0:Y:S02]  /*8350*/  @P0 MUFU.RCP R13, R6 ;  /* 0x00000006000d0308 */ /* 0x000e240000001000 */
[----:B0-----:R-:W-:Y:S01]  /*8360*/  @P0 FMUL.FTZ.D2 R4, R4, R13 ;  /* 0x0000000d04040220 */ /* 0x001fe20000310000 */
[----:B------:R-:W-:Y:S01]  /*8370*/  @!P0 FMUL.FTZ R4, |R9|, 0.5 ;  /* 0x3f00000009048820 */ /* 0x000fe20000410200 */
[----:B------:R-:W-:Y:S06]  /*8380*/  BRA `(.L_x_2894) ;  /* 0x0000000000087947 */ /* 0x000fec0003800000 */
.L_x_2893:
[----:B------:R-:W-:-:S04]  /*8390*/  FADD.FTZ R4, -R0, R7 ;  /* 0x0000000700047221 */ /* 0x000fc80000010100 */
[----:B------:R-:W-:-:S07]  /*83a0*/  FMUL.FTZ R4, R4, 0.5 ;  /* 0x3f00000004047820 */ /* 0x000fce0000410000 */
.L_x_2894:
[----:B------:R-:W-:Y:S05]  /*83b0*/  BSYNC.RECONVERGENT B1 ;  /* 0x0000000000017941 */ /* 0x000fea0003800200 */
.L_x_2892:
[----:B------:R-:W-:Y:S01]  /*83c0*/  FADD.FTZ R13, -R12, 1 ;  /* 0x3f8000000c0d7421 */ /* 0x000fe20000010100 */
[----:B------:R-:W-:Y:S04]  /*83d0*/  BSSY.RECONVERGENT B1, `(.L_x_2895) ;  /* 0x000000c000017945 */ /* 0x000fe80003800200 */
[----:B------:R-:W-:-:S13]  /*83e0*/  FSETP.GEU.FTZ.AND P0, PT, R13, RZ, PT ;  /* 0x000000ff0d00720b */ /* 0x000fda0003f1e000 */
[----:B------:R-:W-:Y:S05]  /*83f0*/  @!P0 BRA `(.L_x_2896) ;  /* 0x00000000001c8947 */ /* 0x000fea0003800000 */
[----:B------:R-:W-:-:S13]  /*8400*/  FSETP.NEU.FTZ.AND P0, PT, R13, RZ, PT ;  /* 0x000000ff0d00720b */ /* 0x000fda0003f1d000 */
[----:B------:R-:W-:Y:S01]  /*8410*/  @P0 FADD.FTZ R6, R2, R13 ;  /* 0x0000000d02060221 */ /* 0x000fe20000010000 */
[----:B------:R-:W-:-:S05]  /*8420*/  @P0 FMUL.FTZ R13, R9, R9 ;  /* 0x00000009090d0220 */ /* 0x000fca0000410000 */
[----:B------:R-:W0:Y:S02]  /*8430*/  @P0 MUFU.RCP R6, R6 ;  /* 0x0000000600060308 */ /* 0x000e240000001000 */
[----:B0-----:R-:W-:Y:S01]  /*8440*/  @P0 FMUL.FTZ.D2 R13, R13, R6 ;  /* 0x000000060d0d0220 */ /* 0x001fe20000310000 */
[----:B------:R-:W-:Y:S01]  /*8450*/  @!P0 FMUL.FTZ R13, |R9|, 0.5 ;  /* 0x3f000000090d8820 */ /* 0x000fe20000410200 */
[----:B------:R-:W-:Y:S06]  /*8460*/  BRA `(.L_x_2897) ;  /* 0x0000000000087947 */ /* 0x000fec0003800000 */
.L_x_2896:
[----:B------:R-:W-:-:S04]  /*8470*/  FADD.FTZ R13, R2, -R13 ;  /* 0x8000000d020d7221 */ /* 0x000fc80000010000 */
[----:B------:R-:W-:-:S07]  /*8480*/  FMUL.FTZ R13, R13, 0.5 ;  /* 0x3f0000000d0d7820 */ /* 0x000fce0000410000 */
.L_x_2897:
[----:B------:R-:W-:Y:S05]  /*8490*/  BSYNC.RECONVERGENT B1 ;  /* 0x0000000000017941 */ /* 0x000fea0003800200 */
.L_x_2895:
[----:B------:R-:W-:Y:S01]  /*84a0*/  FADD.FTZ R4, R13, R4 ;  /* 0x000000040d047221 */ /* 0x000fe20000010000 */
[----:B------:R-:W-:Y:S01]  /*84b0*/  FADD.FTZ R13, R11, 1 ;  /* 0x3f8000000b0d7421 */ /* 0x000fe20000010000 */
[----:B------:R-:W-:Y:S02]  /*84c0*/  HFMA2 R15, -RZ, RZ, 1.625, 0 ;  /* 0x3e800000ff0f7431 */ /* 0x000fe400000001ff */
[----:B------:R-:W-:Y:S02]  /*84d0*/  IMAD.MOV.U32 R21, RZ, RZ, 0x3d39bf78 ;  /* 0x3d39bf78ff157424 */ /* 0x000fe400078e00ff */
[----:B------:R-:W-:-:S06]  /*84e0*/  FMUL.FTZ R13, R4, R13 ;  /* 0x0000000d040d7220 */ /* 0x000fcc0000410000 */
[----:B------:R-:W0:Y:S02]  /*84f0*/  MUFU.SQRT R13, R13 ;  /* 0x0000000d000d7308 */ /* 0x000e240000002000 */
[----:B0-----:R-:W-:-:S04]  /*8500*/  FADD.FTZ R19, R4, R13 ;  /* 0x0000000d04137221 */ /* 0x001fc80000010000 */
[C---:B------:R-:W-:Y:S01]  /*8510*/  FADD.FTZ.RZ R4, R19.reuse, 1 ;  /* 0x3f80000013047421 */ /* 0x040fe2000001c000 */
[----:B------:R-:W-:-:S03]  /*8520*/  ISETP.GE.U32.AND P0, PT, R19, 0x7f800000, PT ;  /* 0x7f8000001300780c */ /* 0x000fc60003f06070 */
[----:B------:R-:W-:-:S05]  /*8530*/  VIADD R4, R4, 0xc0c00000 ;  /* 0xc0c0000004047836 */ /* 0x000fca0000000000 */
[----:B------:R-:W-:-:S04]  /*8540*/  LOP3.LUT R4, R4, 0xff800000, RZ, 0xc0, !PT ;  /* 0xff80000004047812 */ /* 0x000fc800078ec0ff */
[----:B------:R-:W-:Y:S02]  /*8550*/  IADD3 R8, PT, PT, -R4, 0x40800000, RZ ;  /* 0x4080000004087810 */ /* 0x000fe40007ffe1ff */
[-C--:B------:R-:W-:Y:S02]  /*8560*/  IADD3 R6, PT, PT, R19, -R4.reuse, RZ ;  /* 0x8000000413067210 */ /* 0x080fe40007ffe0ff */
[----:B------:R-:W-:Y:S01]  /*8570*/  I2FP.F32.S32 R4, R4 ;  /* 0x0000000400047245 */ /* 0x000fe20000201400 */
[----:B------:R-:W-:-:S04]  /*8580*/  FFMA.FTZ R15, R8, R15, -1 ;  /* 0xbf800000080f7423 */ /* 0x000fc8000001000f */
        /* <DEDUP_REMOVED lines=20> */
.L_x_2891:
[----:B------:R-:W-:-:S13]  /*86d0*/  FSETP.GEU.FTZ.AND P0, PT, R12, 1, PT ;  /* 0x3f8000000c00780b */ /* 0x000fda0003f1e000 */
[----:B------:R-:W-:Y:S05]  /*86e0*/  @!P0 BRA `(.L_x_2898) ;  /* 0x0000000000848947 */ /* 0x000fea0003800000 */
[----:B------:R-:W-:Y:S01]  /*86f0*/  FMUL.FTZ R4, R0, R5 ;  /* 0x0000000500047220 */ /* 0x000fe20000410000 */
[----:B------:R-:W-:Y:S01]  /*8700*/  IMAD.MOV.U32 R14, RZ, RZ, 0x3e800000 ;  /* 0x3e800000ff0e7424 */ /* 0x000fe200078e00ff */
[----:B------:R-:W-:-:S04]  /*8710*/  MOV R19, 0x3d39bf78 ;  /* 0x3d39bf7800137802 */ /* 0x000fc80000000f00 */
[----:B------:R-:W0:Y:S02]  /*8720*/  MUFU.SQRT R4, R4 ;  /* 0x0000000400047308 */ /* 0x000e240000002000 */
[----:B0-----:R-:W-:-:S04]  /*8730*/  FADD.FTZ R15, R5, R4 ;  /* 0x00000004050f7221 */ /* 0x001fc80000010000 */
[C---:B------:R-:W-:Y:S01]  /*8740*/  FADD.FTZ.RZ R6, R15.reuse, 1 ;  /* 0x3f8000000f067421 */ /* 0x040fe2000001c000 */
[----:B------:R-:W-:-:S04]  /*8750*/  ISETP.GE.U32.AND P0, PT, R15, 0x7f800000, PT ;  /* 0x7f8000000f00780c */ /* 0x000fc80003f06070 */
[----:B------:R-:W-:-:S04]  /*8760*/  IADD3 R6, PT, PT, R6, -0x3f400000, RZ ;  /* 0xc0c0000006067810 */ /* 0x000fc80007ffe0ff */
        /* <DEDUP_REMOVED lines=19> */
[C---:B------:R-:W-:Y:S01]  /*88a0*/  ISETP.GT.AND P0, PT, R15.reuse, -0x40800000, PT ;  /* 0xbf8000000f00780c */ /* 0x040fe20003f04270 */
[----:B------:R-:W-:Y:S01]  /*88b0*/  IMAD.MOV.U32 R4, RZ, RZ, 0x7f800000 ;  /* 0x7f800000ff047424 */ /* 0x000fe200078e00ff */
[----:B------:R-:W-:-:S11]  /*88c0*/  FSETP.NEU.FTZ.AND P1, PT, R15, RZ, PT ;  /* 0x000000ff0f00720b */ /* 0x000fd60003f3d000 */
[----:B------:R-:W-:-:S05]  /*88d0*/  @P0 FFMA.FTZ R13, R15, R4, +INF ;  /* 0x7f8000000f0d0423 */ /* 0x000fca0000010004 */
[----:B------:R-:W-:Y:S01]  /*88e0*/  FSEL R13, R13, -RZ, P1 ;  /* 0x800000ff0d0d7208 */ /* 0x000fe20000800000 */
[----:B------:R-:W-:Y:S06]  /*88f0*/  BRA `(.L_x_2889) ;  /* 0x00000000001c7947 */ /* 0x000fec0003800000 */
.L_x_2898:
[----:B------:R-:W-:-:S04]  /*8900*/  FADD.FTZ R13, -R12, 1 ;  /* 0x3f8000000c0d7421 */ /* 0x000fc80000010100 */
[----:B------:R-:W-:-:S06]  /*8910*/  FMUL.FTZ R4, R0, R13 ;  /* 0x0000000d00047220 */ /* 0x000fcc0000410000 */
[----:B------:R-:W0:Y:S08]  /*8920*/  MUFU.SQRT R4, R4 ;  /* 0x0000000400047308 */ /* 0x000e300000002000 */
[----:B0-----:R-:W0:Y:S02]  /*8930*/  MUFU.RCP R6, R4 ;  /* 0x0000000400067308 */ /* 0x001e240000001000 */
[----:B0-----:R-:W-:Y:S01]  /*8940*/  FMUL.FTZ R13, |R9|, R6 ;  /* 0x00000006090d7220 */ /* 0x001fe20000410200 */
[----:B------:R-:W-:Y:S06]  /*8950*/  BRA `(.L_x_2889) ;  /* 0x0000000000047947 */ /* 0x000fec0003800000 */
.L_x_2890:
[----:B------:R0:W1:Y:S02]  /*8960*/  MUFU.SQRT R13, R3 ;  /* 0x00000003000d7308 */ /* 0x0000640000002000 */
.L_x_2889:
[----:B------:R-:W-:Y:S05]  /*8970*/  BSYNC.RECONVERGENT B0 ;  /* 0x0000000000007941 */ /* 0x000fea0003800200 */
.L_x_2888:
[----:B------:R-:W-:Y:S01]  /*8980*/  FSETP.GEU.FTZ.AND P0, PT, R12, 4.336808689942017736e-19, PT ;  /* 0x210000000c00780b */ /* 0x000fe20003f1e000 */
[----:B------:R-:W-:Y:S04]  /*8990*/  BSSY.RECONVERGENT B3, `(.L_x_2899) ;  /* 0x00000db000037945 */ /* 0x000fe80003800200 */
[----:B------:R-:W-:Y:S08]  /*89a0*/  BSSY.RELIABLE B0, `(.L_x_2900) ;  /* 0x0000077000007945 */ /* 0x000ff00003800100 */
[----:B------:R-:W-:Y:S05]  /*89b0*/  @!P0 BRA `(.L_x_2901) ;  /* 0x0000000400cc8947 */ /* 0x000fea0003800000 */
[----:B------:R-:W2:Y:S02]  /*89c0*/  MUFU.RCP R15, R11 ;  /* 0x0000000b000f7308 */ /* 0x000ea40000001000 */
[----:B--2---:R-:W-:-:S05]  /*89d0*/  FMUL.FTZ R15, R12, R15 ;  /* 0x0000000f0c0f7220 */ /* 0x004fca0000410000 */
[----:B------:R-:W-:-:S13]  /*89e0*/  FSETP.GT.FTZ.AND P0, PT, R15, 0.64170002937316894531, PT ;  /* 0x3f2446740f00780b */ /* 0x000fda0003f14000 */
[----:B------:R-:W-:Y:S05]  /*89f0*/  @!P0 BREAK.RELIABLE B0 ;  /* 0x0000000000008942 */ /* 0x000fea0003800100 */
[----:B------:R-:W-:Y:S05]  /*8a00*/  @P0 BRA `(.L_x_2902) ;  /* 0x0000000000ec0947 */ /* 0x000fea0003800000 */
[----:B------:R-:W-:-:S13]  /*8a10*/  ISETP.GT.AND P0, PT, R10, -0x1, PT ;  /* 0xffffffff0a00780c */ /* 0x000fda0003f04270 */
[----:B------:R-:W-:Y:S05]  /*8a20*/  @P0 BRA `(.L_x_2903) ;  /* 0x0000000000740947 */ /* 0x000fea0003800000 */
        /* <DEDUP_REMOVED lines=26> */
[----:B------:R-:W-:-:S04]  /*8bd0*/  @P1 FFMA.FTZ R0, R2, 0.93318945169448852539, R3 ;  /* 0x3f6ee58102001823 */ /* 0x000fc80000010003 */
[----:B------:R-:W-:Y:S01]  /*8be0*/  @P0 FADD.FTZ R0, R0, R0 ;  /* 0x0000000000000221 */ /* 0x000fe20000010000 */
[----:B------:R-:W-:Y:S06]  /*8bf0*/  BRA `(.L_x_2904) ;  /* 0x0000000800d07947 */ /* 0x000fec0003800000 */
.L_x_2903:
        /* <DEDUP_REMOVED lines=27> */
[----:B------:R-:W-:Y:S06]  /*8db0*/  BRA `(.L_x_2904) ;  /* 0x0000000800607947 */ /* 0x000fec0003800000 */
.L_x_2902:
[----:B------:R-:W-:Y:S01]  /*8dc0*/  FSETP.NEU.FTZ.AND P1, PT, R12, 1, PT ;  /* 0x3f8000000c00780b */ /* 0x000fe20003f3d000 */
[----:B------:R-:W-:Y:S01]  /*8dd0*/  BSSY.RECONVERGENT B1, `(.L_x_2905) ;  /* 0x0000030000017945 */ /* 0x000fe20003800200 */
[----:B------:R-:W-:-:S13]  /*8de0*/  FSETP.GEU.FTZ.AND P0, PT, |R9|, 9.3132257461547851562e-10, PT ;  /* 0x308000000900780b */ /* 0x000fda0003f1e200 */
[----:B------:R-:W-:Y:S05]  /*8df0*/  @!P0 BRA !P1, `(.L_x_2906) ;  /* 0x00000000009c8947 */ /* 0x000fea0004800000 */
[----:B------:R-:W-:-:S05]  /*8e00*/  FMUL.FTZ R4, |R5|, 1.1920928955078125e-07 ;  /* 0x3400000005047820 */ /* 0x000fca0000410200 */
[----:B------:R-:W-:-:S13]  /*8e10*/  FSETP.GE.FTZ.AND P0, PT, |R9|, R4, PT ;  /* 0x000000040900720b */ /* 0x000fda0003f16200 */
[----:B------:R-:W-:Y:S05]  /*8e20*/  @!P0 BRA `(.L_x_2907) ;  /* 0x0000000000608947 */ /* 0x000fea0003800000 */
[----:B------:R-:W-:Y:S01]  /*8e30*/  FSETP.NEU.FTZ.AND P1, PT, R0, RZ, PT ;  /* 0x000000ff0000720b */ /* 0x000fe20003f3d000 */
[----:B------:R-:W-:Y:S01]  /*8e40*/  BSSY.RECONVERGENT B4, `(.L_x_2908) ;  /* 0x0000011000047945 */ /* 0x000fe20003800200 */
[----:B------:R-:W-:-:S11]  /*8e50*/  FSETP.GEU.FTZ.AND P0, PT, R5, RZ, PT ;  /* 0x000000ff0500720b */ /* 0x000fd60003f1e000 */
[----:B------:R-:W-:Y:S01]  /*8e60*/  @P1 FADD.FTZ R7, R0, R7 ;  /* 0x0000000700071221 */ /* 0x000fe20000010000 */
[----:B------:R-:W-:-:S05]  /*8e70*/  @P1 FMUL.FTZ R0, R9, R9 ;  /* 0x0000000909001220 */ /* 0x000fca0000410000 */
[----:B------:R-:W2:Y:S02]  /*8e80*/  @P1 MUFU.RCP R7, R7 ;  /* 0x0000000700071308 */ /* 0x000ea40000001000 */
[----:B--2---:R-:W-:Y:S01]  /*8e90*/  @P1 FMUL.FTZ.D2 R0, R0, R7 ;  /* 0x0000000700001220 */ /* 0x004fe20000310000 */
[----:B------:R-:W-:Y:S01]  /*8ea0*/  @!P1 FMUL.FTZ R0, |R9|, 0.5 ;  /* 0x3f00000009009820 */ /* 0x000fe20000410200 */
[----:B------:R-:W-:Y:S06]  /*8eb0*/  @!P0 BRA `(.L_x_2909) ;  /* 0x00000000001c8947 */ /* 0x000fec0003800000 */
[----:B------:R-:W-:-:S13]  /*8ec0*/  FSETP.NEU.FTZ.AND P0, PT, R5, RZ, PT ;  /* 0x000000ff0500720b */ /* 0x000fda0003f1d000 */
[----:B------:R-:W-:Y:S01]  /*8ed0*/  @P0 FADD.FTZ R2, R5, R2 ;  /* 0x0000000205020221 */ /* 0x000fe20000010000 */
[----:B0-----:R-:W-:-:S05]  /*8ee0*/  @P0 FMUL.FTZ R3, R9, R9 ;  /* 0x0000000909030220 */ /* 0x001fca0000410000 */
[----:B------:R-:W0:Y:S02]  /*8ef0*/  @P0 MUFU.RCP R2, R2 ;  /* 0x0000000200020308 */ /* 0x000e240000001000 */
[----:B0-----:R-:W-:Y:S01]  /*8f00*/  @P0 FMUL.FTZ.D2 R3, R3, R2 ;  /* 0x0000000203030220 */ /* 0x001fe20000310000 */
[----:B------:R-:W-:Y:S01]  /*8f10*/  @!P0 FMUL.FTZ R3, |R9|, 0.5 ;  /* 0x3f00000009038820 */ /* 0x000fe20000410200 */
[----:B------:R-:W-:Y:S06]  /*8f20*/  BRA `(.L_x_2910) ;  /* 0x0000000000087947 */ /* 0x000fec0003800000 */
.L_x_2909:
[----:B------:R-:W-:-:S04]  /*8f30*/  FADD.FTZ R2, -R5, R2 ;  /* 0x0000000205027221 */ /* 0x000fc80000010100 */
[----:B0-----:R-:W-:-:S07]  /*8f40*/  FMUL.FTZ R3, R2, 0.5 ;  /* 0x3f00000002037820 */ /* 0x001fce0000410000 */
.L_x_2910:
[----:B------:R-:W-:Y:S05]  /*8f50*/  BSYNC.RECONVERGENT B4 ;  /* 0x0000000000047941 */ /* 0x000fea0003800200 */
.L_x_2908:
[----:B------:R-:W-:Y:S01]  /*8f60*/  FADD.FTZ R0, R3, R0 ;  /* 0x0000000003007221 */ /* 0x000fe20000010000 */
[----:B------:R-:W-:-:S04]  /*8f70*/  FADD.FTZ R11, R12, R11 ;  /* 0x0000000b0c0b7221 */ /* 0x000fc80000010000 */
[----:B------:R-:W-:-:S06]  /*8f80*/  FMUL.FTZ R11, R0, R11 ;  /* 0x0000000b000b7220 */ /* 0x000fcc0000410000 */
[----:B------:R-:W0:Y:S01]  /*8f90*/  MUFU.SQRT R11, R11 ;  /* 0x0000000b000b7308 */ /* 0x000e220000002000 */
[----:B------:R-:W-:Y:S05]  /*8fa0*/  BRA `(.L_x_2911) ;  /* 0x0000000000487947 */ /* 0x000fea0003800000 */
.L_x_2907:
[----:B------:R-:W-:-:S13]  /*8fb0*/  FSETP.GT.FTZ.AND P0, PT, R12, 1, PT ;  /* 0x3f8000000c00780b */ /* 0x000fda0003f14000 */
[----:B------:R-:W-:Y:S01]  /*8fc0*/  @P0 FMUL.FTZ R5, R0, R5 ;  /* 0x0000000500050220 */ /* 0x000fe20000410000 */
[----:B0-----:R-:W-:-:S04]  /*8fd0*/  @!P0 FADD.FTZ R3, -R12, 1 ;  /* 0x3f8000000c038421 */ /* 0x001fc80000010100 */
[----:B------:R-:W-:Y:S01]  /*8fe0*/  @!P0 FMUL.FTZ R2, R0, R3 ;  /* 0x0000000300028220 */ /* 0x000fe20000410000 */
[----:B------:R-:W0:Y:S01]  /*8ff0*/  @P0 MUFU.SQRT R5, R5 ;  /* 0x0000000500050308 */ /* 0x000e220000002000 */
[----:B------:R-:W-:-:S04]  /*9000*/  @P0 FMUL.FTZ R3, |R9|, 2.81474976710656000000e+14 ;  /* 0x5780000009030820 */ /* 0x000fc80000410200 */
[C---:B------:R-:W-:Y:S01]  /*9010*/  @P0 FMUL.FTZ R3, R12.reuse, R3 ;  /* 0x000000030c030220 */ /* 0x040fe20000410000 */
[----:B------:R-:W-:Y:S02]  /*9020*/  @P0 FMUL.FTZ R12, R12, 2.81474976710656000000e+14 ;  /* 0x578000000c0c0820 */ /* 0x000fe40000410000 */
[----:B------:R-:W-:Y:S08]  /*9030*/  @!P0 MUFU.SQRT R11, R2 ;  /* 0x00000002000b8308 */ /* 0x000ff00000002000 */
[----:B0-----:R-:W0:Y:S02]  /*9040*/  @P0 MUFU.RCP R0, R5 ;  /* 0x0000000500000308 */ /* 0x001e240000001000 */
[----:B0-----:R-:W-:Y:S01]  /*9050*/  @P0 FMUL.FTZ R11, R3, R0 ;  /* 0x00000000030b0220 */ /* 0x001fe20000410000 */
[----:B------:R-:W-:Y:S06]  /*9060*/  BRA `(.L_x_2911) ;  /* 0x0000000000187947 */ /* 0x000fec0003800000 */
.L_x_2906:
[----:B------:R-:W-:Y:S01]  /*9070*/  FADD.FTZ R0, R11, 1 ;  /* 0x3f8000000b007421 */ /* 0x000fe20000010000 */
[----:B0-----:R-:W-:Y:S01]  /*9080*/  MUFU.SQRT R3, R3 ;  /* 0x0000000300037308 */ /* 0x001fe20000002000 */
[----:B------:R-:W-:Y:S02]  /*9090*/  HFMA2 R12, -RZ, RZ, 1.875, 0 ;  /* 0x3f800000ff0c7431 */ /* 0x000fe400000001ff */
[----:B------:R-:W-:-:S06]  /*90a0*/  FMUL.FTZ R0, R0, 0.5 ;  /* 0x3f00000000007820 */ /* 0x000fcc0000410000 */
[----:B------:R-:W0:Y:S02]  /*90b0*/  MUFU.SQRT R0, R0 ;  /* 0x0000000000007308 */ /* 0x000e240000002000 */
[----:B0-----:R-:W-:-:S07]  /*90c0*/  FMUL.FTZ R11, R3, R0 ;  /* 0x00000000030b7220 */ /* 0x001fce0000410000 */
.L_x_2911:
[----:B------:R-:W-:Y:S05]  /*90d0*/  BSYNC.RECONVERGENT B1 ;  /* 0x0000000000017941 */ /* 0x000fea0003800200 */
.L_x_2905:
[----:B------:R-:W-:Y:S05]  /*90e0*/  BRA `(.L_x_2912) ;  /* 0x0000000000087947 */ /* 0x000fea0003800000 */
.L_x_2901:
[----:B------:R-:W-:Y:S01]  /*90f0*/  FMUL.FTZ R11, R11, 16777216 ;  /* 0x4b8000000b0b7820 */ /* 0x000fe20000410000 */
[----:B------:R-:W-:-:S07]  /*9100*/  FMUL.FTZ R12, R12, 16777216 ;  /* 0x4b8000000c0c7820 */ /* 0x000fce0000410000 */
.L_x_2912:
[----:B------:R-:W-:Y:S05]  /*9110*/  BSYNC.RELIABLE B0 ;  /* 0x0000000000007941 */ /* 0x000fea0003800100 */
.L_x_2900:
[----:B------:R-:W-:-:S13]  /*9120*/  ISETP.GT.AND P0, PT, R10, -0x1, PT ;  /* 0xffffffff0a00780c */ /* 0x000fda0003f04270 */
[----:B------:R-:W-:Y:S05]  /*9130*/  @P0 BRA `(.L_x_2913) ;  /* 0x0000000000c40947 */ /* 0x000fea0003800000 */
[----:B------:R-:W-:Y:S01]  /*9140*/  FADD.FTZ R12, -R12, -RZ ;  /* 0x800000ff0c0c7221 */ /* 0x000fe20000010100 */
[C---:B0-----:R-:W-:Y:S01]  /*9150*/  FADD.FTZ R3, |R11|.reuse, -RZ ;  /* 0x800000ff0b037221 */ /* 0x041fe20000010200 */
[----:B------:R-:W-:Y:S02]  /*9160*/  BSSY.RECONVERGENT B4, `(.L_x_2914) ;  /* 0x0000011000047945 */ /* 0x000fe40003800200 */
[----:B------:R-:W-:Y:S01]  /*9170*/  FADD.FTZ R0, |R12|, -RZ ;  /* 0x800000ff0c007221 */ /* 0x000fe20000010200 */
        /* <DEDUP_REMOVED lines=13> */
[----:B-1----:R-:W-:Y:S05]  /*9250*/  CALL.REL.NOINC `($__internal_0_$__cuda_sm3x_div_rn_ftz_f32_slowpath) ;  /* 0x000000d000ac7944 */ /* 0x002fea0003c00000 */
[----:B------:R-:W-:-:S07]  /*9260*/  IMAD.MOV.U32 R2, RZ, RZ, R7 ;  /* 0x000000ffff027224 */ /* 0x000fce00078e0007 */
.L_x_2915:
[----:B------:R-:W-:Y:S05]  /*9270*/  BSYNC.RECONVERGENT B4 ;  /* 0x0000000000047941 */ /* 0x000fea0003800200 */
.L_x_2914:
        /* <DEDUP_REMOVED lines=15> */
[----:B------:R-:W-:-:S03]  /*9370*/  IMAD.MOV.U32 R0, RZ, RZ, 0x3f6ee581 ;  /* 0x3f6ee581ff007424 */ /* 0x000fc600078e00ff */
[----:B------:R-:W-:-:S04]  /*9380*/  FFMA.FTZ R2, R3, R2, R2 ;  /* 0x0000000203027223 */ /* 0x000fc80000010002 */
[----:B------:R-:W-:Y:S01]  /*9390*/  FFMA.FTZ R3, R5, 0.93318945169448852539, -R2 ;  /* 0x3f6ee58105037823 */ /* 0x000fe20000010802 */
[----:B------:R-:W-:-:S04]  /*93a0*/  FSEL R5, R0, 1.8663789033889770508, P2 ;  /* 0x3feee58100057808 */ /* 0x000fc80001000000 */
[----:B------:R-:W-:Y:S01]  /*93b0*/  FSEL R0, R3, R2, P2 ;  /* 0x0000000203007208 */ /* 0x000fe20001000000 */
[----:B------:R-:W-:-:S04]  /*93c0*/  @!P2 FADD.FTZ R2, -R2, -RZ ;  /* 0x800000ff0202a221 */ /* 0x000fc80000010100 */
[----:B------:R-:W-:Y:S01]  /*93d0*/  @!P0 FFMA.FTZ R0, R5, 1.6832555532455444336, R2 ;  /* 0x3fd774eb05008823 */ /* 0x000fe20000010002 */
[----:B------:R-:W-:-:S05]  /*93e0*/  HFMA2 R2, -RZ, RZ, 2.04296875, -15.78125 ;  /* 0x4016cbe4ff027431 */ /* 0x000fca00000001ff */
[----:B------:R-:W-:Y:S02]  /*93f0*/  @!P3 FSEL R0, R2, 0.78539818525314331055, !P0 ;  /* 0x3f490fdb0200b808 */ /* 0x000fe40004000000 */
[----:B------:R-:W-:Y:S02]  /*9400*/  @!P1 FSEL R0, RZ, 3.1415927410125732422, P0 ;  /* 0x40490fdbff009808 */ /* 0x000fe40000000000 */
[----:B------:R-:W-:Y:S02]  /*9410*/  FSETP.NAN.FTZ.AND P0, PT, |R12|, |R12|, PT ;  /* 0x4000000c0c00720b */ /* 0x000fe40003f18200 */
[----:B------:R-:W-:-:S04]  /*9420*/  LOP3.LUT R11, R0, 0x80000000, R11, 0xb8, !PT ;  /* 0x80000000000b7812 */ /* 0x000fc800078eb80b */
[----:B------:R-:W-:Y:S01]  /*9430*/  FSEL R0, R12, R11, P0 ;  /* 0x0000000b0c007208 */ /* 0x000fe20000000000 */
[----:B------:R-:W-:Y:S06]  /*9440*/  BRA `(.L_x_2904) ;  /* 0x0000000000bc7947 */ /* 0x000fec0003800000 */
.L_x_2913:
[----:B------:R-:W-:Y:S01]  /*9450*/  FADD.FTZ R0, |R12|, -RZ ;  /* 0x800000ff0c007221 */ /* 0x000fe20000010200 */
[C---:B0-----:R-:W-:Y:S01]  /*9460*/  FADD.FTZ R5, |R11|.reuse, -RZ ;  /* 0x800000ff0b057221 */ /* 0x041fe20000010200 */
        /* <DEDUP_REMOVED lines=16> */
.L_x_2917:
[----:B------:R-:W-:Y:S05]  /*9570*/  BSYNC.RECONVERGENT B4 ;  /* 0x0000000000047941 */ /* 0x000fea0003800200 */
.L_x_2916:
[----:B------:R-:W-:Y:S02]  /*9580*/  HFMA2 R3, -RZ, RZ, 0.89990234375, 10328 ;  /* 0x3b33710bff037431 */ /* 0x000fe400000001ff */
[----:B------:R-:W-:Y:S01]  /*9590*/  FMUL.FTZ R0, R2, R2 ;  /* 0x0000000202007220 */ /* 0x000fe20000410000 */
[----:B------:R-:W-:Y:S02]  /*95a0*/  MOV R5, 0x3fd774eb ;  /* 0x3fd774eb00057802 */ /* 0x000fe40000000f00 */
        /* <DEDUP_REMOVED lines=24> */
[----:B------:R-:W-:-:S07]  /*9730*/  FSEL R0, R12, R11, P0 ;  /* 0x0000000b0c007208 */ /* 0x000fce0000000000 */
.L_x_2904:
[----:B------:R-:W-:Y:S05]  /*9740*/  BSYNC.RECONVERGENT B3 ;  /* 0x0000000000037941 */ /* 0x000fea0003800200 */
.L_x_2899:
[----:B------:R-:W-:-:S13]  /*9750*/  ISETP.GE.AND P0, PT, R9, RZ, PT ;  /* 0x000000ff0900720c */ /* 0x000fda0003f06270 */
[----:B-1----:R-:W-:Y:S01]  /*9760*/  @P0 FADD.FTZ R13, -R13, -RZ ;  /* 0x800000ff0d0d0221 */ /* 0x002fe20000010100 */
[----:B------:R-:W-:Y:S06]  /*9770*/  BRA `(.L_x_2884) ;  /* 0x0000000800f87947 */ /* 0x000fec0003800000 */
.L_x_2887:
[----:B------:R-:W-:Y:S01]  /*9780*/  FADD.FTZ R0, -R10, 6.1232342629258392722e-17 ;  /* 0x248d31320a007421 */ /* 0x000fe20000010100 */
[----:B------:R-:W-:-:S03]  /*9790*/  FADD.FTZ R13, -R9, -RZ ;  /* 0x800000ff090d7221 */ /* 0x000fc60000010100 */
[----:B------:R-:W-:Y:S01]  /*97a0*/  FADD.FTZ R0, R0, 1.5707963705062866211 ;  /* 0x3fc90fdb00007421 */ /* 0x000fe20000010000 */
[----:B------:R-:W-:Y:S06]  /*97b0*/  BRA `(.L_x_2884) ;  /* 0x0000000800e87947 */ /* 0x000fec0003800000 */
.L_x_2886:
[----:B------:R-:W-:Y:S01]  /*97c0*/  FADD.FTZ R13, -R9, -RZ ;  /* 0x800000ff090d7221 */ /* 0x000fe20000010100 */
[----:B------:R-:W-:Y:S01]  /*97d0*/  MOV R0, RZ ;  /* 0x000000ff00007202 */ /* 0x000fe20000000f00 */
[----:B------:R-:W-:Y:S06]  /*97e0*/  BRA `(.L_x_2884) ;  /* 0x0000000800dc7947 */ /* 0x000fec0003800000 */
.L_x_2885:
[C---:B------:R-:W-:Y:S01]  /*97f0*/  FSETP.GEU.FTZ.AND P2, PT, R12.reuse, |R9|, PT ;  /* 0x400000090c00720b */ /* 0x040fe20003f5e000 */
[----:B------:R-:W-:Y:S03]  /*9800*/  BSSY.RECONVERGENT B3, `(.L_x_2918) ;  /* 0x00000b1000037945 */ /* 0x000fe60003800200 */
[----:B------:R-:W-:Y:S02]  /*9810*/  FSEL R11, R3, R12, !P2 ;  /* 0x0000000c030b7208 */ /* 0x000fe40005000000 */
[----:B------:R-:W-:Y:S02]  /*9820*/  FSEL R0, R12, R3, !P2 ;  /* 0x000000030c007208 */ /* 0x000fe40005000000 */
[----:B------:R-:W-:-:S13]  /*9830*/  FSETP.GT.FTZ.AND P0, PT, R11, 1.70141173319264429906e+38, PT ;  /* 0x7effffff0b00780b */ /* 0x000fda0003f14000 */
[----:B------:R-:W-:Y:S05]  /*9840*/  @P0 BRA `(.L_x_2919) ;  /* 0x0000000400b80947 */ /* 0x000fea0003800000 */
[----:B------:R-:W-:Y:S02]  /*9850*/  FSETP.GT.FTZ.AND P0, PT, R11, 2.30584300921369395200e+18, PT ;  /* 0x5e0000000b00780b */ /* 0x000fe40003f14000 */
[----:B------:R-:W-:-:S04]  /*9860*/  FSETP.GEU.FTZ.AND P1, PT, R0, 1.084202172485504434e-19, PT ;  /* 0x200000000000780b */ /* 0x000fc80003f3e000 */
[----:B------:R-:W-:-:S13]  /*9870*/  PLOP3.LUT P0, PT, P0, P1, PT, 0xf2, 0x2f ;  /* 0x00000000002f781c */ /* 0x000fda0000703e72 */
[----:B------:R-:W-:Y:S05]  /*9880*/  @P0 BRA `(.L_x_2920) ;  /* 0x0000000000bc0947 */ /* 0x000fea0003800000 */
        /* <DEDUP_REMOVED lines=13> */
[----:B------:R-:W-:Y:S01]  /*9960*/  IMAD.MOV.U32 R5, RZ, RZ, R11 ;  /* 0x000000ffff057224 */ /* 0x000fe200078e000b */
[----:B------:R-:W-:-:S07]  /*9970*/  MOV R2, 0x9990 ;  /* 0x0000999000027802 */ /* 0x000fce0000000f00 */
[----:B---3--:R-:W-:Y:S05]  /*9980*/  CALL.REL.NOINC `($__internal_0_$__cuda_sm3x_div_rn_ftz_f32_slowpath) ;  /* 0x000000c800e07944 */ /* 0x008fea0003c00000 */
[----:B------:R-:W-:-:S07]  /*9990*/  MOV R3, R7 ;  /* 0x0000000700037202 */ /* 0x000fce0000000f00 */
.L_x_2922:
[----:B------:R-:W-:Y:S05]  /*99a0*/  BSYNC.RECONVERGENT B4 ;  /* 0x0000000000047941 */ /* 0x000fea0003800200 */
.L_x_2921:
[----:B------:R-:W-:Y:S02]  /*99b0*/  HFMA2 R5, -RZ, RZ, 0.89990234375, 10328 ;  /* 0x3b33710bff057431 */ /* 0x000fe400000001ff */
[----:B------:R-:W-:Y:S01]  /*99c0*/  FMUL.FTZ R0, R3, R3 ;  /* 0x0000000303007220 */ /* 0x000fe20000410000 */
[----:B------:R-:W-:Y:S02]  /*99d0*/  ISETP.GE.AND P0, PT, R10, RZ, PT ;  /* 0x000000ff0a00720c */ /* 0x000fe40003f06270 */
[----:B------:R-:W-:Y:S02]  /*99e0*/  MOV R2, 0x3f6ee581 ;  /* 0x3f6ee58100027802 */ /* 0x000fe40000000f00 */
        /* <DEDUP_REMOVED lines=14> */
[----:B------:R-:W-:-:S04]  /*9ad0*/  FSEL R5, R2, 1.8663789033889770508, !P2 ;  /* 0x3feee58102057808 */ /* 0x000fc80005000000 */
[----:B------:R-:W-:Y:S01]  /*9ae0*/  FSEL R2, R3, R0, !P2 ;  /* 0x0000000003027208 */ /* 0x000fe20005000000 */
[----:B------:R-:W-:-:S04]  /*9af0*/  @P2 FADD.FTZ R0, -R0, -RZ ;  /* 0x800000ff00002221 */ /* 0x000fc80000010100 */
        /* <DEDUP_REMOVED lines=8> */
.L_x_2920:
        /* <DEDUP_REMOVED lines=25> */
[----:B------:R-:W-:Y:S01]  /*9d10*/  IMAD.MOV.U32 R5, RZ, RZ, R11 ;  /* 0x000000ffff057224 */ /* 0x000fe200078e000b */
[----:B------:R-:W-:-:S07]  /*9d20*/  MOV R2, 0x9d40 ;  /* 0x00009d4000027802 */ /* 0x000fce0000000f00 */
[----:B---3--:R-:W-:Y:S05]  /*9d30*/  CALL.REL.NOINC `($__internal_0_$__cuda_sm3x_div_rn_ftz_f32_slowpath) ;  /* 0x000000c400f47944 */ /* 0x008fea0003c00000 */
[----:B------:R-:W-:-:S07]  /*9d40*/  MOV R3, R7 ;  /* 0x0000000700037202 */ /* 0x000fce0000000f00 */
.L_x_2925:
[----:B------:R-:W-:Y:S05]  /*9d50*/  BSYNC.RECONVERGENT B4 ;  /* 0x0000000000047941 */ /* 0x000fea0003800200 */
.L_x_2924:
[----:B------:R-:W-:Y:S02]  /*9d60*/  HFMA2 R5, -RZ, RZ, 0.89990234375, 10328 ;  /* 0x3b33710bff057431 */ /* 0x000fe400000001ff */
[----:B------:R-:W-:Y:S01]  /*9d70*/  FMUL.FTZ R0, R3, R3 ;  /* 0x0000000303007220 */ /* 0x000fe20000410000 */
[----:B------:R-:W-:Y:S02]  /*9d80*/  ISETP.GE.AND P0, PT, R10, RZ, PT ;  /* 0x000000ff0a00720c */ /* 0x000fe40003f06270 */
[----:B------:R-:W-:Y:S02]  /*9d90*/  MOV R2, 0x3f6ee581 ;  /* 0x3f6ee58100027802 */ /* 0x000fe40000000f00 */
        /* <DEDUP_REMOVED lines=15> */
[----:B------:R-:W-:Y:S01]  /*9e90*/  @P2 FADD.FTZ R0, -R0, -RZ ;  /* 0x800000ff00002221 */ /* 0x000fe20000010100 */
[----:B------:R-:W-:-:S03]  /*9ea0*/  FADD.FTZ R3, |R9|, R12 ;  /* 0x0000000c09037221 */ /* 0x000fc60000010200 */
        /* <DEDUP_REMOVED lines=8> */
.L_x_2919:
[----:B------:R-:W-:Y:S01]  /*9f30*/  FMUL.FTZ R2, R10, 0.36787945032119750977 ;  /* 0x3ebc5ab20a027820 */ /* 0x000fe20000410000 */
[----:B------:R-:W-:Y:S01]  /*9f40*/  FMUL.FTZ R3, R9, 0.36787945032119750977 ;  /* 0x3ebc5ab209037820 */ /* 0x000fe20000410000 */
[----:B------:R-:W0:Y:S01]  /*9f50*/  MUFU.RCP R8, R11 ;  /* 0x0000000b00087308 */ /* 0x000e220000001000 */
[----:B------:R-:W-:Y:S02]  /*9f60*/  IMAD.MOV.U32 R13, RZ, RZ, 0x3f800000 ;  /* 0x3f800000ff0d7424 */ /* 0x000fe400078e00ff */
        /* <DEDUP_REMOVED lines=26> */
[----:B------:R-:W-:Y:S02]  /*a110*/  MOV R5, R11 ;  /* 0x0000000b00057202 */ /* 0x000fe40000000f00 */
[----:B------:R-:W-:-:S07]  /*a120*/  MOV R2, 0xa140 ;  /* 0x0000a14000027802 */ /* 0x000fce0000000f00 */
[----:B---3--:R-:W-:Y:S05]  /*a130*/  CALL.REL.NOINC `($__internal_0_$__cuda_sm3x_div_rn_ftz_f32_slowpath) ;  /* 0x000000c000f47944 */ /* 0x008fea0003c00000 */
[----:B------:R-:W-:-:S07]  /*a140*/  MOV R2, R7 ;  /* 0x0000000700027202 */ /* 0x000fce0000000f00 */
.L_x_2927:
[----:B------:R-:W-:Y:S05]  /*a150*/  BSYNC.RECONVERGENT B4 ;  /* 0x0000000000047941 */ /* 0x000fea0003800200 */
.L_x_2926:
[----:B------:R-:W-:Y:S02]  /*a160*/  IMAD.MOV.U32 R3, RZ, RZ, 0x3b33710b ;  /* 0x3b33710bff037424 */ /* 0x000fe400078e00ff */
[----:B------:R-:W-:Y:S01]  /*a170*/  FMUL.FTZ R0, R2, R2 ;  /* 0x0000000202007220 */ /* 0x000fe20000410000 */
[----:B------:R-:W-:Y:S01]  /*a180*/  HFMA2 R5, -RZ, RZ, 1.857421875, -1409 ;  /* 0x3f6ee581ff057431 */ /* 0x000fe200000001ff */
[----:B------:R-:W-:Y:S02]  /*a190*/  ISETP.GE.AND P0, PT, R10, RZ, PT ;  /* 0x000000ff0a00720c */ /* 0x000fe40003f06270 */
[----:B------:R-:W-:Y:S01]  /*a1a0*/  FFMA.FTZ R3, R0, R3, -0.015681877732276916504 ;  /* 0xbc80774800037423 */ /* 0x000fe20000010003 */
[----:B------:R-:W-:Y:S02]  /*a1b0*/  FSETP.NEU.FTZ.AND P3, PT, R12, |R9|, PT ;  /* 0x400000090c00720b */ /* 0x000fe40003f7d000 */
[----:B------:R-:W-:Y:S01]  /*a1c0*/  FSETP.NEU.FTZ.AND P1, PT, R11, RZ, PT ;  /* 0x000000ff0b00720b */ /* 0x000fe20003f3d000 */
        /* <DEDUP_REMOVED lines=20> */
.L_x_2923:
[----:B------:R-:W-:Y:S05]  /*a310*/  BSYNC.RECONVERGENT B3 ;  /* 0x0000000000037941 */ /* 0x000fea0003800200 */
.L_x_2918:
[----:B------:R-:W-:Y:S01]  /*a320*/  ISETP.GE.AND P0, PT, R9, RZ, PT ;  /* 0x000000ff0900720c */ /* 0x000fe20003f06270 */
[----:B------:R-:W-:Y:S01]  /*a330*/  FADD.FTZ R13, R13, 0.69314718246459960938 ;  /* 0x3f3172180d0d7421 */ /* 0x000fe20000010000 */
[----:B------:R-:W-:-:S11]  /*a340*/  FADD.FTZ R0, |R0|, -RZ ;  /* 0x800000ff00007221 */ /* 0x000fd60000010200 */
[----:B------:R-:W-:-:S07]  /*a350*/  @P0 FADD.FTZ R13, -R13, -RZ ;  /* 0x800000ff0d0d0221 */ /* 0x000fce0000010100 */
.L_x_2884:
[----:B------:R-:W-:Y:S05]  /*a360*/  BSYNC.RECONVERGENT B2 ;  /* 0x0000000000027941 */ /* 0x000fea0003800200 */
.L_x_2882:
[----:B------:R-:W0:Y:S01]  /*a370*/  LDCU.64 UR6, c[0x0][0x580] ;  /* 0x0000b000ff0677ac */ /* 0x000e220008000a00 */
[----:B------:R-:W-:Y:S01]  /*a380*/  F2FP.F16.F32.PACK_AB R5, R13, R0 ;  /* 0x000000000d05723e */ /* 0x000fe200000000ff */
        /* <DEDUP_REMOVED lines=17> */
.L_x_2931:
[----:B------:R-:W-:-:S06]  /*a4a0*/  HADD2.F32 R5, -RZ, R5.H0_H0 ;  /* 0x20000005ff057230 */ /* 0x000fcc0000004100 */
[----:B------:R-:W0:Y:S02]  /*a4b0*/  F2I.S64.TRUNC R4, R5 ;  /* 0x0000000500047311 */ /* 0x000e24000020d900 */
[----:B0-----:R0:W-:Y:S01]  /*a4c0*/  STG.E.U8 desc[UR36][R2.64], R4 ;  /* 0x0000000402007986 */ /* 0x0011e2000c101124 */
[----:B------:R-:W-:Y:S05]  /*a4d0*/  BRA `(.L_x_2933) ;  /* 0x0000000c00707947 */ /* 0x000fea0003800000 */
.L_x_2930:
        /* <DEDUP_REMOVED lines=10> */
.L_x_2935:
[----:B------:R-:W-:-:S06]  /*a580*/  HADD2.F32 R5, -RZ, R5.H0_H0 ;  /* 0x20000005ff057230 */ /* 0x000fcc0000004100 */
[----:B------:R-:W0:Y:S02]  /*a590*/  F2I.FTZ.TRUNC.NTZ R5, R5 ;  /* 0x0000000500057305 */ /* 0x000e24000021f100 */
[----:B0-----:R0:W-:Y:S01]  /*a5a0*/  STG.E desc[UR36][R2.64], R5 ;  /* 0x0000000502007986 */ /* 0x0011e2000c101924 */
[----:B------:R-:W-:Y:S05]  /*a5b0*/  BRA `(.L_x_2933) ;  /* 0x0000000c00387947 */ /* 0x000fea0003800000 */
.L_x_2934:
[----:B------:R-:W-:-:S06]  /*a5c0*/  HADD2.F32 R5, -RZ, R5.H0_H0 ;  /* 0x20000005ff057230 */ /* 0x000fcc0000004100 */
[----:B------:R-:W0:Y:S02]  /*a5d0*/  F2I.FTZ.TRUNC.NTZ R5, R5 ;  /* 0x0000000500057305 */ /* 0x000e24000021f100 */
[----:B0-----:R0:W-:Y:S01]  /*a5e0*/  STG.E.U16 desc[UR36][R2.64], R5 ;  /* 0x0000000502007986 */ /* 0x0011e2000c101524 */
[----:B------:R-:W-:Y:S05]  /*a5f0*/  BRA `(.L_x_2933) ;  /* 0x0000000c00287947 */ /* 0x000fea0003800000 */
.L_x_2929:
        /* <DEDUP_REMOVED lines=9> */
.L_x_2937:
[----:B------:R0:W-:Y:S01]  /*a690*/  STG.E.U16 desc[UR36][R2.64], R5 ;  /* 0x0000000502007986 */ /* 0x0001e2000c101524 */
[----:B------:R-:W-:Y:S05]  /*a6a0*/  BRA `(.L_x_2933) ;  /* 0x0000000800fc7947 */ /* 0x000fea0003800000 */
.L_x_2936:
        /* <DEDUP_REMOVED lines=10> */
.L_x_2939:
[----:B------:R0:W-:Y:S01]  /*a750*/  STG.E desc[UR36][R2.64], R5 ;  /* 0x0000000502007986 */ /* 0x0001e2000c101924 */
[----:B------:R-:W-:Y:S05]  /*a760*/  BRA `(.L_x_2933) ;  /* 0x0000000800cc7947 */ /* 0x000fea0003800000 */
.L_x_2938:
[----:B------:R-:W-:-:S05]  /*a770*/  HADD2.F32 R4, -RZ, R5.H0_H0 ;  /* 0x20000005ff047230 */ /* 0x000fca0000004100 */
[----:B------:R-:W-:-:S06]  /*a780*/  FMUL.FTZ R4, R4, 1 ;  /* 0x3f80000004047820 */ /* 0x000fcc0000410000 */
[----:B------:R-:W0:Y:S02]  /*a790*/  F2F.F64.F32 R4, R4 ;  /* 0x0000000400047310 */ /* 0x000e240000201800 */
[----:B0-----:R0:W-:Y:S01]  /*a7a0*/  STG.E.64 desc[UR36][R2.64], R4 ;  /* 0x0000000402007986 */ /* 0x0011e2000c101b24 */
[----:B------:R-:W-:Y:S05]  /*a7b0*/  BRA `(.L_x_2933) ;  /* 0x0000000800b87947 */ /* 0x000fea0003800000 */
.L_x_2928:
        /* <DEDUP_REMOVED lines=14> */
.L_x_2943:
        /* <DEDUP_REMOVED lines=18> */
.L_x_2946:
[----:B------:R-:W-:-:S04]  /*a9c0*/  SHF.R.U32.HI R5, RZ, 0x18, R5 ;  /* 0x00000018ff057819 */ /* 0x000fc80000011605 */
[----:B------:R-:W-:-:S07]  /*a9d0*/  LOP3.LUT R0, R0, 0x80, R5, 0xf8, !PT ;  /* 0x0000008000007812 */ /* 0x000fce00078ef805 */
.L_x_2945:
[----:B------:R-:W-:Y:S05]  /*a9e0*/  BSYNC.RECONVERGENT B0 ;  /* 0x0000000000007941 */ /* 0x000fea0003800200 */
.L_x_2944:
[----:B------:R0:W-:Y:S01]  /*a9f0*/  STG.E.U8 desc[UR36][R2.64], R0 ;  /* 0x0000000002007986 */ /* 0x0001e2000c101124 */
[----:B------:R-:W-:Y:S05]  /*aa00*/  BRA `(.L_x_2933) ;  /* 0x0000000800247947 */ /* 0x000fea0003800000 */
.L_x_2942:
        /* <DEDUP_REMOVED lines=18> */
.L_x_2949:
[----:B------:R-:W-:-:S04]  /*ab30*/  SHF.R.U32.HI R5, RZ, 0x18, R5 ;  /* 0x00000018ff057819 */ /* 0x000fc80000011605 */
[----:B------:R-:W-:-:S07]  /*ab40*/  LOP3.LUT R0, R0, 0x80, R5, 0xf8, !PT ;  /* 0x0000008000007812 */ /* 0x000fce00078ef805 */
.L_x_2948:
[----:B------:R-:W-:Y:S05]  /*ab50*/  BSYNC.RECONVERGENT B0 ;  /* 0x0000000000007941 */ /* 0x000fea0003800200 */
.L_x_2947:
[----:B------:R4:W-:Y:S01]  /*ab60*/  STG.E.U8 desc[UR36][R2.64], R0 ;  /* 0x0000000002007986 */ /* 0x0009e2000c101124 */
[----:B------:R-:W-:Y:S05]  /*ab70*/  BRA `(.L_x_2933) ;  /* 0x0000000400c87947 */ /* 0x000fea0003800000 */
.L_x_2941:
        /* <DEDUP_REMOVED lines=18> */
[----:B------:R-:W-:-:S04]  /*aca0*/  @!P0 IADD3 R0, PT, PT, R6, RZ, RZ ;  /* 0x000000ff06008210 */ /* 0x000fc80007ffe0ff */
[----:B------:R-:W-:-:S05]  /*acb0*/  @P2 MOV R5, R0 ;  /* 0x0000000000052202 */ /* 0x000fca0000000f00 */
[----:B------:R1:W-:Y:S01]  /*acc0*/  STG.E.U8 desc[UR36][R2.64], R5 ;  /* 0x0000000502007986 */ /* 0x0003e2000c101124 */
[----:B------:R-:W-:Y:S05]  /*acd0*/  BRA `(.L_x_2933) ;  /* 0x0000000400707947 */ /* 0x000fea0003800000 */
.L_x_2951:
[----:B------:R-:W-:-:S06]  /*ace0*/  HADD2.F32 R5, -RZ, R5.H0_H0 ;  /* 0x20000005ff057230 */ /* 0x000fcc0000004100 */
[----:B------:R-:W0:Y:S02]  /*acf0*/  F2I.U64.TRUNC R4, R5 ;  /* 0x0000000500047311 */ /* 0x000e24000020d800 */
[----:B0-----:R0:W-:Y:S01]  /*ad00*/  STG.E.64 desc[UR36][R2.64], R4 ;  /* 0x0000000402007986 */ /* 0x0011e2000c101b24 */
[----:B------:R-:W-:Y:S05]  /*ad10*/  BRA `(.L_x_2933) ;  /* 0x0000000400607947 */ /* 0x000fea0003800000 */
.L_x_2950:
[----:B------:R-:W-:-:S06]  /*ad20*/  HADD2.F32 R5, -RZ, R5.H0_H0 ;  /* 0x20000005ff057230 */ /* 0x000fcc0000004100 */
[----:B------:R-:W0:Y:S02]  /*ad30*/  F2I.FTZ.U32.TRUNC.NTZ R5, R5 ;  /* 0x0000000500057305 */ /* 0x000e24000021f000 */
[----:B0-----:R2:W-:Y:S01]  /*ad40*/  STG.E desc[UR36][R2.64], R5 ;  /* 0x0000000502007986 */ /* 0x0015e2000c101924 */
[----:B------:R-:W-:Y:S05]  /*ad50*/  BRA `(.L_x_2933) ;  /* 0x0000000400507947 */ /* 0x000fea0003800000 */
.L_x_2940:
        /* <DEDUP_REMOVED lines=13> */
.L_x_2953:
        /* <DEDUP_REMOVED lines=8> */
.L_x_2952:
[----:B------:R-:W-:-:S09]  /*aeb0*/  UISETP.NE.AND UP0, UPT, UR4, 0xf, UPT ;  /* 0x0000000f0400788c */ /* 0x000fd2000bf05270 */
[----:B------:R-:W-:Y:S05]  /*aec0*/  BRA.U !UP0, `(.L_x_2954) ;  /* 0x0000000108e87547 */ /* 0x000fea000b800000 */
[----:B------:R-:W-:-:S09]  /*aed0*/  UISETP.NE.AND UP0, UPT, UR4, 0x17, UPT ;  /* 0x000000170400788c */ /* 0x000fd2000bf05270 */
[----:B------:R-:W-:Y:S05]  /*aee0*/  BRA.U !UP0, `(.L_x_2955) ;  /* 0x0000000108907547 */ /* 0x000fea000b800000 */
[----:B------:R-:W-:-:S09]  /*aef0*/  UISETP.NE.AND UP0, UPT, UR4, 0x18, UPT ;  /* 0x000000180400788c */ /* 0x000fd2000bf05270 */
[----:B------:R-:W-:Y:S05]  /*af00*/  BRA.U !UP0, `(.L_x_2956) ;  /* 0x0000000108447547 */ /* 0x000fea000b800000 */
.L_x_2932:
        /* <DEDUP_REMOVED lines=16> */
.L_x_2957:
[----:B------:R-:W-:Y:S05]  /*b010*/  BRA `(.L_x_2933) ;  /* 0x0000000000a07947 */ /* 0x000fea0003800000 */
.L_x_2956:
[----:B---3--:R-:W-:Y:S01]  /*b020*/  HADD2.F32 R7, -RZ, R5.H0_H0 ;  /* 0x20000005ff077230 */ /* 0x008fe20000004100 */
        /* <DEDUP_REMOVED lines=12> */
.L_x_2959:
[----:B------:R-:W-:Y:S05]  /*b0f0*/  BSYNC.RECONVERGENT B0 ;  /* 0x0000000000007941 */ /* 0x000fea0003800200 */
.L_x_2958:
[----:B------:R-:W-:-:S05]  /*b100*/  LOP3.LUT R5, R0, 0x80, R5, 0xf8, !PT ;  /* 0x0000008000057812 */ /* 0x000fca00078ef805 */
[----:B------:R0:W-:Y:S01]  /*b110*/  STG.E.U8 desc[UR36][R2.64], R5 ;  /* 0x0000000502007986 */ /* 0x0001e2000c101124 */
[----:B------:R-:W-:Y:S05]  /*b120*/  BRA `(.L_x_2933) ;  /* 0x00000000005c7947 */ /* 0x000fea0003800000 */
.L_x_2955:
        /* <DEDUP_REMOVED lines=12> */
.L_x_2961:
[----:B------:R-:W-:Y:S01]  /*b1f0*/  HFMA2 R0, -RZ, RZ, 0, 7.569789886474609375e-06 ;  /* 0x0000007fff007431 */ /* 0x000fe200000001ff */
[----:B------:R-:W-:-:S04]  /*b200*/  ISETP.GT.U32.AND P0, PT, R4, 0x7f800000, PT ;  /* 0x7f8000000400780c */ /* 0x000fc80003f04070 */
[----:B------:R-:W-:-:S09]  /*b210*/  SEL R0, R0, 0x7c, P0 ;  /* 0x0000007c00007807 */ /* 0x000fd20000000000 */
.L_x_2962:
[----:B------:R-:W-:Y:S05]  /*b220*/  BSYNC.RECONVERGENT B0 ;  /* 0x0000000000007941 */ /* 0x000fea0003800200 */
.L_x_2960:
[----:B------:R-:W-:-:S04]  /*b230*/  SHF.R.U32.HI R5, RZ, 0x18, R5 ;  /* 0x00000018ff057819 */ /* 0x000fc80000011605 */
[----:B------:R-:W-:-:S05]  /*b240*/  LOP3.LUT R5, R0, 0x80, R5, 0xf8, !PT ;  /* 0x0000008000057812 */ /* 0x000fca00078ef805 */
[----:B------:R0:W-:Y:S01]  /*b250*/  STG.E.U8 desc[UR36][R2.64], R5 ;  /* 0x0000000502007986 */ /* 0x0001e2000c101124 */
[----:B------:R-:W-:Y:S05]  /*b260*/  BRA `(.L_x_2933) ;  /* 0x00000000000c7947 */ /* 0x000fea0003800000 */
.L_x_2954:
[----:B------:R-:W-:-:S05]  /*b270*/  HADD2.F32 R0, -RZ, R5.H0_H0 ;  /* 0x20000005ff007230 */ /* 0x000fca0000004100 */
[----:B------:R-:W-:-:S05]  /*b280*/  F2FP.BF16.F32.PACK_AB R0, RZ, R0 ;  /* 0x00000000ff00723e */ /* 0x000fca00000010ff */
[----:B------:R0:W-:Y:S02]  /*b290*/  STG.E.U16 desc[UR36][R2.64], R0 ;  /* 0x0000000002007986 */ /* 0x0001e4000c101524 */
.L_x_2933:
[----:B------:R-:W-:-:S07]  /*b2a0*/  IADD3 R17, PT, PT, R17, 0x80, RZ ;  /* 0x0000008011117810 */ /* 0x000fce0007ffe0ff */
.L_x_2847:
[----:B------:R-:W-:Y:S05]  /*b2b0*/  BSYNC.RECONVERGENT B6 ;  /* 0x0000000000067941 */ /* 0x000fea0003800200 */
.L_x_2846:
[----:B------:R-:W5:Y:S01]  /*b2c0*/  LDCU UR4, c[0x0][0x380] ;  /* 0x00007000ff0477ac */ /* 0x000f620008000800 */
[----:B------:R-:W-:Y:S01]  /*b2d0*/  BSSY.RECONVERGENT B6, `(.L_x_2963) ;  /* 0x0000592000067945 */ /* 0x000fe20003800200 */
[----:B-----5:R-:W-:-:S13]  /*b2e0*/  ISETP.GE.AND P0, PT, R17, UR4, PT ;  /* 0x0000000411007c0c */ /* 0x020fda000bf06270 */
[----:B------:R-:W-:Y:S05]  /*b2f0*/  @P0 BRA `(.L_x_2964) ;  /* 0x00000058003c0947 */ /* 0x000fea0003800000 */
[----:B------:R-:W5:Y:S01]  /*b300*/  LDCU UR4, c[0x0][0x388] ;  /* 0x00007100ff0477ac */ /* 0x000f620008000800 */
[----:B0---4-:R-:W-:Y:S01]  /*b310*/  IMAD.MOV.U32 R0, RZ, RZ, RZ ;  /* 0x000000ffff007224 */ /* 0x011fe200078e00ff */
[----:B------:R-:W-:Y:S01]  /*b320*/  MOV R16, RZ ;  /* 0x000000ff00107202 */ /* 0x000fe20000000f00 */
[----:B-----5:R-:W-:-:S09]  /*b330*/  UISETP.NE.AND UP0, UPT, UR4, URZ, UPT ;  /* 0x000000ff0400728c */ /* 0x020fd2000bf05270 */
[----:B------:R-:W-:Y:S05]  /*b340*/  BRA.U !UP0, `(.L_x_2965) ;  /* 0x0000001108a87547 */ /* 0x000fea000b800000 */
[----:B------:R-:W1:Y:S01]  /*b350*/  LDCU.64 UR4, c[0x0][0x390] ;  /* 0x00007200ff0477ac */ /* 0x000e620008000a00 */
[----:B------:R-:W-:Y:S01]  /*b360*/  HFMA2 R16, -RZ, RZ, 0, 0 ;  /* 0x00000000ff107431 */ /* 0x000fe200000001ff */
[----:B------:R-:W0:Y:S01]  /*b370*/  LDCU UR6, c[0x0][0x38c] ;  /* 0x00007180ff0677ac */ /* 0x000e220008000800 */
[----:B------:R-:W4:Y:S01]  /*b380*/  LDCU.64 UR8, c[0x0][0x4b8] ;  /* 0x00009700ff0877ac */ /* 0x000f220008000a00 */
[----:B------:R-:W-:Y:S02]  /*b390*/  UISETP.NE.AND UP0, UPT, UR40, URZ, UPT ;  /* 0x000000ff2800728c */ /* 0x000fe4000bf05270 */
[----:B-12---:R-:W-:-:S05]  /*b3a0*/  IMAD.HI.U32 R2, R17, UR4, R16 ;  /* 0x0000000411027c27 */ /* 0x006fca000f8e0010 */
[----:B------:R-:W-:-:S05]  /*b3b0*/  SHF.R.U32.HI R3, RZ, UR5, R2 ;  /* 0x00000005ff037c19 */ /* 0x000fca0008011602 */
[----:B------:R-:W-:-:S04]  /*b3c0*/  IMAD.MOV R0, RZ, RZ, -R3 ;  /* 0x000000ffff007224 */ /* 0x000fc800078e0a03 */
[----:B0-----:R-:W-:-:S04]  /*b3d0*/  IMAD R0, R0, UR6, R17 ;  /* 0x0000000600007c24 */ /* 0x001fc8000f8e0211 */
[C---:B----4-:R-:W-:Y:S02]  /*b3e0*/  IMAD R16, R0.reuse, UR8, RZ ;  /* 0x0000000800107c24 */ /* 0x050fe4000f8e02ff */
        /* <DEDUP_REMOVED lines=288> */
.L_x_2965:
[----:B------:R-:W1:Y:S01]  /*c5f0*/  LDCU.64 UR6, c[0x0][0x588] ;  /* 0x0000b100ff0677ac */ /* 0x000e620008000a00 */
        /* <DEDUP_REMOVED lines=18> */
.L_x_2969:
[----:B------:R0:W2:Y:S02]  /*c720*/  LDG.E.U8 R2, desc[UR36][R2.64] ;  /* 0x0000002402027981 */ /* 0x0000a4000c1e1100 */
[----:B0-----:R-:W-:Y:S02]  /*c730*/  PRMT R3, R3, 0x5410, RZ ;  /* 0x0000541003037816 */ /* 0x001fe400000000ff */
[----:B--2---:R-:W-:-:S04]  /*c740*/  I2FP.F32.U32 R10, R2 ;  /* 0x00000002000a7245 */ /* 0x004fc80000201000 */
[----:B------:R-:W-:Y:S01]  /*c750*/  F2FP.F16.F32.PACK_AB R10, RZ, R10 ;  /* 0x0000000aff0a723e */ /* 0x000fe200000000ff */
[----:B------:R-:W-:Y:S06]  /*c760*/  BRA `(.L_x_2971) ;  /* 0x0000000c00e47947 */ /* 0x000fec0003800000 */
.L_x_2968:
        /* <DEDUP_REMOVED lines=11> */
.L_x_2973:
[----:B------:R0:W2:Y:S02]  /*c820*/  LDG.E R2, desc[UR36][R2.64] ;  /* 0x0000002402027981 */ /* 0x0000a4000c1e1900 */
[----:B0-----:R-:W-:Y:S02]  /*c830*/  PRMT R3, R3, 0x5410, RZ ;  /* 0x0000541003037816 */ /* 0x001fe400000000ff */
[----:B--2---:R-:W-:-:S04]  /*c840*/  I2FP.F32.S32 R10, R2 ;  /* 0x00000002000a7245 */ /* 0x004fc80000201400 */
[----:B------:R-:W-:Y:S01]  /*c850*/  F2FP.F16.F32.PACK_AB R10, RZ, R10 ;  /* 0x0000000aff0a723e */ /* 0x000fe200000000ff */
[----:B------:R-:W-:Y:S06]  /*c860*/  BRA `(.L_x_2971) ;  /* 0x0000000c00a47947 */ /* 0x000fec0003800000 */
.L_x_2972:
[----:B------:R0:W2:Y:S02]  /*c870*/  LDG.E.U16 R2, desc[UR36][R2.64] ;  /* 0x0000002402027981 */ /* 0x0000a4000c1e1500 */
[----:B0-----:R-:W-:Y:S01]  /*c880*/  PRMT R3, R3, 0x5410, RZ ;  /* 0x0000541003037816 */ /* 0x001fe200000000ff */
[----:B--2---:R-:W0:Y:S02]  /*c890*/  I2F.S16 R10, R2 ;  /* 0x00000002000a7306 */ /* 0x004e240000101400 */
[----:B0-----:R-:W-:Y:S01]  /*c8a0*/  F2FP.F16.F32.PACK_AB R10, RZ, R10 ;  /* 0x0000000aff0a723e */ /* 0x001fe200000000ff */
[----:B------:R-:W-:Y:S06]  /*c8b0*/  BRA `(.L_x_2971) ;  /* 0x0000000c00907947 */ /* 0x000fec0003800000 */
.L_x_2967:
        /* <DEDUP_REMOVED lines=10> */
.L_x_2975:
[----:B------:R0:W2:Y:S02]  /*c960*/  LDG.E.U16 R10, desc[UR36][R2.64] ;  /* 0x00000024020a7981 */ /* 0x0000a4000c1e1500 */
[----:B0-----:R-:W-:Y:S01]  /*c970*/  PRMT R3, R3, 0x5410, RZ ;  /* 0x0000541003037816 */ /* 0x001fe200000000ff */
[----:B--2---:R-:W-:-:S05]  /*c980*/  HADD2.F32 R10, -RZ, R10.H0_H0 ;  /* 0x2000000aff0a7230 */ /* 0x004fca0000004100 */
[----:B------:R-:W-:Y:S01]  /*c990*/  F2FP.F16.F32.PACK_AB R10, RZ, R10 ;  /* 0x0000000aff0a723e */ /* 0x000fe200000000ff */
[----:B------:R-:W-:Y:S06]  /*c9a0*/  BRA `(.L_x_2971) ;  /* 0x0000000c00547947 */ /* 0x000fec0003800000 */
.L_x_2974:
        /* <DEDUP_REMOVED lines=10> */
.L_x_2977:
[----:B------:R-:W2:Y:S02]  /*ca50*/  LDG.E R2, desc[UR36][R2.64] ;  /* 0x0000002402027981 */ /* 0x000ea4000c1e1900 */
[----:B--2---:R-:W-:Y:S02]  /*ca60*/  PRMT R10, R2, 0x7610, R10 ;  /* 0x00007610020a7816 */ /* 0x004fe4000000000a */
[----:B------:R-:W-:Y:S01]  /*ca70*/  PRMT R3, R3, 0x7610, R2 ;  /* 0x0000761003037816 */ /* 0x000fe20000000002 */
[----:B------:R-:W-:Y:S06]  /*ca80*/  BRA `(.L_x_2971) ;  /* 0x0000000c001c7947 */ /* 0x000fec0003800000 */
.L_x_2976:
        /* <DEDUP_REMOVED lines=9> */
.L_x_2966:
        /* <DEDUP_REMOVED lines=14> */
.L_x_2980:
        /* <DEDUP_REMOVED lines=13> */
.L_x_2979:
[----:B------:R-:W-:-:S09]  /*ccd0*/  UISETP.NE.AND UP0, UPT, UR4, 0xf, UPT ;  /* 0x0000000f0400788c */ /* 0x000fd2000bf05270 */
[----:B------:R-:W-:Y:S05]  /*cce0*/  BRA.U !UP0, `(.L_x_2981) ;  /* 0x00000001089c7547 */ /* 0x000fea000b800000 */
[----:B------:R-:W-:-:S09]  /*ccf0*/  UISETP.NE.AND UP0, UPT, UR4, 0x17, UPT ;  /* 0x000000170400788c */ /* 0x000fd2000bf05270 */
[----:B------:R-:W-:Y:S05]  /*cd00*/  BRA.U !UP0, `(.L_x_2982) ;  /* 0x00000001085c7547 */ /* 0x000fea000b800000 */
[----:B------:R-:W-:-:S09]  /*cd10*/  UISETP.NE.AND UP0, UPT, UR4, 0x18, UPT ;  /* 0x000000180400788c */ /* 0x000fd2000bf05270 */
[----:B------:R-:W-:Y:S05]  /*cd20*/  BRA.U UP0, `(.L_x_2970) ;  /* 0x0000000900047547 */ /* 0x000fea000b800000 */
[----:B------:R0:W2:Y:S01]  /*cd30*/  LDG.E.U8 R0, desc[UR36][R2.64] ;  /* 0x0000002402007981 */ /* 0x0000a2000c1e1100 */
[----:B------:R-:W-:Y:S01]  /*cd40*/  IMAD.MOV.U32 R6, RZ, RZ, 0x1f ;  /* 0x0000001fff067424 */ /* 0x000fe200078e00ff */
[----:B0-----:R-:W-:Y:S02]  /*cd50*/  PRMT R3, R3, 0x5410, RZ ;  /* 0x0000541003037816 */ /* 0x001fe400000000ff */
[----:B--2---:R-:W-:-:S04]  /*cd60*/  SHF.L.U32 R0, R0, 0x18, RZ ;  /* 0x0000001800007819 */ /* 0x004fc800000006ff */
[C---:B------:R-:W-:Y:S02]  /*cd70*/  LOP3.LUT R4, R0.reuse, 0x7f000000, RZ, 0xc0, !PT ;  /* 0x7f00000000047812 */ /* 0x040fe400078ec0ff */
[----:B------:R-:W-:Y:S02]  /*cd80*/  LOP3.LUT P0, RZ, R0, 0x7f000000, RZ, 0xc0, !PT ;  /* 0x7f00000000ff7812 */ /* 0x000fe4000780c0ff */
[----:B------:R-:W0:Y:S02]  /*cd90*/  FLO.U32 R5, R4 ;  /* 0x0000000400057300 */ /* 0x000e2400000e0000 */
[----:B0-----:R-:W-:-:S04]  /*cda0*/  IADD3 R5, PT, PT, -R5, RZ, RZ ;  /* 0x000000ff05057210 */ /* 0x001fc80007ffe1ff */
[----:B------:R-:W-:-:S04]  /*cdb0*/  VIADDMNMX.U32 R5, R5, R6, 0x4, !PT ;  /* 0x0000000405057446 */ /* 0x000fc80007800006 */
[----:B------:R-:W-:-:S04]  /*cdc0*/  IADD3 R5, PT, PT, R5, -0x4, RZ ;  /* 0xfffffffc05057810 */ /* 0x000fc80007ffe0ff */
[C---:B------:R-:W-:Y:S01]  /*cdd0*/  SHF.L.U32 R6, R4.reuse, R5, RZ ;  /* 0x0000000504067219 */ /* 0x040fe200000006ff */
[----:B---3--:R-:W-:Y:S01]  /*cde0*/  IMAD.SHL.U32 R7, R5, 0x800000, RZ ;  /* 0x0080000005077824 */ /* 0x008fe200078e00ff */
[----:B------:R-:W-:-:S04]  /*cdf0*/  IADD3 R5, PT, PT, R4, 0x1000000, RZ ;  /* 0x0100000004057810 */ /* 0x000fc80007ffe0ff */
        /* <DEDUP_REMOVED lines=8> */
.L_x_2982:
[----:B------:R0:W2:Y:S02]  /*ce80*/  LDG.E.U8 R2, desc[UR36][R2.64] ;  /* 0x0000002402027981 */ /* 0x0000a4000c1e1100 */
[----:B0-----:R-:W-:Y:S01]  /*ce90*/  PRMT R3, R3, 0x5410, RZ ;  /* 0x0000541003037816 */ /* 0x001fe200000000ff */
        /* <DEDUP_REMOVED lines=12> */
.L_x_2981:
[----:B------:R0:W2:Y:S02]  /*cf60*/  LDG.E.U16 R10, desc[UR36][R2.64] ;  /* 0x00000024020a7981 */ /* 0x0000a4000c1e1500 */
[----:B0-----:R-:W-:Y:S02]  /*cf70*/  PRMT R3, R3, 0x5410, RZ ;  /* 0x0000541003037816 */ /* 0x001fe400000000ff */
[----:B--2---:R-:W-:-:S04]  /*cf80*/  SHF.L.U32 R10, R10, 0x10, RZ ;  /* 0x000000100a0a7819 */ /* 0x004fc800000006ff */
[----:B------:R-:W-:Y:S01]  /*cf90*/  F2FP.F16.F32.PACK_AB R10, RZ, R10 ;  /* 0x0000000aff0a723e */ /* 0x000fe200000000ff */
[----:B------:R-:W-:Y:S06]  /*cfa0*/  BRA `(.L_x_2971) ;  /* 0x0000000400d47947 */ /* 0x000fec0003800000 */
.L_x_2978:
        /* <DEDUP_REMOVED lines=13> */
.L_x_2985:
        /* <DEDUP_REMOVED lines=21> */
.L_x_2989:
[----:B------:R-:W-:Y:S05]  /*d1d0*/  BSYNC.RECONVERGENT B1 ;  /* 0x0000000000017941 */ /* 0x000fea0003800200 */
.L_x_2988:
[----:B------:R-:W-:Y:S02]  /*d1e0*/  SHF.L.U32 R0, R0, 0x14, RZ ;  /* 0x0000001400007819 */ /* 0x000fe400000006ff */
[----:B------:R-:W-:-:S04]  /*d1f0*/  LEA R2, R2, 0x3b800000, 0x17 ;  /* 0x3b80000002027811 */ /* 0x000fc800078eb8ff */
[----:B------:R-:W-:-:S07]  /*d200*/  LOP3.LUT R10, R2, R0, R7, 0xfe, !PT ;  /* 0x00000000020a7212 */ /* 0x000fce00078efe07 */
.L_x_2987:
[----:B------:R-:W-:Y:S05]  /*d210*/  BSYNC.RECONVERGENT B0 ;  /* 0x0000000000007941 */ /* 0x000fea0003800200 */
.L_x_2986:
[----:B------:R-:W-:Y:S02]  /*d220*/  F2FP.F16.F32.PACK_AB R10, RZ, R10 ;  /* 0x0000000aff0a723e */ /* 0x000fe400000000ff */
[----:B------:R-:W-:Y:S01]  /*d230*/  PRMT R3, R3, 0x5410, RZ ;  /* 0x0000541003037816 */ /* 0x000fe200000000ff */
[----:B------:R-:W-:Y:S06]  /*d240*/  BRA `(.L_x_2971) ;  /* 0x00000004002c7947 */ /* 0x000fec0003800000 */
.L_x_2984:
        /* <DEDUP_REMOVED lines=21> */
.L_x_2993:
[----:B------:R-:W-:Y:S05]  /*d3a0*/  BSYNC.RECONVERGENT B1 ;  /* 0x0000000000017941 */ /* 0x000fea0003800200 */
.L_x_2992:
[----:B------:R-:W-:Y:S01]  /*d3b0*/  IMAD.SHL.U32 R0, R0, 0x200000, RZ ;  /* 0x0020000000007824 */ /* 0x000fe200078e00ff */
[----:B------:R-:W-:-:S04]  /*d3c0*/  LEA R2, R2, 0x37800000, 0x17 ;  /* 0x3780000002027811 */ /* 0x000fc800078eb8ff */
[----:B------:R-:W-:-:S07]  /*d3d0*/  LOP3.LUT R10, R2, R0, R7, 0xfe, !PT ;  /* 0x00000000020a7212 */ /* 0x000fce00078efe07 */
.L_x_2991:
[----:B------:R-:W-:Y:S05]  /*d3e0*/  BSYNC.RECONVERGENT B0 ;  /* 0x0000000000007941 */ /* 0x000fea0003800200 */
.L_x_2990:
[----:B------:R-:W-:Y:S02]  /*d3f0*/  F2FP.F16.F32.PACK_AB R10, RZ, R10 ;  /* 0x0000000aff0a723e */ /* 0x000fe400000000ff */
[----:B------:R-:W-:Y:S01]  /*d400*/  PRMT R3, R3, 0x5410, RZ ;  /* 0x0000541003037816 */ /* 0x000fe200000000ff */
[----:B------:R-:W-:Y:S06]  /*d410*/  BRA `(.L_x_2971) ;  /* 0x0000000000b87947 */ /* 0x000fec0003800000 */
.L_x_2983:
        /* <DEDUP_REMOVED lines=8> */
[----:B------:R-:W-:Y:S02]  /*d4a0*/  MOV R10, 0x400000 ;  /* 0x00400000000a7802 */ /* 0x000fe40000000f00 */
[----:B--2---:R-:W-:-:S13]  /*d4b0*/  ISETP.NE.AND P0, PT, R2, RZ, PT ;  /* 0x000000ff0200720c */ /* 0x004fda0003f05270 */
[----:B------:R-:W-:Y:S05]  /*d4c0*/  @!P0 BRA `(.L_x_2997) ;  /* 0x00000000000c8947 */ /* 0x000fea0003800000 */
[----:B------:R-:W-:-:S13]  /*d4d0*/  ISETP.NE.AND P0, PT, R2, 0xff, PT ;  /* 0x000000ff0200780c */ /* 0x000fda0003f05270 */
[----:B------:R-:W-:Y:S01]  /*d4e0*/  @!P0 MOV R10, 0x7f800001 ;  /* 0x7f800001000a8802 */ /* 0x000fe20000000f00 */
[----:B------:R-:W-:-:S07]  /*d4f0*/  @P0 IMAD.SHL.U32 R10, R2, 0x800000, RZ ;  /* 0x00800000020a0824 */ /* 0x000fce00078e00ff */
.L_x_2997:
[----:B------:R-:W-:Y:S05]  /*d500*/  BSYNC.RECONVERGENT B0 ;  /* 0x0000000000007941 */ /* 0x000fea0003800200 */
.L_x_2996:
[----:B------:R-:W-:Y:S02]  /*d510*/  PRMT R3, R3, 0x5410, RZ ;  /* 0x0000541003037816 */ /* 0x000fe400000000ff */
[----:B------:R-:W-:Y:S01]  /*d520*/  F2FP.F16.F32.PACK_AB R10, RZ, R10 ;  /* 0x0000000aff0a723e */ /* 0x000fe200000000ff */
[----:B------:R-:W-:Y:S06]  /*d530*/  BRA `(.L_x_2971) ;  /* 0x0000000000707947 */ /* 0x000fec0003800000 */
.L_x_2970:
[----:B------:R-:W-:Y:S01]  /*d540*/  MOV R0, 0x0 ;  /* 0x0000000000007802 */ /* 0x000fe20000000f00 */
[----:B------:R-:W0:Y:S01]  /*d550*/  LDCU.64 UR4, c[0x4][0x158] ;  /* 0x01002b00ff0477ac */ /* 0x000e220008000a00 */
[----:B------:R-:W-:Y:S01]  /*d560*/  HFMA2 R8, -RZ, RZ, 0, 4.64916229248046875e-06 ;  /* 0x0000004eff087431 */ /* 0x000fe200000001ff */
[----:B------:R-:W-:Y:S01]  /*d570*/  MOV R12, 0x1 ;  /* 0x00000001000c7802 */ /* 0x000fe20000000f00 */
[----:B------:R1:W2:Y:S01]  /*d580*/  LDC.64 R2, c[0x4][R0] ;  /* 0x0100000000027b82 */ /* 0x0002a20000000a00 */
[----:B------:R-:W4:Y:S01]  /*d590*/  LDCU.64 UR6, c[0x4][0x160] ;  /* 0x01002c00ff0677ac */ /* 0x000f220008000a00 */
[----:B------:R-:W-:Y:S01]  /*d5a0*/  IMAD.MOV.U32 R13, RZ, RZ, RZ ;  /* 0x000000ffff0d7224 */ /* 0x000fe200078e00ff */
[----:B------:R-:W5:Y:S01]  /*d5b0*/  LDCU.64 UR8, c[0x4][0x28] ;  /* 0x01000500ff0877ac */ /* 0x000f620008000a00 */
[----:B0-----:R-:W-:Y:S02]  /*d5c0*/  MOV R4, UR4 ;  /* 0x0000000400047c02 */ /* 0x001fe40008000f00 */
[----:B------:R-:W-:Y:S01]  /*d5d0*/  MOV R5, UR5 ;  /* 0x0000000500057c02 */ /* 0x000fe20008000f00 */
[----:B----4-:R-:W-:Y:S01]  /*d5e0*/  IMAD.U32 R6, RZ, RZ, UR6 ;  /* 0x00000006ff067e24 */ /* 0x010fe2000f8e00ff */
[----:B---3--:R-:W-:-:S02]  /*d5f0*/  MOV R7, UR7 ;  /* 0x0000000700077c02 */ /* 0x008fc40008000f00 */
[----:B-----5:R-:W-:Y:S01]  /*d600*/  MOV R10, UR8 ;  /* 0x00000008000a7c02 */ /* 0x020fe20008000f00 */
[----:B-1----:R-:W-:-:S07]  /*d610*/  IMAD.U32 R11, RZ, RZ, UR9 ;  /* 0x00000009ff0b7e24 */ /* 0x002fce000f8e00ff */
[----:B------:R-:W-:-:S07]  /*d620*/  LEPC R20, `(.L_x_2998) ;  /* 0x000000001014794e */ /* 0x000fce0000000000 */
[----:B--2---:R-:W-:Y:S05]  /*d630*/  CALL.ABS.NOINC R2 ;  /* 0x0000000002007343 */ /* 0x004fea0003c00000 */
.L_x_2998:
[----:B------:R-:W-:Y:S02]  /*d640*/  PRMT R10, RZ, 0x7610, R10 ;  /* 0x00007610ff0a7816 */ /* 0x000fe4000000000a */
[----:B------:R-:W-:Y:S01]  /*d650*/  PRMT R3, R3, 0x5410, RZ ;  /* 0x0000541003037816 */ /* 0x000fe200000000ff */
[----:B------:R-:W-:Y:S06]  /*d660*/  BRA `(.L_x_2971) ;  /* 0x0000000000247947 */ /* 0x000fec0003800000 */
.L_x_2995:
[----:B------:R-:W2:Y:S02]  /*d670*/  LDG.E.64 R2, desc[UR36][R2.64] ;  /* 0x0000002402027981 */ /* 0x000ea4000c1e1b00 */
[----:B--2---:R0:W1:Y:S02]  /*d680*/  I2F.U64 R10, R2 ;  /* 0x00000002000a7312 */ /* 0x0040640000301000 */
[----:B0-----:R-:W-:Y:S02]  /*d690*/  PRMT R3, R3, 0x5410, RZ ;  /* 0x0000541003037816 */ /* 0x001fe400000000ff */
[----:B-1----:R-:W-:Y:S01]  /*d6a0*/  F2FP.F16.F32.PACK_AB R10, RZ, R10 ;  /* 0x0000000aff0a723e */ /* 0x002fe200000000ff */
[----:B------:R-:W-:Y:S06]  /*d6b0*/  BRA `(.L_x_2971) ;  /* 0x0000000000107947 */ /* 0x000fec0003800000 */
.L_x_2994:
[----:B------:R0:W2:Y:S02]  /*d6c0*/  LDG.E R2, desc[UR36][R2.64] ;  /* 0x0000002402027981 */ /* 0x0000a4000c1e1900 */
[----:B0-----:R-:W-:Y:S02]  /*d6d0*/  PRMT R3, R3, 0x5410, RZ ;  /* 0x0000541003037816 */ /* 0x001fe400000000ff */
[----:B--2---:R-:W-:-:S04]  /*d6e0*/  I2FP.F32.U32 R10, R2 ;  /* 0x00000002000a7245 */ /* 0x004fc80000201000 */
[----:B------:R-:W-:-:S07]  /*d6f0*/  F2FP.F16.F32.PACK_AB R10, RZ, R10 ;  /* 0x0000000aff0a723e */ /* 0x000fce00000000ff */
.L_x_2971:
        /* <DEDUP_REMOVED lines=22> */
[----:B------:R-:W-:Y:S01]  /*d860*/  @!P0 IMAD.MOV.U32 R0, RZ, RZ, 0x3fc90fdb ;  /* 0x3fc90fdbff008424 */ /* 0x000fe200078e00ff */
[----:B------:R-:W-:Y:S06]  /*d870*/  BRA `(.L_x_3001) ;  /* 0x0000002400087947 */ /* 0x000fec0003800000 */
.L_x_3000:
        /* <DEDUP_REMOVED lines=69> */
.L_x_3010:
[----:B------:R-:W-:-:S04]  /*dcd0*/  FADD.FTZ R4, -R0, R7 ;  /* 0x0000000700047221 */ /* 0x000fc80000010100 */
[----:B------:R-:W-:-:S07]  /*dce0*/  FMUL.FTZ R4, R4, 0.5 ;  /* 0x3f00000004047820 */ /* 0x000fce0000410000 */
.L_x_3011:
[----:B------:R-:W-:Y:S05]  /*dcf0*/  BSYNC.RECONVERGENT B1 ;  /* 0x0000000000017941 */ /* 0x000fea0003800200 */
.L_x_3009:
        /* <DEDUP_REMOVED lines=11> */
.L_x_3013:
[----:B------:R-:W-:-:S04]  /*ddb0*/  FADD.FTZ R13, R2, -R13 ;  /* 0x8000000d020d7221 */ /* 0x000fc80000010000 */
[----:B------:R-:W-:-:S07]  /*ddc0*/  FMUL.FTZ R13, R13, 0.5 ;  /* 0x3f0000000d0d7820 */ /* 0x000fce0000410000 */
.L_x_3014:
[----:B------:R-:W-:Y:S05]  /*ddd0*/  BSYNC.RECONVERGENT B1 ;  /* 0x0000000000017941 */ /* 0x000fea0003800200 */
.L_x_3012:
[----:B------:R-:W-:Y:S01]  /*dde0*/  FADD.FTZ R4, R13, R4 ;  /* 0x000000040d047221 */ /* 0x000fe20000010000 */
[----:B------:R-:W-:Y:S01]  /*ddf0*/  FADD.FTZ R13, R11, 1 ;  /* 0x3f8000000b0d7421 */ /* 0x000fe20000010000 */
[----:B------:R-:W-:Y:S01]  /*de00*/  HFMA2 R15, -RZ, RZ, 1.625, 0 ;  /* 0x3e800000ff0f7431 */ /* 0x000fe200000001ff */
[----:B------:R-:W-:Y:S02]  /*de10*/  MOV R21, 0x3d39bf78 ;  /* 0x3d39bf7800157802 */ /* 0x000fe40000000f00 */
[----:B------:R-:W-:-:S06]  /*de20*/  FMUL.FTZ R13, R4, R13 ;  /* 0x0000000d040d7220 */ /* 0x000fcc0000410000 */
[----:B------:R-:W0:Y:S02]  /*de30*/  MUFU.SQRT R13, R13 ;  /* 0x0000000d000d7308 */ /* 0x000e240000002000 */
[----:B0-----:R-:W-:-:S04]  /*de40*/  FADD.FTZ R19, R4, R13 ;  /* 0x0000000d04137221 */ /* 0x001fc80000010000 */
[C---:B------:R-:W-:Y:S01]  /*de50*/  FADD.FTZ.RZ R4, R19.reuse, 1 ;  /* 0x3f80000013047421 */ /* 0x040fe2000001c000 */
[----:B------:R-:W-:-:S04]  /*de60*/  ISETP.GE.U32.AND P0, PT, R19, 0x7f800000, PT ;  /* 0x7f8000001300780c */ /* 0x000fc80003f06070 */
[----:B------:R-:W-:-:S04]  /*de70*/  IADD3 R4, PT, PT, R4, -0x3f400000, RZ ;  /* 0xc0c0000004047810 */ /* 0x000fc80007ffe0ff */
[----:B------:R-:W-:-:S04]  /*de80*/  LOP3.LUT R4, R4, 0xff800000, RZ, 0xc0, !PT ;  /* 0xff80000004047812 */ /* 0x000fc800078ec0ff */
[----:B------:R-:W-:Y:S01]  /*de90*/  IADD3 R8, PT, PT, -R4, 0x40800000, RZ ;  /* 0x4080000004087810 */ /* 0x000fe20007ffe1ff */
[----:B------:R-:W-:Y:S01]  /*dea0*/  IMAD.IADD R6, R19, 0x1, -R4 ;  /* 0x0000000113067824 */ /* 0x000fe200078e0a04 */
[----:B------:R-:W-:-:S03]  /*deb0*/  I2FP.F32.S32 R4, R4 ;  /* 0x0000000400047245 */ /* 0x000fc60000201400 */
[----:B------:R-:W-:Y:S02]  /*dec0*/  FFMA.FTZ R15, R8, R15, -1 ;  /* 0xbf800000080f7423 */ /* 0x000fe4000001000f */
        /* <DEDUP_REMOVED lines=20> */
.L_x_3008:
[----:B------:R-:W-:-:S13]  /*e010*/  FSETP.GEU.FTZ.AND P0, PT, R12, 1, PT ;  /* 0x3f8000000c00780b */ /* 0x000fda0003f1e000 */
[----:B------:R-:W-:Y:S05]  /*e020*/  @!P0 BRA `(.L_x_3015) ;  /* 0x0000000000848947 */ /* 0x000fea0003800000 */
[----:B------:R-:W-:Y:S01]  /*e030*/  FMUL.FTZ R4, R0, R5 ;  /* 0x0000000500047220 */ /* 0x000fe20000410000 */
[----:B------:R-:W-:Y:S02]  /*e040*/  HFMA2 R14, -RZ, RZ, 1.625, 0 ;  /* 0x3e800000ff0e7431 */ /* 0x000fe400000001ff */
[----:B------:R-:W-:-:S03]  /*e050*/  IMAD.MOV.U32 R19, RZ, RZ, 0x3d39bf78 ;  /* 0x3d39bf78ff137424 */ /* 0x000fc600078e00ff */
        /* <DEDUP_REMOVED lines=30> */
.L_x_3015:
[----:B------:R-:W-:-:S04]  /*e240*/  FADD.FTZ R13, -R12, 1 ;  /* 0x3f8000000c0d7421 */ /* 0x000fc80000010100 */
[----:B------:R-:W-:-:S06]  /*e250*/  FMUL.FTZ R4, R0, R13 ;  /* 0x0000000d00047220 */ /* 0x000fcc0000410000 */
[----:B------:R-:W0:Y:S08]  /*e260*/  MUFU.SQRT R4, R4 ;  /* 0x0000000400047308 */ /* 0x000e300000002000 */
[----:B0-----:R-:W0:Y:S02]  /*e270*/  MUFU.RCP R6, R4 ;  /* 0x0000000400067308 */ /* 0x001e240000001000 */
[----:B0-----:R-:W-:Y:S01]  /*e280*/  FMUL.FTZ R13, |R9|, R6 ;  /* 0x00000006090d7220 */ /* 0x001fe20000410200 */
[----:B------:R-:W-:Y:S06]  /*e290*/  BRA `(.L_x_3006) ;  /* 0x0000000000047947 */ /* 0x000fec0003800000 */
.L_x_3007:
[----:B------:R0:W1:Y:S02]  /*e2a0*/  MUFU.SQRT R13, R3 ;  /* 0x00000003000d7308 */ /* 0x0000640000002000 */
.L_x_3006:
[----:B------:R-:W-:Y:S05]  /*e2b0*/  BSYNC.RECONVERGENT B0 ;  /* 0x0000000000007941 */ /* 0x000fea0003800200 */
.L_x_3005:
        /* <DEDUP_REMOVED lines=11> */
[----:B0-----:R-:W-:Y:S01]  /*e370*/  MOV R3, 0x3f000000 ;  /* 0x3f00000000037802 */ /* 0x001fe20000000f00 */
[----:B------:R-:W-:-:S04]  /*e380*/  FADD.FTZ R0, -R15, -RZ ;  /* 0x800000ff0f007221 */ /* 0x000fc80000010100 */
[C---:B------:R-:W-:Y:S01]  /*e390*/  FFMA.FTZ R2, |R0|.reuse, -R3, 0.5 ;  /* 0x3f00000000027423 */ /* 0x040fe20000010a03 */
[C---:B------:R-:W-:Y:S01]  /*e3a0*/  FSETP.GT.FTZ.AND P0, PT, |R0|.reuse, 0.56000000238418579102, PT ;  /* 0x3f0f5c290000780b */ /* 0x040fe20003f14200 */
[C---:B------:R-:W-:Y:S01]  /*e3b0*/  FADD.FTZ R5, |R0|.reuse, -RZ ;  /* 0x800000ff00057221 */ /* 0x040fe20000010200 */
[----:B------:R-:W-:Y:S01]  /*e3c0*/  FSETP.NEU.FTZ.AND P1, PT, |R0|, 1, PT ;  /* 0x3f8000000000780b */ /* 0x000fe20003f3d200 */
[----:B------:R-:W0:Y:S02]  /*e3d0*/  MUFU.RSQ R3, R2 ;  /* 0x0000000200037308 */ /* 0x000e240000001400 */
[----:B0-----:R-:W-:Y:S01]  /*e3e0*/  FMUL.FTZ R4, R2, R3 ;  /* 0x0000000302047220 */ /* 0x001fe20000410000 */
[----:B------:R-:W-:Y:S01]  /*e3f0*/  FMUL.FTZ R3, R3, -0.5 ;  /* 0xbf00000003037820 */ /* 0x000fe20000410000 */
[----:B------:R-:W-:-:S03]  /*e400*/  IMAD.MOV.U32 R2, RZ, RZ, 0x3fd774eb ;  /* 0x3fd774ebff027424 */ /* 0x000fc600078e00ff */
[----:B------:R-:W-:-:S04]  /*e410*/  FFMA.FTZ R3, R4, R3, 0.5 ;  /* 0x3f00000004037423 */ /* 0x000fc80000010003 */
[----:B------:R-:W-:-:S05]  /*e420*/  FFMA.FTZ R3, R4, R3, R4 ;  /* 0x0000000304037223 */ /* 0x000fca0000010004 */
[----:B------:R-:W-:Y:S01]  /*e430*/  @P0 FSEL R5, R3, RZ, P1 ;  /* 0x000000ff03050208 */ /* 0x000fe20000800000 */
[----:B------:R-:W-:Y:S01]  /*e440*/  HFMA2 R3, -RZ, RZ, 1.265625, -5052 ;  /* 0x3d10ecefff037431 */ /* 0x000fe200000001ff */
[----:B------:R-:W-:Y:S02]  /*e450*/  FSETP.GEU.FTZ.AND P1, PT, R15, -0.56000000238418579102, PT ;  /* 0xbf0f5c290f00780b */ /* 0x000fe40003f3e000 */
        /* <DEDUP_REMOVED lines=14> */
.L_x_3020:
[----:B------:R-:W-:Y:S01]  /*e540*/  MOV R0, 0x3f000000 ;  /* 0x3f00000000007802 */ /* 0x000fe20000000f00 */
[C---:B------:R-:W-:Y:S01]  /*e550*/  FADD.FTZ R4, |R15|.reuse, -RZ ;  /* 0x800000ff0f047221 */ /* 0x040fe20000010200 */
[C---:B------:R-:W-:Y:S02]  /*e560*/  FSETP.GT.FTZ.AND P0, PT, |R15|.reuse, 0.56000000238418579102, PT ;  /* 0x3f0f5c290f00780b */ /* 0x040fe40003f14200 */
[C---:B------:R-:W-:Y:S01]  /*e570*/  FSETP.NEU.FTZ.AND P1, PT, |R15|.reuse, 1, PT ;  /* 0x3f8000000f00780b */ /* 0x040fe20003f3d200 */
[----:B------:R-:W-:-:S04]  /*e580*/  FFMA.FTZ R0, |R15|, -R0, 0.5 ;  /* 0x3f0000000f007423 */ /* 0x000fc80000010a00 */
[----:B0-----:R-:W0:Y:S02]  /*e590*/  MUFU.RSQ R3, R0 ;  /* 0x0000000000037308 */ /* 0x001e240000001400 */
        /* <DEDUP_REMOVED lines=22> */
.L_x_3019:
        /* <DEDUP_REMOVED lines=23> */
.L_x_3026:
[----:B------:R-:W-:-:S04]  /*e870*/  FADD.FTZ R2, -R5, R2 ;  /* 0x0000000205027221 */ /* 0x000fc80000010100 */
[----:B0-----:R-:W-:-:S07]  /*e880*/  FMUL.FTZ R3, R2, 0.5 ;  /* 0x3f00000002037820 */ /* 0x001fce0000410000 */
.L_x_3027:
[----:B------:R-:W-:Y:S05]  /*e890*/  BSYNC.RECONVERGENT B4 ;  /* 0x0000000000047941 */ /* 0x000fea0003800200 */
.L_x_3025:
[----:B------:R-:W-:Y:S01]  /*e8a0*/  FADD.FTZ R0, R3, R0 ;  /* 0x0000000003007221 */ /* 0x000fe20000010000 */
[----:B------:R-:W-:-:S04]  /*e8b0*/  FADD.FTZ R11, R12, R11 ;  /* 0x0000000b0c0b7221 */ /* 0x000fc80000010000 */
[----:B------:R-:W-:-:S06]  /*e8c0*/  FMUL.FTZ R11, R0, R11 ;  /* 0x0000000b000b7220 */ /* 0x000fcc0000410000 */
[----:B------:R-:W0:Y:S01]  /*e8d0*/  MUFU.SQRT R11, R11 ;  /* 0x0000000b000b7308 */ /* 0x000e220000002000 */
[----:B------:R-:W-:Y:S05]  /*e8e0*/  BRA `(.L_x_3028) ;  /* 0x0000000000487947 */ /* 0x000fea0003800000 */
.L_x_3024:
        /* <DEDUP_REMOVED lines=12> */
.L_x_3023:
[----:B------:R-:W-:Y:S01]  /*e9b0*/  FADD.FTZ R0, R11, 1 ;  /* 0x3f8000000b007421 */ /* 0x000fe20000010000 */
[----:B0-----:R-:W-:Y:S01]  /*e9c0*/  MUFU.SQRT R3, R3 ;  /* 0x0000000300037308 */ /* 0x001fe20000002000 */
[----:B------:R-:W-:Y:S02]  /*e9d0*/  IMAD.MOV.U32 R12, RZ, RZ, 0x3f800000 ;  /* 0x3f800000ff0c7424 */ /* 0x000fe400078e00ff */
[----:B------:R-:W-:-:S06]  /*e9e0*/  FMUL.FTZ R0, R0, 0.5 ;  /* 0x3f00000000007820 */ /* 0x000fcc0000410000 */
[----:B------:R-:W0:Y:S02]  /*e9f0*/  MUFU.SQRT R0, R0 ;  /* 0x0000000000007308 */ /* 0x000e240000002000 */
[----:B0-----:R-:W-:-:S07]  /*ea00*/  FMUL.FTZ R11, R3, R0 ;  /* 0x00000000030b7220 */ /* 0x001fce0000410000 */
.L_x_3028:
[----:B------:R-:W-:Y:S05]  /*ea10*/  BSYNC.RECONVERGENT B1 ;  /* 0x0000000000017941 */ /* 0x000fea0003800200 */
.L_x_3022:
[----:B------:R-:W-:Y:S05]  /*ea20*/  BRA `(.L_x_3029) ;  /* 0x0000000000087947 */ /* 0x000fea0003800000 */
.L_x_3018:
[----:B------:R-:W-:Y:S01]  /*ea30*/  FMUL.FTZ R11, R11, 16777216 ;  /* 0x4b8000000b0b7820 */ /* 0x000fe20000410000 */
[----:B------:R-:W-:-:S07]  /*ea40*/  FMUL.FTZ R12, R12, 16777216 ;  /* 0x4b8000000c0c7820 */ /* 0x000fce0000410000 */
.L_x_3029:
[----:B------:R-:W-:Y:S05]  /*ea50*/  BSYNC.RELIABLE B0 ;  /* 0x0000000000007941 */ /* 0x000fea0003800100 */
.L_x_3017:
        /* <DEDUP_REMOVED lines=20> */
[----:B------:R-:W-:-:S07]  /*eba0*/  MOV R2, R7 ;  /* 0x0000000700027202 */ /* 0x000fce0000000f00 */
.L_x_3032:
[----:B------:R-:W-:Y:S05]  /*ebb0*/  BSYNC.RECONVERGENT B4 ;  /* 0x0000000000047941 */ /* 0x000fea0003800200 */
.L_x_3031:
[----:B------:R-:W-:Y:S02]  /*ebc0*/  HFMA2 R3, -RZ, RZ, 0.89990234375, 10328 ;  /* 0x3b33710bff037431 */ /* 0x000fe400000001ff */
[----:B------:R-:W-:Y:S01]  /*ebd0*/  FMUL.FTZ R0, R2, R2 ;  /* 0x0000000202007220 */ /* 0x000fe20000410000 */
[----:B------:R-:W-:Y:S01]  /*ebe0*/  IMAD.MOV.U32 R5, RZ, RZ, 0x3fd774eb ;  /* 0x3fd774ebff057424 */ /* 0x000fe200078e00ff */
        /* <DEDUP_REMOVED lines=26> */
.L_x_3030:
        /* <DEDUP_REMOVED lines=18> */
.L_x_3034:
[----:B------:R-:W-:Y:S05]  /*eeb0*/  BSYNC.RECONVERGENT B4 ;  /* 0x0000000000047941 */ /* 0x000fea0003800200 */
.L_x_3033:
        /* <DEDUP_REMOVED lines=17> */
[----:B------:R-:W-:Y:S01]  /*efd0*/  FFMA.FTZ R3, R5, 0.93318945169448852539, -R2 ;  /* 0x3f6ee58105037823 */ /* 0x000fe20000010802 */
        /* <DEDUP_REMOVED lines=9> */
[----:B------:R-:W-:-:S07]  /*f070*/  FSEL R0, R12, R11, P0 ;  /* 0x0000000b0c007208 */ /* 0x000fce0000000000 */
.L_x_3021:
[----:B------:R-:W-:Y:S05]  /*f080*/  BSYNC.RECONVERGENT B3 ;  /* 0x0000000000037941 */ /* 0x000fea0003800200 */
.L_x_3016:
[----:B------:R-:W-:-:S13]  /*f090*/  ISETP.GE.AND P0, PT, R9, RZ, PT ;  /* 0x000000ff0900720c */ /* 0x000fda0003f06270 */
[----:B-1----:R-:W-:Y:S01]  /*f0a0*/  @P0 FADD.FTZ R13, -R13, -RZ ;  /* 0x800000ff0d0d0221 */ /* 0x002fe20000010100 */
[----:B------:R-:W-:Y:S06]  /*f0b0*/  BRA `(.L_x_3001) ;  /* 0x0000000800f87947 */ /* 0x000fec0003800000 */
.L_x_3004:
[----:B------:R-:W-:Y:S01]  /*f0c0*/  FADD.FTZ R0, -R10, 6.1232342629258392722e-17 ;  /* 0x248d31320a007421 */ /* 0x000fe20000010100 */
[----:B------:R-:W-:-:S03]  /*f0d0*/  FADD.FTZ R13, -R9, -RZ ;  /* 0x800000ff090d7221 */ /* 0x000fc60000010100 */
[----:B------:R-:W-:Y:S01]  /*f0e0*/  FADD.FTZ R0, R0, 1.5707963705062866211 ;  /* 0x3fc90fdb00007421 */ /* 0x000fe20000010000 */
[----:B------:R-:W-:Y:S06]  /*f0f0*/  BRA `(.L_x_3001) ;  /* 0x0000000800e87947 */ /* 0x000fec0003800000 */
.L_x_3003:
[----:B------:R-:W-:Y:S01]  /*f100*/  FADD.FTZ R13, -R9, -RZ ;  /* 0x800000ff090d7221 */ /* 0x000fe20000010100 */
[----:B------:R-:W-:Y:S01]  /*f110*/  MOV R0, RZ ;  /* 0x000000ff00007202 */ /* 0x000fe20000000f00 */
[----:B------:R-:W-:Y:S06]  /*f120*/  BRA `(.L_x_3001) ;  /* 0x0000000800dc7947 */ /* 0x000fec0003800000 */
.L_x_3002:
        /* <DEDUP_REMOVED lines=25> */
[----:B---3--:R-:W-:Y:S05]  /*f2c0*/  CALL.REL.NOINC `($__internal_0_$__cuda_sm3x_div_rn_ftz_f32_slowpath) ;  /* 0x0000007000907944 */ /* 0x008fea0003c00000 */
[----:B------:R-:W-:-:S07]  /*f2d0*/  MOV R3, R7 ;  /* 0x0000000700037202 */ /* 0x000fce0000000f00 */
.L_x_3039:
[----:B------:R-:W-:Y:S05]  /*f2e0*/  BSYNC.RECONVERGENT B4 ;  /* 0x0000000000047941 */ /* 0x000fea0003800200 */
.L_x_3038:
[----:B------:R-:W-:Y:S02]  /*f2f0*/  IMAD.MOV.U32 R5, RZ, RZ, 0x3b33710b ;  /* 0x3b33710bff057424 */ /* 0x000fe400078e00ff */
[----:B------:R-:W-:Y:S01]  /*f300*/  FMUL.FTZ R0, R3, R3 ;  /* 0x0000000303007220 */ /* 0x000fe20000410000 */
[----:B------:R-:W-:Y:S02]  /*f310*/  ISETP.GE.AND P0, PT, R10, RZ, PT ;  /* 0x000000ff0a00720c */ /* 0x000fe40003f06270 */
[----:B------:R-:W-:Y:S01]  /*f320*/  MOV R2, 0x3f6ee581 ;  /* 0x3f6ee58100027802 */ /* 0x000fe20000000f00 */
[----:B------:R-:W-:Y:S01]  /*f330*/  FFMA.FTZ R5, R0, R5, -0.015681877732276916504 ;  /* 0xbc80774800057423 */ /* 0x000fe20000010005 */
[----:B------:R-:W-:Y:S01]  /*f340*/  FSETP.NEU.FTZ.AND P3, PT, R12, |R9|, PT ;  /* 0x400000090c00720b */ /* 0x000fe20003f7d000 */
[----:B------:R-:W-:Y:S01]  /*f350*/  FADD.FTZ R12, |R9|, R12 ;  /* 0x0000000c090c7221 */ /* 0x000fe20000010200 */
[----:B------:R-:W-:Y:S01]  /*f360*/  FSETP.NEU.FTZ.AND P1, PT, R11, RZ, PT ;  /* 0x000000ff0b00720b */ /* 0x000fe20003f3d000 */
[----:B------:R-:W-:-:S04]  /*f370*/  FFMA.FTZ R5, R0, R5, 0.042200751602649688721 ;  /* 0x3d2cdab200057423 */ /* 0x000fc80000010005 */
[----:B------:R-:W-:-:S04]  /*f380*/  FFMA.FTZ R5, R0, R5, -0.074792981147766113281 ;  /* 0xbd992d1000057423 */ /* 0x000fc80000010005 */
[----:B------:R-:W-:-:S04]  /*f390*/  FFMA.FTZ R5, R0, R5, 0.10640415549278259277 ;  /* 0x3dd9ea6c00057423 */ /* 0x000fc80000010005 */
[----:B------:R-:W-:-:S04]  /*f3a0*/  FFMA.FTZ R5, R0, R5, -0.14207722246646881104 ;  /* 0xbe117cb100057423 */ /* 0x000fc80000010005 */
[----:B------:R-:W-:-:S04]  /*f3b0*/  FFMA.FTZ R5, R0, R5, 0.19993925094604492188 ;  /* 0x3e4cbce000057423 */ /* 0x000fc80000010005 */
[----:B------:R-:W-:-:S04]  /*f3c0*/  FFMA.FTZ R5, R0, R5, -0.33333197236061096191 ;  /* 0xbeaaaa7d00057423 */ /* 0x000fc80000010005 */
[----:B------:R-:W-:Y:S01]  /*f3d0*/  FMUL.FTZ R0, R0, R5 ;  /* 0x0000000500007220 */ /* 0x000fe20000410000 */
[----:B------:R-:W-:-:S03]  /*f3e0*/  HFMA2 R5, -RZ, RZ, 1.9599609375, 20144 ;  /* 0x3fd774ebff057431 */ /* 0x000fc600000001ff */
        /* <DEDUP_REMOVED lines=13> */
.L_x_3037:
        /* <DEDUP_REMOVED lines=29> */
.L_x_3042:
[----:B------:R-:W-:Y:S05]  /*f690*/  BSYNC.RECONVERGENT B4 ;  /* 0x0000000000047941 */ /* 0x000fea0003800200 */
.L_x_3041:
[----:B------:R-:W-:Y:S02]  /*f6a0*/  HFMA2 R5, -RZ, RZ, 0.89990234375, 10328 ;  /* 0x3b33710bff057431 */ /* 0x000fe400000001ff */
[----:B------:R-:W-:Y:S01]  /*f6b0*/  FMUL.FTZ R0, R3, R3 ;  /* 0x0000000303007220 */ /* 0x000fe20000410000 */
[----:B------:R-:W-:Y:S01]  /*f6c0*/  ISETP.GE.AND P0, PT, R10, RZ, PT ;  /* 0x000000ff0a00720c */ /* 0x000fe20003f06270 */
[----:B------:R-:W-:Y:S01]  /*f6d0*/  IMAD.MOV.U32 R2, RZ, RZ, 0x3f6ee581 ;  /* 0x3f6ee581ff027424 */ /* 0x000fe200078e00ff */
        /* <DEDUP_REMOVED lines=25> */
.L_x_3036:
[----:B------:R-:W-:Y:S01]  /*f870*/  FMUL.FTZ R2, R10, 0.36787945032119750977 ;  /* 0x3ebc5ab20a027820 */ /* 0x000fe20000410000 */
[----:B------:R-:W-:Y:S01]  /*f880*/  FMUL.FTZ R3, R9, 0.36787945032119750977 ;  /* 0x3ebc5ab209037820 */ /* 0x000fe20000410000 */
[----:B------:R-:W0:Y:S01]  /*f890*/  MUFU.RCP R8, R11 ;  /* 0x0000000b00087308 */ /* 0x000e220000001000 */
[----:B------:R-:W-:Y:S01]  /*f8a0*/  MOV R13, 0x3f800000 ;  /* 0x3f800000000d7802 */ /* 0x000fe20000000f00 */
        /* <DEDUP_REMOVED lines=29> */
[----:B------:R-:W-:-:S07]  /*fa80*/  IMAD.MOV.U32 R2, RZ, RZ, R7 ;  /* 0x000000ffff027224 */ /* 0x000fce00078e0007 */
.L_x_3044:
[----:B------:R-:W-:Y:S05]  /*fa90*/  BSYNC.RECONVERGENT B4 ;  /* 0x0000000000047941 */ /* 0x000fea0003800200 */
.L_x_3043:
[----:B------:R-:W-:Y:S02]  /*faa0*/  HFMA2 R3, -RZ, RZ, 0.89990234375, 10328 ;  /* 0x3b33710bff037431 */ /* 0x000fe400000001ff */
[----:B------:R-:W-:Y:S01]  /*fab0*/  FMUL.FTZ R0, R2, R2 ;  /* 0x0000000202007220 */ /* 0x000fe20000410000 */
[----:B------:R-:W-:Y:S02]  /*fac0*/  MOV R5, 0x3f6ee581 ;  /* 0x3f6ee58100057802 */ /* 0x000fe40000000f00 */
        /* <DEDUP_REMOVED lines=23> */
[----:B------:R-:W-:-:S07]  /*fc40*/  FSEL R0, R3, R0, P0 ;  /* 0x0000000003007208 */ /* 0x000fce0000000000 */
.L_x_3040:
[----:B------:R-:W-:Y:S05]  /*fc50*/  BSYNC.RECONVERGENT B3 ;  /* 0x0000000000037941 */ /* 0x000fea0003800200 */
.L_x_3035:
[----:B------:R-:W-:Y:S01]  /*fc60*/  ISETP.GE.AND P0, PT, R9, RZ, PT ;  /* 0x000000ff0900720c */ /* 0x000fe20003f06270 */
[----:B------:R-:W-:Y:S01]  /*fc70*/  FADD.FTZ R13, R13, 0.69314718246459960938 ;  /* 0x3f3172180d0d7421 */ /* 0x000fe20000010000 */
[----:B------:R-:W-:-:S11]  /*fc80*/  FADD.FTZ R0, |R0|, -RZ ;  /* 0x800000ff00007221 */ /* 0x000fd60000010200 */
[----:B------:R-:W-:-:S07]  /*fc90*/  @P0 FADD.FTZ R13, -R13, -RZ ;  /* 0x800000ff0d0d0221 */ /* 0x000fce0000010100 */
.L_x_3001:
[----:B------:R-:W-:Y:S05]  /*fca0*/  BSYNC.RECONVERGENT B2 ;  /* 0x0000000000027941 */ /* 0x000fea0003800200 */
.L_x_2999:
        /* <DEDUP_REMOVED lines=19> */
.L_x_3048:
[----:B------:R-:W-:-:S06]  /*fde0*/  HADD2.F32 R5, -RZ, R5.H0_H0 ;  /* 0x20000005ff057230 */ /* 0x000fcc0000004100 */
[----:B------:R-:W0:Y:S02]  /*fdf0*/  F2I.S64.TRUNC R4, R5 ;  /* 0x0000000500047311 */ /* 0x000e24000020d900 */
[----:B0-----:R0:W-:Y:S01]  /*fe00*/  STG.E.U8 desc[UR36][R2.64], R4 ;  /* 0x0000000402007986 */ /* 0x0011e2000c101124 */
[----:B------:R-:W-:Y:S05]  /*fe10*/  BRA `(.L_x_3050) ;  /* 0x0000000c00707947 */ /* 0x000fea0003800000 */
.L_x_3047:
        /* <DEDUP_REMOVED lines=10> */
.L_x_3052:
[----:B------:R-:W-:-:S06]  /*fec0*/  HADD2.F32 R5, -RZ, R5.H0_H0 ;  /* 0x20000005ff057230 */ /* 0x000fcc0000004100 */
[----:B------:R-:W0:Y:S02]  /*fed0*/  F2I.FTZ.TRUNC.NTZ R5, R5 ;  /* 0x0000000500057305 */ /* 0x000e24000021f100 */
[----:B0-----:R0:W-:Y:S01]  /*fee0*/  STG.E desc[UR36][R2.64], R5 ;  /* 0x0000000502007986 */ /* 0x0011e2000c101924 */
[----:B------:R-:W-:Y:S05]  /*fef0*/  BRA `(.L_x_3050) ;  /* 0x0000000c00387947 */ /* 0x000fea0003800000 */
.L_x_3051:
[----:B------:R-:W-:-:S06]  /*ff00*/  HADD2.F32 R5, -RZ, R5.H0_H0 ;  /* 0x20000005ff057230 */ /* 0x000fcc0000004100 */
[----:B------:R-:W0:Y:S02]  /*ff10*/  F2I.FTZ.TRUNC.NTZ R5, R5 ;  /* 0x0000000500057305 */ /* 0x000e24000021f100 */
[----:B0-----:R0:W-:Y:S01]  /*ff20*/  STG.E.U16 desc[UR36][R2.64], R5 ;  /* 0x0000000502007986 */ /* 0x0011e2000c101524 */
[----:B------:R-:W-:Y:S05]  /*ff30*/  BRA `(.L_x_3050) ;  /* 0x0000000c00287947 */ /* 0x000fea0003800000 */
.L_x_3046:
        /* <DEDUP_REMOVED lines=9> */
.L_x_3054:
[----:B------:R0:W-:Y:S01]  /*ffd0*/  STG.E.U16 desc[UR36][R2.64], R5 ;  /* 0x0000000502007986 */ /* 0x0001e2000c101524 */
[----:B------:R-:W-:Y:S05]  /*ffe0*/  BRA `(.L_x_3050) ;  /* 0x0000000800fc7947 */ /* 0x000fea0003800000 */
.L_x_3053:
        /* <DEDUP_REMOVED lines=10> */
.L_x_3056:
[----:B------:R2:W-:Y:S01]  /*10090*/  STG.E desc[UR36][R2.64], R5 ;  /* 0x0000000502007986 */ /* 0x0005e2000c101924 */
[----:B------:R-:W-:Y:S05]  /*100a0*/  BRA `(.L_x_3050) ;  /* 0x0000000800cc7947 */ /* 0x000fea0003800000 */
.L_x_3055:
[----:B------:R-:W-:-:S05]  /*100b0*/  HADD2.F32 R4, -RZ, R5.H0_H0 ;  /* 0x20000005ff047230 */ /* 0x000fca0000004100 */
[----:B------:R-:W-:-:S06]  /*100c0*/  FMUL.FTZ R4, R4, 1 ;  /* 0x3f80000004047820 */ /* 0x000fcc0000410000 */
[----:B------:R-:W0:Y:S02]  /*100d0*/  F2F.F64.F32 R4, R4 ;  /* 0x0000000400047310 */ /* 0x000e240000201800 */
[----:B0-----:R0:W-:Y:S01]  /*100e0*/  STG.E.64 desc[UR36][R2.64], R4 ;  /* 0x0000000402007986 */ /* 0x0011e2000c101b24 */
[----:B------:R-:W-:Y:S05]  /*100f0*/  BRA `(.L_x_3050) ;  /* 0x0000000800b87947 */ /* 0x000fea0003800000 */
.L_x_3045:
        /* <DEDUP_REMOVED lines=14> */
.L_x_3060:
        /* <DEDUP_REMOVED lines=18> */
.L_x_3063:
[----:B------:R-:W-:-:S04]  /*10300*/  SHF.R.U32.HI R5, RZ, 0x18, R5 ;  /* 0x00000018ff057819 */ /* 0x000fc80000011605 */
[----:B------:R-:W-:-:S07]  /*10310*/  LOP3.LUT R0, R0, 0x80, R5, 0xf8, !PT ;  /* 0x0000008000007812 */ /* 0x000fce00078ef805 */
.L_x_3062:
[----:B------:R-:W-:Y:S05]  /*10320*/  BSYNC.RECONVERGENT B0 ;  /* 0x0000000000007941 */ /* 0x000fea0003800200 */
.L_x_3061:
[----:B------:R0:W-:Y:S01]  /*10330*/  STG.E.U8 desc[UR36][R2.64], R0 ;  /* 0x0000000002007986 */ /* 0x0001e2000c101124 */
[----:B------:R-:W-:Y:S05]  /*10340*/  BRA `(.L_x_3050) ;  /* 0x0000000800247947 */ /* 0x000fea0003800000 */
.L_x_3059:
        /* <DEDUP_REMOVED lines=18> */
.L_x_3066:
[----:B------:R-:W-:-:S04]  /*10470*/  SHF.R.U32.HI R5, RZ, 0x18, R5 ;  /* 0x00000018ff057819 */ /* 0x000fc80000011605 */
[----:B------:R-:W-:-:S07]  /*10480*/  LOP3.LUT R0, R0, 0x80, R5, 0xf8, !PT ;  /* 0x0000008000007812 */ /* 0x000fce00078ef805 */
.L_x_3065:
[----:B------:R-:W-:Y:S05]  /*10490*/  BSYNC.RECONVERGENT B0 ;  /* 0x0000000000007941 */ /* 0x000fea0003800200 */
.L_x_3064:
[----:B------:R0:W-:Y:S01]  /*104a0*/  STG.E.U8 desc[UR36][R2.64], R0 ;  /* 0x0000000002007986 */ /* 0x0001e2000c101124 */
[----:B------:R-:W-:Y:S05]  /*104b0*/  BRA `(.L_x_3050) ;  /* 0x0000000400c87947 */ /* 0x000fea0003800000 */
.L_x_3058:
        /* <DEDUP_REMOVED lines=22> */
.L_x_3068:
[----:B------:R-:W-:-:S06]  /*10620*/  HADD2.F32 R5, -RZ, R5.H0_H0 ;  /* 0x20000005ff057230 */ /* 0x000fcc0000004100 */
[----:B------:R-:W0:Y:S02]  /*10630*/  F2I.U64.TRUNC R4, R5 ;  /* 0x0000000500047311 */ /* 0x000e24000020d800 */
[----:B0-----:R0:W-:Y:S01]  /*10640*/  STG.E.64 desc[UR36][R2.64], R4 ;  /* 0x0000000402007986 */ /* 0x0011e2000c101b24 */
[----:B------:R-:W-:Y:S05]  /*10650*/  BRA `(.L_x_3050) ;  /* 0x0000000400607947 */ /* 0x000fea0003800000 */
.L_x_3067:
[----:B------:R-:W-:-:S06]  /*10660*/  HADD2.F32 R5, -RZ, R5.H0_H0 ;  /* 0x20000005ff057230 */ /* 0x000fcc0000004100 */
[----:B------:R-:W0:Y:S02]  /*10670*/  F2I.FTZ.U32.TRUNC.NTZ R5, R5 ;  /* 0x0000000500057305 */ /* 0x000e24000021f000 */
[----:B0-----:R0:W-:Y:S01]  /*10680*/  STG.E desc[UR36][R2.64], R5 ;  /* 0x0000000502007986 */ /* 0x0011e2000c101924 */
[----:B------:R-:W-:Y:S05]  /*10690*/  BRA `(.L_x_3050) ;  /* 0x0000000400507947 */ /* 0x000fea0003800000 */
.L_x_3057:
        /* <DEDUP_REMOVED lines=13> */
.L_x_3070:
        /* <DEDUP_REMOVED lines=8> */
.L_x_3069:
[----:B------:R-:W-:-:S09]  /*107f0*/  UISETP.NE.AND UP0, UPT, UR4, 0xf, UPT ;  /* 0x0000000f0400788c */ /* 0x000fd2000bf05270 */
[----:B------:R-:W-:Y:S05]  /*10800*/  BRA.U !UP0, `(.L_x_3071) ;  /* 0x0000000108e87547 */ /* 0x000fea000b800000 */
[----:B------:R-:W-:-:S09]  /*10810*/  UISETP.NE.AND UP0, UPT, UR4, 0x17, UPT ;  /* 0x000000170400788c */ /* 0x000fd2000bf05270 */
[----:B------:R-:W-:Y:S05]  /*10820*/  BRA.U !UP0, `(.L_x_3072) ;  /* 0x0000000108907547 */ /* 0x000fea000b800000 */
[----:B------:R-:W-:-:S09]  /*10830*/  UISETP.NE.AND UP0, UPT, UR4, 0x18, UPT ;  /* 0x000000180400788c */ /* 0x000fd2000bf05270 */
[----:B------:R-:W-:Y:S05]  /*10840*/  BRA.U !UP0, `(.L_x_3073) ;  /* 0x0000000108447547 */ /* 0x000fea000b800000 */
.L_x_3049:
[----:B------:R-:W-:Y:S01]  /*10850*/  MOV R0, 0x0 ;  /* 0x0000000000007802 */ /* 0x000fe20000000f00 */
[----:B------:R-:W0:Y:S01]  /*10860*/  LDCU.64 UR4, c[0x4][0x158] ;  /* 0x01002b00ff0477ac */ /* 0x000e220008000a00 */
[----:B------:R-:W-:Y:S02]  /*10870*/  HFMA2 R8, -RZ, RZ, 0, 6.020069122314453125e-06 ;  /* 0x00000065ff087431 */ /* 0x000fe400000001ff */
[----:B------:R-:W-:Y:S01]  /*10880*/  IMAD.MOV.U32 R12, RZ, RZ, 0x1 ;  /* 0x00000001ff0c7424 */ /* 0x000fe200078e00ff */
[----:B------:R1:W2:Y:S01]  /*10890*/  LDC.64 R2, c[0x4][R0] ;  /* 0x0100000000027b82 */ /* 0x0002a20000000a00 */
[----:B------:R-:W4:Y:S01]  /*108a0*/  LDCU.64 UR6, c[0x4][0x160] ;  /* 0x01002c00ff0677ac */ /* 0x000f220008000a00 */
[----:B------:R-:W-:Y:S01]  /*108b0*/  MOV R13, RZ ;  /* 0x000000ff000d7202 */ /* 0x000fe20000000f00 */
[----:B------:R-:W5:Y:S01]  /*108c0*/  LDCU.64 UR8, c[0x4][0x30] ;  /* 0x01000600ff0877ac */ /* 0x000f620008000a00 */
[----:B0-----:R-:W-:Y:S02]  /*108d0*/  MOV R4, UR4 ;  /* 0x0000000400047c02 */ /* 0x001fe40008000f00 */
[----:B------:R-:W-:-:S02]  /*108e0*/  MOV R5, UR5 ;  /* 0x0000000500057c02 */ /* 0x000fc40008000f00 */
[----:B----4-:R-:W-:Y:S01]  /*108f0*/  MOV R6, UR6 ;  /* 0x0000000600067c02 */ /* 0x010fe20008000f00 */
[----:B---3--:R-:W-:Y:S01]  /*10900*/  IMAD.U32 R7, RZ, RZ, UR7 ;  /* 0x00000007ff077e24 */ /* 0x008fe2000f8e00ff */
[----:B-----5:R-:W-:Y:S02]  /*10910*/  MOV R10, UR8 ;  /* 0x00000008000a7c02 */ /* 0x020fe40008000f00 */
[----:B-1----:R-:W-:-:S07]  /*10920*/  MOV R11, UR9 ;  /* 0x00000009000b7c02 */ /* 0x002fce0008000f00 */
[----:B------:R-:W-:-:S07]  /*10930*/  LEPC R20, `(.L_x_3074) ;  /* 0x000000001014794e */ /* 0x000fce0000000000 */
[----:B--2---:R-:W-:Y:S05]  /*10940*/  CALL.ABS.NOINC R2 ;  /* 0x0000000002007343 */ /* 0x004fea0003c00000 */
.L_x_3074:
[----:B------:R-:W-:Y:S05]  /*10950*/  BRA `(.L_x_3050) ;  /* 0x0000000000a07947 */ /* 0x000fea0003800000 */
.L_x_3073:
[----:B---3--:R-:W-:Y:S01]  /*10960*/  HADD2.F32 R7, -RZ, R5.H0_H0 ;  /* 0x20000005ff077230 */ /* 0x008fe20000004100 */
[----:B------:R-:W-:Y:S01]  /*10970*/  BSSY.RECONVERGENT B0, `(.L_x_3075) ;  /* 0x000000c000007945 */ /* 0x000fe20003800200 */
[----:B------:R-:W-:-:S03]  /*10980*/  HFMA2 R0, -RZ, RZ, 0, 7.569789886474609375e-06 ;  /* 0x0000007fff007431 */ /* 0x000fc600000001ff */
        /* <DEDUP_REMOVED lines=10> */
.L_x_3076:
[----:B------:R-:W-:Y:S05]  /*10a30*/  BSYNC.RECONVERGENT B0 ;  /* 0x0000000000007941 */ /* 0x000fea0003800200 */
.L_x_3075:
[----:B------:R-:W-:-:S05]  /*10a40*/  LOP3.LUT R5, R0, 0x80, R5, 0xf8, !PT ;  /* 0x0000008000057812 */ /* 0x000fca00078ef805 */
[----:B------:R0:W-:Y:S01]  /*10a50*/  STG.E.U8 desc[UR36][R2.64], R5 ;  /* 0x0000000502007986 */ /* 0x0001e2000c101124 */
[----:B------:R-:W-:Y:S05]  /*10a60*/  BRA `(.L_x_3050) ;  /* 0x00000000005c7947 */ /* 0x000fea0003800000 */
.L_x_3072:
        /* <DEDUP_REMOVED lines=12> */
.L_x_3078:
[----:B------:R-:W-:Y:S02]  /*10b30*/  ISETP.GT.U32.AND P0, PT, R4, 0x7f800000, PT ;  /* 0x7f8000000400780c */ /* 0x000fe40003f04070 */
[----:B------:R-:W-:-:S04]  /*10b40*/  MOV R0, 0x7f ;  /* 0x0000007f00007802 */ /* 0x000fc80000000f00 */
[----:B------:R-:W-:-:S07]  /*10b50*/  SEL R0, R0, 0x7c, P0 ;  /* 0x0000007c00007807 */ /* 0x000fce0000000000 */
.L_x_3079:
[----:B------:R-:W-:Y:S05]  /*10b60*/  BSYNC.RECONVERGENT B0 ;  /* 0x0000000000007941 */ /* 0x000fea0003800200 */
.L_x_3077:
[----:B------:R-:W-:-:S04]  /*10b70*/  SHF.R.U32.HI R5, RZ, 0x18, R5 ;  /* 0x00000018ff057819 */ /* 0x000fc80000011605 */
[----:B------:R-:W-:-:S05]  /*10b80*/  LOP3.LUT R5, R0, 0x80, R5, 0xf8, !PT ;  /* 0x0000008000057812 */ /* 0x000fca00078ef805 */
[----:B------:R0:W-:Y:S01]  /*10b90*/  STG.E.U8 desc[UR36][R2.64], R5 ;  /* 0x0000000502007986 */ /* 0x0001e2000c101124 */
[----:B------:R-:W-:Y:S05]  /*10ba0*/  BRA `(.L_x_3050) ;  /* 0x00000000000c7947 */ /* 0x000fea0003800000 */
.L_x_3071:
[----:B------:R-:W-:-:S05]  /*10bb0*/  HADD2.F32 R0, -RZ, R5.H0_H0 ;  /* 0x20000005ff007230 */ /* 0x000fca0000004100 */
[----:B------:R-:W-:-:S05]  /*10bc0*/  F2FP.BF16.F32.PACK_AB R0, RZ, R0 ;  /* 0x00000000ff00723e */ /* 0x000fca00000010ff */
[----:B------:R0:W-:Y:S02]  /*10bd0*/  STG.E.U16 desc[UR36][R2.64], R0 ;  /* 0x0000000002007986 */ /* 0x0001e4000c101524 */
.L_x_3050:
[----:B------:R-:W-:-:S07]  /*10be0*/  VIADD R17, R17, 0x80 ;  /* 0x0000008011117836 */ /* 0x000fce0000000000 */
.L_x_2964:
[----:B------:R-:W-:Y:S05]  /*10bf0*/  BSYNC.RECONVERGENT B6 ;  /* 0x0000000000067941 */ /* 0x000fea0003800200 */
.L_x_2963:
[----:B------:R-:W5:Y:S02]  /*10c00*/  LDCU UR4, c[0x0][0x380] ;  /* 0x00007000ff0477ac */ /* 0x000f640008000800 */
[----:B-----5:R-:W-:-:S13]  /*10c10*/  ISETP.GE.AND P0, PT, R17, UR4, PT ;  /* 0x0000000411007c0c */ /* 0x020fda000bf06270 */
[----:B------:R-:W-:Y:S05]  /*10c20*/  @P0 EXIT ;  /* 0x000000000000094d */ /* 0x000fea0003800000 */
[----:B------:R-:W5:Y:S01]  /*10c30*/  LDCU UR4, c[0x0][0x388] ;  /* 0x00007100ff0477ac */ /* 0x000f620008000800 */
[----:B0---4-:R-:W-:Y:S01]  /*10c40*/  HFMA2 R0, -RZ, RZ, 0, 0 ;  /* 0x00000000ff007431 */ /* 0x011fe200000001ff */
[----:B------:R-:W-:Y:S01]  /*10c50*/  MOV R16, RZ ;  /* 0x000000ff00107202 */ /* 0x000fe20000000f00 */
        /* <DEDUP_REMOVED lines=300> */
.L_x_3080:
[----:B------:R-:W0:Y:S01]  /*11f20*/  LDCU.128 UR8, c[0x0][0x580] ;  /* 0x0000b000ff0877ac */ /* 0x000e220008000c00 */
[----:B------:R-:W-:-:S04]  /*11f30*/  UPRMT UR4, UR41, 0x9910, URZ ;  /* 0x0000991029047896 */ /* 0x000fc800080000ff */
[----:B------:R-:W-:Y:S01]  /*11f40*/  UISETP.GT.AND UP0, UPT, UR4, 0x9, UPT ;  /* 0x000000090400788c */ /* 0x000fe2000bf04270 */
[----:B0-----:R-:W-:Y:S02]  /*11f50*/  IADD3 R16, P0, PT, R16, UR8, RZ ;  /* 0x0000000810107c10 */ /* 0x001fe4000ff1e0ff */
[----:B-12---:R-:W-:Y:S02]  /*11f60*/  IADD3 R2, P1, PT, R0, UR10, RZ ;  /* 0x0000000a00027c10 */ /* 0x006fe4000ff3e0ff */
[----:B------:R-:W-:Y:S02]  /*11f70*/  IADD3.X R17, PT, PT, RZ, UR9, RZ, P0, !PT ;  /* 0x00000009ff117c10 */ /* 0x000fe400087fe4ff */
        /* <DEDUP_REMOVED lines=15> */
.L_x_3084:
[----:B------:R0:W2:Y:S02]  /*12070*/  LDG.E.U8 R2, desc[UR36][R2.64] ;  /* 0x0000002402027981 */ /* 0x0000a4000c1e1100 */
[----:B0-----:R-:W-:Y:S02]  /*12080*/  PRMT R3, R3, 0x5410, RZ ;  /* 0x0000541003037816 */ /* 0x001fe400000000ff */
[----:B--2---:R-:W-:-:S04]  /*12090*/  I2FP.F32.U32 R10, R2 ;  /* 0x00000002000a7245 */ /* 0x004fc80000201000 */
[----:B------:R-:W-:Y:S01]  /*120a0*/  F2FP.F16.F32.PACK_AB R10, RZ, R10 ;  /* 0x0000000aff0a723e */ /* 0x000fe200000000ff */
[----:B------:R-:W-:Y:S06]  /*120b0*/  BRA `(.L_x_3086) ;  /* 0x0000000c00e47947 */ /* 0x000fec0003800000 */
.L_x_3083:
        /* <DEDUP_REMOVED lines=11> */
.L_x_3088:
[----:B------:R0:W2:Y:S02]  /*12170*/  LDG.E R2, desc[UR36][R2.64] ;  /* 0x0000002402027981 */ /* 0x0000a4000c1e1900 */
[----:B0-----:R-:W-:Y:S02]  /*12180*/  PRMT R3, R3, 0x5410, RZ ;  /* 0x0000541003037816 */ /* 0x001fe400000000ff */
[----:B--2---:R-:W-:-:S04]  /*12190*/  I2FP.F32.S32 R10, R2 ;  /* 0x00000002000a7245 */ /* 0x004fc80000201400 */
[----:B------:R-:W-:Y:S01]  /*121a0*/  F2FP.F16.F32.PACK_AB R10, RZ, R10 ;  /* 0x0000000aff0a723e */ /* 0x000fe200000000ff */
[----:B------:R-:W-:Y:S06]  /*121b0*/  BRA `(.L_x_3086) ;  /* 0x0000000c00a47947 */ /* 0x000fec0003800000 */
.L_x_3087:
[----:B------:R0:W2:Y:S02]  /*121c0*/  LDG.E.U16 R2, desc[UR36][R2.64] ;  /* 0x0000002402027981 */ /* 0x0000a4000c1e1500 */
[----:B0-----:R-:W-:Y:S01]  /*121d0*/  PRMT R3, R3, 0x5410, RZ ;  /* 0x0000541003037816 */ /* 0x001fe200000000ff */
[----:B--2---:R-:W0:Y:S02]  /*121e0*/  I2F.S16 R10, R2 ;  /* 0x00000002000a7306 */ /* 0x004e240000101400 */
[----:B0-----:R-:W-:Y:S01]  /*121f0*/  F2FP.F16.F32.PACK_AB R10, RZ, R10 ;  /* 0x0000000aff0a723e */ /* 0x001fe200000000ff */
[----:B------:R-:W-:Y:S06]  /*12200*/  BRA `(.L_x_3086) ;  /* 0x0000000c00907947 */ /* 0x000fec0003800000 */
.L_x_3082:
        /* <DEDUP_REMOVED lines=10> */
.L_x_3090:
[----:B------:R0:W2:Y:S02]  /*122b0*/  LDG.E.U16 R10, desc[UR36][R2.64] ;  /* 0x00000024020a7981 */ /* 0x0000a4000c1e1500 */
[----:B0-----:R-:W-:Y:S01]  /*122c0*/  PRMT R3, R3, 0x5410, RZ ;  /* 0x0000541003037816 */ /* 0x001fe200000000ff */
[----:B--2---:R-:W-:-:S05]  /*122d0*/  HADD2.F32 R10, -RZ, R10.H0_H0 ;  /* 0x2000000aff0a7230 */ /* 0x004fca0000004100 */
[----:B------:R-:W-:Y:S01]  /*122e0*/  F2FP.F16.F32.PACK_AB R10, RZ, R10 ;  /* 0x0000000aff0a723e */ /* 0x000fe200000000ff */
[----:B------:R-:W-:Y:S06]  /*122f0*/  BRA `(.L_x_3086) ;  /* 0x0000000c00547947 */ /* 0x000fec0003800000 */
.L_x_3089:
        /* <DEDUP_REMOVED lines=10> */
.L_x_3092:
[----:B------:R-:W2:Y:S02]  /*123a0*/  LDG.E R2, desc[UR36][R2.64] ;  /* 0x0000002402027981 */ /* 0x000ea4000c1e1900 */
[----:B--2---:R-:W-:Y:S02]  /*123b0*/  PRMT R10, R2, 0x7610, R10 ;  /* 0x00007610020a7816 */ /* 0x004fe4000000000a */
[----:B------:R-:W-:Y:S01]  /*123c0*/  PRMT R3, R3, 0x7610, R2 ;  /* 0x0000761003037816 */ /* 0x000fe20000000002 */
[----:B------:R-:W-:Y:S06]  /*123d0*/  BRA `(.L_x_3086) ;  /* 0x0000000c001c7947 */ /* 0x000fec0003800000 */
.L_x_3091:
        /* <DEDUP_REMOVED lines=9> */
.L_x_3081:
        /* <DEDUP_REMOVED lines=14> */
.L_x_3095:
        /* <DEDUP_REMOVED lines=13> */
.L_x_3094:
        /* <DEDUP_REMOVED lines=27> */
.L_x_3097:
[----:B------:R0:W2:Y:S02]  /*127d0*/  LDG.E.U8 R2, desc[UR36][R2.64] ;  /* 0x0000002402027981 */ /* 0x0000a4000c1e1100 */
[----:B0-----:R-:W-:Y:S02]  /*127e0*/  PRMT R3, R3, 0x5410, RZ ;  /* 0x0000541003037816 */ /* 0x001fe400000000ff */
[C---:B--2---:R-:W-:Y:S02]  /*127f0*/  SHF.L.U32 R0, R2.reuse, 0x19, RZ ;  /* 0x0000001902007819 */ /* 0x044fe400000006ff */
[----:B------:R-:W-:Y:S02]  /*12800*/  SHF.L.U32 R5, R2, 0x8, RZ ;  /* 0x0000000802057819 */ /* 0x000fe400000006ff */
        /* <DEDUP_REMOVED lines=10> */
.L_x_3096:
[----:B------:R0:W2:Y:S02]  /*128b0*/  LDG.E.U16 R10, desc[UR36][R2.64] ;  /* 0x00000024020a7981 */ /* 0x0000a4000c1e1500 */
[----:B0-----:R-:W-:Y:S01]  /*128c0*/  PRMT R3, R3, 0x5410, RZ ;  /* 0x0000541003037816 */ /* 0x001fe200000000ff */
[----:B--2---:R-:W-:-:S05]  /*128d0*/  IMAD.U32 R10, R10, 0x10000, RZ ;  /* 0x000100000a0a7824 */ /* 0x004fca00078e00ff */
[----:B------:R-:W-:Y:S01]  /*128e0*/  F2FP.F16.F32.PACK_AB R10, RZ, R10 ;  /* 0x0000000aff0a723e */ /* 0x000fe200000000ff */
[----:B------:R-:W-:Y:S06]  /*128f0*/  BRA `(.L_x_3086) ;  /* 0x0000000400d47947 */ /* 0x000fec0003800000 */
.L_x_3093:
        /* <DEDUP_REMOVED lines=13> */
.L_x_3100:
        /* <DEDUP_REMOVED lines=21> */
.L_x_3104:
[----:B------:R-:W-:Y:S05]  /*12b20*/  BSYNC.RECONVERGENT B1 ;  /* 0x0000000000017941 */ /* 0x000fea0003800200 */
.L_x_3103:
[----:B------:R-:W-:Y:S02]  /*12b30*/  SHF.L.U32 R0, R0, 0x14, RZ ;  /* 0x0000001400007819 */ /* 0x000fe400000006ff */
[----:B------:R-:W-:-:S04]  /*12b40*/  LEA R2, R2, 0x3b800000, 0x17 ;  /* 0x3b80000002027811 */ /* 0x000fc800078eb8ff */
[----:B------:R-:W-:-:S07]  /*12b50*/  LOP3.LUT R10, R2, R0, R7, 0xfe, !PT ;  /* 0x00000000020a7212 */ /* 0x000fce00078efe07 */
.L_x_3102:
[----:B------:R-:W-:Y:S05]  /*12b60*/  BSYNC.RECONVERGENT B0 ;  /* 0x0000000000007941 */ /* 0x000fea0003800200 */
.L_x_3101:
[----:B------:R-:W-:Y:S02]  /*12b70*/  F2FP.F16.F32.PACK_AB R10, RZ, R10 ;  /* 0x0000000aff0a723e */ /* 0x000fe400000000ff */
[----:B------:R-:W-:Y:S01]  /*12b80*/  PRMT R3, R3, 0x5410, RZ ;  /* 0x0000541003037816 */ /* 0x000fe200000000ff */
[----:B------:R-:W-:Y:S06]  /*12b90*/  BRA `(.L_x_3086) ;  /* 0x00000004002c7947 */ /* 0x000fec0003800000 */
.L_x_3099:
        /* <DEDUP_REMOVED lines=21> */
.L_x_3108:
[----:B------:R-:W-:Y:S05]  /*12cf0*/  BSYNC.RECONVERGENT B1 ;  /* 0x0000000000017941 */ /* 0x000fea0003800200 */
.L_x_3107:
[----:B------:R-:W-:Y:S02]  /*12d00*/  SHF.L.U32 R0, R0, 0x15, RZ ;  /* 0x0000001500007819 */ /* 0x000fe400000006ff */
[----:B------:R-:W-:-:S04]  /*12d10*/  LEA R2, R2, 0x37800000, 0x17 ;  /* 0x3780000002027811 */ /* 0x000fc800078eb8ff */
[----:B------:R-:W-:-:S07]  /*12d20*/  LOP3.LUT R10, R2, R0, R7, 0xfe, !PT ;  /* 0x00000000020a7212 */ /* 0x000fce00078efe07 */
.L_x_3106:
[----:B------:R-:W-:Y:S05]  /*12d30*/  BSYNC.RECONVERGENT B0 ;  /* 0x0000000000007941 */ /* 0x000fea0003800200 */
.L_x_3105:
[----:B------:R-:W-:Y:S02]  /*12d40*/  F2FP.F16.F32.PACK_AB R10, RZ, R10 ;  /* 0x0000000aff0a723e */ /* 0x000fe400000000ff */
[----:B------:R-:W-:Y:S01]  /*12d50*/  PRMT R3, R3, 0x5410, RZ ;  /* 0x0000541003037816 */ /* 0x000fe200000000ff */
[----:B------:R-:W-:Y:S06]  /*12d60*/  BRA `(.L_x_3086) ;  /* 0x0000000000b87947 */ /* 0x000fec0003800000 */
.L_x_3098:
        /* <DEDUP_REMOVED lines=12> */
[----:B------:R-:W-:Y:S01]  /*12e30*/  @!P0 IMAD.MOV.U32 R10, RZ, RZ, 0x7f800001 ;  /* 0x7f800001ff0a8424 */ /* 0x000fe200078e00ff */
[----:B------:R-:W-:-:S07]  /*12e40*/  @P0 SHF.L.U32 R10, R2, 0x17, RZ ;  /* 0x00000017020a0819 */ /* 0x000fce00000006ff */
.L_x_3112:
[----:B------:R-:W-:Y:S05]  /*12e50*/  BSYNC.RECONVERGENT B0 ;  /* 0x0000000000007941 */ /* 0x000fea0003800200 */
.L_x_3111:
[----:B------:R-:W-:Y:S02]  /*12e60*/  PRMT R3, R3, 0x5410, RZ ;  /* 0x0000541003037816 */ /* 0x000fe400000000ff */
[----:B------:R-:W-:Y:S01]  /*12e70*/  F2FP.F16.F32.PACK_AB R10, RZ, R10 ;  /* 0x0000000aff0a723e */ /* 0x000fe200000000ff */
[----:B------:R-:W-:Y:S06]  /*12e80*/  BRA `(.L_x_3086) ;  /* 0x0000000000707947 */ /* 0x000fec0003800000 */
.L_x_3085:
        /* <DEDUP_REMOVED lines=8> */
[----:B0-----:R-:W-:Y:S02]  /*12f10*/  MOV R4, UR4 ;  /* 0x0000000400047c02 */ /* 0x001fe40008000f00 */
[----:B------:R-:W-:Y:S01]  /*12f20*/  MOV R5, UR5 ;  /* 0x0000000500057c02 */ /* 0x000fe20008000f00 */
[----:B----4-:R-:W-:Y:S01]  /*12f30*/  IMAD.U32 R6, RZ, RZ, UR6 ;  /* 0x00000006ff067e24 */ /* 0x010fe2000f8e00ff */
[----:B---3--:R-:W-:-:S02]  /*12f40*/  MOV R7, UR7 ;  /* 0x0000000700077c02 */ /* 0x008fc40008000f00 */
[----:B-----5:R-:W-:Y:S02]  /*12f50*/  MOV R10, UR8 ;  /* 0x00000008000a7c02 */ /* 0x020fe40008000f00 */
[----:B-1----:R-:W-:-:S07]  /*12f60*/  MOV R11, UR9 ;  /* 0x00000009000b7c02 */ /* 0x002fce0008000f00 */
[----:B------:R-:W-:-:S07]  /*12f70*/  LEPC R20, `(.L_x_3113) ;  /* 0x000000001014794e */ /* 0x000fce0000000000 */
[----:B--2---:R-:W-:Y:S05]  /*12f80*/  CALL.ABS.NOINC R2 ;  /* 0x0000000002007343 */ /* 0x004fea0003c00000 */
.L_x_3113:
[----:B------:R-:W-:Y:S02]  /*12f90*/  PRMT R10, RZ, 0x7610, R10 ;  /* 0x00007610ff0a7816 */ /* 0x000fe4000000000a */
[----:B------:R-:W-:Y:S01]  /*12fa0*/  PRMT R3, R3, 0x5410, RZ ;  /* 0x0000541003037816 */ /* 0x000fe200000000ff */
[----:B------:R-:W-:Y:S06]  /*12fb0*/  BRA `(.L_x_3086) ;  /* 0x0000000000247947 */ /* 0x000fec0003800000 */
.L_x_3110:
[----:B------:R-:W2:Y:S02]  /*12fc0*/  LDG.E.64 R2, desc[UR36][R2.64] ;  /* 0x0000002402027981 */ /* 0x000ea4000c1e1b00 */
[----:B--2---:R0:W1:Y:S02]  /*12fd0*/  I2F.U64 R10, R2 ;  /* 0x00000002000a7312 */ /* 0x0040640000301000 */
[----:B0-----:R-:W-:Y:S02]  /*12fe0*/  PRMT R3, R3, 0x5410, RZ ;  /* 0x0000541003037816 */ /* 0x001fe400000000ff */
[----:B-1----:R-:W-:Y:S01]  /*12ff0*/  F2FP.F16.F32.PACK_AB R10, RZ, R10 ;  /* 0x0000000aff0a723e */ /* 0x002fe200000000ff */
[----:B------:R-:W-:Y:S06]  /*13000*/  BRA `(.L_x_3086) ;  /* 0x0000000000107947 */ /* 0x000fec0003800000 */
.L_x_3109:
[----:B------:R0:W2:Y:S02]  /*13010*/  LDG.E R2, desc[UR36][R2.64] ;  /* 0x0000002402027981 */ /* 0x0000a4000c1e1900 */
[----:B0-----:R-:W-:Y:S02]  /*13020*/  PRMT R3, R3, 0x5410, RZ ;  /* 0x0000541003037816 */ /* 0x001fe400000000ff */
[----:B--2---:R-:W-:-:S04]  /*13030*/  I2FP.F32.U32 R10, R2 ;  /* 0x00000002000a7245 */ /* 0x004fc80000201000 */
[----:B------:R-:W-:-:S07]  /*13040*/  F2FP.F16.F32.PACK_AB R10, RZ, R10 ;  /* 0x0000000aff0a723e */ /* 0x000fce00000000ff */
.L_x_3086:
        /* <DEDUP_REMOVED lines=19> */
[----:B------:R-:W-:-:S04]  /*13180*/  @P0 FADD.FTZ R13, R10, R13 ;  /* 0x0000000d0a0d0221 */ /* 0x000fc80000010000 */
[----:B------:R-:W-:Y:S02]  /*13190*/  @P0 IMAD.MOV.U32 R0, RZ, RZ, R13 ;  /* 0x000000ffff000224 */ /* 0x000fe400078e000d */
[----:B------:R-:W-:Y:S01]  /*131a0*/  @!P0 FADD.FTZ R13, R9, R9 ;  /* 0x00000009090d8221 */ /* 0x000fe20000010000 */
[----:B------:R-:W-:Y:S01]  /*131b0*/  @!P0 MOV R0, 0x3fc90fdb ;  /* 0x3fc90fdb00008802 */ /* 0x000fe20000000f00 */
[----:B------:R-:W-:Y:S06]  /*131c0*/  BRA `(.L_x_3116) ;  /* 0x0000002400087947 */ /* 0x000fec0003800000 */
.L_x_3115:
        /* <DEDUP_REMOVED lines=69> */
.L_x_3125:
[----:B------:R-:W-:-:S04]  /*13620*/  FADD.FTZ R4, -R0, R7 ;  /* 0x0000000700047221 */ /* 0x000fc80000010100 */
[----:B------:R-:W-:-:S07]  /*13630*/  FMUL.FTZ R4, R4, 0.5 ;  /* 0x3f00000004047820 */ /* 0x000fce0000410000 */
.L_x_3126:
[----:B------:R-:W-:Y:S05]  /*13640*/  BSYNC.RECONVERGENT B1 ;  /* 0x0000000000017941 */ /* 0x000fea0003800200 */
.L_x_3124:
        /* <DEDUP_REMOVED lines=11> */
.L_x_3128:
[----:B------:R-:W-:-:S04]  /*13700*/  FADD.FTZ R13, R2, -R13 ;  /* 0x8000000d020d7221 */ /* 0x000fc80000010000 */
[----:B------:R-:W-:-:S07]  /*13710*/  FMUL.FTZ R13, R13, 0.5 ;  /* 0x3f0000000d0d7820 */ /* 0x000fce0000410000 */
.L_x_3129:
[----:B------:R-:W-:Y:S05]  /*13720*/  BSYNC.RECONVERGENT B1 ;  /* 0x0000000000017941 */ /* 0x000fea0003800200 */
.L_x_3127:
        /* <DEDUP_REMOVED lines=35> */
.L_x_3123:
[----:B------:R-:W-:-:S13]  /*13960*/  FSETP.GEU.FTZ.AND P0, PT, R12, 1, PT ;  /* 0x3f8000000c00780b */ /* 0x000fda0003f1e000 */
[----:B------:R-:W-:Y:S05]  /*13970*/  @!P0 BRA `(.L_x_3130) ;  /* 0x0000000000848947 */ /* 0x000fea0003800000 */
[----:B------:R-:W-:Y:S01]  /*13980*/  FMUL.FTZ R4, R0, R5 ;  /* 0x0000000500047220 */ /* 0x000fe20000410000 */
[----:B------:R-:W-:Y:S02]  /*13990*/  IMAD.MOV.U32 R14, RZ, RZ, 0x3e800000 ;  /* 0x3e800000ff0e7424 */ /* 0x000fe400078e00ff */
[----:B------:R-:W-:-:S03]  /*139a0*/  HFMA2 R19, -RZ, RZ, 1.3056640625, -1.8671875 ;  /* 0x3d39bf78ff137431 */ /* 0x000fc600000001ff */
        /* <DEDUP_REMOVED lines=30> */
.L_x_3130:
[----:B------:R-:W-:-:S04]  /*13b90*/  FADD.FTZ R13, -R12, 1 ;  /* 0x3f8000000c0d7421 */ /* 0x000fc80000010100 */
[----:B------:R-:W-:-:S06]  /*13ba0*/  FMUL.FTZ R4, R0, R13 ;  /* 0x0000000d00047220 */ /* 0x000fcc0000410000 */
[----:B------:R-:W0:Y:S08]  /*13bb0*/  MUFU.SQRT R4, R4 ;  /* 0x0000000400047308 */ /* 0x000e300000002000 */
[----:B0-----:R-:W0:Y:S02]  /*13bc0*/  MUFU.RCP R6, R4 ;  /* 0x0000000400067308 */ /* 0x001e240000001000 */
[----:B0-----:R-:W-:Y:S01]  /*13bd0*/  FMUL.FTZ R13, |R9|, R6 ;  /* 0x00000006090d7220 */ /* 0x001fe20000410200 */
[----:B------:R-:W-:Y:S06]  /*13be0*/  BRA `(.L_x_3121) ;  /* 0x0000000000047947 */ /* 0x000fec0003800000 */
.L_x_3122:
[----:B------:R0:W1:Y:S02]  /*13bf0*/  MUFU.SQRT R13, R3 ;  /* 0x00000003000d7308 */ /* 0x0000640000002000 */
.L_x_3121:
[----:B------:R-:W-:Y:S05]  /*13c00*/  BSYNC.RECONVERGENT B0 ;  /* 0x0000000000007941 */ /* 0x000fea0003800200 */
.L_x_3120:
        /* <DEDUP_REMOVED lines=11> */
[----:B0-----:R-:W-:Y:S02]  /*13cc0*/  IMAD.MOV.U32 R3, RZ, RZ, 0x3f000000 ;  /* 0x3f000000ff037424 */ /* 0x001fe400078e00ff */
        /* <DEDUP_REMOVED lines=8> */
[----:B------:R-:W-:-:S03]  /*13d50*/  HFMA2 R2, -RZ, RZ, 1.9599609375, 20144 ;  /* 0x3fd774ebff027431 */ /* 0x000fc600000001ff */
        /* <DEDUP_REMOVED lines=19> */
.L_x_3135:
        /* <DEDUP_REMOVED lines=10> */
[----:B------:R-:W-:-:S04]  /*13f30*/  HFMA2 R2, -RZ, RZ, 1.9599609375, 20144 ;  /* 0x3fd774ebff027431 */ /* 0x000fc800000001ff */
        /* <DEDUP_REMOVED lines=17> */
.L_x_3134:
        /* <DEDUP_REMOVED lines=23> */
.L_x_3141:
[----:B------:R-:W-:-:S04]  /*141c0*/  FADD.FTZ R2, -R5, R2 ;  /* 0x0000000205027221 */ /* 0x000fc80000010100 */
[----:B0-----:R-:W-:-:S07]  /*141d0*/  FMUL.FTZ R3, R2, 0.5 ;  /* 0x3f00000002037820 */ /* 0x001fce0000410000 */
.L_x_3142:
[----:B------:R-:W-:Y:S05]  /*141e0*/  BSYNC.RECONVERGENT B4 ;  /* 0x0000000000047941 */ /* 0x000fea0003800200 */
.L_x_3140:
[----:B------:R-:W-:Y:S01]  /*141f0*/  FADD.FTZ R0, R3, R0 ;  /* 0x0000000003007221 */ /* 0x000fe20000010000 */
[----:B------:R-:W-:-:S04]  /*14200*/  FADD.FTZ R11, R12, R11 ;  /* 0x0000000b0c0b7221 */ /* 0x000fc80000010000 */
[----:B------:R-:W-:-:S06]  /*14210*/  FMUL.FTZ R11, R0, R11 ;  /* 0x0000000b000b7220 */ /* 0x000fcc0000410000 */
[----:B------:R-:W0:Y:S01]  /*14220*/  MUFU.SQRT R11, R11 ;  /* 0x0000000b000b7308 */ /* 0x000e220000002000 */
[----:B------:R-:W-:Y:S05]  /*14230*/  BRA `(.L_x_3143) ;  /* 0x0000000000487947 */ /* 0x000fea0003800000 */
.L_x_3139:
        /* <DEDUP_REMOVED lines=12> */
.L_x_3138:
[----:B------:R-:W-:Y:S01]  /*14300*/  FADD.FTZ R0, R11, 1 ;  /* 0x3f8000000b007421 */ /* 0x000fe20000010000 */
[----:B0-----:R-:W-:Y:S01]  /*14310*/  MUFU.SQRT R3, R3 ;  /* 0x0000000300037308 */ /* 0x001fe20000002000 */
[----:B------:R-:W-:Y:S02]  /*14320*/  MOV R12, 0x3f800000 ;  /* 0x3f800000000c7802 */ /* 0x000fe40000000f00 */
[----:B------:R-:W-:-:S06]  /*14330*/  FMUL.FTZ R0, R0, 0.5 ;  /* 0x3f00000000007820 */ /* 0x000fcc0000410000 */
[----:B------:R-:W0:Y:S02]  /*14340*/  MUFU.SQRT R0, R0 ;  /* 0x0000000000007308 */ /* 0x000e240000002000 */
[----:B0-----:R-:W-:-:S07]  /*14350*/  FMUL.FTZ R11, R3, R0 ;  /* 0x00000000030b7220 */ /* 0x001fce0000410000 */
.L_x_3143:
[----:B------:R-:W-:Y:S05]  /*14360*/  BSYNC.RECONVERGENT B1 ;  /* 0x0000000000017941 */ /* 0x000fea0003800200 */
.L_x_3137:
[----:B------:R-:W-:Y:S05]  /*14370*/  BRA `(.L_x_3144) ;  /* 0x0000000000087947 */ /* 0x000fea0003800000 */
.L_x_3133:
[----:B------:R-:W-:Y:S01]  /*14380*/  FMUL.FTZ R11, R11, 16777216 ;  /* 0x4b8000000b0b7820 */ /* 0x000fe20000410000 */
[----:B------:R-:W-:-:S07]  /*14390*/  FMUL.FTZ R12, R12, 16777216 ;  /* 0x4b8000000c0c7820 */ /* 0x000fce0000410000 */
.L_x_3144:
[----:B------:R-:W-:Y:S05]  /*143a0*/  BSYNC.RELIABLE B0 ;  /* 0x0000000000007941 */ /* 0x000fea0003800100 */
.L_x_3132:
        /* <DEDUP_REMOVED lines=21> */
.L_x_3147:
[----:B------:R-:W-:Y:S05]  /*14500*/  BSYNC.RECONVERGENT B4 ;  /* 0x0000000000047941 */ /* 0x000fea0003800200 */
.L_x_3146:
        /* <DEDUP_REMOVED lines=29> */
.L_x_3145:
        /* <DEDUP_REMOVED lines=18> */
.L_x_3149:
[----:B------:R-:W-:Y:S05]  /*14800*/  BSYNC.RECONVERGENT B4 ;  /* 0x0000000000047941 */ /* 0x000fea0003800200 */
.L_x_3148:
        /* <DEDUP_REMOVED lines=28> */
.L_x_3136:
[----:B------:R-:W-:Y:S05]  /*149d0*/  BSYNC.RECONVERGENT B3 ;  /* 0x0000000000037941 */ /* 0x000fea0003800200 */
.L_x_3131:
[----:B------:R-:W-:-:S13]  /*149e0*/  ISETP.GE.AND P0, PT, R9, RZ, PT ;  /* 0x000000ff0900720c */ /* 0x000fda0003f06270 */
[----:B-1----:R-:W-:Y:S01]  /*149f0*/  @P0 FADD.FTZ R13, -R13, -RZ ;  /* 0x800000ff0d0d0221 */ /* 0x002fe20000010100 */
[----:B------:R-:W-:Y:S06]  /*14a00*/  BRA `(.L_x_3116) ;  /* 0x0000000800f87947 */ /* 0x000fec0003800000 */
.L_x_3119:
[----:B------:R-:W-:Y:S01]  /*14a10*/  FADD.FTZ R0, -R10, 6.1232342629258392722e-17 ;  /* 0x248d31320a007421 */ /* 0x000fe20000010100 */
[----:B------:R-:W-:-:S03]  /*14a20*/  FADD.FTZ R13, -R9, -RZ ;  /* 0x800000ff090d7221 */ /* 0x000fc60000010100 */
[----:B------:R-:W-:Y:S01]  /*14a30*/  FADD.FTZ R0, R0, 1.5707963705062866211 ;  /* 0x3fc90fdb00007421 */ /* 0x000fe20000010000 */
[----:B------:R-:W-:Y:S06]  /*14a40*/  BRA `(.L_x_3116) ;  /* 0x0000000800e87947 */ /* 0x000fec0003800000 */
.L_x_3118:
[----:B------:R-:W-:Y:S01]  /*14a50*/  FADD.FTZ R13, -R9, -RZ ;  /* 0x800000ff090d7221 */ /* 0x000fe20000010100 */
[----:B------:R-:W-:Y:S01]  /*14a60*/  MOV R0, RZ ;  /* 0x000000ff00007202 */ /* 0x000fe20000000f00 */
[----:B------:R-:W-:Y:S06]  /*14a70*/  BRA `(.L_x_3116) ;  /* 0x0000000800dc7947 */ /* 0x000fec0003800000 */
.L_x_3117:
        /* <DEDUP_REMOVED lines=27> */
.L_x_3154:
[----:B------:R-:W-:Y:S05]  /*14c30*/  BSYNC.RECONVERGENT B4 ;  /* 0x0000000000047941 */ /* 0x000fea0003800200 */
.L_x_3153:
[----:B------:R-:W-:Y:S02]  /*14c40*/  HFMA2 R5, -RZ, RZ, 0.89990234375, 10328 ;  /* 0x3b33710bff057431 */ /* 0x000fe400000001ff */
[----:B------:R-:W-:Y:S01]  /*14c50*/  FMUL.FTZ R0, R3, R3 ;  /* 0x0000000303007220 */ /* 0x000fe20000410000 */
[----:B------:R-:W-:Y:S01]  /*14c60*/  ISETP.GE.AND P0, PT, R10, RZ, PT ;  /* 0x000000ff0a00720c */ /* 0x000fe20003f06270 */
[----:B------:R-:W-:Y:S01]  /*14c70*/  IMAD.MOV.U32 R2, RZ, RZ, 0x3f6ee581 ;  /* 0x3f6ee581ff027424 */ /* 0x000fe200078e00ff */
        /* <DEDUP_REMOVED lines=25> */
.L_x_3152:
        /* <DEDUP_REMOVED lines=27> */
[----:B---3--:R-:W-:Y:S05]  /*14fc0*/  CALL.REL.NOINC `($__internal_0_$__cuda_sm3x_div_rn_ftz_f32_slowpath) ;  /* 0x0000001400507944 */ /* 0x008fea0003c00000 */
[----:B------:R-:W-:-:S07]  /*14fd0*/  MOV R3, R7 ;  /* 0x0000000700037202 */ /* 0x000fce0000000f00 */
.L_x_3157:
[----:B------:R-:W-:Y:S05]  /*14fe0*/  BSYNC.RECONVERGENT B4 ;  /* 0x0000000000047941 */ /* 0x000fea0003800200 */
.L_x_3156:
[----:B------:R-:W-:Y:S02]  /*14ff0*/  IMAD.MOV.U32 R5, RZ, RZ, 0x3b33710b ;  /* 0x3b33710bff057424 */ /* 0x000fe400078e00ff */
[----:B------:R-:W-:Y:S01]  /*15000*/  FMUL.FTZ R0, R3, R3 ;  /* 0x0000000303007220 */ /* 0x000fe20000410000 */
[----:B------:R-:W-:Y:S02]  /*15010*/  ISETP.GE.AND P0, PT, R10, RZ, PT ;  /* 0x000000ff0a00720c */ /* 0x000fe40003f06270 */
[----:B------:R-:W-:Y:S01]  /*15020*/  MOV R2, 0x3f6ee581 ;  /* 0x3f6ee58100027802 */ /* 0x000fe20000000f00 */
        /* <DEDUP_REMOVED lines=25> */
.L_x_3151:
        /* <DEDUP_REMOVED lines=34> */
.L_x_3159:
[----:B------:R-:W-:Y:S05]  /*153e0*/  BSYNC.RECONVERGENT B4 ;  /* 0x0000000000047941 */ /* 0x000fea0003800200 */
.L_x_3158:
[----:B------:R-:W-:Y:S02]  /*153f0*/  HFMA2 R3, -RZ, RZ, 0.89990234375, 10328 ;  /* 0x3b33710bff037431 */ /* 0x000fe400000001ff */
[----:B------:R-:W-:Y:S01]  /*15400*/  FMUL.FTZ R0, R2, R2 ;  /* 0x0000000202007220 */ /* 0x000fe20000410000 */
[----:B------:R-:W-:Y:S01]  /*15410*/  IMAD.MOV.U32 R5, RZ, RZ, 0x3f6ee581 ;  /* 0x3f6ee581ff057424 */ /* 0x000fe200078e00ff */
        /* <DEDUP_REMOVED lines=24> */
.L_x_3155:
[----:B------:R-:W-:Y:S05]  /*155a0*/  BSYNC.RECONVERGENT B3 ;  /* 0x0000000000037941 */ /* 0x000fea0003800200 */
.L_x_3150:
[----:B------:R-:W-:Y:S01]  /*155b0*/  ISETP.GE.AND P0, PT, R9, RZ, PT ;  /* 0x000000ff0900720c */ /* 0x000fe20003f06270 */
[----:B------:R-:W-:Y:S01]  /*155c0*/  FADD.FTZ R13, R13, 0.69314718246459960938 ;  /* 0x3f3172180d0d7421 */ /* 0x000fe20000010000 */
[----:B------:R-:W-:-:S11]  /*155d0*/  FADD.FTZ R0, |R0|, -RZ ;  /* 0x800000ff00007221 */ /* 0x000fd60000010200 */
[----:B------:R-:W-:-:S07]  /*155e0*/  @P0 FADD.FTZ R13, -R13, -RZ ;  /* 0x800000ff0d0d0221 */ /* 0x000fce0000010100 */
.L_x_3116:
[----:B------:R-:W-:Y:S05]  /*155f0*/  BSYNC.RECONVERGENT B2 ;  /* 0x0000000000027941 */ /* 0x000fea0003800200 */
.L_x_3114:
[----:B------:R-:W-:Y:S01]  /*15600*/  UPRMT UR4, UR42, 0x9910, URZ ;  /* 0x000099102a047896 */ /* 0x000fe200080000ff */
[----:B------:R-:W-:-:S03]  /*15610*/  F2FP.F16.F32.PACK_AB R3, R13, R0 ;  /* 0x000000000d03723e */ /* 0x000fc600000000ff */
        /* <DEDUP_REMOVED lines=14> */
.L_x_3163:
[----:B------:R-:W-:-:S06]  /*15700*/  HADD2.F32 R3, -RZ, R3.H0_H0 ;  /* 0x20000003ff037230 */ /* 0x000fcc0000004100 */
[----:B------:R-:W0:Y:S02]  /*15710*/  F2I.S64.TRUNC R2, R3 ;  /* 0x0000000300027311 */ /* 0x000e24000020d900 */
[----:B0-----:R-:W-:Y:S01]  /*15720*/  STG.E.U8 desc[UR36][R16.64], R2 ;  /* 0x0000000210007986 */ /* 0x001fe2000c101124 */
[----:B------:R-:W-:Y:S05]  /*15730*/  EXIT ;  /* 0x000000000000794d */ /* 0x000fea0003800000 */
.L_x_3162:
        /* <DEDUP_REMOVED lines=10> */
.L_x_3166:
[----:B------:R-:W-:-:S06]  /*157e0*/  HADD2.F32 R3, -RZ, R3.H0_H0 ;  /* 0x20000003ff037230 */ /* 0x000fcc0000004100 */
[----:B------:R-:W0:Y:S02]  /*157f0*/  F2I.FTZ.TRUNC.NTZ R3, R3 ;  /* 0x0000000300037305 */ /* 0x000e24000021f100 */
[----:B0-----:R-:W-:Y:S01]  /*15800*/  STG.E desc[UR36][R16.64], R3 ;  /* 0x0000000310007986 */ /* 0x001fe2000c101924 */
[----:B------:R-:W-:Y:S05]  /*15810*/  EXIT ;  /* 0x000000000000794d */ /* 0x000fea0003800000 */
.L_x_3165:
[----:B------:R-:W-:-:S06]  /*15820*/  HADD2.F32 R3, -RZ, R3.H0_H0 ;  /* 0x20000003ff037230 */ /* 0x000fcc0000004100 */
[----:B------:R-:W0:Y:S02]  /*15830*/  F2I.FTZ.TRUNC.NTZ R3, R3 ;  /* 0x0000000300037305 */ /* 0x000e24000021f100 */
[----:B0-----:R-:W-:Y:S01]  /*15840*/  STG.E.U16 desc[UR36][R16.64], R3 ;  /* 0x0000000310007986 */ /* 0x001fe2000c101524 */
[----:B------:R-:W-:Y:S05]  /*15850*/  EXIT ;  /* 0x000000000000794d */ /* 0x000fea0003800000 */
.L_x_3161:
        /* <DEDUP_REMOVED lines=9> */
.L_x_3168:
[----:B------:R-:W-:Y:S01]  /*158f0*/  STG.E.U16 desc[UR36][R16.64], R3 ;  /* 0x0000000310007986 */ /* 0x000fe2000c101524 */
[----:B------:R-:W-:Y:S05]  /*15900*/  EXIT ;  /* 0x000000000000794d */ /* 0x000fea0003800000 */
.L_x_3167:
        /* <DEDUP_REMOVED lines=8> */
[----:B------:R-:W-:Y:S01]  /*15990*/  STG.E.64 desc[UR36][R16.64], R2 ;  /* 0x0000000210007986 */ /* 0x000fe2000c101b24 */
[----:B------:R-:W-:Y:S05]  /*159a0*/  EXIT ;  /* 0x000000000000794d */ /* 0x000fea0003800000 */
.L_x_3170:
[----:B------:R-:W-:Y:S01]  /*159b0*/  STG.E desc[UR36][R16.64], R3 ;  /* 0x0000000310007986 */ /* 0x000fe2000c101924 */
[----:B------:R-:W-:Y:S05]  /*159c0*/  EXIT ;  /* 0x000000000000794d */ /* 0x000fea0003800000 */
.L_x_3169:
[----:B------:R-:W-:-:S05]  /*159d0*/  HADD2.F32 R2, -RZ, R3.H0_H0 ;  /* 0x20000003ff027230 */ /* 0x000fca0000004100 */
[----:B------:R-:W-:-:S06]  /*159e0*/  FMUL.FTZ R2, R2, 1 ;  /* 0x3f80000002027820 */ /* 0x000fcc0000410000 */
[----:B------:R-:W0:Y:S02]  /*159f0*/  F2F.F64.F32 R2, R2 ;  /* 0x0000000200027310 */ /* 0x000e240000201800 */
[----:B0-----:R-:W-:Y:S01]  /*15a00*/  STG.E.64 desc[UR36][R16.64], R2 ;  /* 0x0000000210007986 */ /* 0x001fe2000c101b24 */
[----:B------:R-:W-:Y:S05]  /*15a10*/  EXIT ;  /* 0x000000000000794d */ /* 0x000fea0003800000 */
.L_x_3160:
        /* <DEDUP_REMOVED lines=14> */
.L_x_3174:
        /* <DEDUP_REMOVED lines=17> */
.L_x_3177:
[----:B------:R-:W-:-:S04]  /*15c10*/  SHF.R.U32.HI R3, RZ, 0x18, R3 ;  /* 0x00000018ff037819 */ /* 0x000fc80000011603 */
[----:B------:R-:W-:-:S04]  /*15c20*/  LOP3.LUT R0, R0, 0x80, R3, 0xf8, !PT ;  /* 0x0000008000007812 */ /* 0x000fc800078ef803 */
[----:B------:R-:W-:-:S07]  /*15c30*/  PRMT R8, R0, 0x7610, R8 ;  /* 0x0000761000087816 */ /* 0x000fce0000000008 */
.L_x_3176:
[----:B------:R-:W-:Y:S05]  /*15c40*/  BSYNC.RECONVERGENT B0 ;  /* 0x0000000000007941 */ /* 0x000fea0003800200 */
.L_x_3175:
[----:B------:R-:W-:Y:S01]  /*15c50*/  STG.E.U8 desc[UR36][R16.64], R8 ;  /* 0x0000000810007986 */ /* 0x000fe2000c101124 */
[----:B------:R-:W-:Y:S05]  /*15c60*/  EXIT ;  /* 0x000000000000794d */ /* 0x000fea0003800000 */
.L_x_3173:
        /* <DEDUP_REMOVED lines=17> */
.L_x_3180:
[----:B------:R-:W-:-:S04]  /*15d80*/  SHF.R.U32.HI R3, RZ, 0x18, R3 ;  /* 0x00000018ff037819 */ /* 0x000fc80000011603 */
[----:B------:R-:W-:-:S04]  /*15d90*/  LOP3.LUT R0, R0, 0x80, R3, 0xf8, !PT ;  /* 0x0000008000007812 */ /* 0x000fc800078ef803 */
[----:B------:R-:W-:-:S07]  /*15da0*/  PRMT R8, R0, 0x7610, R8 ;  /* 0x0000761000087816 */ /* 0x000fce0000000008 */
.L_x_3179:
[----:B------:R-:W-:Y:S05]  /*15db0*/  BSYNC.RECONVERGENT B0 ;  /* 0x0000000000007941 */ /* 0x000fea0003800200 */
.L_x_3178:
[----:B------:R-:W-:Y:S01]  /*15dc0*/  STG.E.U8 desc[UR36][R16.64], R8 ;  /* 0x0000000810007986 */ /* 0x000fe2000c101124 */
[----:B------:R-:W-:Y:S05]  /*15dd0*/  EXIT ;  /* 0x000000000000794d */ /* 0x000fea0003800000 */
.L_x_3172:
        /* <DEDUP_REMOVED lines=18> */
[----:B------:R-:W-:-:S04]  /*15f00*/  @!P0 IADD3 R0, PT, PT, R4, RZ, RZ ;  /* 0x000000ff04008210 */ /* 0x000fc80007ffe0ff */
[----:B------:R-:W-:-:S05]  /*15f10*/  @P2 MOV R3, R0 ;  /* 0x0000000000032202 */ /* 0x000fca0000000f00 */
[----:B------:R-:W-:Y:S01]  /*15f20*/  STG.E.U8 desc[UR36][R16.64], R3 ;  /* 0x0000000310007986 */ /* 0x000fe2000c101124 */
[----:B------:R-:W-:Y:S05]  /*15f30*/  EXIT ;  /* 0x000000000000794d */ /* 0x000fea0003800000 */
.L_x_3182:
[----:B------:R-:W-:-:S06]  /*15f40*/  HADD2.F32 R3, -RZ, R3.H0_H0 ;  /* 0x20000003ff037230 */ /* 0x000fcc0000004100 */
[----:B------:R-:W0:Y:S02]  /*15f50*/  F2I.U64.TRUNC R2, R3 ;  /* 0x0000000300027311 */ /* 0x000e24000020d800 */
[----:B0-----:R-:W-:Y:S01]  /*15f60*/  STG.E.64 desc[UR36][R16.64], R2 ;  /* 0x0000000210007986 */ /* 0x001fe2000c101b24 */
[----:B------:R-:W-:Y:S05]  /*15f70*/  EXIT ;  /* 0x000000000000794d */ /* 0x000fea0003800000 */
.L_x_3181:
[----:B------:R-:W-:-:S06]  /*15f80*/  HADD2.F32 R3, -RZ, R3.H0_H0 ;  /* 0x20000003ff037230 */ /* 0x000fcc0000004100 */
[----:B------:R-:W0:Y:S02]  /*15f90*/  F2I.FTZ.U32.TRUNC.NTZ R3, R3 ;  /* 0x0000000300037305 */ /* 0x000e24000021f000 */
[----:B0-----:R-:W-:Y:S01]  /*15fa0*/  STG.E desc[UR36][R16.64], R3 ;  /* 0x0000000310007986 */ /* 0x001fe2000c101924 */
[----:B------:R-:W-:Y:S05]  /*15fb0*/  EXIT ;  /* 0x000000000000794d */ /* 0x000fea0003800000 */
.L_x_3171:
        /* <DEDUP_REMOVED lines=11> */
[----:B------:R-:W-:Y:S01]  /*16070*/  STG.E.U8 desc[UR36][R16.64], R3 ;  /* 0x0000000310007986 */ /* 0x000fe2000c101124 */
[----:B------:R-:W-:Y:S05]  /*16080*/  EXIT ;  /* 0x000000000000794d */ /* 0x000fea0003800000 */
.L_x_3184:
[--C-:B------:R-:W-:Y:S02]  /*16090*/  HADD2.F32 R6, -RZ, R3.reuse.H1_H1 ;  /* 0x30000003ff067230 */ /* 0x100fe40000004100 */
[----:B------:R-:W-:-:S03]  /*160a0*/  HADD2.F32 R0, -RZ, R3.H0_H0 ;  /* 0x20000003ff007230 */ /* 0x000fc60000004100 */
[----:B------:R-:W-:Y:S02]  /*160b0*/  FMUL.FTZ R6, R6, 1 ;  /* 0x3f80000006067820 */ /* 0x000fe40000410000 */
[----:B------:R-:W-:-:S04]  /*160c0*/  FMUL.FTZ R0, R0, 1 ;  /* 0x3f80000000007820 */ /* 0x000fc80000410000 */
[----:B------:R-:W-:Y:S08]  /*160d0*/  F2F.F64.F32 R4, R0 ;  /* 0x0000000000047310 */ /* 0x000ff00000201800 */
[----:B---3--:R-:W0:Y:S02]  /*160e0*/  F2F.F64.F32 R6, R6 ;  /* 0x0000000600067310 */ /* 0x008e240000201800 */
[----:B0-----:R-:W-:Y:S01]  /*160f0*/  STG.E.128 desc[UR36][R16.64], R4 ;  /* 0x0000000410007986 */ /* 0x001fe2000c101d24 */
[----:B------:R-:W-:Y:S05]  /*16100*/  EXIT ;  /* 0x000000000000794d */ /* 0x000fea0003800000 */
.L_x_3183:
[----:B------:R-:W-:-:S09]  /*16110*/  UISETP.NE.AND UP0, UPT, UR4, 0xf, UPT ;  /* 0x0000000f0400788c */ /* 0x000fd2000bf05270 */
[----:B------:R-:W-:Y:S05]  /*16120*/  BRA.U !UP0, `(.L_x_3185) ;  /* 0x0000000108e87547 */ /* 0x000fea000b800000 */
[----:B------:R-:W-:-:S09]  /*16130*/  UISETP.NE.AND UP0, UPT, UR4, 0x17, UPT ;  /* 0x000000170400788c */ /* 0x000fd2000bf05270 */
[----:B------:R-:W-:Y:S05]  /*16140*/  BRA.U !UP0, `(.L_x_3186) ;  /* 0x0000000108907547 */ /* 0x000fea000b800000 */
[----:B------:R-:W-:-:S09]  /*16150*/  UISETP.NE.AND UP0, UPT, UR4, 0x18, UPT ;  /* 0x000000180400788c */ /* 0x000fd2000bf05270 */
[----:B------:R-:W-:Y:S05]  /*16160*/  BRA.U !UP0, `(.L_x_3187) ;  /* 0x0000000108447547 */ /* 0x000fea000b800000 */
.L_x_3164:
[----:B------:R-:W-:Y:S01]  /*16170*/  MOV R0, 0x0 ;  /* 0x0000000000007802 */ /* 0x000fe20000000f00 */
[----:B------:R-:W0:Y:S01]  /*16180*/  LDCU.64 UR4, c[0x4][0x158] ;  /* 0x01002b00ff0477ac */ /* 0x000e220008000a00 */
[----:B------:R-:W-:Y:S01]  /*16190*/  HFMA2 R8, -RZ, RZ, 0, 6.020069122314453125e-06 ;  /* 0x00000065ff087431 */ /* 0x000fe200000001ff */
[----:B------:R-:W-:Y:S01]  /*161a0*/  MOV R12, 0x1 ;  /* 0x00000001000c7802 */ /* 0x000fe20000000f00 */
[----:B------:R1:W2:Y:S01]  /*161b0*/  LDC.64 R2, c[0x4][R0] ;  /* 0x0100000000027b82 */ /* 0x0002a20000000a00 */
[----:B------:R-:W4:Y:S01]  /*161c0*/  LDCU.64 UR6, c[0x4][0x160] ;  /* 0x01002c00ff0677ac */ /* 0x000f220008000a00 */
[----:B------:R-:W-:Y:S01]  /*161d0*/  IMAD.MOV.U32 R13, RZ, RZ, RZ ;  /* 0x000000ffff0d7224 */ /* 0x000fe200078e00ff */
[----:B------:R-:W5:Y:S01]  /*161e0*/  LDCU.64 UR8, c[0x4][0x30] ;  /* 0x01000600ff0877ac */ /* 0x000f620008000a00 */
[----:B0-----:R-:W-:Y:S01]  /*161f0*/  IMAD.U32 R4, RZ, RZ, UR4 ;  /* 0x00000004ff047e24 */ /* 0x001fe2000f8e00ff */
[----:B------:R-:W-:Y:S02]  /*16200*/  MOV R5, UR5 ;  /* 0x0000000500057c02 */ /* 0x000fe40008000f00 */
[----:B----4-:R-:W-:-:S02]  /*16210*/  MOV R6, UR6 ;  /* 0x0000000600067c02 */ /* 0x010fc40008000f00 */
[----:B---3--:R-:W-:Y:S01]  /*16220*/  MOV R7, UR7 ;  /* 0x0000000700077c02 */ /* 0x008fe20008000f00 */
[----:B-----5:R-:W-:Y:S01]  /*16230*/  IMAD.U32 R10, RZ, RZ, UR8 ;  /* 0x00000008ff0a7e24 */ /* 0x020fe2000f8e00ff */
[----:B-1----:R-:W-:-:S07]  /*16240*/  MOV R11, UR9 ;  /* 0x00000009000b7c02 */ /* 0x002fce0008000f00 */
[----:B------:R-:W-:-:S07]  /*16250*/  LEPC R20, `(.L_x_3188) ;  /* 0x000000001014794e */ /* 0x000fce0000000000 */
[----:B--2---:R-:W-:Y:S05]  /*16260*/  CALL.ABS.NOINC R2 ;  /* 0x0000000002007343 */ /* 0x004fea0003c00000 */
.L_x_3188:
[----:B------:R-:W-:Y:S05]  /*16270*/  EXIT ;  /* 0x000000000000794d */ /* 0x000fea0003800000 */
.L_x_3187:
[----:B------:R-:W-:Y:S01]  /*16280*/  HADD2.F32 R5, -RZ, R3.H0_H0 ;  /* 0x20000003ff057230 */ /* 0x000fe20000004100 */
        /* <DEDUP_REMOVED lines=12> */
.L_x_3190:
[----:B------:R-:W-:Y:S05]  /*16350*/  BSYNC.RECONVERGENT B0 ;  /* 0x0000000000007941 */ /* 0x000fea0003800200 */
.L_x_3189:
[----:B------:R-:W-:-:S05]  /*16360*/  LOP3.LUT R3, R0, 0x80, R3, 0xf8, !PT ;  /* 0x0000008000037812 */ /* 0x000fca00078ef803 */
[----:B------:R-:W-:Y:S01]  /*16370*/  STG.E.U8 desc[UR36][R16.64], R3 ;  /* 0x0000000310007986 */ /* 0x000fe2000c101124 */
[----:B------:R-:W-:Y:S05]  /*16380*/  EXIT ;  /* 0x000000000000794d */ /* 0x000fea0003800000 */
.L_x_3186:
        /* <DEDUP_REMOVED lines=12> */
.L_x_3192:
[----:B------:R-:W-:Y:S02]  /*16450*/  ISETP.GT.U32.AND P0, PT, R2, 0x7f800000, PT ;  /* 0x7f8000000200780c */ /* 0x000fe40003f04070 */
[----:B------:R-:W-:-:S04]  /*16460*/  MOV R0, 0x7f ;  /* 0x0000007f00007802 */ /* 0x000fc80000000f00 */
[----:B------:R-:W-:-:S07]  /*16470*/  SEL R0, R0, 0x7c, P0 ;  /* 0x0000007c00007807 */ /* 0x000fce0000000000 */
.L_x_3193:
[----:B------:R-:W-:Y:S05]  /*16480*/  BSYNC.RECONVERGENT B0 ;  /* 0x0000000000007941 */ /* 0x000fea0003800200 */
.L_x_3191:
[----:B------:R-:W-:-:S04]  /*16490*/  SHF.R.U32.HI R3, RZ, 0x18, R3 ;  /* 0x00000018ff037819 */ /* 0x000fc80000011603 */
[----:B------:R-:W-:-:S05]  /*164a0*/  LOP3.LUT R3, R0, 0x80, R3, 0xf8, !PT ;  /* 0x0000008000037812 */ /* 0x000fca00078ef803 */
[----:B------:R-:W-:Y:S01]  /*164b0*/  STG.E.U8 desc[UR36][R16.64], R3 ;  /* 0x0000000310007986 */ /* 0x000fe2000c101124 */
[----:B------:R-:W-:Y:S05]  /*164c0*/  EXIT ;  /* 0x000000000000794d */ /* 0x000fea0003800000 */
.L_x_3185:
[----:B------:R-:W-:-:S05]  /*164d0*/  HADD2.F32 R0, -RZ, R3.H0_H0 ;  /* 0x20000003ff007230 */ /* 0x000fca0000004100 */
[----:B------:R-:W-:-:S05]  /*164e0*/  F2FP.BF16.F32.PACK_AB R0, RZ, R0 ;  /* 0x00000000ff00723e */ /* 0x000fca00000010ff */
[----:B------:R-:W-:Y:S01]  /*164f0*/  STG.E.U16 desc[UR36][R16.64], R0 ;  /* 0x0000000010007986 */ /* 0x000fe2000c101524 */
[----:B------:R-:W-:Y:S05]  /*16500*/  EXIT ;  /* 0x000000000000794d */ /* 0x000fea0003800000 */
        .weak           $__internal_0_$__cuda_sm3x_div_rn_ftz_f32_slowpath
        .type           $__internal_0_$__cuda_sm3x_div_rn_ftz_f32_slowpath,@function
        .size           $__internal_0_$__cuda_sm3x_div_rn_ftz_f32_slowpath,(.L_x_17221 - $__internal_0_$__cuda_sm3x_div_rn_ftz_f32_slowpath)
$__internal_0_$__cuda_sm3x_div_rn_ftz_f32_slowpath:
[----:B------:R-:W-:Y:S01]  /*16510*/  SHF.R.U32.HI R3, RZ, 0x17, R5 ;  /* 0x00000017ff037819 */ /* 0x000fe20000011605 */
[----:B------:R-:W-:Y:S01]  /*16520*/  BSSY.RECONVERGENT B0, `(.L_x_3194) ;  /* 0x0000046000007945 */ /* 0x000fe20003800200 */
[----:B------:R-:W-:-:S03]  /*16530*/  SHF.R.U32.HI R4, RZ, 0x17, R0 ;  /* 0x00000017ff047819 */ /* 0x000fc60000011600 */
[----:B------:R-:W-:Y:S01]  /*16540*/  BSSY.RELIABLE B1, `(.L_x_3195) ;  /* 0x000001d000017945 */ /* 0x000fe20003800100 */
[----:B------:R-:W-:Y:S02]  /*16550*/  LOP3.LUT R3, R3, 0xff, RZ, 0xc0, !PT ;  /* 0x000000ff03037812 */ /* 0x000fe400078ec0ff */
[----:B------:R-:W-:Y:S02]  /*16560*/  LOP3.LUT R4, R4, 0xff, RZ, 0xc0, !PT ;  /* 0x000000ff04047812 */ /* 0x000fe400078ec0ff */
[----:B------:R-:W-:-:S03]  /*16570*/  IADD3 R7, PT, PT, R3, -0x1, RZ ;  /* 0xffffffff03077810 */ /* 0x000fc60007ffe0ff */
[----:B------:R-:W-:Y:S01]  /*16580*/  VIADD R6, R4, 0xffffffff ;  /* 0xffffffff04067836 */ /* 0x000fe20000000000 */
[----:B------:R-:W-:-:S04]  /*16590*/  ISETP.GT.U32.AND P0, PT, R7, 0xfd, PT ;  /* 0x000000fd0700780c */ /* 0x000fc80003f04070 */
[----:B------:R-:W-:-:S13]  /*165a0*/  ISETP.GT.U32.OR P0, PT, R6, 0xfd, P0 ;  /* 0x000000fd0600780c */ /* 0x000fda0000704470 */
[----:B------:R-:W-:Y:S05]  /*165b0*/  @!P0 BRA `(.L_x_3196) ;  /* 0x0000000000548947 */ /* 0x000fea0003800000 */
[----:B------:R-:W-:Y:S02]  /*165c0*/  FSETP.GTU.FTZ.AND P1, PT, |R0|, +INF , PT ;  /* 0x7f8000000000780b */ /* 0x000fe40003f3c200 */
[----:B------:R-:W-:-:S04]  /*165d0*/  FSETP.GTU.FTZ.AND P0, PT, |R5|, +INF , PT ;  /* 0x7f8000000500780b */ /* 0x000fc80003f1c200 */
[----:B------:R-:W-:-:S13]  /*165e0*/  PLOP3.LUT P0, PT, P1, P0, PT, 0xf8, 0x8f ;  /* 0x00000000008f781c */ /* 0x000fda0000f01f70 */
[----:B------:R-:W-:Y:S05]  /*165f0*/  @P0 BREAK.RELIABLE B1 ;  /* 0x0000000000010942 */ /* 0x000fea0003800100 */
[----:B------:R-:W-:Y:S05]  /*16600*/  @P0 BRA `(.L_x_3197) ;  /* 0x0000000000d80947 */ /* 0x000fea0003800000 */
[C---:B------:R-:W-:Y:S02]  /*16610*/  FSETP.NEU.FTZ.AND P0, PT, R0.reuse, RZ, PT ;  /* 0x000000ff0000720b */ /* 0x040fe40003f1d000 */
[----:B------:R-:W-:Y:S02]  /*16620*/  FSETP.NEU.FTZ.AND P4, PT, R5, RZ, PT ;  /* 0x000000ff0500720b */ /* 0x000fe40003f9d000 */
[----:B------:R-:W-:-:S11]  /*16630*/  FSETP.NEU.FTZ.AND P6, PT, R0, RZ, PT ;  /* 0x000000ff0000720b */ /* 0x000fd60003fdd000 */
[----:B------:R-:W-:Y:S05]  /*16640*/  @!P4 BREAK.RELIABLE !P0, B1 ;  /* 0x000000000001c942 */ /* 0x000fea0004000100 */
[----:B------:R-:W-:Y:S05]  /*16650*/  @!P4 BRA !P0, `(.L_x_3198) ;  /* 0x0000000000bcc947 */ /* 0x000fea0004000000 */
[C---:B------:R-:W-:Y:S02]  /*16660*/  FSETP.NEU.FTZ.AND P0, PT, |R0|.reuse, +INF , PT ;  /* 0x7f8000000000780b */ /* 0x040fe40003f1d200 */
[----:B------:R-:W-:Y:S02]  /*16670*/  FSETP.NEU.FTZ.AND P3, PT, |R5|, +INF , PT ;  /* 0x7f8000000500780b */ /* 0x000fe40003f7d200 */
[----:B------:R-:W-:-:S11]  /*16680*/  FSETP.NEU.FTZ.AND P5, PT, |R0|, +INF , PT ;  /* 0x7f8000000000780b */ /* 0x000fd60003fbd200 */
[----:B------:R-:W-:Y:S05]  /*16690*/  @!P3 BREAK.RELIABLE !P0, B1 ;  /* 0x000000000001b942 */ /* 0x000fea0004000100 */
[----:B------:R-:W-:Y:S05]  /*166a0*/  @!P3 BRA !P0, `(.L_x_3198) ;  /* 0x0000000000a8b947 */ /* 0x000fea0004000000 */
[----:B------:R-:W-:-:S13]  /*166b0*/  PLOP3.LUT P0, PT, P3, P6, PT, 0x2f, 0xf2 ;  /* 0x0000000000f2781c */ /* 0x000fda0001f0c577 */
[----:B------:R-:W-:Y:S05]  /*166c0*/  @P0 BREAK.RELIABLE B1 ;  /* 0x0000000000010942 */ /* 0x000fea0003800100 */
[----:B------:R-:W-:Y:S05]  /*166d0*/  @P0 BRA `(.L_x_3199) ;  /* 0x0000000000940947 */ /* 0x000fea0003800000 */
[----:B------:R-:W-:-:S13]  /*166e0*/  PLOP3.LUT P0, PT, P5, P4, PT, 0x2f, 0xf2 ;  /* 0x0000000000f2781c */ /* 0x000fda0002f08577 */
[----:B------:R-:W-:Y:S05]  /*166f0*/  @P0 BREAK.RELIABLE B1 ;  /* 0x0000000000010942 */ /* 0x000fea0003800100 */
[----:B------:R-:W-:Y:S05]  /*16700*/  @P0 BRA `(.L_x_3200) ;  /* 0x00000000007c0947 */ /* 0x000fea0003800000 */
.L_x_3196:
[----:B------:R-:W-:Y:S05]  /*16710*/  BSYNC.RELIABLE B1 ;  /* 0x0000000000017941 */ /* 0x000fea0003800100 */
.L_x_3195:
[----:B------:R-:W-:Y:S01]  /*16720*/  IADD3 R3, PT, PT, R3, -0x7f, RZ ;  /* 0xffffff8103037810 */ /* 0x000fe20007ffe0ff */
[----:B------:R-:W-:Y:S01]  /*16730*/  BSSY.RECONVERGENT B1, `(.L_x_3201) ;  /* 0x000001b000017945 */ /* 0x000fe20003800200 */
[----:B------:R-:W-:-:S03]  /*16740*/  IADD3 R4, PT, PT, R4, -0x7f, RZ ;  /* 0xffffff8104047810 */ /* 0x000fc60007ffe0ff */
[----:B------:R-:W-:Y:S01]  /*16750*/  IMAD R14, R3, -0x800000, R5 ;  /* 0xff800000030e7824 */ /* 0x000fe200078e0205 */
[C---:B------:R-:W-:Y:S01]  /*16760*/  IADD3 R3, PT, PT, R4.reuse, -R3, RZ ;  /* 0x8000000304037210 */ /* 0x040fe20007ffe0ff */
[----:B------:R-:W-:Y:S02]  /*16770*/  IMAD R0, R4, -0x800000, R0 ;  /* 0xff80000004007824 */ /* 0x000fe400078e0200 */
[----:B------:R-:W0:Y:S01]  /*16780*/  MUFU.RCP R6, R14 ;  /* 0x0000000e00067308 */ /* 0x000e220000001000 */
[----:B------:R-:W-:-:S04]  /*16790*/  FADD.FTZ R5, -R14, -RZ ;  /* 0x800000ff0e057221 */ /* 0x000fc80000010100 */
[----:B0-----:R-:W-:-:S04]  /*167a0*/  FFMA R7, R6, R5, 1 ;  /* 0x3f80000006077423 */ /* 0x001fc80000000005 */
[----:B------:R-:W-:-:S04]  /*167b0*/  FFMA R7, R6, R7, R6 ;  /* 0x0000000706077223 */ /* 0x000fc80000000006 */
[----:B------:R-:W-:-:S04]  /*167c0*/  FFMA R6, R0, R7, RZ ;  /* 0x0000000700067223 */ /* 0x000fc800000000ff */
[----:B------:R-:W-:-:S04]  /*167d0*/  FFMA R8, R5, R6, R0 ;  /* 0x0000000605087223 */ /* 0x000fc80000000000 */
[----:B------:R-:W-:-:S04]  /*167e0*/  FFMA R19, R7, R8, R6 ;  /* 0x0000000807137223 */ /* 0x000fc80000000006 */
[----:B------:R-:W-:-:S04]  /*167f0*/  FFMA R0, R5, R19, R0 ;  /* 0x0000001305007223 */ /* 0x000fc80000000000 */
[----:B------:R-:W-:-:S05]  /*16800*/  FFMA.FTZ R7, R7, R0, R19 ;  /* 0x0000000007077223 */ /* 0x000fca0000010013 */
[----:B------:R-:W-:-:S04]  /*16810*/  SHF.R.U32.HI R0, RZ, 0x17, R7 ;  /* 0x00000017ff007819 */ /* 0x000fc80000011607 */
[----:B------:R-:W-:-:S05]  /*16820*/  LOP3.LUT R0, R0, 0xff, RZ, 0xc0, !PT ;  /* 0x000000ff00007812 */ /* 0x000fca00078ec0ff */
[----:B------:R-:W-:-:S05]  /*16830*/  IMAD.IADD R0, R0, 0x1, R3 ;  /* 0x0000000100007824 */ /* 0x000fca00078e0203 */
[----:B------:R-:W-:-:S04]  /*16840*/  IADD3 R4, PT, PT, R0, -0x1, RZ ;  /* 0xffffffff00047810 */ /* 0x000fc80007ffe0ff */
[----:B------:R-:W-:-:S13]  /*16850*/  ISETP.GE.U32.AND P0, PT, R4, 0xfe, PT ;  /* 0x000000fe0400780c */ /* 0x000fda0003f06070 */
[----:B------:R-:W-:Y:S05]  /*16860*/  @!P0 BRA `(.L_x_3202) ;  /* 0x0000000000188947 */ /* 0x000fea0003800000 */
[----:B------:R-:W-:Y:S02]  /*16870*/  ISETP.GT.AND P0, PT, R0, 0xfe, PT ;  /* 0x000000fe0000780c */ /* 0x000fe40003f04270 */
[----:B------:R-:W-:-:S11]  /*16880*/  LOP3.LUT R4, R7, 0x80000000, RZ, 0xc0, !PT ;  /* 0x8000000007047812 */ /* 0x000fd600078ec0ff */
[----:B------:R-:W-:-:S04]  /*16890*/  @!P0 ISETP.GE.AND P1, PT, R0, 0x1, PT ;  /* 0x000000010000880c */ /* 0x000fc80003f26270 */
[C---:B------:R-:W-:Y:S02]  /*168a0*/  @!P0 SEL R7, R4.reuse, R7, !P1 ;  /* 0x0000000704078207 */ /* 0x040fe40004800000 */
[----:B------:R-:W-:Y:S01]  /*168b0*/  @P0 LOP3.LUT R7, R4, 0x7f800000, RZ, 0xfc, !PT ;  /* 0x7f80000004070812 */ /* 0x000fe200078efcff */
[----:B------:R-:W-:Y:S06]  /*168c0*/  BRA `(.L_x_3203) ;  /* 0x0000000000047947 */ /* 0x000fec0003800000 */
.L_x_3202:
[----:B------:R-:W-:-:S07]  /*168d0*/  LEA R7, R3, R7, 0x17 ;  /* 0x0000000703077211 */ /* 0x000fce00078eb8ff */
.L_x_3203:
[----:B------:R-:W-:Y:S05]  /*168e0*/  BSYNC.RECONVERGENT B1 ;  /* 0x0000000000017941 */ /* 0x000fea0003800200 */
.L_x_3201:
[----:B------:R-:W-:Y:S05]  /*168f0*/  BRA `(.L_x_3204) ;  /* 0x0000000000207947 */ /* 0x000fea0003800000 */
.L_x_3200:
[----:B------:R-:W-:-:S04]  /*16900*/  LOP3.LUT R0, R5, 0x80000000, R0, 0x48, !PT ;  /* 0x8000000005007812 */ /* 0x000fc800078e4800 */
[----:B------:R-:W-:Y:S01]  /*16910*/  LOP3.LUT R7, R0, 0x7f800000, RZ, 0xfc, !PT ;  /* 0x7f80000000077812 */ /* 0x000fe200078efcff */
[----:B------:R-:W-:Y:S06]  /*16920*/  BRA `(.L_x_3204) ;  /* 0x0000000000147947 */ /* 0x000fec0003800000 */
.L_x_3199:
[----:B------:R-:W-:Y:S01]  /*16930*/  LOP3.LUT R7, R5, 0x80000000, R0, 0x48, !PT ;  /* 0x8000000005077812 */ /* 0x000fe200078e4800 */
[----:B------:R-:W-:Y:S06]  /*16940*/  BRA `(.L_x_3204) ;  /* 0x00000000000c7947 */ /* 0x000fec0003800000 */
.L_x_3198:
[----:B------:R-:W0:Y:S01]  /*16950*/  MUFU.RSQ R7, -QNAN ;  /* 0xffc0000000077908 */ /* 0x000e220000001400 */
[----:B------:R-:W-:Y:S05]  /*16960*/  BRA `(.L_x_3204) ;  /* 0x0000000000047947 */ /* 0x000fea0003800000 */
.L_x_3197:
[----:B------:R-:W-:-:S07]  /*16970*/  FADD.FTZ R7, R0, R5 ;  /* 0x0000000500077221 */ /* 0x000fce0000010000 */
.L_x_3204:
[----:B------:R-:W-:Y:S05]  /*16980*/  BSYNC.RECONVERGENT B0 ;  /* 0x0000000000007941 */ /* 0x000fea0003800200 */
.L_x_3194:
[----:B------:R-:W-:-:S04]  /*16990*/  HFMA2 R3, -RZ, RZ, 0, 0 ;  /* 0x00000000ff037431 */ /* 0x000fc800000001ff */
[----:B0-----:R-:W-:Y:S05]  /*169a0*/  RET.REL.NODEC R2 `(_ZN2at6native18elementwise_kernelILi128ELi4EZNS0_15gpu_kernel_implIZZZNS0_16acos_kernel_cudaERNS_18TensorIteratorBaseEENKUlvE_clEvENKUlvE1_clEvEUlN3c107complexINS7_4HalfEEEE_EEvS4_RKT_EUliE_EEviT1_) ;  /* 0xfffffe9402947950 */ /* 0x001fea0003c3ffff */
.L_x_3205:
        /* <DEDUP_REMOVED lines=13> */
.L_x_17221:


//--------------------- .text._ZN2at6native27unrolled_elementwise_kernelIZZZNS0_16acos_kernel_cudaERNS_18TensorIteratorBaseEENKUlvE_clEvENKUlvE1_clEvEUlN3c107complexINS6_4HalfEEEE_St5arrayIPcLm2EELi4E23TrivialOffsetCalculatorILi1EjESF_NS0_6memory12LoadWithCastILi1EEENSG_13StoreWithCastILi1EEEEEviT_T0_T2_T3_T4_T5_ --------------------------
	.section	.text._ZN2at6native27unrolled_elementwise_kernelIZZZNS0_16acos_kernel_cudaERNS_18TensorIteratorBaseEENKUlvE_clEvENKUlvE1_clEvEUlN3c107complexINS6_4HalfEEEE_St5arrayIPcLm2EELi4E23TrivialOffsetCalculatorILi1EjESF_NS0_6memory12LoadWithCastILi1EEENSG_13StoreWithCastILi1EEEEEviT_T0_T2_T3_T4_T5_,"ax",@progbits
	.align	128
        .global         _ZN2at6native27unrolled_elementwise_kernelIZZZNS0_16acos_kernel_cudaERNS_18TensorIteratorBaseEENKUlvE_clEvENKUlvE1_clEvEUlN3c107complexINS6_4HalfEEEE_St5arrayIPcLm2EELi4E23TrivialOffsetCalculatorILi1EjESF_NS0_6memory12LoadWithCastILi1EEENSG_13StoreWithCastILi1EEEEEviT_T0_T2_T3_T4_T5_
        .type           _ZN2at6native27unrolled_elementwise_kernelIZZZNS0_16acos_kernel_cudaERNS_18TensorIteratorBaseEENKUlvE_clEvENKUlvE1_clEvEUlN3c107complexINS6_4HalfEEEE_St5arrayIPcLm2EELi4E23TrivialOffsetCalculatorILi1EjESF_NS0_6memory12LoadWithCastILi1EEENSG_13StoreWithCastILi1EEEEEviT_T0_T2_T3_T4_T5_,@function
        .size           _ZN2at6native27unrolled_elementwise_kernelIZZZNS0_16acos_kernel_cudaERNS_18TensorIteratorBaseEENKUlvE_clEvENKUlvE1_clEvEUlN3c107complexINS6_4HalfEEEE_St5arrayIPcLm2EELi4E23TrivialOffsetCalculatorILi1EjESF_NS0_6memory12LoadWithCastILi1EEENSG_13StoreWithCastILi1EEEEEviT_T0_T2_T3_T4_T5_,(.L_x_17222 - _ZN2at6native27unrolled_elementwise_kernelIZZZNS0_16acos_kernel_cudaERNS_18TensorIteratorBaseEENKUlvE_clEvENKUlvE1_clEvEUlN3c107complexINS6_4HalfEEEE_St5arrayIPcLm2EELi4E23TrivialOffsetCalculatorILi1EjESF_NS0_6memory12LoadWithCastILi1EEENSG_13StoreWithCastILi1EEEEEviT_T0_T2_T3_T4_T5_)
        .other          _ZN2at6native27unrolled_elementwise_kernelIZZZNS0_16acos_kernel_cudaERNS_18TensorIteratorBaseEENKUlvE_clEvENKUlvE1_clEvEUlN3c107complexINS6_4HalfEEEE_St5arrayIPcLm2EELi4E23TrivialOffsetCalculatorILi1EjESF_NS0_6memory12LoadWithCastILi1EEENSG_13StoreWithCastILi1EEEEEviT_T0_T2_T3_T4_T5_,@"STO_CUDA_ENTRY STV_DEFAULT"
_ZN2at6native27unrolled_elementwise_kernelIZZZNS0_16acos_kernel_cudaERNS_18TensorIteratorBaseEENKUlvE_clEvENKUlvE1_clEvEUlN3c107complexINS6_4HalfEEEE_St5arrayIPcLm2EELi4E23TrivialOffsetCalculatorILi1EjESF_NS0_6memory12LoadWithCastILi1EEENSG_13StoreWithCastILi1EEEEEviT_T0_T2_T3_T4_T5_:
.text._ZN2at6native27unrolled_elementwise_kernelIZZZNS0_16acos_kernel_cudaERNS_18TensorIteratorBaseEENKUlvE_clEvENKUlvE1_clEvEUlN3c107complexINS6_4HalfEEEE_St5arrayIPcLm2EELi4E23TrivialOffsetCalculatorILi1EjESF_NS0_6memory12LoadWithCastILi1EEENSG_13StoreWithCastILi1EEEEEviT_T0_T2_T3_T4_T5_:
[----:B------:R-:W0:Y:S01]  /*0000*/  LDC R1, c[0x0][0x37c] ;  /* 0x0000df00ff017b82 */ /* 0x000e220000000800 */
[----:B------:R-:W1:Y:S07]  /*0010*/  S2R R26, SR_CTAID.X ;  /* 0x00000000001a7919 */ /* 0x000e6e0000002500 */
[----:B------:R-:W1:Y:S01]  /*0020*/  LDC R25, c[0x0][0x380] ;  /* 0x0000e000ff197b82 */ /* 0x000e620000000800 */
[----:B------:R-:W2:Y:S01]  /*0030*/  LDCU.64 UR36, c[0x0][0x358] ;  /* 0x00006b00ff2477ac */ /* 0x000ea20008000a00 */
[----:B------:R-:W-:Y:S01]  /*0040*/  BSSY.RECONVERGENT B6, `(.L_x_3206) ;  /* 0x000011f000067945 */ /* 0x000fe20003800200 */
[----:B------:R-:W3:Y:S01]  /*0050*/  S2R R16, SR_TID.X ;  /* 0x0000000000107919 */ /* 0x000ee20000002100 */
[----:B------:R-:W-:Y:S01]  /*0060*/  PRMT R18, R18, 0x5410, RZ ;  /* 0x0000541012127816 */ /* 0x000fe200000000ff */
[----:B------:R-:W4:Y:S01]  /*0070*/  LDCU.U8 UR38, c[0x0][0x39c] ;  /* 0x00007380ff2677ac */ /* 0x000f220008000000 */
[----:B------:R-:W-:Y:S01]  /*0080*/  PRMT R19, RZ, 0x7610, R19 ;  /* 0x00007610ff137816 */ /* 0x000fe20000000013 */
        /* <DEDUP_REMOVED lines=21> */
[----:B------:R-:W2:Y:S01]  /*01e0*/  LDG.E.S8 R4, desc[UR36][R4.64] ;  /* 0x0000002404047981 */ /* 0x000ea2000c1e1300 */
[----:B------:R-:W-:Y:S01]  /*01f0*/  PRMT R18, R18, 0x5410, RZ ;  /* 0x0000541012127816 */ /* 0x000fe200000000ff */
[----:B--2---:R-:W0:Y:S02]  /*0200*/  I2F.S16 R19, R4 ;  /* 0x0000000400137306 */ /* 0x004e240000101400 */
[----:B0-----:R-:W-:Y:S01]  /*0210*/  F2FP.F16.F32.PACK_AB R19, RZ, R19 ;  /* 0x00000013ff13723e */ /* 0x001fe200000000ff */
[----:B------:R-:W-:Y:S06]  /*0220*/  BRA `(.L_x_3213) ;  /* 0x0000000c00fc7947 */ /* 0x000fec0003800000 */
.L_x_3211:
[----:B------:R-:W2:Y:S01]  /*0230*/  LDG.E.U8 R4, desc[UR36][R4.64] ;  /* 0x0000002404047981 */ /* 0x000ea2000c1e1100 */
[----:B------:R-:W-:Y:S02]  /*0240*/  PRMT R18, R18, 0x5410, RZ ;  /* 0x0000541012127816 */ /* 0x000fe400000000ff */
[----:B--2---:R-:W-:-:S04]  /*0250*/  I2FP.F32.U32 R19, R4 ;  /* 0x0000000400137245 */ /* 0x004fc80000201000 */
[----:B------:R-:W-:Y:S01]  /*0260*/  F2FP.F16.F32.PACK_AB R19, RZ, R19 ;  /* 0x00000013ff13723e */ /* 0x000fe200000000ff */
[----:B------:R-:W-:Y:S06]  /*0270*/  BRA `(.L_x_3213) ;  /* 0x0000000c00e87947 */ /* 0x000fec0003800000 */
.L_x_3210:
[----:B------:R-:W-:-:S09]  /*0280*/  UISETP.NE.AND UP0, UPT, UR4, 0x2, UPT ;  /* 0x000000020400788c */ /* 0x000fd2000bf05270 */
[----:B------:R-:W-:Y:S05]  /*0290*/  BRA.U !UP0, `(.L_x_3214) ;  /* 0x0000000108387547 */ /* 0x000fea000b800000 */
[----:B------:R-:W-:-:S09]  /*02a0*/  UISETP.NE.AND UP0, UPT, UR4, 0x3, UPT ;  /* 0x000000030400788c */ /* 0x000fd2000bf05270 */
[----:B------:R-:W-:Y:S05]  /*02b0*/  BRA.U !UP0, `(.L_x_3215) ;  /* 0x00000001081c7547 */ /* 0x000fea000b800000 */
[----:B------:R-:W-:-:S09]  /*02c0*/  UISETP.NE.AND UP0, UPT, UR4, 0x4, UPT ;  /* 0x000000040400788c */ /* 0x000fd2000bf05270 */
[----:B------:R-:W-:Y:S05]  /*02d0*/  BRA.U UP0, `(.L_x_3212) ;  /* 0x0000000d00307547 */ /* 0x000fea000b800000 */
[----:B------:R-:W2:Y:S01]  /*02e0*/  LDG.E.64 R4, desc[UR36][R4.64] ;  /* 0x0000002404047981 */ /* 0x000ea2000c1e1b00 */
[----:B------:R-:W-:Y:S01]  /*02f0*/  PRMT R18, R18, 0x5410, RZ ;  /* 0x0000541012127816 */ /* 0x000fe200000000ff */
[----:B--2---:R-:W0:Y:S02]  /*0300*/  I2F.S64 R19, R4 ;  /* 0x0000000400137312 */ /* 0x004e240000301400 */
[----:B0-----:R-:W-:Y:S01]  /*0310*/  F2FP.F16.F32.PACK_AB R19, RZ, R19 ;  /* 0x00000013ff13723e */ /* 0x001fe200000000ff */
[----:B------:R-:W-:Y:S06]  /*0320*/  BRA `(.L_x_3213) ;  /* 0x0000000c00bc7947 */ /* 0x000fec0003800000 */
.L_x_3215:
[----:B------:R-:W2:Y:S01]  /*0330*/  LDG.E R4, desc[UR36][R4.64] ;  /* 0x0000002404047981 */ /* 0x000ea2000c1e1900 */
[----:B------:R-:W-:Y:S02]  /*0340*/  PRMT R18, R18, 0x5410, RZ ;  /* 0x0000541012127816 */ /* 0x000fe400000000ff */
[----:B--2---:R-:W-:-:S04]  /*0350*/  I2FP.F32.S32 R19, R4 ;  /* 0x0000000400137245 */ /* 0x004fc80000201400 */
[----:B------:R-:W-:Y:S01]  /*0360*/  F2FP.F16.F32.PACK_AB R19, RZ, R19 ;  /* 0x00000013ff13723e */ /* 0x000fe200000000ff */
[----:B------:R-:W-:Y:S06]  /*0370*/  BRA `(.L_x_3213) ;  /* 0x0000000c00a87947 */ /* 0x000fec0003800000 */
.L_x_3214:
[----:B------:R-:W2:Y:S01]  /*0380*/  LDG.E.U16 R4, desc[UR36][R4.64] ;  /* 0x0000002404047981 */ /* 0x000ea2000c1e1500 */
[----:B------:R-:W-:Y:S01]  /*0390*/  PRMT R18, R18, 0x5410, RZ ;  /* 0x0000541012127816 */ /* 0x000fe200000000ff */
[----:B--2---:R-:W0:Y:S02]  /*03a0*/  I2F.S16 R19, R4 ;  /* 0x0000000400137306 */ /* 0x004e240000101400 */
[----:B0-----:R-:W-:Y:S01]  /*03b0*/  F2FP.F16.F32.PACK_AB R19, RZ, R19 ;  /* 0x00000013ff13723e */ /* 0x001fe200000000ff */
[----:B------:R-:W-:Y:S06]  /*03c0*/  BRA `(.L_x_3213) ;  /* 0x0000000c00947947 */ /* 0x000fec0003800000 */
.L_x_3209:
[----:B------:R-:W-:-:S09]  /*03d0*/  UISETP.GT.AND UP0, UPT, UR4, 0x6, UPT ;  /* 0x000000060400788c */ /* 0x000fd2000bf04270 */
[----:B------:R-:W-:Y:S05]  /*03e0*/  BRA.U UP0, `(.L_x_3216) ;  /* 0x0000000100347547 */ /* 0x000fea000b800000 */
[----:B------:R-:W-:-:S09]  /*03f0*/  UISETP.NE.AND UP0, UPT, UR4, 0x5, UPT ;  /* 0x000000050400788c */ /* 0x000fd2000bf05270 */
[----:B------:R-:W-:Y:S05]  /*0400*/  BRA.U !UP0, `(.L_x_3217) ;  /* 0x0000000108187547 */ /* 0x000fea000b800000 */
[----:B------:R-:W-:-:S09]  /*0410*/  UISETP.NE.AND UP0, UPT, UR4, 0x6, UPT ;  /* 0x000000060400788c */ /* 0x000fd2000bf05270 */
[----:B------:R-:W-:Y:S05]  /*0420*/  BRA.U UP0, `(.L_x_3212) ;  /* 0x0000000900dc7547 */ /* 0x000fea000b800000 */
[----:B------:R-:W2:Y:S01]  /*0430*/  LDG.E R19, desc[UR36][R4.64] ;  /* 0x0000002404137981 */ /* 0x000ea2000c1e1900 */
[----:B------:R-:W-:Y:S02]  /*0440*/  PRMT R18, R18, 0x5410, RZ ;  /* 0x0000541012127816 */ /* 0x000fe400000000ff */
[----:B--2---:R-:W-:Y:S01]  /*0450*/  F2FP.F16.F32.PACK_AB R19, RZ, R19 ;  /* 0x00000013ff13723e */ /* 0x004fe200000000ff */
[----:B------:R-:W-:Y:S06]  /*0460*/  BRA `(.L_x_3213) ;  /* 0x0000000c006c7947 */ /* 0x000fec0003800000 */
.L_x_3217:
[----:B------:R-:W2:Y:S01]  /*0470*/  LDG.E.U16 R19, desc[UR36][R4.64] ;  /* 0x0000002404137981 */ /* 0x000ea2000c1e1500 */
[----:B------:R-:W-:Y:S01]  /*0480*/  PRMT R18, R18, 0x5410, RZ ;  /* 0x0000541012127816 */ /* 0x000fe200000000ff */
[----:B--2---:R-:W-:-:S05]  /*0490*/  HADD2.F32 R19, -RZ, R19.H0_H0 ;  /* 0x20000013ff137230 */ /* 0x004fca0000004100 */
[----:B------:R-:W-:Y:S01]  /*04a0*/  F2FP.F16.F32.PACK_AB R19, RZ, R19 ;  /* 0x00000013ff13723e */ /* 0x000fe200000000ff */
[----:B------:R-:W-:Y:S06]  /*04b0*/  BRA `(.L_x_3213) ;  /* 0x0000000c00587947 */ /* 0x000fec0003800000 */
.L_x_3216:
        /* <DEDUP_REMOVED lines=10> */
.L_x_3219:
[----:B------:R-:W2:Y:S02]  /*0560*/  LDG.E R4, desc[UR36][R4.64] ;  /* 0x0000002404047981 */ /* 0x000ea4000c1e1900 */
[----:B--2---:R-:W-:Y:S02]  /*0570*/  PRMT R19, R4, 0x7610, R19 ;  /* 0x0000761004137816 */ /* 0x004fe40000000013 */
[----:B------:R-:W-:Y:S01]  /*0580*/  PRMT R18, R18, 0x7610, R4 ;  /* 0x0000761012127816 */ /* 0x000fe20000000004 */
[----:B------:R-:W-:Y:S06]  /*0590*/  BRA `(.L_x_3213) ;  /* 0x0000000c00207947 */ /* 0x000fec0003800000 */
.L_x_3218:
[----:B------:R-:W2:Y:S01]  /*05a0*/  LDG.E.64 R4, desc[UR36][R4.64] ;  /* 0x0000002404047981 */ /* 0x000ea2000c1e1b00 */
[----:B------:R-:W-:Y:S01]  /*05b0*/  UMOV UR4, 0xf0000000 ;  /* 0xf000000000047882 */ /* 0x000fe20000000000 */
[----:B------:R-:W-:Y:S01]  /*05c0*/  UMOV UR5, 0x380fffff ;  /* 0x380fffff00057882 */ /* 0x000fe20000000000 */
[----:B------:R-:W-:Y:S01]  /*05d0*/  PRMT R18, R18, 0x5410, RZ ;  /* 0x0000541012127816 */ /* 0x000fe200000000ff */
[----:B--2---:R-:W0:Y:S01]  /*05e0*/  F2F.F32.F64 R19, R4 ;  /* 0x0000000400137310 */ /* 0x004e220000301000 */
[----:B------:R-:W-:-:S14]  /*05f0*/  DSETP.GEU.AND P0, PT, |R4|, UR4, PT ;  /* 0x0000000404007e2a */ /* 0x000fdc000bf0e200 */
[----:B0-----:R-:W-:-:S05]  /*0600*/  @!P0 FMUL R19, R19, 1.175494350822287508e-38 ;  /* 0x0080000013138820 */ /* 0x001fca0000400000 */
[----:B------:R-:W-:Y:S01]  /*0610*/  F2FP.F16.F32.PACK_AB R19, RZ, R19 ;  /* 0x00000013ff13723e */ /* 0x000fe200000000ff */
[----:B------:R-:W-:Y:S06]  /*0620*/  BRA `(.L_x_3213) ;  /* 0x0000000800fc7947 */ /* 0x000fec0003800000 */
.L_x_3208:
        /* <DEDUP_REMOVED lines=9> */
[----:B------:R-:W-:Y:S02]  /*06c0*/  PRMT R18, R18, 0x5410, RZ ;  /* 0x0000541012127816 */ /* 0x000fe400000000ff */
[----:B--2---:R-:W-:-:S04]  /*06d0*/  ISETP.NE.AND P0, PT, R4, RZ, PT ;  /* 0x000000ff0400720c */ /* 0x004fc80003f05270 */
[----:B------:R-:W-:-:S04]  /*06e0*/  FSEL R19, RZ, 1, !P0 ;  /* 0x3f800000ff137808 */ /* 0x000fc80004000000 */
[----:B------:R-:W-:Y:S01]  /*06f0*/  F2FP.F16.F32.PACK_AB R19, RZ, R19 ;  /* 0x00000013ff13723e */ /* 0x000fe200000000ff */
[----:B------:R-:W-:Y:S06]  /*0700*/  BRA `(.L_x_3213) ;  /* 0x0000000800c47947 */ /* 0x000fec0003800000 */
.L_x_3222:
        /* <DEDUP_REMOVED lines=13> */
.L_x_3221:
        /* <DEDUP_REMOVED lines=8> */
[----:B------:R-:W-:Y:S02]  /*0860*/  PRMT R18, R18, 0x5410, RZ ;  /* 0x0000541012127816 */ /* 0x000fe400000000ff */
[----:B--2---:R-:W-:-:S04]  /*0870*/  SHF.L.U32 R0, R0, 0x18, RZ ;  /* 0x0000001800007819 */ /* 0x004fc800000006ff */
        /* <DEDUP_REMOVED lines=17> */
.L_x_3224:
[----:B------:R-:W2:Y:S01]  /*0990*/  LDG.E.U8 R4, desc[UR36][R4.64] ;  /* 0x0000002404047981 */ /* 0x000ea2000c1e1100 */
[----:B------:R-:W-:Y:S01]  /*09a0*/  PRMT R18, R18, 0x5410, RZ ;  /* 0x0000541012127816 */ /* 0x000fe200000000ff */
[C---:B--2---:R-:W-:Y:S01]  /*09b0*/  IMAD.SHL.U32 R3, R4.reuse, 0x2000000, RZ ;  /* 0x0200000004037824 */ /* 0x044fe200078e00ff */
[----:B------:R-:W-:-:S04]  /*09c0*/  SHF.L.U32 R6, R4, 0x8, RZ ;  /* 0x0000000804067819 */ /* 0x000fc800000006ff */
        /* <DEDUP_REMOVED lines=9> */
[----:B------:R-:W-:Y:S01]  /*0a60*/  F2FP.F16.F32.PACK_AB R19, RZ, R0 ;  /* 0x00000000ff13723e */ /* 0x000fe200000000ff */
[----:B------:R-:W-:Y:S06]  /*0a70*/  BRA `(.L_x_3213) ;  /* 0x0000000400e87947 */ /* 0x000fec0003800000 */
.L_x_3223:
[----:B------:R-:W2:Y:S01]  /*0a80*/  LDG.E.U16 R19, desc[UR36][R4.64] ;  /* 0x0000002404137981 */ /* 0x000ea2000c1e1500 */
[----:B------:R-:W-:Y:S01]  /*0a90*/  PRMT R18, R18, 0x5410, RZ ;  /* 0x0000541012127816 */ /* 0x000fe200000000ff */
[----:B--2---:R-:W-:-:S05]  /*0aa0*/  IMAD.U32 R19, R19, 0x10000, RZ ;  /* 0x0001000013137824 */ /* 0x004fca00078e00ff */
[----:B------:R-:W-:Y:S01]  /*0ab0*/  F2FP.F16.F32.PACK_AB R19, RZ, R19 ;  /* 0x00000013ff13723e */ /* 0x000fe200000000ff */
[----:B------:R-:W-:Y:S06]  /*0ac0*/  BRA `(.L_x_3213) ;  /* 0x0000000400d47947 */ /* 0x000fec0003800000 */
.L_x_3220:
        /* <DEDUP_REMOVED lines=8> */
[----:B------:R-:W2:Y:S01]  /*0b50*/  LDG.E.U16 R19, desc[UR36][R4.64] ;  /* 0x0000002404137981 */ /* 0x000ea2000c1e1500 */
[----:B------:R-:W-:Y:S02]  /*0b60*/  PRMT R18, R18, 0x5410, RZ ;  /* 0x0000541012127816 */ /* 0x000fe400000000ff */
[----:B--2---:R-:W-:-:S04]  /*0b70*/  I2FP.F32.U32 R19, R19 ;  /* 0x0000001300137245 */ /* 0x004fc80000201000 */
[----:B------:R-:W-:Y:S01]  /*0b80*/  F2FP.F16.F32.PACK_AB R19, RZ, R19 ;  /* 0x00000013ff13723e */ /* 0x000fe200000000ff */
[----:B------:R-:W-:Y:S06]  /*0b90*/  BRA `(.L_x_3213) ;  /* 0x0000000400a07947 */ /* 0x000fec0003800000 */
.L_x_3227:
        /* <DEDUP_REMOVED lines=21> */
.L_x_3231:
[----:B------:R-:W-:Y:S05]  /*0cf0*/  BSYNC.RECONVERGENT B1 ;  /* 0x0000000000017941 */ /* 0x000fea0003800200 */
.L_x_3230:
[----:B------:R-:W-:Y:S01]  /*0d00*/  IMAD.SHL.U32 R0, R0, 0x100000, RZ ;  /* 0x0010000000007824 */ /* 0x000fe200078e00ff */
[----:B------:R-:W-:-:S04]  /*0d10*/  LEA R3, R3, 0x3b800000, 0x17 ;  /* 0x3b80000003037811 */ /* 0x000fc800078eb8ff */
[----:B------:R-:W-:-:S07]  /*0d20*/  LOP3.LUT R19, R3, R0, R19, 0xfe, !PT ;  /* 0x0000000003137212 */ /* 0x000fce00078efe13 */
.L_x_3229:
[----:B------:R-:W-:Y:S05]  /*0d30*/  BSYNC.RECONVERGENT B0 ;  /* 0x0000000000007941 */ /* 0x000fea0003800200 */
.L_x_3228:
[----:B------:R-:W-:Y:S02]  /*0d40*/  F2FP.F16.F32.PACK_AB R19, RZ, R19 ;  /* 0x00000013ff13723e */ /* 0x000fe400000000ff */
[----:B------:R-:W-:Y:S01]  /*0d50*/  PRMT R18, R18, 0x5410, RZ ;  /* 0x0000541012127816 */ /* 0x000fe200000000ff */
[----:B------:R-:W-:Y:S06]  /*0d60*/  BRA `(.L_x_3213) ;  /* 0x00000004002c7947 */ /* 0x000fec0003800000 */
.L_x_3226:
        /* <DEDUP_REMOVED lines=21> */
.L_x_3235:
[----:B------:R-:W-:Y:S05]  /*0ec0*/  BSYNC.RECONVERGENT B1 ;  /* 0x0000000000017941 */ /* 0x000fea0003800200 */
.L_x_3234:
[----:B------:R-:W-:Y:S02]  /*0ed0*/  SHF.L.U32 R0, R0, 0x15, RZ ;  /* 0x0000001500007819 */ /* 0x000fe400000006ff */
[----:B------:R-:W-:-:S04]  /*0ee0*/  LEA R3, R3, 0x37800000, 0x17 ;  /* 0x3780000003037811 */ /* 0x000fc800078eb8ff */
[----:B------:R-:W-:-:S07]  /*0ef0*/  LOP3.LUT R19, R3, R0, R19, 0xfe, !PT ;  /* 0x0000000003137212 */ /* 0x000fce00078efe13 */
.L_x_3233:
[----:B------:R-:W-:Y:S05]  /*0f00*/  BSYNC.RECONVERGENT B0 ;  /* 0x0000000000007941 */ /* 0x000fea0003800200 */
.L_x_3232:
[----:B------:R-:W-:Y:S02]  /*0f10*/  F2FP.F16.F32.PACK_AB R19, RZ, R19 ;  /* 0x00000013ff13723e */ /* 0x000fe400000000ff */
[----:B------:R-:W-:Y:S01]  /*0f20*/  PRMT R18, R18, 0x5410, RZ ;  /* 0x0000541012127816 */ /* 0x000fe200000000ff */
[----:B------:R-:W-:Y:S06]  /*0f30*/  BRA `(.L_x_3213) ;  /* 0x0000000000b87947 */ /* 0x000fec0003800000 */
.L_x_3225:
[----:B------:R-:W-:-:S09]  /*0f40*/  UISETP.NE.AND UP0, UPT, UR4, 0x1c, UPT ;  /* 0x0000001c0400788c */ /* 0x000fd2000bf05270 */
[----:B------:R-:W-:Y:S05]  /*0f50*/  BRA.U !UP0, `(.L_x_3236) ;  /* 0x0000000108a07547 */ /* 0x000fea000b800000 */
[----:B------:R-:W-:-:S09]  /*0f60*/  UISETP.NE.AND UP0, UPT, UR4, 0x1d, UPT ;  /* 0x0000001d0400788c */ /* 0x000fd2000bf05270 */
[----:B------:R-:W-:Y:S05]  /*0f70*/  BRA.U !UP0, `(.L_x_3237) ;  /* 0x0000000108847547 */ /* 0x000fea000b800000 */
[----:B------:R-:W-:-:S09]  /*0f80*/  UISETP.NE.AND UP0, UPT, UR4, 0x2c, UPT ;  /* 0x0000002c0400788c */ /* 0x000fd2000bf05270 */
[----:B------:R-:W-:Y:S05]  /*0f90*/  BRA.U !UP0, `(.L_x_3238) ;  /* 0x00000001084c7547 */ /* 0x000fea000b800000 */
.L_x_3212:
        /* <DEDUP_REMOVED lines=8> */
[----:B0-----:R-:W-:Y:S02]  /*1020*/  IMAD.U32 R4, RZ, RZ, UR4 ;  /* 0x00000004ff047e24 */ /* 0x001fe4000f8e00ff */
[----:B------:R-:W-:-:S02]  /*1030*/  IMAD.U32 R5, RZ, RZ, UR5 ;  /* 0x00000005ff057e24 */ /* 0x000fc4000f8e00ff */
[----:B-1----:R-:W-:Y:S01]  /*1040*/  IMAD.U32 R6, RZ, RZ, UR6 ;  /* 0x00000006ff067e24 */ /* 0x002fe2000f8e00ff */
[----:B------:R-:W-:Y:S01]  /*1050*/  MOV R7, UR7 ;  /* 0x0000000700077c02 */ /* 0x000fe20008000f00 */
[----:B---3--:R-:W-:Y:S02]  /*1060*/  IMAD.U32 R10, RZ, RZ, UR8 ;  /* 0x00000008ff0a7e24 */ /* 0x008fe4000f8e00ff */
[----:B------:R-:W-:-:S07]  /*1070*/  IMAD.U32 R11, RZ, RZ, UR9 ;  /* 0x00000009ff0b7e24 */ /* 0x000fce000f8e00ff */
[----:B------:R-:W-:-:S07]  /*1080*/  LEPC R20, `(.L_x_3239) ;  /* 0x000000001014794e */ /* 0x000fce0000000000 */
[----:B--2---:R-:W-:Y:S05]  /*1090*/  CALL.ABS.NOINC R14 ;  /* 0x000000000e007343 */ /* 0x004fea0003c00000 */
.L_x_3239:
[----:B------:R-:W-:Y:S02]  /*10a0*/  PRMT R19, RZ, 0x7610, R19 ;  /* 0x00007610ff137816 */ /* 0x000fe40000000013 */
[----:B------:R-:W-:Y:S01]  /*10b0*/  PRMT R18, R18, 0x5410, RZ ;  /* 0x0000541012127816 */ /* 0x000fe200000000ff */
[----:B------:R-:W-:Y:S06]  /*10c0*/  BRA `(.L_x_3213) ;  /* 0x0000000000547947 */ /* 0x000fec0003800000 */
.L_x_3238:
        /* <DEDUP_REMOVED lines=8> */
.L_x_3241:
[----:B------:R-:W-:Y:S05]  /*1150*/  BSYNC.RECONVERGENT B0 ;  /* 0x0000000000007941 */ /* 0x000fea0003800200 */
.L_x_3240:
[----:B------:R-:W-:Y:S02]  /*1160*/  PRMT R18, R18, 0x5410, RZ ;  /* 0x0000541012127816 */ /* 0x000fe400000000ff */
[----:B------:R-:W-:Y:S01]  /*1170*/  F2FP.F16.F32.PACK_AB R19, RZ, R19 ;  /* 0x00000013ff13723e */ /* 0x000fe200000000ff */
[----:B------:R-:W-:Y:S06]  /*1180*/  BRA `(.L_x_3213) ;  /* 0x0000000000247947 */ /* 0x000fec0003800000 */
.L_x_3237:
[----:B------:R-:W2:Y:S01]  /*1190*/  LDG.E.64 R4, desc[UR36][R4.64] ;  /* 0x0000002404047981 */ /* 0x000ea2000c1e1b00 */
[----:B------:R-:W-:Y:S01]  /*11a0*/  PRMT R18, R18, 0x5410, RZ ;  /* 0x0000541012127816 */ /* 0x000fe200000000ff */
[----:B--2---:R-:W0:Y:S02]  /*11b0*/  I2F.U64 R19, R4 ;  /* 0x0000000400137312 */ /* 0x004e240000301000 */
[----:B0-----:R-:W-:Y:S01]  /*11c0*/  F2FP.F16.F32.PACK_AB R19, RZ, R19 ;  /* 0x00000013ff13723e */ /* 0x001fe200000000ff */
[----:B------:R-:W-:Y:S06]  /*11d0*/  BRA `(.L_x_3213) ;  /* 0x0000000000107947 */ /* 0x000fec0003800000 */
.L_x_3236:
[----:B------:R-:W2:Y:S01]  /*11e0*/  LDG.E R4, desc[UR36][R4.64] ;  /* 0x0000002404047981 */ /* 0x000ea2000c1e1900 */
[----:B------:R-:W-:Y:S02]  /*11f0*/  PRMT R18, R18, 0x5410, RZ ;  /* 0x0000541012127816 */ /* 0x000fe400000000ff */
[----:B--2---:R-:W-:-:S04]  /*1200*/  I2FP.F32.U32 R19, R4 ;  /* 0x0000000400137245 */ /* 0x004fc80000201000 */
[----:B------:R-:W-:-:S07]  /*1210*/  F2FP.F16.F32.PACK_AB R19, RZ, R19 ;  /* 0x00000013ff13723e */ /* 0x000fce00000000ff */
.L_x_3213:
[----:B------:R-:W-:-:S07]  /*1220*/  VIADD R16, R2, 0x80 ;  /* 0x0000008002107836 */ /* 0x000fce0000000000 */
.L_x_3207:
[----:B------:R-:W-:Y:S05]  /*1230*/  BSYNC.RECONVERGENT B6 ;  /* 0x0000000000067941 */ /* 0x000fea0003800200 */
.L_x_3206:
[----:B------:R-:W-:Y:S01]  /*1240*/  ISETP.GE.AND P0, PT, R16, R25, PT ;  /* 0x000000191000720c */ /* 0x000fe20003f06270 */
[----:B------:R-:W-:Y:S01]  /*1250*/  BSSY.RECONVERGENT B6, `(.L_x_3242) ;  /* 0x000011a000067945 */ /* 0x000fe20003800200 */
[----:B------:R-:W-:Y:S02]  /*1260*/  PRMT R17, R17, 0x5410, RZ ;  /* 0x0000541011117816 */ /* 0x000fe400000000ff */
[----:B------:R-:W-:-:S09]  /*1270*/  PRMT R22, RZ, 0x7610, R22 ;  /* 0x00007610ff167816 */ /* 0x000fd20000000016 */
[----:B------:R-:W-:Y:S05]  /*1280*/  @P0 BRA `(.L_x_3243) ;  /* 0x0000001000580947 */ /* 0x000fea0003800000 */
        /* <DEDUP_REMOVED lines=22> */
.L_x_3247:
[----:B------:R-:W2:Y:S01]  /*13f0*/  LDG.E.U8 R4, desc[UR36][R4.64] ;  /* 0x0000002404047981 */ /* 0x000ea2000c1e1100 */
[----:B------:R-:W-:Y:S02]  /*1400*/  PRMT R17, R17, 0x5410, RZ ;  /* 0x0000541011117816 */ /* 0x000fe400000000ff */
[----:B--2---:R-:W-:-:S04]  /*1410*/  I2FP.F32.U32 R22, R4 ;  /* 0x0000000400167245 */ /* 0x004fc80000201000 */
[----:B------:R-:W-:Y:S01]  /*1420*/  F2FP.F16.F32.PACK_AB R22, RZ, R22 ;  /* 0x00000016ff16723e */ /* 0x000fe200000000ff */
[----:B------:R-:W-:Y:S06]  /*1430*/  BRA `(.L_x_3249) ;  /* 0x0000000c00e87947 */ /* 0x000fec0003800000 */
.L_x_3246:
        /* <DEDUP_REMOVED lines=11> */
.L_x_3251:
[----:B------:R-:W2:Y:S01]  /*14f0*/  LDG.E R4, desc[UR36][R4.64] ;  /* 0x0000002404047981 */ /* 0x000ea2000c1e1900 */
[----:B------:R-:W-:Y:S02]  /*1500*/  PRMT R17, R17, 0x5410, RZ ;  /* 0x0000541011117816 */ /* 0x000fe400000000ff */
[----:B--2---:R-:W-:-:S04]  /*1510*/  I2FP.F32.S32 R22, R4 ;  /* 0x0000000400167245 */ /* 0x004fc80000201400 */
[----:B------:R-:W-:Y:S01]  /*1520*/  F2FP.F16.F32.PACK_AB R22, RZ, R22 ;  /* 0x00000016ff16723e */ /* 0x000fe200000000ff */
[----:B------:R-:W-:Y:S06]  /*1530*/  BRA `(.L_x_3249) ;  /* 0x0000000c00a87947 */ /* 0x000fec0003800000 */
.L_x_3250:
[----:B------:R-:W2:Y:S01]  /*1540*/  LDG.E.U16 R4, desc[UR36][R4.64] ;  /* 0x0000002404047981 */ /* 0x000ea2000c1e1500 */
[----:B------:R-:W-:Y:S01]  /*1550*/  PRMT R17, R17, 0x5410, RZ ;  /* 0x0000541011117816 */ /* 0x000fe200000000ff */
[----:B--2---:R-:W0:Y:S02]  /*1560*/  I2F.S16 R22, R4 ;  /* 0x0000000400167306 */ /* 0x004e240000101400 */
[----:B0-----:R-:W-:Y:S01]  /*1570*/  F2FP.F16.F32.PACK_AB R22, RZ, R22 ;  /* 0x00000016ff16723e */ /* 0x001fe200000000ff */
[----:B------:R-:W-:Y:S06]  /*1580*/  BRA `(.L_x_3249) ;  /* 0x0000000c00947947 */ /* 0x000fec0003800000 */
.L_x_3245:
        /* <DEDUP_REMOVED lines=10> */
.L_x_3253:
[----:B------:R-:W2:Y:S01]  /*1630*/  LDG.E.U16 R22, desc[UR36][R4.64] ;  /* 0x0000002404167981 */ /* 0x000ea2000c1e1500 */
[----:B------:R-:W-:Y:S01]  /*1640*/  PRMT R17, R17, 0x5410, RZ ;  /* 0x0000541011117816 */ /* 0x000fe200000000ff */
[----:B--2---:R-:W-:-:S05]  /*1650*/  HADD2.F32 R22, -RZ, R22.H0_H0 ;  /* 0x20000016ff167230 */ /* 0x004fca0000004100 */
[----:B------:R-:W-:Y:S01]  /*1660*/  F2FP.F16.F32.PACK_AB R22, RZ, R22 ;  /* 0x00000016ff16723e */ /* 0x000fe200000000ff */
[----:B------:R-:W-:Y:S06]  /*1670*/  BRA `(.L_x_3249) ;  /* 0x0000000c00587947 */ /* 0x000fec0003800000 */
.L_x_3252:
        /* <DEDUP_REMOVED lines=10> */
.L_x_3255:
[----:B------:R-:W2:Y:S02]  /*1720*/  LDG.E R4, desc[UR36][R4.64] ;  /* 0x0000002404047981 */ /* 0x000ea4000c1e1900 */
[----:B--2---:R-:W-:Y:S02]  /*1730*/  PRMT R22, R4, 0x7610, R22 ;  /* 0x0000761004167816 */ /* 0x004fe40000000016 */
[----:B------:R-:W-:Y:S01]  /*1740*/  PRMT R17, R17, 0x7610, R4 ;  /* 0x0000761011117816 */ /* 0x000fe20000000004 */
[----:B------:R-:W-:Y:S06]  /*1750*/  BRA `(.L_x_3249) ;  /* 0x0000000c00207947 */ /* 0x000fec0003800000 */
.L_x_3254:
        /* <DEDUP_REMOVED lines=9> */
.L_x_3244:
        /* <DEDUP_REMOVED lines=14> */
.L_x_3258:
        /* <DEDUP_REMOVED lines=13> */
.L_x_3257:
        /* <DEDUP_REMOVED lines=27> */
.L_x_3260:
[----:B------:R-:W2:Y:S01]  /*1b50*/  LDG.E.U8 R4, desc[UR36][R4.64] ;  /* 0x0000002404047981 */ /* 0x000ea2000c1e1100 */
[----:B------:R-:W-:Y:S01]  /*1b60*/  PRMT R17, R17, 0x5410, RZ ;  /* 0x0000541011117816 */ /* 0x000fe200000000ff */
[C---:B--2---:R-:W-:Y:S01]  /*1b70*/  IMAD.SHL.U32 R0, R4.reuse, 0x2000000, RZ ;  /* 0x0200000004007824 */ /* 0x044fe200078e00ff */
[----:B------:R-:W-:-:S04]  /*1b80*/  SHF.L.U32 R6, R4, 0x8, RZ ;  /* 0x0000000804067819 */ /* 0x000fc800000006ff */
        /* <DEDUP_REMOVED lines=9> */
[----:B------:R-:W-:Y:S01]  /*1c20*/  F2FP.F16.F32.PACK_AB R22, RZ, R0 ;  /* 0x00000000ff16723e */ /* 0x000fe200000000ff */
[----:B------:R-:W-:Y:S06]  /*1c30*/  BRA `(.L_x_3249) ;  /* 0x0000000400e87947 */ /* 0x000fec0003800000 */
.L_x_3259:
[----:B------:R-:W2:Y:S01]  /*1c40*/  LDG.E.U16 R22, desc[UR36][R4.64] ;  /* 0x0000002404167981 */ /* 0x000ea2000c1e1500 */
[----:B------:R-:W-:Y:S01]  /*1c50*/  PRMT R17, R17, 0x5410, RZ ;  /* 0x0000541011117816 */ /* 0x000fe200000000ff */
[----:B--2---:R-:W-:-:S05]  /*1c60*/  IMAD.U32 R22, R22, 0x10000, RZ ;  /* 0x0001000016167824 */ /* 0x004fca00078e00ff */
[----:B------:R-:W-:Y:S01]  /*1c70*/  F2FP.F16.F32.PACK_AB R22, RZ, R22 ;  /* 0x00000016ff16723e */ /* 0x000fe200000000ff */
[----:B------:R-:W-:Y:S06]  /*1c80*/  BRA `(.L_x_3249) ;  /* 0x0000000400d47947 */ /* 0x000fec0003800000 */
.L_x_3256:
        /* <DEDUP_REMOVED lines=13> */
.L_x_3263:
        /* <DEDUP_REMOVED lines=21> */
.L_x_3267:
[----:B------:R-:W-:Y:S05]  /*1eb0*/  BSYNC.RECONVERGENT B1 ;  /* 0x0000000000017941 */ /* 0x000fea0003800200 */
.L_x_3266:
[----:B------:R-:W-:Y:S01]  /*1ec0*/  IMAD.SHL.U32 R0, R0, 0x100000, RZ ;  /* 0x0010000000007824 */ /* 0x000fe200078e00ff */
[----:B------:R-:W-:-:S04]  /*1ed0*/  LEA R3, R3, 0x3b800000, 0x17 ;  /* 0x3b80000003037811 */ /* 0x000fc800078eb8ff */
[----:B------:R-:W-:-:S07]  /*1ee0*/  LOP3.LUT R22, R3, R0, R7, 0xfe, !PT ;  /* 0x0000000003167212 */ /* 0x000fce00078efe07 */
.L_x_3265:
[----:B------:R-:W-:Y:S05]  /*1ef0*/  BSYNC.RECONVERGENT B0 ;  /* 0x0000000000007941 */ /* 0x000fea0003800200 */
.L_x_3264:
[----:B------:R-:W-:Y:S02]  /*1f00*/  F2FP.F16.F32.PACK_AB R22, RZ, R22 ;  /* 0x00000016ff16723e */ /* 0x000fe400000000ff */
[----:B------:R-:W-:Y:S01]  /*1f10*/  PRMT R17, R17, 0x5410, RZ ;  /* 0x0000541011117816 */ /* 0x000fe200000000ff */
[----:B------:R-:W-:Y:S06]  /*1f20*/  BRA `(.L_x_3249) ;  /* 0x00000004002c7947 */ /* 0x000fec0003800000 */
.L_x_3262:
        /* <DEDUP_REMOVED lines=21> */
.L_x_3271:
[----:B------:R-:W-:Y:S05]  /*2080*/  BSYNC.RECONVERGENT B1 ;  /* 0x0000000000017941 */ /* 0x000fea0003800200 */
.L_x_3270:
[----:B------:R-:W-:Y:S02]  /*2090*/  SHF.L.U32 R0, R0, 0x15, RZ ;  /* 0x0000001500007819 */ /* 0x000fe400000006ff */
[----:B------:R-:W-:-:S04]  /*20a0*/  LEA R3, R3, 0x37800000, 0x17 ;  /* 0x3780000003037811 */ /* 0x000fc800078eb8ff */
[----:B------:R-:W-:-:S07]  /*20b0*/  LOP3.LUT R22, R3, R0, R7, 0xfe, !PT ;  /* 0x0000000003167212 */ /* 0x000fce00078efe07 */
.L_x_3269:
[----:B------:R-:W-:Y:S05]  /*20c0*/  BSYNC.RECONVERGENT B0 ;  /* 0x0000000000007941 */ /* 0x000fea0003800200 */
.L_x_3268:
[----:B------:R-:W-:Y:S02]  /*20d0*/  F2FP.F16.F32.PACK_AB R22, RZ, R22 ;  /* 0x00000016ff16723e */ /* 0x000fe400000000ff */
[----:B------:R-:W-:Y:S01]  /*20e0*/  PRMT R17, R17, 0x5410, RZ ;  /* 0x0000541011117816 */ /* 0x000fe200000000ff */
[----:B------:R-:W-:Y:S06]  /*20f0*/  BRA `(.L_x_3249) ;  /* 0x0000000000b87947 */ /* 0x000fec0003800000 */
.L_x_3261:
        /* <DEDUP_REMOVED lines=14> */
.L_x_3275:
[----:B------:R-:W-:Y:S05]  /*21e0*/  BSYNC.RECONVERGENT B0 ;  /* 0x0000000000007941 */ /* 0x000fea0003800200 */
.L_x_3274:
[----:B------:R-:W-:Y:S02]  /*21f0*/  PRMT R17, R17, 0x5410, RZ ;  /* 0x0000541011117816 */ /* 0x000fe400000000ff */
[----:B------:R-:W-:Y:S01]  /*2200*/  F2FP.F16.F32.PACK_AB R22, RZ, R22 ;  /* 0x00000016ff16723e */ /* 0x000fe200000000ff */
[----:B------:R-:W-:Y:S06]  /*2210*/  BRA `(.L_x_3249) ;  /* 0x0000000000707947 */ /* 0x000fec0003800000 */
.L_x_3248:
        /* <DEDUP_REMOVED lines=8> */
[----:B0-----:R-:W-:Y:S01]  /*22a0*/  MOV R4, UR4 ;  /* 0x0000000400047c02 */ /* 0x001fe20008000f00 */
[----:B------:R-:W-:-:S02]  /*22b0*/  IMAD.U32 R5, RZ, RZ, UR5 ;  /* 0x00000005ff057e24 */ /* 0x000fc4000f8e00ff */
[----:B-1----:R-:W-:Y:S02]  /*22c0*/  IMAD.U32 R6, RZ, RZ, UR6 ;  /* 0x00000006ff067e24 */ /* 0x002fe4000f8e00ff */
[----:B------:R-:W-:Y:S01]  /*22d0*/  IMAD.U32 R7, RZ, RZ, UR7 ;  /* 0x00000007ff077e24 */ /* 0x000fe2000f8e00ff */
[----:B---3--:R-:W-:Y:S01]  /*22e0*/  MOV R10, UR8 ;  /* 0x00000008000a7c02 */ /* 0x008fe20008000f00 */
[----:B------:R-:W-:-:S07]  /*22f0*/  IMAD.U32 R11, RZ, RZ, UR9 ;  /* 0x00000009ff0b7e24 */ /* 0x000fce000f8e00ff */
[----:B------:R-:W-:-:S07]  /*2300*/  LEPC R20, `(.L_x_3276) ;  /* 0x000000001014794e */ /* 0x000fce0000000000 */
[----:B--2---:R-:W-:Y:S05]  /*2310*/  CALL.ABS.NOINC R14 ;  /* 0x000000000e007343 */ /* 0x004fea0003c00000 */
.L_x_3276:
[----:B------:R-:W-:Y:S02]  /*2320*/  PRMT R22, RZ, 0x7610, R22 ;  /* 0x00007610ff167816 */ /* 0x000fe40000000016 */
[----:B------:R-:W-:Y:S01]  /*2330*/  PRMT R17, R17, 0x5410, RZ ;  /* 0x0000541011117816 */ /* 0x000fe200000000ff */
[----:B------:R-:W-:Y:S06]  /*2340*/  BRA `(.L_x_3249) ;  /* 0x0000000000247947 */ /* 0x000fec0003800000 */
.L_x_3273:
[----:B------:R-:W2:Y:S01]  /*2350*/  LDG.E.64 R4, desc[UR36][R4.64] ;  /* 0x0000002404047981 */ /* 0x000ea2000c1e1b00 */
[----:B------:R-:W-:Y:S01]  /*2360*/  PRMT R17, R17, 0x5410, RZ ;  /* 0x0000541011117816 */ /* 0x000fe200000000ff */
[----:B--2---:R-:W0:Y:S02]  /*2370*/  I2F.U64 R22, R4 ;  /* 0x0000000400167312 */ /* 0x004e240000301000 */
[----:B0-----:R-:W-:Y:S01]  /*2380*/  F2FP.F16.F32.PACK_AB R22, RZ, R22 ;  /* 0x00000016ff16723e */ /* 0x001fe200000000ff */
[----:B------:R-:W-:Y:S06]  /*2390*/  BRA `(.L_x_3249) ;  /* 0x0000000000107947 */ /* 0x000fec0003800000 */
.L_x_3272:
[----:B------:R-:W2:Y:S01]  /*23a0*/  LDG.E R4, desc[UR36][R4.64] ;  /* 0x0000002404047981 */ /* 0x000ea2000c1e1900 */
[----:B------:R-:W-:Y:S02]  /*23b0*/  PRMT R17, R17, 0x5410, RZ ;  /* 0x0000541011117816 */ /* 0x000fe400000000ff */
[----:B--2---:R-:W-:-:S04]  /*23c0*/  I2FP.F32.U32 R22, R4 ;  /* 0x0000000400167245 */ /* 0x004fc80000201000 */
[----:B------:R-:W-:-:S07]  /*23d0*/  F2FP.F16.F32.PACK_AB R22, RZ, R22 ;  /* 0x00000016ff16723e */ /* 0x000fce00000000ff */
.L_x_3249:
[----:B------:R-:W-:-:S07]  /*23e0*/  VIADD R16, R16, 0x80 ;  /* 0x0000008010107836 */ /* 0x000fce0000000000 */
.L_x_3243:
[----:B------:R-:W-:Y:S05]  /*23f0*/  BSYNC.RECONVERGENT B6 ;  /* 0x0000000000067941 */ /* 0x000fea0003800200 */
.L_x_3242:
        /* <DEDUP_REMOVED lines=27> */
.L_x_3282:
[----:B------:R-:W2:Y:S01]  /*25b0*/  LDG.E.U8 R4, desc[UR36][R4.64] ;  /* 0x0000002404047981 */ /* 0x000ea2000c1e1100 */
[----:B------:R-:W-:Y:S02]  /*25c0*/  PRMT R23, R23, 0x5410, RZ ;  /* 0x0000541017177816 */ /* 0x000fe400000000ff */
[----:B--2---:R-:W-:-:S04]  /*25d0*/  I2FP.F32.U32 R24, R4 ;  /* 0x0000000400187245 */ /* 0x004fc80000201000 */
[----:B------:R-:W-:Y:S01]  /*25e0*/  F2FP.F16.F32.PACK_AB R24, RZ, R24 ;  /* 0x00000018ff18723e */ /* 0x000fe200000000ff */
[----:B------:R-:W-:Y:S06]  /*25f0*/  BRA `(.L_x_3284) ;  /* 0x0000000c00e87947 */ /* 0x000fec0003800000 */
.L_x_3281:
        /* <DEDUP_REMOVED lines=11> */
.L_x_3286:
[----:B------:R-:W2:Y:S01]  /*26b0*/  LDG.E R4, desc[UR36][R4.64] ;  /* 0x0000002404047981 */ /* 0x000ea2000c1e1900 */
[----:B------:R-:W-:Y:S02]  /*26c0*/  PRMT R23, R23, 0x5410, RZ ;  /* 0x0000541017177816 */ /* 0x000fe400000000ff */
[----:B--2---:R-:W-:-:S04]  /*26d0*/  I2FP.F32.S32 R24, R4 ;  /* 0x0000000400187245 */ /* 0x004fc80000201400 */
[----:B------:R-:W-:Y:S01]  /*26e0*/  F2FP.F16.F32.PACK_AB R24, RZ, R24 ;  /* 0x00000018ff18723e */ /* 0x000fe200000000ff */
[----:B------:R-:W-:Y:S06]  /*26f0*/  BRA `(.L_x_3284) ;  /* 0x0000000c00a87947 */ /* 0x000fec0003800000 */
.L_x_3285:
[----:B------:R-:W2:Y:S01]  /*2700*/  LDG.E.U16 R4, desc[UR36][R4.64] ;  /* 0x0000002404047981 */ /* 0x000ea2000c1e1500 */
[----:B------:R-:W-:Y:S01]  /*2710*/  PRMT R23, R23, 0x5410, RZ ;  /* 0x0000541017177816 */ /* 0x000fe200000000ff */
[----:B--2---:R-:W0:Y:S02]  /*2720*/  I2F.S16 R24, R4 ;  /* 0x0000000400187306 */ /* 0x004e240000101400 */
[----:B0-----:R-:W-:Y:S01]  /*2730*/  F2FP.F16.F32.PACK_AB R24, RZ, R24 ;  /* 0x00000018ff18723e */ /* 0x001fe200000000ff */
[----:B------:R-:W-:Y:S06]  /*2740*/  BRA `(.L_x_3284) ;  /* 0x0000000c00947947 */ /* 0x000fec0003800000 */
.L_x_3280:
        /* <DEDUP_REMOVED lines=10> */
.L_x_3288:
[----:B------:R-:W2:Y:S01]  /*27f0*/  LDG.E.U16 R24, desc[UR36][R4.64] ;  /* 0x0000002404187981 */ /* 0x000ea2000c1e1500 */
[----:B------:R-:W-:Y:S01]  /*2800*/  PRMT R23, R23, 0x5410, RZ ;  /* 0x0000541017177816 */ /* 0x000fe200000000ff */
[----:B--2---:R-:W-:-:S05]  /*2810*/  HADD2.F32 R24, -RZ, R24.H0_H0 ;  /* 0x20000018ff187230 */ /* 0x004fca0000004100 */
[----:B------:R-:W-:Y:S01]  /*2820*/  F2FP.F16.F32.PACK_AB R24, RZ, R24 ;  /* 0x00000018ff18723e */ /* 0x000fe200000000ff */
[----:B------:R-:W-:Y:S06]  /*2830*/  BRA `(.L_x_3284) ;  /* 0x0000000c00587947 */ /* 0x000fec0003800000 */
.L_x_3287:
        /* <DEDUP_REMOVED lines=10> */
.L_x_3290:
[----:B------:R-:W2:Y:S02]  /*28e0*/  LDG.E R4, desc[UR36][R4.64] ;  /* 0x0000002404047981 */ /* 0x000ea4000c1e1900 */
[----:B--2---:R-:W-:Y:S02]  /*28f0*/  PRMT R24, R4, 0x7610, R24 ;  /* 0x0000761004187816 */ /* 0x004fe40000000018 */
[----:B------:R-:W-:Y:S01]  /*2900*/  PRMT R23, R23, 0x7610, R4 ;  /* 0x0000761017177816 */ /* 0x000fe20000000004 */
[----:B------:R-:W-:Y:S06]  /*2910*/  BRA `(.L_x_3284) ;  /* 0x0000000c00207947 */ /* 0x000fec0003800000 */
.L_x_3289:
        /* <DEDUP_REMOVED lines=9> */
.L_x_3279:
        /* <DEDUP_REMOVED lines=14> */
.L_x_3293:
        /* <DEDUP_REMOVED lines=13> */
.L_x_3292:
        /* <DEDUP_REMOVED lines=27> */
.L_x_3295:
        /* <DEDUP_REMOVED lines=15> */
.L_x_3294:
[----:B------:R-:W2:Y:S01]  /*2e00*/  LDG.E.U16 R24, desc[UR36][R4.64] ;  /* 0x0000002404187981 */ /* 0x000ea2000c1e1500 */
[----:B------:R-:W-:Y:S01]  /*2e10*/  PRMT R23, R23, 0x5410, RZ ;  /* 0x0000541017177816 */ /* 0x000fe200000000ff */
[----:B--2---:R-:W-:-:S05]  /*2e20*/  IMAD.U32 R24, R24, 0x10000, RZ ;  /* 0x0001000018187824 */ /* 0x004fca00078e00ff */
[----:B------:R-:W-:Y:S01]  /*2e30*/  F2FP.F16.F32.PACK_AB R24, RZ, R24 ;  /* 0x00000018ff18723e */ /* 0x000fe200000000ff */
[----:B------:R-:W-:Y:S06]  /*2e40*/  BRA `(.L_x_3284) ;  /* 0x0000000400d47947 */ /* 0x000fec0003800000 */
.L_x_3291:
        /* <DEDUP_REMOVED lines=13> */
.L_x_3298:
        /* <DEDUP_REMOVED lines=21> */
.L_x_3302:
[----:B------:R-:W-:Y:S05]  /*3070*/  BSYNC.RECONVERGENT B1 ;  /* 0x0000000000017941 */ /* 0x000fea0003800200 */
.L_x_3301:
[----:B------:R-:W-:Y:S01]  /*3080*/  IMAD.SHL.U32 R0, R0, 0x100000, RZ ;  /* 0x0010000000007824 */ /* 0x000fe200078e00ff */
[----:B------:R-:W-:-:S04]  /*3090*/  LEA R3, R3, 0x3b800000, 0x17 ;  /* 0x3b80000003037811 */ /* 0x000fc800078eb8ff */
[----:B------:R-:W-:-:S07]  /*30a0*/  LOP3.LUT R24, R3, R0, R7, 0xfe, !PT ;  /* 0x0000000003187212 */ /* 0x000fce00078efe07 */
.L_x_3300:
[----:B------:R-:W-:Y:S05]  /*30b0*/  BSYNC.RECONVERGENT B0 ;  /* 0x0000000000007941 */ /* 0x000fea0003800200 */
.L_x_3299:
[----:B------:R-:W-:Y:S02]  /*30c0*/  F2FP.F16.F32.PACK_AB R24, RZ, R24 ;  /* 0x00000018ff18723e */ /* 0x000fe400000000ff */
[----:B------:R-:W-:Y:S01]  /*30d0*/  PRMT R23, R23, 0x5410, RZ ;  /* 0x0000541017177816 */ /* 0x000fe200000000ff */
[----:B------:R-:W-:Y:S06]  /*30e0*/  BRA `(.L_x_3284) ;  /* 0x00000004002c7947 */ /* 0x000fec0003800000 */
.L_x_3297:
        /* <DEDUP_REMOVED lines=21> */
.L_x_3306:
[----:B------:R-:W-:Y:S05]  /*3240*/  BSYNC.RECONVERGENT B1 ;  /* 0x0000000000017941 */ /* 0x000fea0003800200 */
.L_x_3305:
[----:B------:R-:W-:Y:S02]  /*3250*/  SHF.L.U32 R0, R0, 0x15, RZ ;  /* 0x0000001500007819 */ /* 0x000fe400000006ff */
[----:B------:R-:W-:-:S04]  /*3260*/  LEA R3, R3, 0x37800000, 0x17 ;  /* 0x3780000003037811 */ /* 0x000fc800078eb8ff */
[----:B------:R-:W-:-:S07]  /*3270*/  LOP3.LUT R24, R3, R0, R7, 0xfe, !PT ;  /* 0x0000000003187212 */ /* 0x000fce00078efe07 */
.L_x_3304:
[----:B------:R-:W-:Y:S05]  /*3280*/  BSYNC.RECONVERGENT B0 ;  /* 0x0000000000007941 */ /* 0x000fea0003800200 */
.L_x_3303:
[----:B------:R-:W-:Y:S02]  /*3290*/  F2FP.F16.F32.PACK_AB R24, RZ, R24 ;  /* 0x00000018ff18723e */ /* 0x000fe400000000ff */
[----:B------:R-:W-:Y:S01]  /*32a0*/  PRMT R23, R23, 0x5410, RZ ;  /* 0x0000541017177816 */ /* 0x000fe200000000ff */
[----:B------:R-:W-:Y:S06]  /*32b0*/  BRA `(.L_x_3284) ;  /* 0x0000000000b87947 */ /* 0x000fec0003800000 */
.L_x_3296:
        /* <DEDUP_REMOVED lines=14> */
.L_x_3310:
[----:B------:R-:W-:Y:S05]  /*33a0*/  BSYNC.RECONVERGENT B0 ;  /* 0x0000000000007941 */ /* 0x000fea0003800200 */
.L_x_3309:
[----:B------:R-:W-:Y:S02]  /*33b0*/  PRMT R23, R23, 0x5410, RZ ;  /* 0x0000541017177816 */ /* 0x000fe400000000ff */
[----:B------:R-:W-:Y:S01]  /*33c0*/  F2FP.F16.F32.PACK_AB R24, RZ, R24 ;  /* 0x00000018ff18723e */ /* 0x000fe200000000ff */
[----:B------:R-:W-:Y:S06]  /*33d0*/  BRA `(.L_x_3284) ;  /* 0x0000000000707947 */ /* 0x000fec0003800000 */
.L_x_3283:
        /* <DEDUP_REMOVED lines=16> */
.L_x_3311:
[----:B------:R-:W-:Y:S02]  /*34e0*/  PRMT R24, RZ, 0x7610, R24 ;  /* 0x00007610ff187816 */ /* 0x000fe40000000018 */
[----:B------:R-:W-:Y:S01]  /*34f0*/  PRMT R23, R23, 0x5410, RZ ;  /* 0x0000541017177816 */ /* 0x000fe200000000ff */
[----:B------:R-:W-:Y:S06]  /*3500*/  BRA `(.L_x_3284) ;  /* 0x0000000000247947 */ /* 0x000fec0003800000 */
.L_x_3308:
[----:B------:R-:W2:Y:S01]  /*3510*/  LDG.E.64 R4, desc[UR36][R4.64] ;  /* 0x0000002404047981 */ /* 0x000ea2000c1e1b00 */
[----:B------:R-:W-:Y:S01]  /*3520*/  PRMT R23, R23, 0x5410, RZ ;  /* 0x0000541017177816 */ /* 0x000fe200000000ff */
[----:B--2---:R-:W0:Y:S02]  /*3530*/  I2F.U64 R24, R4 ;  /* 0x0000000400187312 */ /* 0x004e240000301000 */
[----:B0-----:R-:W-:Y:S01]  /*3540*/  F2FP.F16.F32.PACK_AB R24, RZ, R24 ;  /* 0x00000018ff18723e */ /* 0x001fe200000000ff */
[----:B------:R-:W-:Y:S06]  /*3550*/  BRA `(.L_x_3284) ;  /* 0x0000000000107947 */ /* 0x000fec0003800000 */
.L_x_3307:
[----:B------:R-:W2:Y:S01]  /*3560*/  LDG.E R4, desc[UR36][R4.64] ;  /* 0x0000002404047981 */ /* 0x000ea2000c1e1900 */
[----:B------:R-:W-:Y:S02]  /*3570*/  PRMT R23, R23, 0x5410, RZ ;  /* 0x0000541017177816 */ /* 0x000fe400000000ff */
[----:B--2---:R-:W-:-:S04]  /*3580*/  I2FP.F32.U32 R24, R4 ;  /* 0x0000000400187245 */ /* 0x004fc80000201000 */
[----:B------:R-:W-:-:S07]  /*3590*/  F2FP.F16.F32.PACK_AB R24, RZ, R24 ;  /* 0x00000018ff18723e */ /* 0x000fce00000000ff */
.L_x_3284:
[----:B------:R-:W-:-:S07]  /*35a0*/  VIADD R16, R16, 0x80 ;  /* 0x0000008010107836 */ /* 0x000fce0000000000 */
.L_x_3278:
[----:B------:R-:W-:Y:S05]  /*35b0*/  BSYNC.RECONVERGENT B6 ;  /* 0x0000000000067941 */ /* 0x000fea0003800200 */
.L_x_3277:
        /* <DEDUP_REMOVED lines=27> */
.L_x_3317:
[----:B------:R-:W2:Y:S01]  /*3770*/  LDG.E.U8 R6, desc[UR36][R6.64] ;  /* 0x0000002406067981 */ /* 0x000ea2000c1e1100 */
[----:B------:R-:W-:Y:S02]  /*3780*/  PRMT R4, R4, 0x5410, RZ ;  /* 0x0000541004047816 */ /* 0x000fe400000000ff */
[----:B--2---:R-:W-:-:S04]  /*3790*/  I2FP.F32.U32 R3, R6 ;  /* 0x0000000600037245 */ /* 0x004fc80000201000 */
[----:B------:R-:W-:Y:S01]  /*37a0*/  F2FP.F16.F32.PACK_AB R3, RZ, R3 ;  /* 0x00000003ff03723e */ /* 0x000fe200000000ff */
[----:B------:R-:W-:Y:S06]  /*37b0*/  BRA `(.L_x_3313) ;  /* 0x0000000c00e47947 */ /* 0x000fec0003800000 */
.L_x_3316:
        /* <DEDUP_REMOVED lines=11> */
.L_x_3320:
[----:B------:R-:W2:Y:S01]  /*3870*/  LDG.E R6, desc[UR36][R6.64] ;  /* 0x0000002406067981 */ /* 0x000ea2000c1e1900 */
[----:B------:R-:W-:Y:S02]  /*3880*/  PRMT R4, R4, 0x5410, RZ ;  /* 0x0000541004047816 */ /* 0x000fe400000000ff */
[----:B--2---:R-:W-:-:S04]  /*3890*/  I2FP.F32.S32 R3, R6 ;  /* 0x0000000600037245 */ /* 0x004fc80000201400 */
[----:B------:R-:W-:Y:S01]  /*38a0*/  F2FP.F16.F32.PACK_AB R3, RZ, R3 ;  /* 0x00000003ff03723e */ /* 0x000fe200000000ff */
[----:B------:R-:W-:Y:S06]  /*38b0*/  BRA `(.L_x_3313) ;  /* 0x0000000c00a47947 */ /* 0x000fec0003800000 */
.L_x_3319:
[----:B------:R-:W2:Y:S01]  /*38c0*/  LDG.E.U16 R6, desc[UR36][R6.64] ;  /* 0x0000002406067981 */ /* 0x000ea2000c1e1500 */
[----:B------:R-:W-:Y:S01]  /*38d0*/  PRMT R4, R4, 0x5410, RZ ;  /* 0x0000541004047816 */ /* 0x000fe200000000ff */
[----:B--2---:R-:W0:Y:S02]  /*38e0*/  I2F.S16 R3, R6 ;  /* 0x0000000600037306 */ /* 0x004e240000101400 */
[----:B0-----:R-:W-:Y:S01]  /*38f0*/  F2FP.F16.F32.PACK_AB R3, RZ, R3 ;  /* 0x00000003ff03723e */ /* 0x001fe200000000ff */
[----:B------:R-:W-:Y:S06]  /*3900*/  BRA `(.L_x_3313) ;  /* 0x0000000c00907947 */ /* 0x000fec0003800000 */
.L_x_3315:
        /* <DEDUP_REMOVED lines=10> */
.L_x_3322:
[----:B------:R-:W2:Y:S01]  /*39b0*/  LDG.E.U16 R3, desc[UR36][R6.64] ;  /* 0x0000002406037981 */ /* 0x000ea2000c1e1500 */
[----:B------:R-:W-:Y:S01]  /*39c0*/  PRMT R4, R4, 0x5410, RZ ;  /* 0x0000541004047816 */ /* 0x000fe200000000ff */
[----:B--2---:R-:W-:-:S05]  /*39d0*/  HADD2.F32 R3, -RZ, R3.H0_H0 ;  /* 0x20000003ff037230 */ /* 0x004fca0000004100 */
[----:B------:R-:W-:Y:S01]  /*39e0*/  F2FP.F16.F32.PACK_AB R3, RZ, R3 ;  /* 0x00000003ff03723e */ /* 0x000fe200000000ff */
[----:B------:R-:W-:Y:S06]  /*39f0*/  BRA `(.L_x_3313) ;  /* 0x0000000c00547947 */ /* 0x000fec0003800000 */
.L_x_3321:
        /* <DEDUP_REMOVED lines=10> */
.L_x_3324:
[----:B------:R-:W2:Y:S02]  /*3aa0*/  LDG.E R4, desc[UR36][R6.64] ;  /* 0x0000002406047981 */ /* 0x000ea4000c1e1900 */
[----:B--2---:R-:W-:Y:S01]  /*3ab0*/  PRMT R3, R4, 0x7610, R3 ;  /* 0x0000761004037816 */ /* 0x004fe20000000003 */
[----:B------:R-:W-:Y:S06]  /*3ac0*/  BRA `(.L_x_3313) ;  /* 0x0000000c00207947 */ /* 0x000fec0003800000 */
.L_x_3323:
        /* <DEDUP_REMOVED lines=9> */
.L_x_3314:
        /* <DEDUP_REMOVED lines=14> */
.L_x_3327:
        /* <DEDUP_REMOVED lines=13> */
.L_x_3326:
        /* <DEDUP_REMOVED lines=22> */
[C---:B------:R-:W-:Y:S02]  /*3e70*/  SEL R3, R4.reuse, RZ, P0 ;  /* 0x000000ff04037207 */ /* 0x040fe40000000000 */
[----:B------:R-:W-:Y:S02]  /*3e80*/  PRMT R4, R4, 0x5410, RZ ;  /* 0x0000541004047816 */ /* 0x000fe400000000ff */
[----:B------:R-:W-:-:S04]  /*3e90*/  LOP3.LUT R3, R3, 0x80000000, R0, 0xf8, !PT ;  /* 0x8000000003037812 */ /* 0x000fc800078ef800 */
[----:B------:R-:W-:Y:S01]  /*3ea0*/  F2FP.F16.F32.PACK_AB R3, RZ, R3 ;  /* 0x00000003ff03723e */ /* 0x000fe200000000ff */
[----:B------:R-:W-:Y:S06]  /*3eb0*/  BRA `(.L_x_3313) ;  /* 0x0000000800247947 */ /* 0x000fec0003800000 */
.L_x_3329:
[----:B------:R-:W2:Y:S02]  /*3ec0*/  LDG.E.U8 R4, desc[UR36][R6.64] ;  /* 0x0000002406047981 */ /* 0x000ea4000c1e1100 */
        /* <DEDUP_REMOVED lines=9> */
[----:B------:R-:W-:Y:S01]  /*3f60*/  IMAD.MOV.U32 R3, RZ, RZ, R4 ;  /* 0x000000ffff037224 */ /* 0x000fe200078e0004 */
[----:B------:R-:W-:-:S04]  /*3f70*/  PRMT R4, R4, 0x5410, RZ ;  /* 0x0000541004047816 */ /* 0x000fc800000000ff */
[----:B------:R-:W-:-:S04]  /*3f80*/  LOP3.LUT R3, R0, 0x80000000, R3, 0xf8, !PT ;  /* 0x8000000000037812 */ /* 0x000fc800078ef803 */
[----:B------:R-:W-:Y:S01]  /*3f90*/  F2FP.F16.F32.PACK_AB R3, RZ, R3 ;  /* 0x00000003ff03723e */ /* 0x000fe200000000ff */
[----:B------:R-:W-:Y:S06]  /*3fa0*/  BRA `(.L_x_3313) ;  /* 0x0000000400e87947 */ /* 0x000fec0003800000 */
.L_x_3328:
[----:B------:R-:W2:Y:S01]  /*3fb0*/  LDG.E.U16 R3, desc[UR36][R6.64] ;  /* 0x0000002406037981 */ /* 0x000ea2000c1e1500 */
[----:B------:R-:W-:Y:S01]  /*3fc0*/  PRMT R4, R4, 0x5410, RZ ;  /* 0x0000541004047816 */ /* 0x000fe200000000ff */
[----:B--2---:R-:W-:-:S05]  /*3fd0*/  IMAD.U32 R3, R3, 0x10000, RZ ;  /* 0x0001000003037824 */ /* 0x004fca00078e00ff */
[----:B------:R-:W-:Y:S01]  /*3fe0*/  F2FP.F16.F32.PACK_AB R3, RZ, R3 ;  /* 0x00000003ff03723e */ /* 0x000fe200000000ff */
[----:B------:R-:W-:Y:S06]  /*3ff0*/  BRA `(.L_x_3313) ;  /* 0x0000000400d47947 */ /* 0x000fec0003800000 */
.L_x_3325:
        /* <DEDUP_REMOVED lines=13> */
.L_x_3332:
        /* <DEDUP_REMOVED lines=21> */
.L_x_3336:
[----:B------:R-:W-:Y:S05]  /*4220*/  BSYNC.RECONVERGENT B1 ;  /* 0x0000000000017941 */ /* 0x000fea0003800200 */
.L_x_3335:
[----:B------:R-:W-:Y:S01]  /*4230*/  IMAD.SHL.U32 R0, R0, 0x100000, RZ ;  /* 0x0010000000007824 */ /* 0x000fe200078e00ff */
[----:B------:R-:W-:-:S04]  /*4240*/  LEA R3, R3, 0x3b800000, 0x17 ;  /* 0x3b80000003037811 */ /* 0x000fc800078eb8ff */
[----:B------:R-:W-:-:S07]  /*4250*/  LOP3.LUT R3, R3, R0, R7, 0xfe, !PT ;  /* 0x0000000003037212 */ /* 0x000fce00078efe07 */
.L_x_3334:
[----:B------:R-:W-:Y:S05]  /*4260*/  BSYNC.RECONVERGENT B0 ;  /* 0x0000000000007941 */ /* 0x000fea0003800200 */
.L_x_3333:
[----:B------:R-:W-:Y:S02]  /*4270*/  F2FP.F16.F32.PACK_AB R3, RZ, R3 ;  /* 0x00000003ff03723e */ /* 0x000fe400000000ff */
[----:B------:R-:W-:Y:S01]  /*4280*/  PRMT R4, R4, 0x5410, RZ ;  /* 0x0000541004047816 */ /* 0x000fe200000000ff */
[----:B------:R-:W-:Y:S06]  /*4290*/  BRA `(.L_x_3313) ;  /* 0x00000004002c7947 */ /* 0x000fec0003800000 */
.L_x_3331:
        /* <DEDUP_REMOVED lines=21> */
.L_x_3340:
[----:B------:R-:W-:Y:S05]  /*43f0*/  BSYNC.RECONVERGENT B1 ;  /* 0x0000000000017941 */ /* 0x000fea0003800200 */
.L_x_3339:
[----:B------:R-:W-:Y:S02]  /*4400*/  SHF.L.U32 R0, R0, 0x15, RZ ;  /* 0x0000001500007819 */ /* 0x000fe400000006ff */
[----:B------:R-:W-:-:S04]  /*4410*/  LEA R3, R3, 0x37800000, 0x17 ;  /* 0x3780000003037811 */ /* 0x000fc800078eb8ff */
[----:B------:R-:W-:-:S07]  /*4420*/  LOP3.LUT R3, R3, R0, R7, 0xfe, !PT ;  /* 0x0000000003037212 */ /* 0x000fce00078efe07 */
.L_x_3338:
[----:B------:R-:W-:Y:S05]  /*4430*/  BSYNC.RECONVERGENT B0 ;  /* 0x0000000000007941 */ /* 0x000fea0003800200 */
.L_x_3337:
[----:B------:R-:W-:Y:S02]  /*4440*/  F2FP.F16.F32.PACK_AB R3, RZ, R3 ;  /* 0x00000003ff03723e */ /* 0x000fe400000000ff */
[----:B------:R-:W-:Y:S01]  /*4450*/  PRMT R4, R4, 0x5410, RZ ;  /* 0x0000541004047816 */ /* 0x000fe200000000ff */
[----:B------:R-:W-:Y:S06]  /*4460*/  BRA `(.L_x_3313) ;  /* 0x0000000000b87947 */ /* 0x000fec0003800000 */
.L_x_3330:
        /* <DEDUP_REMOVED lines=14> */
.L_x_3344:
[----:B------:R-:W-:Y:S05]  /*4550*/  BSYNC.RECONVERGENT B0 ;  /* 0x0000000000007941 */ /* 0x000fea0003800200 */
.L_x_3343:
[----:B------:R-:W-:Y:S02]  /*4560*/  PRMT R4, R4, 0x5410, RZ ;  /* 0x0000541004047816 */ /* 0x000fe400000000ff */
[----:B------:R-:W-:Y:S01]  /*4570*/  F2FP.F16.F32.PACK_AB R3, RZ, R3 ;  /* 0x00000003ff03723e */ /* 0x000fe200000000ff */
[----:B------:R-:W-:Y:S06]  /*4580*/  BRA `(.L_x_3313) ;  /* 0x0000000000707947 */ /* 0x000fec0003800000 */
.L_x_3318:
        /* <DEDUP_REMOVED lines=16> */
.L_x_3345:
[----:B------:R-:W-:Y:S02]  /*4690*/  PRMT R4, R4, 0x5410, RZ ;  /* 0x0000541004047816 */ /* 0x000fe400000000ff */
[----:B------:R-:W-:Y:S01]  /*46a0*/  PRMT R3, RZ, 0x7610, R3 ;  /* 0x00007610ff037816 */ /* 0x000fe20000000003 */
[----:B------:R-:W-:Y:S06]  /*46b0*/  BRA `(.L_x_3313) ;  /* 0x0000000000247947 */ /* 0x000fec0003800000 */
.L_x_3342:
[----:B------:R-:W2:Y:S01]  /*46c0*/  LDG.E.64 R6, desc[UR36][R6.64] ;  /* 0x0000002406067981 */ /* 0x000ea2000c1e1b00 */
[----:B------:R-:W-:Y:S01]  /*46d0*/  PRMT R4, R4, 0x5410, RZ ;  /* 0x0000541004047816 */ /* 0x000fe200000000ff */
[----:B--2---:R-:W0:Y:S02]  /*46e0*/  I2F.U64 R3, R6 ;  /* 0x0000000600037312 */ /* 0x004e240000301000 */
[----:B0-----:R-:W-:Y:S01]  /*46f0*/  F2FP.F16.F32.PACK_AB R3, RZ, R3 ;  /* 0x00000003ff03723e */ /* 0x001fe200000000ff */
[----:B------:R-:W-:Y:S06]  /*4700*/  BRA `(.L_x_3313) ;  /* 0x0000000000107947 */ /* 0x000fec0003800000 */
.L_x_3341:
[----:B------:R-:W2:Y:S01]  /*4710*/  LDG.E R6, desc[UR36][R6.64] ;  /* 0x0000002406067981 */ /* 0x000ea2000c1e1900 */
[----:B------:R-:W-:Y:S02]  /*4720*/  PRMT R4, R4, 0x5410, RZ ;  /* 0x0000541004047816 */ /* 0x000fe400000000ff */
[----:B--2---:R-:W-:-:S04]  /*4730*/  I2FP.F32.U32 R3, R6 ;  /* 0x0000000600037245 */ /* 0x004fc80000201000 */
[----:B------:R-:W-:-:S07]  /*4740*/  F2FP.F16.F32.PACK_AB R3, RZ, R3 ;  /* 0x00000003ff03723e */ /* 0x000fce00000000ff */
.L_x_3313:
[----:B------:R-:W-:Y:S05]  /*4750*/  BSYNC.RECONVERGENT B6 ;  /* 0x0000000000067941 */ /* 0x000fea0003800200 */
.L_x_3312:
[----:B------:R-:W-:Y:S01]  /*4760*/  ISETP.GE.AND P0, PT, R2, R25, PT ;  /* 0x000000190200720c */ /* 0x000fe20003f06270 */
[----:B------:R-:W-:-:S12]  /*4770*/  BSSY.RECONVERGENT B3, `(.L_x_3346) ;  /* 0x0000256000037945 */ /* 0x000fd80003800200 */
[----:B------:R-:W-:Y:S05]  /*4780*/  @P0 BRA `(.L_x_3347) ;  /* 0x0000002400500947 */ /* 0x000fea0003800000 */
        /* <DEDUP_REMOVED lines=21> */
[----:B------:R-:W-:-:S04]  /*48e0*/  @P0 FADD.FTZ R0, R19, R6 ;  /* 0x0000000613000221 */ /* 0x000fc80000010000 */
[----:B------:R-:W-:Y:S01]  /*48f0*/  @P0 IMAD.MOV.U32 R10, RZ, RZ, R0 ;  /* 0x000000ffff0a0224 */ /* 0x000fe200078e0000 */
[----:B------:R-:W-:Y:S06]  /*4900*/  BRA `(.L_x_3350) ;  /* 0x0000002000e87947 */ /* 0x000fec0003800000 */
.L_x_3349:
        /* <DEDUP_REMOVED lines=11> */
[----:B------:R-:W-:Y:S02]  /*49c0*/  BSSY.RECONVERGENT B5, `(.L_x_3354) ;  /* 0x0000020000057945 */ /* 0x000fe40003800200 */
[----:B------:R-:W-:Y:S01]  /*49d0*/  FADD.FTZ R5, |R5|, -RZ ;  /* 0x800000ff05057221 */ /* 0x000fe20000010200 */
[----:B------:R-:W-:-:S05]  /*49e0*/  FADD.FTZ R6, |R6|, -RZ ;  /* 0x800000ff06067221 */ /* 0x000fca0000010200 */
[CC--:B------:R-:W-:Y:S02]  /*49f0*/  VIMNMX R7, PT, PT, R5.reuse, R6.reuse, !PT ;  /* 0x0000000605077248 */ /* 0x0c0fe40007fe0100 */
[----:B------:R-:W-:Y:S02]  /*4a00*/  VIMNMX R5, PT, PT, R5, R6, PT ;  /* 0x0000000605057248 */ /* 0x000fe40003fe0100 */
[----:B------:R-:W-:Y:S02]  /*4a10*/  LOP3.LUT R8, R7, 0xfe000000, RZ, 0xc0, !PT ;  /* 0xfe00000007087812 */ /* 0x000fe400078ec0ff */
[----:B------:R-:W-:Y:S02]  /*4a20*/  FSETP.NEU.FTZ.AND P0, PT, R5, RZ, PT ;  /* 0x000000ff0500720b */ /* 0x000fe40003f1d000 */
[C---:B------:R-:W-:Y:S02]  /*4a30*/  LOP3.LUT R6, R8.reuse, 0x7e800000, RZ, 0x3c, !PT ;  /* 0x7e80000008067812 */ /* 0x040fe400078e3cff */
[----:B------:R-:W-:-:S03]  /*4a40*/  LOP3.LUT R8, R8, 0x800000, RZ, 0xfc, !PT ;  /* 0x0080000008087812 */ /* 0x000fc600078efcff */
[-C--:B------:R-:W-:Y:S01]  /*4a50*/  FMUL.FTZ R10, R5, R6.reuse ;  /* 0x00000006050a7220 */ /* 0x080fe20000410000 */
[----:B------:R-:W-:-:S03]  /*4a60*/  FMUL.FTZ R6, R7, R6 ;  /* 0x0000000607067220 */ /* 0x000fc60000410000 */
[----:B------:R-:W-:Y:S01]  /*4a70*/  FMUL.FTZ R13, R10, R10 ;  /* 0x0000000a0a0d7220 */ /* 0x000fe20000410000 */
[----:B------:R-:W-:-:S03]  /*4a80*/  MOV R10, 0x3f800000 ;  /* 0x3f800000000a7802 */ /* 0x000fc60000000f00 */
[----:B------:R-:W-:Y:S02]  /*4a90*/  FFMA.FTZ R13, R6, R6, R13 ;  /* 0x00000006060d7223 */ /* 0x000fe4000001000d */
[----:B------:R-:W-:Y:S08]  /*4aa0*/  MUFU.RCP R6, R11 ;  /* 0x0000000b00067308 */ /* 0x000ff00000001000 */
        /* <DEDUP_REMOVED lines=11> */
[----:B0-----:R-:W-:Y:S01]  /*4b60*/  FFMA.FTZ R10, R7, 0.69314718246459960938, R10 ;  /* 0x3f317218070a7823 */ /* 0x001fe2000001000a */
[----:B-1----:R-:W-:Y:S06]  /*4b70*/  @!P0 BRA `(.L_x_3355) ;  /* 0x0000000000108947 */ /* 0x002fec0003800000 */
[----:B------:R-:W-:Y:S01]  /*4b80*/  IMAD.MOV.U32 R7, RZ, RZ, R11 ;  /* 0x000000ffff077224 */ /* 0x000fe200078e000b */
[----:B------:R-:W-:-:S07]  /*4b90*/  MOV R5, 0x4bb0 ;  /* 0x00004bb000057802 */ /* 0x000fce0000000f00 */
[----:B------:R-:W-:Y:S05]  /*4ba0*/  CALL.REL.NOINC `($__internal_1_$__cuda_sm3x_div_rn_ftz_f32_slowpath) ;  /* 0x000000d400087944 */ /* 0x000fea0003c00000 */
[----:B------:R-:W-:-:S07]  /*4bb0*/  IMAD.MOV.U32 R5, RZ, RZ, R0 ;  /* 0x000000ffff057224 */ /* 0x000fce00078e0000 */
.L_x_3355:
[----:B------:R-:W-:Y:S05]  /*4bc0*/  BSYNC.RECONVERGENT B5 ;  /* 0x0000000000057941 */ /* 0x000fea0003800200 */
.L_x_3354:
[----:B------:R-:W-:Y:S02]  /*4bd0*/  IMAD.MOV.U32 R7, RZ, RZ, 0x3b33710b ;  /* 0x3b33710bff077424 */ /* 0x000fe400078e00ff */
[----:B------:R-:W-:Y:S01]  /*4be0*/  FMUL.FTZ R0, R5, R5 ;  /* 0x0000000505007220 */ /* 0x000fe20000410000 */
[----:B------:R-:W-:Y:S02]  /*4bf0*/  ISETP.GE.AND P0, PT, R19, RZ, PT ;  /* 0x000000ff1300720c */ /* 0x000fe40003f06270 */
[----:B------:R-:W-:Y:S01]  /*4c00*/  FSETP.NEU.FTZ.AND P3, PT, R9, |R18|, PT ;  /* 0x400000120900720b */ /* 0x000fe20003f7d000 */
[----:B------:R-:W-:Y:S01]  /*4c10*/  FFMA.FTZ R7, R0, R7, -0.015681877732276916504 ;  /* 0xbc80774800077423 */ /* 0x000fe20000010007 */
[----:B------:R-:W-:Y:S01]  /*4c20*/  FSETP.NEU.FTZ.AND P1, PT, R11, RZ, PT ;  /* 0x000000ff0b00720b */ /* 0x000fe20003f3d000 */
[----:B------:R-:W-:Y:S02]  /*4c30*/  FADD.FTZ R9, |R18|, R9 ;  /* 0x0000000912097221 */ /* 0x000fe40000010200 */
        /* <DEDUP_REMOVED lines=12> */
[----:B------:R-:W-:-:S04]  /*4d00*/  @P2 FADD.FTZ R0, -R0, -RZ ;  /* 0x800000ff00002221 */ /* 0x000fc80000010100 */
        /* <DEDUP_REMOVED lines=8> */
.L_x_3353:
[----:B------:R-:W-:Y:S02]  /*4d90*/  FSETP.GT.FTZ.AND P1, PT, R11, 2.30584300921369395200e+18, PT ;  /* 0x5e0000000b00780b */ /* 0x000fe40003f34000 */
[----:B------:R-:W-:-:S13]  /*4da0*/  FSETP.GEU.FTZ.AND P0, PT, R0, 1.084202172485504434e-19, PT ;  /* 0x200000000000780b */ /* 0x000fda0003f1e000 */
[----:B------:R-:W-:Y:S05]  /*4db0*/  @P0 BRA !P1, `(.L_x_3357) ;  /* 0x0000000000e80947 */ /* 0x000fea0004800000 */
[CC--:B------:R-:W-:Y:S01]  /*4dc0*/  VIMNMX R5, PT, PT, R6.reuse, R9.reuse, !PT ;  /* 0x0000000906057248 */ /* 0x0c0fe20007fe0100 */
[----:B------:R-:W-:Y:S01]  /*4dd0*/  BSSY.RECONVERGENT B5, `(.L_x_3358) ;  /* 0x000001c000057945 */ /* 0x000fe20003800200 */
[----:B------:R-:W-:Y:S02]  /*4de0*/  VIMNMX R6, PT, PT, R6, R9, PT ;  /* 0x0000000906067248 */ /* 0x000fe40003fe0100 */
[----:B------:R-:W-:Y:S02]  /*4df0*/  LOP3.LUT R7, R5, 0xfe000000, RZ, 0xc0, !PT ;  /* 0xfe00000005077812 */ /* 0x000fe400078ec0ff */
[----:B------:R-:W-:Y:S02]  /*4e00*/  FSETP.NEU.FTZ.AND P0, PT, R6, RZ, PT ;  /* 0x000000ff0600720b */ /* 0x000fe40003f1d000 */
[----:B------:R-:W-:-:S05]  /*4e10*/  LOP3.LUT R8, R7, 0x7e800000, RZ, 0x3c, !PT ;  /* 0x7e80000007087812 */ /* 0x000fca00078e3cff */
[-C--:B------:R-:W-:Y:S01]  /*4e20*/  FMUL.FTZ R10, R6, R8.reuse ;  /* 0x00000008060a7220 */ /* 0x080fe20000410000 */
[----:B------:R-:W-:-:S03]  /*4e30*/  FMUL.FTZ R8, R5, R8 ;  /* 0x0000000805087220 */ /* 0x000fc60000410000 */
[----:B------:R-:W-:Y:S02]  /*4e40*/  FMUL.FTZ R13, R10, R10 ;  /* 0x0000000a0a0d7220 */ /* 0x000fe40000410000 */
[----:B------:R-:W0:Y:S02]  /*4e50*/  MUFU.RCP R10, R11 ;  /* 0x0000000b000a7308 */ /* 0x000e240000001000 */
[----:B------:R-:W-:Y:S01]  /*4e60*/  FFMA.FTZ R13, R8, R8, R13 ;  /* 0x00000008080d7223 */ /* 0x000fe2000001000d */
[----:B------:R-:W-:-:S05]  /*4e70*/  LOP3.LUT R8, R7, 0x800000, RZ, 0xfc, !PT ;  /* 0x0080000007087812 */ /* 0x000fca00078efcff */
[----:B------:R-:W1:Y:S01]  /*4e80*/  MUFU.SQRT R13, R13 ;  /* 0x0000000d000d7308 */ /* 0x000e620000002000 */
[----:B0-----:R-:W-:-:S04]  /*4e90*/  FFMA R7, -R11, R10, 1 ;  /* 0x3f8000000b077423 */ /* 0x001fc8000000010a */
[----:B------:R-:W-:Y:S01]  /*4ea0*/  FFMA R7, R10, R7, R10 ;  /* 0x000000070a077223 */ /* 0x000fe2000000000a */
[----:B-1----:R-:W-:Y:S01]  /*4eb0*/  @P0 FMUL.FTZ R5, R13, R8 ;  /* 0x000000080d050220 */ /* 0x002fe20000410000 */
[----:B------:R-:W-:Y:S02]  /*4ec0*/  FSETP.NEU.FTZ.AND P0, PT, R6, +INF , PT ;  /* 0x7f8000000600780b */ /* 0x000fe40003f1d000 */
[----:B------:R-:W-:Y:S02]  /*4ed0*/  FFMA R6, R0, R7, RZ ;  /* 0x0000000700067223 */ /* 0x000fe400000000ff */
[----:B------:R-:W-:Y:S02]  /*4ee0*/  FSEL R5, R5, +INF , P0 ;  /* 0x7f80000005057808 */ /* 0x000fe40000000000 */
[----:B------:R-:W-:-:S04]  /*4ef0*/  FFMA R8, -R11, R6, R0 ;  /* 0x000000060b087223 */ /* 0x000fc80000000100 */
[----:B------:R-:W-:Y:S01]  /*4f00*/  FFMA R6, R7, R8, R6 ;  /* 0x0000000807067223 */ /* 0x000fe20000000006 */
[----:B------:R-:W0:Y:S08]  /*4f10*/  MUFU.LG2 R5, R5 ;  /* 0x0000000500057308 */ /* 0x000e300000000c00 */
[----:B------:R-:W1:Y:S01]  /*4f20*/  FCHK P0, R0, R11 ;  /* 0x0000000b00007302 */ /* 0x000e620000000000 */
[----:B0-----:R-:W-:Y:S01]  /*4f30*/  FMUL.FTZ R10, R5, 0.69314718246459960938 ;  /* 0x3f317218050a7820 */ /* 0x001fe20000410000 */
[----:B-1----:R-:W-:Y:S06]  /*4f40*/  @!P0 BRA `(.L_x_3359) ;  /* 0x0000000000108947 */ /* 0x002fec0003800000 */
[----:B------:R-:W-:Y:S01]  /*4f50*/  IMAD.MOV.U32 R7, RZ, RZ, R11 ;  /* 0x000000ffff077224 */ /* 0x000fe200078e000b */
[----:B------:R-:W-:-:S07]  /*4f60*/  MOV R5, 0x4f80 ;  /* 0x00004f8000057802 */ /* 0x000fce0000000f00 */
[----:B------:R-:W-:Y:S05]  /*4f70*/  CALL.REL.NOINC `($__internal_1_$__cuda_sm3x_div_rn_ftz_f32_slowpath) ;  /* 0x000000d000147944 */ /* 0x000fea0003c00000 */
[----:B------:R-:W-:-:S07]  /*4f80*/  IMAD.MOV.U32 R6, RZ, RZ, R0 ;  /* 0x000000ffff067224 */ /* 0x000fce00078e0000 */
.L_x_3359:
[----:B------:R-:W-:Y:S05]  /*4f90*/  BSYNC.RECONVERGENT B5 ;  /* 0x0000000000057941 */ /* 0x000fea0003800200 */
.L_x_3358:
[----:B------:R-:W-:Y:S01]  /*4fa0*/  MOV R5, 0x3b33710b ;  /* 0x3b33710b00057802 */ /* 0x000fe20000000f00 */
[----:B------:R-:W-:Y:S01]  /*4fb0*/  FMUL.FTZ R0, R6, R6 ;  /* 0x0000000606007220 */ /* 0x000fe20000410000 */
[----:B------:R-:W-:Y:S01]  /*4fc0*/  IMAD.MOV.U32 R8, RZ, RZ, 0x3f6ee581 ;  /* 0x3f6ee581ff087424 */ /* 0x000fe200078e00ff */
[----:B------:R-:W-:Y:S02]  /*4fd0*/  ISETP.GE.AND P0, PT, R19, RZ, PT ;  /* 0x000000ff1300720c */ /* 0x000fe40003f06270 */
[C---:B------:R-:W-:Y:S01]  /*4fe0*/  FFMA.FTZ R5, R0.reuse, R5, -0.015681877732276916504 ;  /* 0xbc80774800057423 */ /* 0x040fe20000010005 */
        /* <DEDUP_REMOVED lines=9> */
[----:B------:R-:W-:Y:S01]  /*5080*/  FFMA.FTZ R5, R5, R6, R6 ;  /* 0x0000000605057223 */ /* 0x000fe20000010006 */
[----:B------:R-:W-:-:S03]  /*5090*/  FSEL R6, R8, 1.8663789033889770508, !P2 ;  /* 0x3feee58108067808 */ /* 0x000fc60005000000 */
[----:B------:R-:W-:-:S05]  /*50a0*/  FFMA.FTZ R0, R8, 1.6832555532455444336, -R5 ;  /* 0x3fd774eb08007823 */ /* 0x000fca0000010805 */
[----:B------:R-:W-:Y:S01]  /*50b0*/  FSEL R7, R0, R5, !P2 ;  /* 0x0000000500077208 */ /* 0x000fe20005000000 */
[----:B------:R-:W-:Y:S01]  /*50c0*/  @P2 FADD.FTZ R5, -R5, -RZ ;  /* 0x800000ff05052221 */ /* 0x000fe20000010100 */
[----:B------:R-:W-:-:S03]  /*50d0*/  IMAD.MOV.U32 R0, RZ, RZ, 0x4016cbe4 ;  /* 0x4016cbe4ff007424 */ /* 0x000fc600078e00ff */
[----:B------:R-:W-:Y:S02]  /*50e0*/  @!P0 FFMA.FTZ R7, R6, 1.6832555532455444336, R5 ;  /* 0x3fd774eb06078823 */ /* 0x000fe40000010005 */
[----:B------:R-:W-:Y:S01]  /*50f0*/  @!P3 FSEL R7, R0, 0.78539818525314331055, !P0 ;  /* 0x3f490fdb0007b808 */ /* 0x000fe20004000000 */
[----:B------:R-:W-:Y:S01]  /*5100*/  FADD.FTZ R0, |R18|, R9 ;  /* 0x0000000912007221 */ /* 0x000fe20000010200 */
[----:B------:R-:W-:-:S04]  /*5110*/  @!P1 FSEL R7, RZ, 3.1415927410125732422, P0 ;  /* 0x40490fdbff079808 */ /* 0x000fc80000000000 */
[----:B------:R-:W-:Y:S02]  /*5120*/  FSETP.NAN.FTZ.AND P0, PT, |R0|, |R0|, PT ;  /* 0x400000000000720b */ /* 0x000fe40003f18200 */
[----:B------:R-:W-:-:S04]  /*5130*/  LOP3.LUT R7, R7, 0x80000000, R18, 0xb8, !PT ;  /* 0x8000000007077812 */ /* 0x000fc800078eb812 */
[----:B------:R-:W-:Y:S01]  /*5140*/  FSEL R0, R0, R7, P0 ;  /* 0x0000000700007208 */ /* 0x000fe20000000000 */
[----:B------:R-:W-:Y:S06]  /*5150*/  BRA `(.L_x_3356) ;  /* 0x0000000000b47947 */ /* 0x000fec0003800000 */
.L_x_3357:
        /* <DEDUP_REMOVED lines=15> */
[----:B------:R-:W-:Y:S05]  /*5250*/  CALL.REL.NOINC `($__internal_1_$__cuda_sm3x_div_rn_ftz_f32_slowpath) ;  /* 0x000000cc005c7944 */ /* 0x000fea0003c00000 */
[----:B------:R-:W-:-:S07]  /*5260*/  MOV R5, R0 ;  /* 0x0000000000057202 */ /* 0x000fce0000000f00 */
.L_x_3361:
[----:B------:R-:W-:Y:S05]  /*5270*/  BSYNC.RECONVERGENT B5 ;  /* 0x0000000000057941 */ /* 0x000fea0003800200 */
.L_x_3360:
        /* <DEDUP_REMOVED lines=15> */
[C---:B------:R-:W-:Y:S01]  /*5370*/  FFMA.FTZ R5, R7.reuse, 1.6832555532455444336, -R0 ;  /* 0x3fd774eb07057823 */ /* 0x040fe20000010800 */
[----:B------:R-:W-:-:S04]  /*5380*/  FSEL R7, R7, 1.8663789033889770508, !P2 ;  /* 0x3feee58107077808 */ /* 0x000fc80005000000 */
[----:B------:R-:W-:Y:S01]  /*5390*/  FSEL R5, R5, R0, !P2 ;  /* 0x0000000005057208 */ /* 0x000fe20005000000 */
[----:B------:R-:W-:-:S04]  /*53a0*/  @P2 FADD.FTZ R0, -R0, -RZ ;  /* 0x800000ff00002221 */ /* 0x000fc80000010100 */
[----:B------:R-:W-:Y:S01]  /*53b0*/  @!P0 FFMA.FTZ R5, R7, 1.6832555532455444336, R0 ;  /* 0x3fd774eb07058823 */ /* 0x000fe20000010000 */
[----:B------:R-:W-:-:S05]  /*53c0*/  IMAD.MOV.U32 R0, RZ, RZ, 0x4016cbe4 ;  /* 0x4016cbe4ff007424 */ /* 0x000fca00078e00ff */
[----:B------:R-:W-:Y:S01]  /*53d0*/  @!P3 FSEL R5, R0, 0.78539818525314331055, !P0 ;  /* 0x3f490fdb0005b808 */ /* 0x000fe20004000000 */
[----:B------:R-:W-:Y:S01]  /*53e0*/  FADD.FTZ R0, |R18|, R9 ;  /* 0x0000000912007221 */ /* 0x000fe20000010200 */
[----:B------:R-:W-:-:S04]  /*53f0*/  @!P1 FSEL R5, RZ, 3.1415927410125732422, P0 ;  /* 0x40490fdbff059808 */ /* 0x000fc80000000000 */
[----:B------:R-:W-:Y:S02]  /*5400*/  FSETP.NAN.FTZ.AND P0, PT, |R0|, |R0|, PT ;  /* 0x400000000000720b */ /* 0x000fe40003f18200 */
[----:B------:R-:W-:-:S04]  /*5410*/  LOP3.LUT R5, R5, 0x80000000, R18, 0xb8, !PT ;  /* 0x8000000005057812 */ /* 0x000fc800078eb812 */
[----:B------:R-:W-:-:S07]  /*5420*/  FSEL R0, R0, R5, P0 ;  /* 0x0000000500007208 */ /* 0x000fce0000000000 */
.L_x_3356:
[----:B------:R-:W-:Y:S05]  /*5430*/  BSYNC.RECONVERGENT B4 ;  /* 0x0000000000047941 */ /* 0x000fea0003800200 */
.L_x_3352:
[----:B------:R-:W-:Y:S01]  /*5440*/  ISETP.GE.AND P0, PT, R18, RZ, PT ;  /* 0x000000ff1200720c */ /* 0x000fe20003f06270 */
[----:B------:R-:W-:Y:S01]  /*5450*/  FADD.FTZ R10, R10, 0.69314718246459960938 ;  /* 0x3f3172180a0a7421 */ /* 0x000fe20000010000 */
[----:B------:R-:W-:-:S11]  /*5460*/  FADD.FTZ R0, |R0|, -RZ ;  /* 0x800000ff00007221 */ /* 0x000fd60000010200 */
[----:B------:R-:W-:Y:S01]  /*5470*/  @P0 FADD.FTZ R10, -R10, -RZ ;  /* 0x800000ff0a0a0221 */ /* 0x000fe20000010100 */
[----:B------:R-:W-:Y:S06]  /*5480*/  BRA `(.L_x_3350) ;  /* 0x0000001800087947 */ /* 0x000fec0003800000 */
.L_x_3351:
[----:B------:R-:W-:Y:S02]  /*5490*/  FSETP.NEU.FTZ.AND P0, PT, R19, 1, PT ;  /* 0x3f8000001300780b */ /* 0x000fe40003f1d000 */
[----:B------:R-:W-:-:S04]  /*54a0*/  FSETP.NEU.FTZ.AND P1, PT, R18, RZ, PT ;  /* 0x000000ff1200720b */ /* 0x000fc80003f3d000 */
[----:B------:R-:W-:-:S13]  /*54b0*/  PLOP3.LUT P0, PT, P0, P1, PT, 0xf8, 0x8f ;  /* 0x00000000008f781c */ /* 0x000fda0000703f70 */
[----:B------:R-:W-:Y:S01]  /*54c0*/  @!P0 FADD.FTZ R10, -R18, -RZ ;  /* 0x800000ff120a8221 */ /* 0x000fe20000010100 */
[----:B------:R-:W-:Y:S01]  /*54d0*/  @!P0 MOV R0, RZ ;  /* 0x000000ff00008202 */ /* 0x000fe20000000f00 */
        /* <DEDUP_REMOVED lines=9> */
[----:B------:R-:W-:Y:S01]  /*5570*/  FADD.FTZ R0, R9, -1 ;  /* 0xbf80000009007421 */ /* 0x000fe20000010000 */
[----:B------:R-:W-:Y:S01]  /*5580*/  FADD.FTZ R13, |R6|, -RZ ;  /* 0x800000ff060d7221 */ /* 0x000fe20000010200 */
[----:B------:R-:W-:Y:S01]  /*5590*/  BSSY.RECONVERGENT B0, `(.L_x_3362) ;  /* 0x0000095000007945 */ /* 0x000fe20003800200 */
[----:B------:R-:W-:Y:S01]  /*55a0*/  FADD.FTZ R12, |R5|, -RZ ;  /* 0x800000ff050c7221 */ /* 0x000fe20000010200 */
[----:B------:R-:W-:-:S04]  /*55b0*/  FADD.FTZ R16, |R0|, -RZ ;  /* 0x800000ff00107221 */ /* 0x000fc80000010200 */
[C---:B------:R-:W-:Y:S02]  /*55c0*/  VIMNMX R8, PT, PT, R13.reuse, R12, !PT ;  /* 0x0000000c0d087248 */ /* 0x040fe40007fe0100 */
[C---:B------:R-:W-:Y:S02]  /*55d0*/  VIMNMX R7, PT, PT, R13.reuse, R16, !PT ;  /* 0x000000100d077248 */ /* 0x040fe40007fe0100 */
[----:B------:R-:W-:Y:S02]  /*55e0*/  VIMNMX R11, PT, PT, R13, R12, PT ;  /* 0x0000000c0d0b7248 */ /* 0x000fe40003fe0100 */
[----:B------:R-:W-:Y:S02]  /*55f0*/  LOP3.LUT R10, R8, 0xfe000000, RZ, 0xc0, !PT ;  /* 0xfe000000080a7812 */ /* 0x000fe400078ec0ff */
[----:B------:R-:W-:Y:S02]  /*5600*/  LOP3.LUT R12, R7, 0xfe000000, RZ, 0xc0, !PT ;  /* 0xfe000000070c7812 */ /* 0x000fe400078ec0ff */
[----:B------:R-:W-:-:S02]  /*5610*/  VIMNMX R13, PT, PT, R13, R16, PT ;  /* 0x000000100d0d7248 */ /* 0x000fc40003fe0100 */
[----:B------:R-:W-:Y:S02]  /*5620*/  LOP3.LUT R14, R10, 0x7e800000, RZ, 0x3c, !PT ;  /* 0x7e8000000a0e7812 */ /* 0x000fe400078e3cff */
[----:B------:R-:W-:Y:S02]  /*5630*/  LOP3.LUT R16, R12, 0x7e800000, RZ, 0x3c, !PT ;  /* 0x7e8000000c107812 */ /* 0x000fe400078e3cff */
[C---:B------:R-:W-:Y:S01]  /*5640*/  FSETP.NEU.FTZ.AND P0, PT, R11.reuse, RZ, PT ;  /* 0x000000ff0b00720b */ /* 0x040fe20003f1d000 */
[-C--:B------:R-:W-:Y:S01]  /*5650*/  FMUL.FTZ R15, R11, R14.reuse ;  /* 0x0000000e0b0f7220 */ /* 0x080fe20000410000 */
[----:B------:R-:W-:Y:S01]  /*5660*/  FMUL.FTZ R14, R8, R14 ;  /* 0x0000000e080e7220 */ /* 0x000fe20000410000 */
[-C--:B------:R-:W-:Y:S01]  /*5670*/  FMUL.FTZ R20, R13, R16.reuse ;  /* 0x000000100d147220 */ /* 0x080fe20000410000 */
[----:B------:R-:W-:Y:S01]  /*5680*/  FMUL.FTZ R16, R7, R16 ;  /* 0x0000001007107220 */ /* 0x000fe20000410000 */
[----:B------:R-:W-:Y:S01]  /*5690*/  FMUL.FTZ R15, R15, R15 ;  /* 0x0000000f0f0f7220 */ /* 0x000fe20000410000 */
[----:B------:R-:W-:Y:S01]  /*56a0*/  FSETP.NEU.FTZ.AND P2, PT, R13, RZ, PT ;  /* 0x000000ff0d00720b */ /* 0x000fe20003f5d000 */
[----:B------:R-:W-:Y:S01]  /*56b0*/  FMUL.FTZ R21, R20, R20 ;  /* 0x0000001414157220 */ /* 0x000fe20000410000 */
[----:B------:R-:W-:Y:S01]  /*56c0*/  LOP3.LUT R10, R10, 0x800000, RZ, 0xfc, !PT ;  /* 0x008000000a0a7812 */ /* 0x000fe200078efcff */
[----:B------:R-:W-:Y:S01]  /*56d0*/  FFMA.FTZ R15, R14, R14, R15 ;  /* 0x0000000e0e0f7223 */ /* 0x000fe2000001000f */
[----:B------:R-:W-:Y:S01]  /*56e0*/  LOP3.LUT R12, R12, 0x800000, RZ, 0xfc, !PT ;  /* 0x008000000c0c7812 */ /* 0x000fe200078efcff */
[----:B------:R-:W-:Y:S01]  /*56f0*/  FFMA.FTZ R21, R16, R16, R21 ;  /* 0x0000001010157223 */ /* 0x000fe20000010015 */
[----:B------:R-:W-:-:S03]  /*5700*/  FSETP.NEU.FTZ.AND P1, PT, R11, +INF , PT ;  /* 0x7f8000000b00780b */ /* 0x000fc60003f3d000 */
        /* <DEDUP_REMOVED lines=17> */
[----:B-1----:R-:W-:-:S05]  /*5820*/  FMUL.FTZ R11, |R0|, 1.1920928955078125e-07 ;  /* 0x34000000000b7820 */ /* 0x002fca0000410200 */
        /* <DEDUP_REMOVED lines=15> */
[----:B------:R-:W-:-:S04]  /*5920*/  @!P0 FMUL.FTZ R11, |R18|, 0.5 ;  /* 0x3f000000120b8820 */ /* 0x000fc80000410200 */
[----:B------:R-:W1:Y:S02]  /*5930*/  @P0 MUFU.RCP R14, R14 ;  /* 0x0000000e000e0308 */ /* 0x000e640000001000 */
[----:B-1----:R-:W-:-:S07]  /*5940*/  @P0 FMUL.FTZ.D2 R11, R13, R14 ;  /* 0x0000000e0d0b0220 */ /* 0x002fce0000310000 */
.L_x_3367:
[----:B------:R-:W-:Y:S05]  /*5950*/  BSYNC.RECONVERGENT B1 ;  /* 0x0000000000017941 */ /* 0x000fea0003800200 */
.L_x_3366:
[----:B------:R-:W-:Y:S04]  /*5960*/  BSSY.RECONVERGENT B1, `(.L_x_3368) ;  /* 0x0000008000017945 */ /* 0x000fe80003800200 */
[----:B------:R-:W-:Y:S05]  /*5970*/  @!P1 BRA `(.L_x_3369) ;  /* 0x0000000000189947 */ /* 0x000fea0003800000 */
[----:B------:R-:W-:-:S13]  /*5980*/  FSETP.NEU.FTZ.AND P0, PT, R16, RZ, PT ;  /* 0x000000ff1000720b */ /* 0x000fda0003f1d000 */
[----:B------:R-:W-:Y:S01]  /*5990*/  @P0 FADD.FTZ R16, R7, R16 ;  /* 0x0000001007100221 */ /* 0x000fe20000010000 */
[C---:B------:R-:W-:Y:S01]  /*59a0*/  @P0 FMUL.FTZ R13, R18.reuse, R18 ;  /* 0x00000012120d0220 */ /* 0x040fe20000410000 */
[----:B------:R-:W-:-:S04]  /*59b0*/  @!P0 FMUL.FTZ R20, |R18|, 0.5 ;  /* 0x3f00000012148820 */ /* 0x000fc80000410200 */
[----:B------:R-:W1:Y:S02]  /*59c0*/  @P0 MUFU.RCP R16, R16 ;  /* 0x0000001000100308 */ /* 0x000e640000001000 */
[----:B-1----:R-:W-:-:S07]  /*59d0*/  @P0 FMUL.FTZ.D2 R20, R13, R16 ;  /* 0x000000100d140220 */ /* 0x002fce0000310000 */
.L_x_3369:
[----:B------:R-:W-:Y:S05]  /*59e0*/  BSYNC.RECONVERGENT B1 ;  /* 0x0000000000017941 */ /* 0x000fea0003800200 */
.L_x_3368:
[----:B------:R-:W-:Y:S01]  /*59f0*/  FADD.FTZ R11, R20, R11 ;  /* 0x0000000b140b7221 */ /* 0x000fe20000010000 */
[----:B------:R-:W-:Y:S02]  /*5a00*/  IMAD.MOV.U32 R16, RZ, RZ, 0x3f800000 ;  /* 0x3f800000ff107424 */ /* 0x000fe400078e00ff */
[----:B------:R-:W-:Y:S02]  /*5a10*/  HFMA2 R20, -RZ, RZ, 1.3056640625, -1.8671875 ;  /* 0x3d39bf78ff147431 */ /* 0x000fe400000001ff */
[----:B------:R-:W-:-:S04]  /*5a20*/  FMUL.FTZ R14, R11, R10 ;  /* 0x0000000a0b0e7220 */ /* 0x000fc80000410000 */
[----:B------:R-:W1:Y:S02]  /*5a30*/  MUFU.SQRT R10, R14 ;  /* 0x0000000e000a7308 */ /* 0x000e640000002000 */
[----:B-1----:R-:W-:-:S04]  /*5a40*/  FADD.FTZ R10, R11, R10 ;  /* 0x0000000a0b0a7221 */ /* 0x002fc80000010000 */
[C---:B------:R-:W-:Y:S01]  /*5a50*/  FADD.FTZ.RZ R11, R10.reuse, 1 ;  /* 0x3f8000000a0b7421 */ /* 0x040fe2000001c000 */
[----:B------:R-:W-:-:S03]  /*5a60*/  ISETP.GE.U32.AND P0, PT, R10, 0x7f800000, PT ;  /* 0x7f8000000a00780c */ /* 0x000fc60003f06070 */
[----:B------:R-:W-:-:S05]  /*5a70*/  VIADD R11, R11, 0xc0c00000 ;  /* 0xc0c000000b0b7836 */ /* 0x000fca0000000000 */
        /* <DEDUP_REMOVED lines=25> */
.L_x_3365:
        /* <DEDUP_REMOVED lines=8> */
[----:B------:R-:W-:Y:S01]  /*5c90*/  MOV R16, 0x3f800000 ;  /* 0x3f80000000107802 */ /* 0x000fe20000000f00 */
[----:B------:R-:W-:Y:S02]  /*5ca0*/  IMAD.MOV.U32 R20, RZ, RZ, 0x3d39bf78 ;  /* 0x3d39bf78ff147424 */ /* 0x000fe400078e00ff */
        /* <DEDUP_REMOVED lines=30> */
.L_x_3363:
[----:B------:R-:W-:-:S04]  /*5e90*/  FFMA.FTZ R10, R12, R12, -1 ;  /* 0xbf8000000c0a7423 */ /* 0x000fc8000001000c */
[----:B------:R-:W0:Y:S02]  /*5ea0*/  MUFU.SQRT R11, R10 ;  /* 0x0000000a000b7308 */ /* 0x000e240000002000 */
[----:B0-----:R-:W-:-:S06]  /*5eb0*/  FADD.FTZ R13, R12, R11 ;  /* 0x0000000b0c0d7221 */ /* 0x001fcc0000010000 */
[----:B------:R-:W0:Y:S02]  /*5ec0*/  MUFU.LG2 R13, R13 ;  /* 0x0000000d000d7308 */ /* 0x000e240000000c00 */
[----:B0-----:R-:W-:-:S07]  /*5ed0*/  FMUL.FTZ R11, R13, 0.69314718246459960938 ;  /* 0x3f3172180d0b7820 */ /* 0x001fce0000410000 */
.L_x_3364:
[----:B------:R-:W-:Y:S05]  /*5ee0*/  BSYNC.RECONVERGENT B0 ;  /* 0x0000000000007941 */ /* 0x000fea0003800200 */
.L_x_3362:
[----:B------:R-:W-:Y:S01]  /*5ef0*/  FSETP.GEU.FTZ.AND P0, PT, R9, 4.336808689942017736e-19, PT ;  /* 0x210000000900780b */ /* 0x000fe20003f1e000 */
[----:B------:R-:W-:Y:S04]  /*5f00*/  BSSY.RECONVERGENT B4, `(.L_x_3370) ;  /* 0x00000d8000047945 */ /* 0x000fe80003800200 */
[----:B------:R-:W-:Y:S01]  /*5f10*/  BSSY.RELIABLE B0, `(.L_x_3371) ;  /* 0x000003b000007945 */ /* 0x000fe20003800100 */
[----:B-1----:R-:W-:-:S07]  /*5f20*/  IMAD.MOV.U32 R10, RZ, RZ, R11 ;  /* 0x000000ffff0a7224 */ /* 0x002fce00078e000b */
[----:B------:R-:W-:Y:S01]  /*5f30*/  @!P0 FMUL.FTZ R9, R9, 16777216 ;  /* 0x4b80000009098820 */ /* 0x000fe20000410000 */
[----:B------:R-:W-:Y:S01]  /*5f40*/  @!P0 FMUL.FTZ R11, R12, 16777216 ;  /* 0x4b8000000c0b8820 */ /* 0x000fe20000410000 */
[----:B------:R-:W-:Y:S06]  /*5f50*/  @!P0 BRA `(.L_x_3372) ;  /* 0x0000000000d88947 */ /* 0x000fec0003800000 */
[----:B------:R-:W1:Y:S02]  /*5f60*/  MUFU.RCP R14, R12 ;  /* 0x0000000c000e7308 */ /* 0x000e640000001000 */
[----:B-1----:R-:W-:-:S05]  /*5f70*/  FMUL.FTZ R11, R9, R14 ;  /* 0x0000000e090b7220 */ /* 0x002fca0000410000 */
        /* <DEDUP_REMOVED lines=9> */
[----:B------:R-:W-:Y:S02]  /*6010*/  @!P0 IMAD.MOV.U32 R9, RZ, RZ, 0x3f800000 ;  /* 0x3f800000ff098424 */ /* 0x000fe400078e00ff */
        /* <DEDUP_REMOVED lines=25> */
.L_x_3377:
[----:B------:R-:W-:Y:S05]  /*61b0*/  BSYNC.RECONVERGENT B5 ;  /* 0x0000000000057941 */ /* 0x000fea0003800200 */
.L_x_3376:
[----:B------:R-:W-:-:S04]  /*61c0*/  FADD.FTZ R5, R6, R5 ;  /* 0x0000000506057221 */ /* 0x000fc80000010000 */
[----:B------:R-:W-:-:S04]  /*61d0*/  FMUL.FTZ R5, R5, R12 ;  /* 0x0000000c05057220 */ /* 0x000fc80000410000 */
[----:B------:R2:W3:Y:S01]  /*61e0*/  MUFU.SQRT R11, R5 ;  /* 0x00000005000b7308 */ /* 0x0004e20000002000 */
[----:B------:R-:W-:Y:S05]  /*61f0*/  BRA `(.L_x_3374) ;  /* 0x00000000002c7947 */ /* 0x000fea0003800000 */
.L_x_3375:
[----:B------:R-:W-:-:S13]  /*6200*/  FSETP.GT.FTZ.AND P0, PT, R9, 1, PT ;  /* 0x3f8000000900780b */ /* 0x000fda0003f14000 */
[----:B------:R-:W-:Y:S01]  /*6210*/  @P0 FMUL.FTZ R6, R5, R0 ;  /* 0x0000000005060220 */ /* 0x000fe20000410000 */
[----:B------:R-:W-:-:S04]  /*6220*/  @P0 FMUL.FTZ R0, |R18|, 2.81474976710656000000e+14 ;  /* 0x5780000012000820 */ /* 0x000fc80000410200 */
[C---:B------:R-:W-:Y:S01]  /*6230*/  @P0 FMUL.FTZ R0, R9.reuse, R0 ;  /* 0x0000000009000220 */ /* 0x040fe20000410000 */
[----:B------:R-:W0:Y:S01]  /*6240*/  @P0 MUFU.SQRT R6, R6 ;  /* 0x0000000600060308 */ /* 0x000e220000002000 */
[----:B------:R-:W-:-:S04]  /*6250*/  @P0 FMUL.FTZ R9, R9, 2.81474976710656000000e+14 ;  /* 0x5780000009090820 */ /* 0x000fc80000410000 */
[----:B------:R-:W-:-:S04]  /*6260*/  @!P0 FADD.FTZ R8, -R9, 1 ;  /* 0x3f80000009088421 */ /* 0x000fc80000010100 */
[----:B------:R-:W-:Y:S01]  /*6270*/  @!P0 FMUL.FTZ R8, R5, R8 ;  /* 0x0000000805088220 */ /* 0x000fe20000410000 */
[----:B0-----:R-:W0:Y:S02]  /*6280*/  @P0 MUFU.RCP R11, R6 ;  /* 0x00000006000b0308 */ /* 0x001e240000001000 */
[----:B0-----:R-:W-:-:S06]  /*6290*/  @P0 FMUL.FTZ R11, R0, R11 ;  /* 0x0000000b000b0220 */ /* 0x001fcc0000410000 */
[----:B------:R0:W1:Y:S02]  /*62a0*/  @!P0 MUFU.SQRT R11, R8 ;  /* 0x00000008000b8308 */ /* 0x0000640000002000 */
.L_x_3374:
[----:B------:R-:W-:Y:S05]  /*62b0*/  BSYNC.RECONVERGENT B1 ;  /* 0x0000000000017941 */ /* 0x000fea0003800200 */
.L_x_3372:
[----:B------:R-:W-:Y:S05]  /*62c0*/  BSYNC.RELIABLE B0 ;  /* 0x0000000000007941 */ /* 0x000fea0003800100 */
.L_x_3371:
[----:B------:R-:W-:-:S13]  /*62d0*/  ISETP.GE.AND P0, PT, R19, RZ, PT ;  /* 0x000000ff1300720c */ /* 0x000fda0003f06270 */
[----:B------:R-:W-:Y:S05]  /*62e0*/  @!P0 BRA `(.L_x_3378) ;  /* 0x0000000000bc8947 */ /* 0x000fea0003800000 */
[----:B------:R-:W-:Y:S01]  /*62f0*/  FADD.FTZ R0, |R9|, -RZ ;  /* 0x800000ff09007221 */ /* 0x000fe20000010200 */
[C---:B-123--:R-:W-:Y:S01]  /*6300*/  FADD.FTZ R5, |R11|.reuse, -RZ ;  /* 0x800000ff0b057221 */ /* 0x04efe20000010200 */
[----:B------:R-:W-:Y:S01]  /*6310*/  FSETP.GT.FTZ.AND P2, PT, |R11|, |R9|, PT ;  /* 0x400000090b00720b */ /* 0x000fe20003f54200 */
[----:B------:R-:W-:Y:S03]  /*6320*/  BSSY.RECONVERGENT B5, `(.L_x_3379) ;  /* 0x000000f000057945 */ /* 0x000fe60003800200 */
[----:B------:R-:W-:Y:S02]  /*6330*/  FSEL R12, R5, R0, P2 ;  /* 0x00000000050c7208 */ /* 0x000fe40001000000 */
[----:B------:R-:W-:Y:S02]  /*6340*/  FSEL R0, R0, R5, P2 ;  /* 0x0000000500007208 */ /* 0x000fe40001000000 */
[----:B------:R-:W0:Y:S08]  /*6350*/  MUFU.RCP R7, R12 ;  /* 0x0000000c00077308 */ /* 0x000e300000001000 */
[----:B------:R-:W1:Y:S01]  /*6360*/  FCHK P0, R0, R12 ;  /* 0x0000000c00007302 */ /* 0x000e620000000000 */
[----:B0-----:R-:W-:-:S04]  /*6370*/  FFMA R6, -R12, R7, 1 ;  /* 0x3f8000000c067423 */ /* 0x001fc80000000107 */
[----:B------:R-:W-:-:S04]  /*6380*/  FFMA R7, R7, R6, R7 ;  /* 0x0000000607077223 */ /* 0x000fc80000000007 */
[----:B------:R-:W-:-:S04]  /*6390*/  FFMA R6, R0, R7, RZ ;  /* 0x0000000700067223 */ /* 0x000fc800000000ff */
[----:B------:R-:W-:-:S04]  /*63a0*/  FFMA R5, -R12, R6, R0 ;  /* 0x000000060c057223 */ /* 0x000fc80000000100 */
[----:B------:R-:W-:Y:S01]  /*63b0*/  FFMA R5, R7, R5, R6 ;  /* 0x0000000507057223 */ /* 0x000fe20000000006 */
[----:B-1----:R-:W-:Y:S06]  /*63c0*/  @!P0 BRA `(.L_x_3380) ;  /* 0x0000000000108947 */ /* 0x002fec0003800000 */
[----:B------:R-:W-:Y:S02]  /*63d0*/  MOV R7, R12 ;  /* 0x0000000c00077202 */ /* 0x000fe40000000f00 */
[----:B------:R-:W-:-:S07]  /*63e0*/  MOV R5, 0x6400 ;  /* 0x0000640000057802 */ /* 0x000fce0000000f00 */
[----:B------:R-:W-:Y:S05]  /*63f0*/  CALL.REL.NOINC `($__internal_1_$__cuda_sm3x_div_rn_ftz_f32_slowpath) ;  /* 0x000000b800f47944 */ /* 0x000fea0003c00000 */
[----:B------:R-:W-:-:S07]  /*6400*/  IMAD.MOV.U32 R5, RZ, RZ, R0 ;  /* 0x000000ffff057224 */ /* 0x000fce00078e0000 */
.L_x_3380:
[----:B------:R-:W-:Y:S05]  /*6410*/  BSYNC.RECONVERGENT B5 ;  /* 0x0000000000057941 */ /* 0x000fea0003800200 */
.L_x_3379:
[----:B------:R-:W-:Y:S02]  /*6420*/  IMAD.MOV.U32 R7, RZ, RZ, 0x3b33710b ;  /* 0x3b33710bff077424 */ /* 0x000fe400078e00ff */
[----:B------:R-:W-:Y:S01]  /*6430*/  FMUL.FTZ R0, R5, R5 ;  /* 0x0000000505007220 */ /* 0x000fe20000410000 */
[C---:B------:R-:W-:Y:S02]  /*6440*/  ISETP.GE.AND P0, PT, R9.reuse, RZ, PT ;  /* 0x000000ff0900720c */ /* 0x040fe40003f06270 */
[----:B------:R-:W-:Y:S01]  /*6450*/  FSETP.NEU.FTZ.AND P3, PT, |R9|, |R11|, PT ;  /* 0x4000000b0900720b */ /* 0x000fe20003f7d200 */
        /* <DEDUP_REMOVED lines=12> */
[----:B------:R-:W-:-:S04]  /*6520*/  FSEL R7, R7, 1.8663789033889770508, P2 ;  /* 0x3feee58107077808 */ /* 0x000fc80001000000 */
[----:B------:R-:W-:Y:S01]  /*6530*/  FSEL R6, R5, R0, P2 ;  /* 0x0000000005067208 */ /* 0x000fe20001000000 */
[----:B------:R-:W-:-:S04]  /*6540*/  @!P2 FADD.FTZ R0, -R0, -RZ ;  /* 0x800000ff0000a221 */ /* 0x000fc80000010100 */
[----:B------:R-:W-:Y:S01]  /*6550*/  @!P0 FFMA.FTZ R6, R7, 1.6832555532455444336, R0 ;  /* 0x3fd774eb07068823 */ /* 0x000fe20000010000 */
[----:B------:R-:W-:-:S05]  /*6560*/  IMAD.MOV.U32 R0, RZ, RZ, 0x4016cbe4 ;  /* 0x4016cbe4ff007424 */ /* 0x000fca00078e00ff */
[----:B------:R-:W-:Y:S01]  /*6570*/  @!P3 FSEL R6, R0, 0.78539818525314331055, !P0 ;  /* 0x3f490fdb0006b808 */ /* 0x000fe20004000000 */
[----:B------:R-:W-:Y:S01]  /*6580*/  FADD.FTZ R0, |R11|, |R9| ;  /* 0x400000090b007221 */ /* 0x000fe20000010200 */
[----:B------:R-:W-:-:S04]  /*6590*/  @!P1 FSEL R6, RZ, 3.1415927410125732422, P0 ;  /* 0x40490fdbff069808 */ /* 0x000fc80000000000 */
[----:B------:R-:W-:Y:S02]  /*65a0*/  FSETP.NAN.FTZ.AND P0, PT, |R0|, |R0|, PT ;  /* 0x400000000000720b */ /* 0x000fe40003f18200 */
[----:B------:R-:W-:-:S04]  /*65b0*/  LOP3.LUT R11, R6, 0x80000000, R11, 0xb8, !PT ;  /* 0x80000000060b7812 */ /* 0x000fc800078eb80b */
[----:B------:R-:W-:Y:S01]  /*65c0*/  FSEL R0, R0, R11, P0 ;  /* 0x0000000b00007208 */ /* 0x000fe20000000000 */
[----:B------:R-:W-:Y:S06]  /*65d0*/  BRA `(.L_x_3381) ;  /* 0x0000000400a87947 */ /* 0x000fec0003800000 */
.L_x_3378:
[----:B------:R-:W-:Y:S01]  /*65e0*/  FADD.FTZ R9, -R9, -RZ ;  /* 0x800000ff09097221 */ /* 0x000fe20000010100 */
[----:B-1-3--:R-:W-:Y:S01]  /*65f0*/  FADD.FTZ R7, |R11|, -RZ ;  /* 0x800000ff0b077221 */ /* 0x00afe20000010200 */
[----:B------:R-:W-:Y:S02]  /*6600*/  BSSY.RECONVERGENT B5, `(.L_x_3382) ;  /* 0x0000011000057945 */ /* 0x000fe40003800200 */
[----:B------:R-:W-:Y:S01]  /*6610*/  FADD.FTZ R0, |R9|, -RZ ;  /* 0x800000ff09007221 */ /* 0x000fe20000010200 */
[----:B------:R-:W-:-:S04]  /*6620*/  FSETP.GT.FTZ.AND P2, PT, |R11|, |R9|, PT ;  /* 0x400000090b00720b */ /* 0x000fc80003f54200 */
[----:B------:R-:W-:Y:S02]  /*6630*/  FSEL R12, R7, R0, P2 ;  /* 0x00000000070c7208 */ /* 0x000fe40001000000 */
[----:B------:R-:W-:Y:S02]  /*6640*/  FSEL R0, R0, R7, P2 ;  /* 0x0000000700007208 */ /* 0x000fe40001000000 */
[----:B--2---:R-:W0:Y:S08]  /*6650*/  MUFU.RCP R5, R12 ;  /* 0x0000000c00057308 */ /* 0x004e300000001000 */
[----:B------:R-:W1:Y:S01]  /*6660*/  FCHK P0, R0, R12 ;  /* 0x0000000c00007302 */ /* 0x000e620000000000 */
[----:B0-----:R-:W-:-:S04]  /*6670*/  FFMA R6, -R12, R5, 1 ;  /* 0x3f8000000c067423 */ /* 0x001fc80000000105 */
[----:B------:R-:W-:-:S04]  /*6680*/  FFMA R5, R5, R6, R5 ;  /* 0x0000000605057223 */ /* 0x000fc80000000005 */
[----:B------:R-:W-:-:S04]  /*6690*/  FFMA R6, R0, R5, RZ ;  /* 0x0000000500067223 */ /* 0x000fc800000000ff */
[----:B------:R-:W-:-:S04]  /*66a0*/  FFMA R7, -R12, R6, R0 ;  /* 0x000000060c077223 */ /* 0x000fc80000000100 */
[----:B------:R-:W-:Y:S01]  /*66b0*/  FFMA R5, R5, R7, R6 ;  /* 0x0000000705057223 */ /* 0x000fe20000000006 */
[----:B-1----:R-:W-:Y:S06]  /*66c0*/  @!P0 BRA `(.L_x_3383) ;  /* 0x0000000000108947 */ /* 0x002fec0003800000 */
[----:B------:R-:W-:Y:S01]  /*66d0*/  IMAD.MOV.U32 R7, RZ, RZ, R12 ;  /* 0x000000ffff077224 */ /* 0x000fe200078e000c */
[----:B------:R-:W-:-:S07]  /*66e0*/  MOV R5, 0x6700 ;  /* 0x0000670000057802 */ /* 0x000fce0000000f00 */
[----:B------:R-:W-:Y:S05]  /*66f0*/  CALL.REL.NOINC `($__internal_1_$__cuda_sm3x_div_rn_ftz_f32_slowpath) ;  /* 0x000000b800347944 */ /* 0x000fea0003c00000 */
[----:B------:R-:W-:-:S07]  /*6700*/  MOV R5, R0 ;  /* 0x0000000000057202 */ /* 0x000fce0000000f00 */
.L_x_3383:
[----:B------:R-:W-:Y:S05]  /*6710*/  BSYNC.RECONVERGENT B5 ;  /* 0x0000000000057941 */ /* 0x000fea0003800200 */
.L_x_3382:
        /* <DEDUP_REMOVED lines=16> */
[----:B------:R-:W-:-:S04]  /*6820*/  FSEL R7, R7, 1.8663789033889770508, P2 ;  /* 0x3feee58107077808 */ /* 0x000fc80001000000 */
[----:B------:R-:W-:Y:S01]  /*6830*/  FSEL R6, R5, R0, P2 ;  /* 0x0000000005067208 */ /* 0x000fe20001000000 */
[----:B------:R-:W-:-:S04]  /*6840*/  @!P2 FADD.FTZ R0, -R0, -RZ ;  /* 0x800000ff0000a221 */ /* 0x000fc80000010100 */
[----:B------:R-:W-:Y:S01]  /*6850*/  @!P0 FFMA.FTZ R6, R7, 1.6832555532455444336, R0 ;  /* 0x3fd774eb07068823 */ /* 0x000fe20000010000 */
[----:B------:R-:W-:-:S05]  /*6860*/  HFMA2 R0, -RZ, RZ, 2.04296875, -15.78125 ;  /* 0x4016cbe4ff007431 */ /* 0x000fca00000001ff */
[----:B------:R-:W-:Y:S01]  /*6870*/  @!P3 FSEL R6, R0, 0.78539818525314331055, !P0 ;  /* 0x3f490fdb0006b808 */ /* 0x000fe20004000000 */
[----:B------:R-:W-:Y:S01]  /*6880*/  FADD.FTZ R0, |R9|, |R11| ;  /* 0x4000000b09007221 */ /* 0x000fe20000010200 */
[----:B------:R-:W-:-:S04]  /*6890*/  @!P1 FSEL R6, RZ, 3.1415927410125732422, P0 ;  /* 0x40490fdbff069808 */ /* 0x000fc80000000000 */
[----:B------:R-:W-:Y:S02]  /*68a0*/  FSETP.NAN.FTZ.AND P0, PT, |R0|, |R0|, PT ;  /* 0x400000000000720b */ /* 0x000fe40003f18200 */
[----:B------:R-:W-:-:S04]  /*68b0*/  LOP3.LUT R11, R6, 0x80000000, R11, 0xb8, !PT ;  /* 0x80000000060b7812 */ /* 0x000fc800078eb80b */
[----:B------:R-:W-:Y:S01]  /*68c0*/  FSEL R0, R0, R11, P0 ;  /* 0x0000000b00007208 */ /* 0x000fe20000000000 */
[----:B------:R-:W-:Y:S06]  /*68d0*/  BRA `(.L_x_3381) ;  /* 0x0000000000e87947 */ /* 0x000fec0003800000 */
.L_x_3373:
[----:B------:R-:W-:-:S13]  /*68e0*/  ISETP.GE.AND P0, PT, R19, RZ, PT ;  /* 0x000000ff1300720c */ /* 0x000fda0003f06270 */
[----:B------:R-:W-:Y:S05]  /*68f0*/  @!P0 BRA `(.L_x_3384) ;  /* 0x0000000000708947 */ /* 0x000fea0003800000 */
[----:B------:R-:W-:Y:S01]  /*6900*/  IMAD.MOV.U32 R0, RZ, RZ, 0x3f000000 ;  /* 0x3f000000ff007424 */ /* 0x000fe200078e00ff */
        /* <DEDUP_REMOVED lines=27> */
.L_x_3384:
[----:B------:R-:W-:Y:S02]  /*6ac0*/  IMAD.MOV.U32 R5, RZ, RZ, 0x3f000000 ;  /* 0x3f000000ff057424 */ /* 0x000fe400078e00ff */
[----:B------:R-:W-:-:S04]  /*6ad0*/  FADD.FTZ R0, -R11, -RZ ;  /* 0x800000ff0b007221 */ /* 0x000fc80000010100 */
[C---:B------:R-:W-:Y:S01]  /*6ae0*/  FFMA.FTZ R5, |R0|.reuse, -R5, 0.5 ;  /* 0x3f00000000057423 */ /* 0x040fe20000010a05 */
[C---:B------:R-:W-:Y:S01]  /*6af0*/  FSETP.GT.FTZ.AND P0, PT, |R0|.reuse, 0.56000000238418579102, PT ;  /* 0x3f0f5c290000780b */ /* 0x040fe20003f14200 */
[C---:B------:R-:W-:Y:S01]  /*6b00*/  FADD.FTZ R9, |R0|.reuse, -RZ ;  /* 0x800000ff00097221 */ /* 0x040fe20000010200 */
[----:B------:R-:W-:Y:S01]  /*6b10*/  FSETP.NEU.FTZ.AND P1, PT, |R0|, 1, PT ;  /* 0x3f8000000000780b */ /* 0x000fe20003f3d200 */
[----:B0-----:R-:W0:Y:S02]  /*6b20*/  MUFU.RSQ R6, R5 ;  /* 0x0000000500067308 */ /* 0x001e240000001400 */
[----:B0-----:R-:W-:Y:S01]  /*6b30*/  FMUL.FTZ R7, R5, R6 ;  /* 0x0000000605077220 */ /* 0x001fe20000410000 */
[----:B------:R-:W-:-:S04]  /*6b40*/  FMUL.FTZ R6, R6, -0.5 ;  /* 0xbf00000006067820 */ /* 0x000fc80000410000 */
[----:B------:R-:W-:-:S04]  /*6b50*/  FFMA.FTZ R6, R7, R6, 0.5 ;  /* 0x3f00000007067423 */ /* 0x000fc80000010006 */
[----:B------:R-:W-:Y:S01]  /*6b60*/  FFMA.FTZ R6, R7, R6, R7 ;  /* 0x0000000607067223 */ /* 0x000fe20000010007 */
[----:B------:R-:W-:-:S04]  /*6b70*/  IMAD.MOV.U32 R7, RZ, RZ, 0x3d10ecef ;  /* 0x3d10ecefff077424 */ /* 0x000fc800078e00ff */
[----:B------:R-:W-:Y:S01]  /*6b80*/  @P0 FSEL R9, R6, RZ, P1 ;  /* 0x000000ff06090208 */ /* 0x000fe20000800000 */
[----:B------:R-:W-:Y:S01]  /*6b90*/  HFMA2 R6, -RZ, RZ, 1.857421875, -1409 ;  /* 0x3f6ee581ff067431 */ /* 0x000fe200000001ff */
        /* <DEDUP_REMOVED lines=14> */
.L_x_3381:
[----:B------:R-:W-:Y:S05]  /*6c80*/  BSYNC.RECONVERGENT B4 ;  /* 0x0000000000047941 */ /* 0x000fea0003800200 */
.L_x_3370:
[----:B------:R-:W-:-:S13]  /*6c90*/  ISETP.GE.AND P0, PT, R18, RZ, PT ;  /* 0x000000ff1200720c */ /* 0x000fda0003f06270 */
[----:B------:R-:W-:-:S07]  /*6ca0*/  @P0 FADD.FTZ R10, -R10, -RZ ;  /* 0x800000ff0a0a0221 */ /* 0x000fce0000010100 */
.L_x_3350:
[----:B------:R-:W-:Y:S05]  /*6cb0*/  BSYNC.RECONVERGENT B2 ;  /* 0x0000000000027941 */ /* 0x000fea0003800200 */
.L_x_3348:
[----:B------:R-:W-:-:S07]  /*6cc0*/  F2FP.F16.F32.PACK_AB R9, R10, R0 ;  /* 0x000000000a09723e */ /* 0x000fce00000000ff */
.L_x_3347:
[----:B------:R-:W-:Y:S05]  /*6cd0*/  BSYNC.RECONVERGENT B3 ;  /* 0x0000000000037941 */ /* 0x000fea0003800200 */
.L_x_3346:
[----:B------:R-:W-:Y:S01]  /*6ce0*/  VIADD R16, R2, 0x80 ;  /* 0x0000008002107836 */ /* 0x000fe20000000000 */
[----:B------:R-:W-:Y:S04]  /*6cf0*/  BSSY.RECONVERGENT B3, `(.L_x_3385) ;  /* 0x0000264000037945 */ /* 0x000fe80003800200 */
[----:B------:R-:W-:-:S13]  /*6d00*/  ISETP.GE.AND P0, PT, R16, R25, PT ;  /* 0x000000191000720c */ /* 0x000fda0003f06270 */
        /* <DEDUP_REMOVED lines=25> */
.L_x_3388:
        /* <DEDUP_REMOVED lines=10> */
[----:B------:R-:W-:Y:S01]  /*6f40*/  FADD.FTZ R7, R12, -1 ;  /* 0xbf8000000c077421 */ /* 0x000fe20000010000 */
[----:B------:R-:W-:Y:S01]  /*6f50*/  FADD.FTZ R14, |R5|, -RZ ;  /* 0x800000ff050e7221 */ /* 0x000fe20000010200 */
[----:B------:R-:W-:Y:S01]  /*6f60*/  BSSY.RECONVERGENT B0, `(.L_x_3393) ;  /* 0x0000097000007945 */ /* 0x000fe20003800200 */
[----:B------:R-:W-:Y:S01]  /*6f70*/  FADD.FTZ R11, |R0|, -RZ ;  /* 0x800000ff000b7221 */ /* 0x000fe20000010200 */
[----:B------:R-:W-:-:S04]  /*6f80*/  FADD.FTZ R19, |R7|, -RZ ;  /* 0x800000ff07137221 */ /* 0x000fc80000010200 */
[C---:B------:R-:W-:Y:S02]  /*6f90*/  VIMNMX R8, PT, PT, R14.reuse, R11, !PT ;  /* 0x0000000b0e087248 */ /* 0x040fe40007fe0100 */
[----:B------:R-:W-:Y:S02]  /*6fa0*/  VIMNMX R6, PT, PT, R14, R19, !PT ;  /* 0x000000130e067248 */ /* 0x000fe40007fe0100 */
[----:B------:R-:W-:Y:S02]  /*6fb0*/  LOP3.LUT R10, R8, 0xfe000000, RZ, 0xc0, !PT ;  /* 0xfe000000080a7812 */ /* 0x000fe400078ec0ff */
[----:B------:R-:W-:Y:S02]  /*6fc0*/  LOP3.LUT R13, R6, 0xfe000000, RZ, 0xc0, !PT ;  /* 0xfe000000060d7812 */ /* 0x000fe400078ec0ff */
[C---:B------:R-:W-:Y:S02]  /*6fd0*/  VIMNMX R11, PT, PT, R14.reuse, R11, PT ;  /* 0x0000000b0e0b7248 */ /* 0x040fe40003fe0100 */
        /* <DEDUP_REMOVED lines=49> */
.L_x_3398:
[----:B------:R-:W-:-:S04]  /*72f0*/  FADD.FTZ R8, -R0, R11 ;  /* 0x0000000b00087221 */ /* 0x000fc80000010100 */
[----:B------:R-:W-:-:S07]  /*7300*/  FMUL.FTZ R8, R8, 0.5 ;  /* 0x3f00000008087820 */ /* 0x000fce0000410000 */
.L_x_3399:
[----:B------:R-:W-:Y:S05]  /*7310*/  BSYNC.RECONVERGENT B1 ;  /* 0x0000000000017941 */ /* 0x000fea0003800200 */
.L_x_3397:
        /* <DEDUP_REMOVED lines=11> */
.L_x_3401:
[----:B------:R-:W-:-:S04]  /*73d0*/  FADD.FTZ R15, R6, -R15 ;  /* 0x8000000f060f7221 */ /* 0x000fc80000010000 */
[----:B------:R-:W-:-:S07]  /*73e0*/  FMUL.FTZ R19, R15, 0.5 ;  /* 0x3f0000000f137820 */ /* 0x000fce0000410000 */
.L_x_3402:
[----:B------:R-:W-:Y:S05]  /*73f0*/  BSYNC.RECONVERGENT B1 ;  /* 0x0000000000017941 */ /* 0x000fea0003800200 */
.L_x_3400:
[----:B------:R-:W-:Y:S01]  /*7400*/  FADD.FTZ R8, R19, R8 ;  /* 0x0000000813087221 */ /* 0x000fe20000010000 */
[----:B------:R-:W-:Y:S01]  /*7410*/  FADD.FTZ R15, R13, 1 ;  /* 0x3f8000000d0f7421 */ /* 0x000fe20000010000 */
[----:B------:R-:W-:Y:S02]  /*7420*/  HFMA2 R19, -RZ, RZ, 1.625, 0 ;  /* 0x3e800000ff137431 */ /* 0x000fe400000001ff */
[----:B------:R-:W-:Y:S02]  /*7430*/  IMAD.MOV.U32 R21, RZ, RZ, 0x3d39bf78 ;  /* 0x3d39bf78ff157424 */ /* 0x000fe400078e00ff */
[----:B------:R-:W-:-:S04]  /*7440*/  FMUL.FTZ R14, R8, R15 ;  /* 0x0000000f080e7220 */ /* 0x000fc80000410000 */
[----:B------:R-:W0:Y:S02]  /*7450*/  MUFU.SQRT R15, R14 ;  /* 0x0000000e000f7308 */ /* 0x000e240000002000 */
[----:B0-----:R-:W-:-:S04]  /*7460*/  FADD.FTZ R8, R8, R15 ;  /* 0x0000000f08087221 */ /* 0x001fc80000010000 */
[C---:B------:R-:W-:Y:S01]  /*7470*/  FADD.FTZ.RZ R10, R8.reuse, 1 ;  /* 0x3f800000080a7421 */ /* 0x040fe2000001c000 */
[----:B------:R-:W-:-:S03]  /*7480*/  ISETP.GE.U32.AND P0, PT, R8, 0x7f800000, PT ;  /* 0x7f8000000800780c */ /* 0x000fc60003f06070 */
[----:B------:R-:W-:-:S05]  /*7490*/  VIADD R10, R10, 0xc0c00000 ;  /* 0xc0c000000a0a7836 */ /* 0x000fca0000000000 */
        /* <DEDUP_REMOVED lines=25> */
.L_x_3396:
[----:B------:R-:W-:-:S13]  /*7630*/  FSETP.GEU.FTZ.AND P0, PT, R12, 1, PT ;  /* 0x3f8000000c00780b */ /* 0x000fda0003f1e000 */
[----:B------:R-:W-:Y:S05]  /*7640*/  @!P0 BRA `(.L_x_3403) ;  /* 0x0000000000848947 */ /* 0x000fea0003800000 */
[----:B------:R-:W-:Y:S01]  /*7650*/  FMUL.FTZ R14, R0, R7 ;  /* 0x00000007000e7220 */ /* 0x000fe20000410000 */
[----:B------:R-:W-:Y:S02]  /*7660*/  IMAD.MOV.U32 R19, RZ, RZ, 0x3e800000 ;  /* 0x3e800000ff137424 */ /* 0x000fe400078e00ff */
[----:B------:R-:W-:Y:S01]  /*7670*/  IMAD.MOV.U32 R21, RZ, RZ, 0x3d39bf78 ;  /* 0x3d39bf78ff157424 */ /* 0x000fe200078e00ff */
        /* <DEDUP_REMOVED lines=30> */
.L_x_3403:
[----:B------:R-:W-:-:S04]  /*7860*/  FADD.FTZ R15, -R12, 1 ;  /* 0x3f8000000c0f7421 */ /* 0x000fc80000010100 */
[----:B------:R-:W-:-:S06]  /*7870*/  FMUL.FTZ R8, R0, R15 ;  /* 0x0000000f00087220 */ /* 0x000fcc0000410000 */
[----:B------:R-:W0:Y:S08]  /*7880*/  MUFU.SQRT R8, R8 ;  /* 0x0000000800087308 */ /* 0x000e300000002000 */
[----:B0-----:R-:W0:Y:S02]  /*7890*/  MUFU.RCP R10, R8 ;  /* 0x00000008000a7308 */ /* 0x001e240000001000 */
[----:B0-----:R-:W-:Y:S01]  /*78a0*/  FMUL.FTZ R10, |R17|, R10 ;  /* 0x0000000a110a7220 */ /* 0x001fe20000410200 */
[----:B------:R-:W-:Y:S06]  /*78b0*/  BRA `(.L_x_3394) ;  /* 0x0000000000047947 */ /* 0x000fec0003800000 */
.L_x_3395:
[----:B------:R0:W1:Y:S02]  /*78c0*/  MUFU.SQRT R10, R5 ;  /* 0x00000005000a7308 */ /* 0x0000640000002000 */
.L_x_3394:
[----:B------:R-:W-:Y:S05]  /*78d0*/  BSYNC.RECONVERGENT B0 ;  /* 0x0000000000007941 */ /* 0x000fea0003800200 */
.L_x_3393:
        /* <DEDUP_REMOVED lines=40> */
.L_x_3408:
[----:B0-----:R-:W-:Y:S01]  /*7b60*/  HFMA2 R5, -RZ, RZ, 1.75, 0 ;  /* 0x3f000000ff057431 */ /* 0x001fe200000001ff */
        /* <DEDUP_REMOVED lines=27> */
.L_x_3407:
        /* <DEDUP_REMOVED lines=23> */
.L_x_3414:
[----:B0-----:R-:W-:-:S04]  /*7e90*/  FADD.FTZ R5, -R7, R6 ;  /* 0x0000000607057221 */ /* 0x001fc80000010100 */
[----:B------:R-:W-:-:S07]  /*7ea0*/  FMUL.FTZ R5, R5, 0.5 ;  /* 0x3f00000005057820 */ /* 0x000fce0000410000 */
.L_x_3415:
[----:B------:R-:W-:Y:S05]  /*7eb0*/  BSYNC.RECONVERGENT B5 ;  /* 0x0000000000057941 */ /* 0x000fea0003800200 */
.L_x_3413:
[----:B------:R-:W-:Y:S01]  /*7ec0*/  FADD.FTZ R0, R5, R0 ;  /* 0x0000000005007221 */ /* 0x000fe20000010000 */
[----:B------:R-:W-:-:S04]  /*7ed0*/  FADD.FTZ R13, R12, R13 ;  /* 0x0000000d0c0d7221 */ /* 0x000fc80000010000 */
[----:B------:R-:W-:-:S04]  /*7ee0*/  FMUL.FTZ R0, R0, R13 ;  /* 0x0000000d00007220 */ /* 0x000fc80000410000 */
[----:B------:R0:W2:Y:S01]  /*7ef0*/  MUFU.SQRT R11, R0 ;  /* 0x00000000000b7308 */ /* 0x0000a20000002000 */
[----:B------:R-:W-:Y:S05]  /*7f00*/  BRA `(.L_x_3416) ;  /* 0x0000000000487947 */ /* 0x000fea0003800000 */
.L_x_3412:
        /* <DEDUP_REMOVED lines=12> */
.L_x_3411:
[----:B------:R-:W-:Y:S01]  /*7fd0*/  FADD.FTZ R0, R13, 1 ;  /* 0x3f8000000d007421 */ /* 0x000fe20000010000 */
[----:B0-----:R-:W-:Y:S01]  /*7fe0*/  MUFU.SQRT R5, R5 ;  /* 0x0000000500057308 */ /* 0x001fe20000002000 */
[----:B------:R-:W-:Y:S02]  /*7ff0*/  MOV R12, 0x3f800000 ;  /* 0x3f800000000c7802 */ /* 0x000fe40000000f00 */
[----:B------:R-:W-:-:S06]  /*8000*/  FMUL.FTZ R0, R0, 0.5 ;  /* 0x3f00000000007820 */ /* 0x000fcc0000410000 */
[----:B------:R-:W0:Y:S02]  /*8010*/  MUFU.SQRT R0, R0 ;  /* 0x0000000000007308 */ /* 0x000e240000002000 */
[----:B0-----:R-:W-:-:S07]  /*8020*/  FMUL.FTZ R11, R5, R0 ;  /* 0x00000000050b7220 */ /* 0x001fce0000410000 */
.L_x_3416:
[----:B------:R-:W-:Y:S05]  /*8030*/  BSYNC.RECONVERGENT B1 ;  /* 0x0000000000017941 */ /* 0x000fea0003800200 */
.L_x_3410:
[----:B------:R-:W-:Y:S05]  /*8040*/  BRA `(.L_x_3417) ;  /* 0x0000000000087947 */ /* 0x000fea0003800000 */
.L_x_3406:
[----:B------:R-:W-:Y:S01]  /*8050*/  FMUL.FTZ R11, R13, 16777216 ;  /* 0x4b8000000d0b7820 */ /* 0x000fe20000410000 */
[----:B------:R-:W-:-:S07]  /*8060*/  FMUL.FTZ R12, R12, 16777216 ;  /* 0x4b8000000c0c7820 */ /* 0x000fce0000410000 */
.L_x_3417:
[----:B------:R-:W-:Y:S05]  /*8070*/  BSYNC.RELIABLE B0 ;  /* 0x0000000000007941 */ /* 0x000fea0003800100 */
.L_x_3405:
[----:B------:R-:W-:-:S13]  /*8080*/  ISETP.GT.AND P0, PT, R22, -0x1, PT ;  /* 0xffffffff1600780c */ /* 0x000fda0003f04270 */
[----:B------:R-:W-:Y:S05]  /*8090*/  @P0 BRA `(.L_x_3418) ;  /* 0x0000000000c40947 */ /* 0x000fea0003800000 */
[----:B------:R-:W-:Y:S01]  /*80a0*/  FADD.FTZ R12, -R12, -RZ ;  /* 0x800000ff0c0c7221 */ /* 0x000fe20000010100 */
[C---:B0-2---:R-:W-:Y:S01]  /*80b0*/  FADD.FTZ R5, |R11|.reuse, -RZ ;  /* 0x800000ff0b057221 */ /* 0x045fe20000010200 */
        /* <DEDUP_REMOVED lines=15> */
[----:B-1----:R-:W-:Y:S05]  /*81b0*/  CALL.REL.NOINC `($__internal_1_$__cuda_sm3x_div_rn_ftz_f32_slowpath) ;  /* 0x0000009c00847944 */ /* 0x002fea0003c00000 */
[----:B------:R-:W-:-:S07]  /*81c0*/  IMAD.MOV.U32 R5, RZ, RZ, R0 ;  /* 0x000000ffff057224 */ /* 0x000fce00078e0000 */
.L_x_3420:
[----:B------:R-:W-:Y:S05]  /*81d0*/  BSYNC.RECONVERGENT B5 ;  /* 0x0000000000057941 */ /* 0x000fea0003800200 */
.L_x_3419:
[----:B------:R-:W-:Y:S02]  /*81e0*/  HFMA2 R7, -RZ, RZ, 0.89990234375, 10328 ;  /* 0x3b33710bff077431 */ /* 0x000fe400000001ff */
[----:B------:R-:W-:Y:S01]  /*81f0*/  FMUL.FTZ R0, R5, R5 ;  /* 0x0000000505007220 */ /* 0x000fe20000410000 */
[C---:B------:R-:W-:Y:S01]  /*8200*/  ISETP.GE.AND P0, PT, R12.reuse, RZ, PT ;  /* 0x000000ff0c00720c */ /* 0x040fe20003f06270 */
[----:B------:R-:W-:Y:S01]  /*8210*/  IMAD.MOV.U32 R6, RZ, RZ, 0x3f6ee581 ;  /* 0x3f6ee581ff067424 */ /* 0x000fe200078e00ff */
[----:B------:R-:W-:Y:S02]  /*8220*/  FSETP.NEU.FTZ.AND P3, PT, |R12|, |R11|, PT ;  /* 0x4000000b0c00720b */ /* 0x000fe40003f7d200 */
        /* <DEDUP_REMOVED lines=16> */
[----:B------:R-:W-:-:S04]  /*8330*/  MOV R0, 0x4016cbe4 ;  /* 0x4016cbe400007802 */ /* 0x000fc80000000f00 */
[----:B------:R-:W-:Y:S01]  /*8340*/  @!P3 FSEL R6, R0, 0.78539818525314331055, !P0 ;  /* 0x3f490fdb0006b808 */ /* 0x000fe20004000000 */
[----:B------:R-:W-:Y:S01]  /*8350*/  FADD.FTZ R0, |R12|, |R11| ;  /* 0x4000000b0c007221 */ /* 0x000fe20000010200 */
[----:B------:R-:W-:-:S04]  /*8360*/  @!P1 FSEL R6, RZ, 3.1415927410125732422, P0 ;  /* 0x40490fdbff069808 */ /* 0x000fc80000000000 */
[----:B------:R-:W-:Y:S02]  /*8370*/  FSETP.NAN.FTZ.AND P0, PT, |R0|, |R0|, PT ;  /* 0x400000000000720b */ /* 0x000fe40003f18200 */
[----:B------:R-:W-:-:S04]  /*8380*/  LOP3.LUT R11, R6, 0x80000000, R11, 0xb8, !PT ;  /* 0x80000000060b7812 */ /* 0x000fc800078eb80b */
[----:B------:R-:W-:Y:S01]  /*8390*/  FSEL R0, R0, R11, P0 ;  /* 0x0000000b00007208 */ /* 0x000fe20000000000 */
[----:B------:R-:W-:Y:S06]  /*83a0*/  BRA `(.L_x_3409) ;  /* 0x0000000000bc7947 */ /* 0x000fec0003800000 */
.L_x_3418:
[----:B0-----:R-:W-:Y:S01]  /*83b0*/  FADD.FTZ R0, |R12|, -RZ ;  /* 0x800000ff0c007221 */ /* 0x001fe20000010200 */
[C---:B--2---:R-:W-:Y:S01]  /*83c0*/  FADD.FTZ R7, |R11|.reuse, -RZ ;  /* 0x800000ff0b077221 */ /* 0x044fe20000010200 */
        /* <DEDUP_REMOVED lines=16> */
.L_x_3422:
[----:B------:R-:W-:Y:S05]  /*84d0*/  BSYNC.RECONVERGENT B5 ;  /* 0x0000000000057941 */ /* 0x000fea0003800200 */
.L_x_3421:
        /* <DEDUP_REMOVED lines=27> */
[----:B------:R-:W-:-:S07]  /*8690*/  FSEL R0, R0, R11, P0 ;  /* 0x0000000b00007208 */ /* 0x000fce0000000000 */
.L_x_3409:
[----:B------:R-:W-:Y:S05]  /*86a0*/  BSYNC.RECONVERGENT B4 ;  /* 0x0000000000047941 */ /* 0x000fea0003800200 */
.L_x_3404:
[----:B------:R-:W-:-:S13]  /*86b0*/  ISETP.GE.AND P0, PT, R17, RZ, PT ;  /* 0x000000ff1100720c */ /* 0x000fda0003f06270 */
[----:B-1----:R-:W-:Y:S01]  /*86c0*/  @P0 FADD.FTZ R10, -R10, -RZ ;  /* 0x800000ff0a0a0221 */ /* 0x002fe20000010100 */
[----:B------:R-:W-:Y:S06]  /*86d0*/  BRA `(.L_x_3389) ;  /* 0x0000000c000c7947 */ /* 0x000fec0003800000 */
.L_x_3392:
[----:B------:R-:W-:Y:S01]  /*86e0*/  FADD.FTZ R0, -R22, 6.1232342629258392722e-17 ;  /* 0x248d313216007421 */ /* 0x000fe20000010100 */
[----:B------:R-:W-:-:S03]  /*86f0*/  FADD.FTZ R10, -R17, -RZ ;  /* 0x800000ff110a7221 */ /* 0x000fc60000010100 */
[----:B------:R-:W-:Y:S01]  /*8700*/  FADD.FTZ R0, R0, 1.5707963705062866211 ;  /* 0x3fc90fdb00007421 */ /* 0x000fe20000010000 */
[----:B------:R-:W-:Y:S06]  /*8710*/  BRA `(.L_x_3389) ;  /* 0x0000000800fc7947 */ /* 0x000fec0003800000 */
.L_x_3391:
[----:B------:R-:W-:Y:S01]  /*8720*/  FADD.FTZ R10, -R17, -RZ ;  /* 0x800000ff110a7221 */ /* 0x000fe20000010100 */
[----:B------:R-:W-:Y:S01]  /*8730*/  IMAD.MOV.U32 R0, RZ, RZ, RZ ;  /* 0x000000ffff007224 */ /* 0x000fe200078e00ff */
[----:B------:R-:W-:Y:S06]  /*8740*/  BRA `(.L_x_3389) ;  /* 0x0000000800f07947 */ /* 0x000fec0003800000 */
.L_x_3390:
[----:B------:R-:W-:Y:S01]  /*8750*/  FSETP.GEU.FTZ.AND P2, PT, R12, |R17|, PT ;  /* 0x400000110c00720b */ /* 0x000fe20003f5e000 */
[----:B------:R-:W-:Y:S03]  /*8760*/  BSSY.RECONVERGENT B4, `(.L_x_3423) ;  /* 0x00000b6000047945 */ /* 0x000fe60003800200 */
[----:B------:R-:W-:-:S04]  /*8770*/  FSEL R11, R5, R12, !P2 ;  /* 0x0000000c050b7208 */ /* 0x000fc80005000000 */
[----:B------:R-:W-:-:S13]  /*8780*/  FSETP.GT.FTZ.AND P0, PT, R11, 1.70141173319264429906e+38, PT ;  /* 0x7effffff0b00780b */ /* 0x000fda0003f14000 */
[----:B------:R-:W-:Y:S05]  /*8790*/  @P0 BRA `(.L_x_3424) ;  /* 0x0000000400c80947 */ /* 0x000fea0003800000 */
[----:B------:R-:W-:Y:S02]  /*87a0*/  FSEL R0, R12, R5, !P2 ;  /* 0x000000050c007208 */ /* 0x000fe40005000000 */
[----:B------:R-:W-:Y:S02]  /*87b0*/  FSETP.GT.FTZ.AND P0, PT, R11, 2.30584300921369395200e+18, PT ;  /* 0x5e0000000b00780b */ /* 0x000fe40003f14000 */
[----:B------:R-:W-:-:S04]  /*87c0*/  FSETP.GEU.FTZ.AND P1, PT, R0, 1.084202172485504434e-19, PT ;  /* 0x200000000000780b */ /* 0x000fc80003f3e000 */
[----:B------:R-:W-:-:S13]  /*87d0*/  PLOP3.LUT P0, PT, P0, P1, PT, 0xf2, 0x2f ;  /* 0x00000000002f781c */ /* 0x000fda0000703e72 */
[----:B------:R-:W-:Y:S05]  /*87e0*/  @P0 BRA `(.L_x_3425) ;  /* 0x0000000000c00947 */ /* 0x000fea0003800000 */
[----:B------:R-:W0:Y:S01]  /*87f0*/  MUFU.RCP R8, R11 ;  /* 0x0000000b00087308 */ /* 0x000e220000001000 */
[----:B------:R-:W-:Y:S01]  /*8800*/  FSEL R0, R12, R5, !P2 ;  /* 0x000000050c007208 */ /* 0x000fe20005000000 */
[----:B------:R-:W-:Y:S04]  /*8810*/  BSSY.RECONVERGENT B5, `(.L_x_3426) ;  /* 0x0000010000057945 */ /* 0x000fe80003800200 */
[----:B------:R-:W-:Y:S02]  /*8820*/  FMUL.FTZ R6, R0, R0 ;  /* 0x0000000000067220 */ /* 0x000fe40000410000 */
[----:B------:R-:W-:Y:S02]  /*8830*/  FCHK P0, R0, R11 ;  /* 0x0000000b00007302 */ /* 0x000fe40000000000 */
[----:B------:R-:W-:-:S06]  /*8840*/  FFMA.FTZ R6, R11, R11, R6 ;  /* 0x0000000b0b067223 */ /* 0x000fcc0000010006 */
        /* <DEDUP_REMOVED lines=12> */
.L_x_3427:
[----:B------:R-:W-:Y:S05]  /*8910*/  BSYNC.RECONVERGENT B5 ;  /* 0x0000000000057941 */ /* 0x000fea0003800200 */
.L_x_3426:
[----:B------:R-:W-:Y:S02]  /*8920*/  IMAD.MOV.U32 R7, RZ, RZ, 0x3b33710b ;  /* 0x3b33710bff077424 */ /* 0x000fe400078e00ff */
[----:B------:R-:W-:Y:S01]  /*8930*/  FMUL.FTZ R0, R5, R5 ;  /* 0x0000000505007220 */ /* 0x000fe20000410000 */
[----:B------:R-:W-:Y:S01]  /*8940*/  HFMA2 R6, -RZ, RZ, 1.857421875, -1409 ;  /* 0x3f6ee581ff067431 */ /* 0x000fe200000001ff */
[----:B------:R-:W-:Y:S02]  /*8950*/  ISETP.GE.AND P0, PT, R22, RZ, PT ;  /* 0x000000ff1600720c */ /* 0x000fe40003f06270 */
        /* <DEDUP_REMOVED lines=25> */
.L_x_3425:
[CC--:B------:R-:W-:Y:S01]  /*8af0*/  VIMNMX R6, PT, PT, R5.reuse, R12.reuse, !PT ;  /* 0x0000000c05067248 */ /* 0x0c0fe20007fe0100 */
[----:B------:R-:W-:Y:S01]  /*8b00*/  BSSY.RECONVERGENT B5, `(.L_x_3429) ;  /* 0x000001e000057945 */ /* 0x000fe20003800200 */
        /* <DEDUP_REMOVED lines=9> */
[----:B------:R-:W-:-:S04]  /*8ba0*/  FSEL R11, R5, R12, !P2 ;  /* 0x0000000c050b7208 */ /* 0x000fc80005000000 */
[----:B------:R-:W-:Y:S08]  /*8bb0*/  MUFU.RCP R10, R11 ;  /* 0x0000000b000a7308 */ /* 0x000ff00000001000 */
[----:B------:R-:W0:Y:S02]  /*8bc0*/  MUFU.SQRT R8, R8 ;  /* 0x0000000800087308 */ /* 0x000e240000002000 */
[----:B0-----:R-:W-:Y:S01]  /*8bd0*/  @P0 FMUL.FTZ R6, R8, R7 ;  /* 0x0000000708060220 */ /* 0x001fe20000410000 */
[----:B------:R-:W-:Y:S01]  /*8be0*/  FSETP.NEU.FTZ.AND P0, PT, R0, +INF , PT ;  /* 0x7f8000000000780b */ /* 0x000fe20003f1d000 */
[----:B------:R-:W-:Y:S01]  /*8bf0*/  FFMA R7, -R11, R10, 1 ;  /* 0x3f8000000b077423 */ /* 0x000fe2000000010a */
[----:B------:R-:W-:-:S02]  /*8c00*/  FSEL R0, R12, R5, !P2 ;  /* 0x000000050c007208 */ /* 0x000fc40005000000 */
        /* <DEDUP_REMOVED lines=11> */
[----:B------:R-:W-:Y:S05]  /*8cc0*/  CALL.REL.NOINC `($__internal_1_$__cuda_sm3x_div_rn_ftz_f32_slowpath) ;  /* 0x0000009000c07944 */ /* 0x000fea0003c00000 */
[----:B------:R-:W-:-:S07]  /*8cd0*/  MOV R5, R0 ;  /* 0x0000000000057202 */ /* 0x000fce0000000f00 */
.L_x_3430:
[----:B------:R-:W-:Y:S05]  /*8ce0*/  BSYNC.RECONVERGENT B5 ;  /* 0x0000000000057941 */ /* 0x000fea0003800200 */
.L_x_3429:
        /* <DEDUP_REMOVED lines=29> */
.L_x_3424:
[----:B------:R-:W-:Y:S01]  /*8ec0*/  FMUL.FTZ R0, R22, 0.36787945032119750977 ;  /* 0x3ebc5ab216007820 */ /* 0x000fe20000410000 */
[----:B------:R-:W-:Y:S01]  /*8ed0*/  FMUL.FTZ R6, R17, 0.36787945032119750977 ;  /* 0x3ebc5ab211067820 */ /* 0x000fe20000410000 */
[----:B------:R-:W-:Y:S01]  /*8ee0*/  FSEL R11, R5, R12, !P2 ;  /* 0x0000000c050b7208 */ /* 0x000fe20005000000 */
[----:B------:R-:W-:Y:S02]  /*8ef0*/  IMAD.MOV.U32 R13, RZ, RZ, 0x3f800000 ;  /* 0x3f800000ff0d7424 */ /* 0x000fe400078e00ff */
[----:B------:R-:W-:Y:S01]  /*8f00*/  FADD.FTZ R0, |R0|, -RZ ;  /* 0x800000ff00007221 */ /* 0x000fe20000010200 */
[----:B------:R-:W-:Y:S01]  /*8f10*/  FADD.FTZ R7, |R6|, -RZ ;  /* 0x800000ff06077221 */ /* 0x000fe20000010200 */
[----:B------:R-:W-:Y:S01]  /*8f20*/  MUFU.RCP R14, R11 ;  /* 0x0000000b000e7308 */ /* 0x000fe20000001000 */
[----:B------:R-:W-:Y:S03]  /*8f30*/  BSSY.RECONVERGENT B5, `(.L_x_3431) ;  /* 0x000001d000057945 */ /* 0x000fe60003800200 */
[----:B------:R-:W-:-:S02]  /*8f40*/  VIMNMX R6, PT, PT, R0, R7, !PT ;  /* 0x0000000700067248 */ /* 0x000fc40007fe0100 */
[----:B------:R-:W-:Y:S02]  /*8f50*/  VIMNMX R0, PT, PT, R0, R7, PT ;  /* 0x0000000700007248 */ /* 0x000fe40003fe0100 */
        /* <DEDUP_REMOVED lines=11> */
[----:B------:R-:W-:Y:S01]  /*9010*/  FFMA R7, -R11, R14, 1 ;  /* 0x3f8000000b077423 */ /* 0x000fe2000000010e */
[----:B------:R-:W-:Y:S02]  /*9020*/  FSEL R0, R12, R5, !P2 ;  /* 0x000000050c007208 */ /* 0x000fe40005000000 */
        /* <DEDUP_REMOVED lines=9> */
[----:B------:R-:W-:Y:S02]  /*90c0*/  MOV R7, R11 ;  /* 0x0000000b00077202 */ /* 0x000fe40000000f00 */
[----:B------:R-:W-:-:S07]  /*90d0*/  MOV R5, 0x90f0 ;  /* 0x000090f000057802 */ /* 0x000fce0000000f00 */
[----:B------:R-:W-:Y:S05]  /*90e0*/  CALL.REL.NOINC `($__internal_1_$__cuda_sm3x_div_rn_ftz_f32_slowpath) ;  /* 0x0000008c00b87944 */ /* 0x000fea0003c00000 */
[----:B------:R-:W-:-:S07]  /*90f0*/  IMAD.MOV.U32 R5, RZ, RZ, R0 ;  /* 0x000000ffff057224 */ /* 0x000fce00078e0000 */
.L_x_3432:
[----:B------:R-:W-:Y:S05]  /*9100*/  BSYNC.RECONVERGENT B5 ;  /* 0x0000000000057941 */ /* 0x000fea0003800200 */
.L_x_3431:
        /* <DEDUP_REMOVED lines=26> */
[----:B------:R-:W-:-:S07]  /*92b0*/  FSEL R0, R5, R6, P0 ;  /* 0x0000000605007208 */ /* 0x000fce0000000000 */
.L_x_3428:
[----:B------:R-:W-:Y:S05]  /*92c0*/  BSYNC.RECONVERGENT B4 ;  /* 0x0000000000047941 */ /* 0x000fea0003800200 */
.L_x_3423:
[----:B------:R-:W-:Y:S01]  /*92d0*/  ISETP.GE.AND P0, PT, R17, RZ, PT ;  /* 0x000000ff1100720c */ /* 0x000fe20003f06270 */
[----:B------:R-:W-:Y:S01]  /*92e0*/  FADD.FTZ R10, R10, 0.69314718246459960938 ;  /* 0x3f3172180a0a7421 */ /* 0x000fe20000010000 */
[----:B------:R-:W-:-:S11]  /*92f0*/  FADD.FTZ R0, |R0|, -RZ ;  /* 0x800000ff00007221 */ /* 0x000fd60000010200 */
[----:B------:R-:W-:-:S07]  /*9300*/  @P0 FADD.FTZ R10, -R10, -RZ ;  /* 0x800000ff0a0a0221 */ /* 0x000fce0000010100 */
.L_x_3389:
[----:B------:R-:W-:Y:S05]  /*9310*/  BSYNC.RECONVERGENT B2 ;  /* 0x0000000000027941 */ /* 0x000fea0003800200 */
.L_x_3387:
[----:B------:R-:W-:-:S07]  /*9320*/  F2FP.F16.F32.PACK_AB R17, R10, R0 ;  /* 0x000000000a11723e */ /* 0x000fce00000000ff */
.L_x_3386:
[----:B------:R-:W-:Y:S05]  /*9330*/  BSYNC.RECONVERGENT B3 ;  /* 0x0000000000037941 */ /* 0x000fea0003800200 */
.L_x_3385:
        /* <DEDUP_REMOVED lines=26> */
[----:B------:R-:W-:Y:S01]  /*94e0*/  @!P0 IMAD.MOV.U32 R18, RZ, RZ, 0x3fc90fdb ;  /* 0x3fc90fdbff128424 */ /* 0x000fe200078e00ff */
[----:B------:R-:W-:Y:S06]  /*94f0*/  BRA `(.L_x_3437) ;  /* 0x00000024001c7947 */ /* 0x000fec0003800000 */
.L_x_3436:
        /* <DEDUP_REMOVED lines=39> */
[----:B------:R-:W-:Y:S01]  /*9770*/  FSETP.NEU.FTZ.AND P0, PT, R14, +INF , PT ;  /* 0x7f8000000e00780b */ /* 0x000fe20003f1d000 */
[----:B-1----:R-:W-:-:S03]  /*9780*/  @P2 FMUL.FTZ R6, R20, R13 ;  /* 0x0000000d14062220 */ /* 0x002fc60000410000 */
[----:B------:R-:W-:Y:S02]  /*9790*/  FSEL R13, R8, +INF , P1 ;  /* 0x7f800000080d7808 */ /* 0x000fe40000800000 */
        /* <DEDUP_REMOVED lines=27> */
.L_x_3446:
[----:B------:R-:W-:-:S04]  /*9950*/  FADD.FTZ R8, -R0, R13 ;  /* 0x0000000d00087221 */ /* 0x000fc80000010100 */
[----:B------:R-:W-:-:S07]  /*9960*/  FMUL.FTZ R8, R8, 0.5 ;  /* 0x3f00000008087820 */ /* 0x000fce0000410000 */
.L_x_3447:
[----:B------:R-:W-:Y:S05]  /*9970*/  BSYNC.RECONVERGENT B1 ;  /* 0x0000000000017941 */ /* 0x000fea0003800200 */
.L_x_3445:
        /* <DEDUP_REMOVED lines=11> */
.L_x_3449:
[----:B------:R-:W-:-:S04]  /*9a30*/  FADD.FTZ R11, R6, -R11 ;  /* 0x8000000b060b7221 */ /* 0x000fc80000010000 */
[----:B------:R-:W-:-:S07]  /*9a40*/  FMUL.FTZ R19, R11, 0.5 ;  /* 0x3f0000000b137820 */ /* 0x000fce0000410000 */
.L_x_3450:
[----:B------:R-:W-:Y:S05]  /*9a50*/  BSYNC.RECONVERGENT B1 ;  /* 0x0000000000017941 */ /* 0x000fea0003800200 */
.L_x_3448:
[----:B------:R-:W-:Y:S01]  /*9a60*/  FADD.FTZ R8, R19, R8 ;  /* 0x0000000813087221 */ /* 0x000fe20000010000 */
[----:B------:R-:W-:Y:S01]  /*9a70*/  FADD.FTZ R11, R15, 1 ;  /* 0x3f8000000f0b7421 */ /* 0x000fe20000010000 */
[----:B------:R-:W-:Y:S02]  /*9a80*/  IMAD.MOV.U32 R19, RZ, RZ, 0x3e800000 ;  /* 0x3e800000ff137424 */ /* 0x000fe400078e00ff */
[----:B------:R-:W-:Y:S02]  /*9a90*/  HFMA2 R21, -RZ, RZ, 1.3056640625, -1.8671875 ;  /* 0x3d39bf78ff157431 */ /* 0x000fe400000001ff */
[----:B------:R-:W-:-:S04]  /*9aa0*/  FMUL.FTZ R14, R8, R11 ;  /* 0x0000000b080e7220 */ /* 0x000fc80000410000 */
        /* <DEDUP_REMOVED lines=30> */
.L_x_3444:
[----:B------:R-:W-:-:S13]  /*9c90*/  FSETP.GEU.FTZ.AND P0, PT, R10, 1, PT ;  /* 0x3f8000000a00780b */ /* 0x000fda0003f1e000 */
[----:B------:R-:W-:Y:S05]  /*9ca0*/  @!P0 BRA `(.L_x_3451) ;  /* 0x0000000000848947 */ /* 0x000fea0003800000 */
[----:B------:R-:W-:Y:S01]  /*9cb0*/  FMUL.FTZ R14, R0, R7 ;  /* 0x00000007000e7220 */ /* 0x000fe20000410000 */
[----:B------:R-:W-:Y:S01]  /*9cc0*/  MOV R19, 0x3e800000 ;  /* 0x3e80000000137802 */ /* 0x000fe20000000f00 */
[----:B------:R-:W-:Y:S02]  /*9cd0*/  IMAD.MOV.U32 R21, RZ, RZ, 0x3d39bf78 ;  /* 0x3d39bf78ff157424 */ /* 0x000fe400078e00ff */
        /* <DEDUP_REMOVED lines=30> */
.L_x_3451:
[----:B------:R-:W-:-:S04]  /*9ec0*/  FADD.FTZ R11, -R10, 1 ;  /* 0x3f8000000a0b7421 */ /* 0x000fc80000010100 */
[----:B------:R-:W-:-:S06]  /*9ed0*/  FMUL.FTZ R8, R0, R11 ;  /* 0x0000000b00087220 */ /* 0x000fcc0000410000 */
[----:B------:R-:W0:Y:S08]  /*9ee0*/  MUFU.SQRT R8, R8 ;  /* 0x0000000800087308 */ /* 0x000e300000002000 */
[----:B0-----:R-:W0:Y:S02]  /*9ef0*/  MUFU.RCP R12, R8 ;  /* 0x00000008000c7308 */ /* 0x001e240000001000 */
[----:B0-----:R-:W-:Y:S01]  /*9f00*/  FMUL.FTZ R11, |R23|, R12 ;  /* 0x0000000c170b7220 */ /* 0x001fe20000410200 */
[----:B------:R-:W-:Y:S06]  /*9f10*/  BRA `(.L_x_3442) ;  /* 0x0000000000047947 */ /* 0x000fec0003800000 */
.L_x_3443:
[----:B------:R0:W1:Y:S02]  /*9f20*/  MUFU.SQRT R11, R5 ;  /* 0x00000005000b7308 */ /* 0x0000640000002000 */
.L_x_3442:
[----:B------:R-:W-:Y:S05]  /*9f30*/  BSYNC.RECONVERGENT B0 ;  /* 0x0000000000007941 */ /* 0x000fea0003800200 */
.L_x_3441:
        /* <DEDUP_REMOVED lines=23> */
[----:B------:R-:W-:Y:S02]  /*a0b0*/  @P0 FSEL R13, R6, RZ, P1 ;  /* 0x000000ff060d0208 */ /* 0x000fe40000800000 */
        /* <DEDUP_REMOVED lines=10> */
[----:B------:R-:W-:-:S03]  /*a160*/  HFMA2 R0, -RZ, RZ, 1.9599609375, 20144 ;  /* 0x3fd774ebff007431 */ /* 0x000fc600000001ff */
[----:B------:R-:W-:-:S05]  /*a170*/  FADD.FTZ R5, -R18, -RZ ;  /* 0x800000ff12057221 */ /* 0x000fca0000010100 */
[----:B------:R-:W-:-:S05]  /*a180*/  FSEL R5, R18, R5, P0 ;  /* 0x0000000512057208 */ /* 0x000fca0000000000 */
[----:B------:R-:W-:-:S04]  /*a190*/  @P1 FFMA.FTZ R18, R0, 0.93318945169448852539, R5 ;  /* 0x3f6ee58100121823 */ /* 0x000fc80000010005 */
[----:B------:R-:W-:Y:S01]  /*a1a0*/  @P0 FADD.FTZ R18, R18, R18 ;  /* 0x0000001212120221 */ /* 0x000fe20000010000 */
[----:B------:R-:W-:Y:S06]  /*a1b0*/  BRA `(.L_x_3457) ;  /* 0x0000000800d07947 */ /* 0x000fec0003800000 */
.L_x_3456:
[----:B0-----:R-:W-:Y:S01]  /*a1c0*/  IMAD.MOV.U32 R5, RZ, RZ, 0x3f000000 ;  /* 0x3f000000ff057424 */ /* 0x001fe200078e00ff */
        /* <DEDUP_REMOVED lines=25> */
[----:B------:R-:W-:Y:S01]  /*a360*/  @P0 FADD.FTZ R18, R18, R18 ;  /* 0x0000001212120221 */ /* 0x000fe20000010000 */
[----:B------:R-:W-:Y:S06]  /*a370*/  BRA `(.L_x_3457) ;  /* 0x0000000800607947 */ /* 0x000fec0003800000 */
.L_x_3455:
        /* <DEDUP_REMOVED lines=23> */
.L_x_3462:
[----:B0-----:R-:W-:-:S04]  /*a4f0*/  FADD.FTZ R5, -R7, R6 ;  /* 0x0000000607057221 */ /* 0x001fc80000010100 */
[----:B------:R-:W-:-:S07]  /*a500*/  FMUL.FTZ R5, R5, 0.5 ;  /* 0x3f00000005057820 */ /* 0x000fce0000410000 */
.L_x_3463:
[----:B------:R-:W-:Y:S05]  /*a510*/  BSYNC.RECONVERGENT B5 ;  /* 0x0000000000057941 */ /* 0x000fea0003800200 */
.L_x_3461:
[----:B------:R-:W-:Y:S01]  /*a520*/  FADD.FTZ R0, R5, R0 ;  /* 0x0000000005007221 */ /* 0x000fe20000010000 */
[----:B------:R-:W-:-:S04]  /*a530*/  FADD.FTZ R15, R10, R15 ;  /* 0x0000000f0a0f7221 */ /* 0x000fc80000010000 */
[----:B------:R-:W-:-:S04]  /*a540*/  FMUL.FTZ R0, R0, R15 ;  /* 0x0000000f00007220 */ /* 0x000fc80000410000 */
[----:B------:R0:W2:Y:S01]  /*a550*/  MUFU.SQRT R12, R0 ;  /* 0x00000000000c7308 */ /* 0x0000a20000002000 */
[----:B------:R-:W-:Y:S05]  /*a560*/  BRA `(.L_x_3464) ;  /* 0x0000000000487947 */ /* 0x000fea0003800000 */
.L_x_3460:
        /* <DEDUP_REMOVED lines=12> */
.L_x_3459:
[----:B------:R-:W-:Y:S01]  /*a630*/  FADD.FTZ R0, R15, 1 ;  /* 0x3f8000000f007421 */ /* 0x000fe20000010000 */
[----:B0-----:R-:W-:Y:S01]  /*a640*/  MUFU.SQRT R5, R5 ;  /* 0x0000000500057308 */ /* 0x001fe20000002000 */
[----:B------:R-:W-:Y:S02]  /*a650*/  IMAD.MOV.U32 R10, RZ, RZ, 0x3f800000 ;  /* 0x3f800000ff0a7424 */ /* 0x000fe400078e00ff */
[----:B------:R-:W-:-:S06]  /*a660*/  FMUL.FTZ R0, R0, 0.5 ;  /* 0x3f00000000007820 */ /* 0x000fcc0000410000 */
[----:B------:R-:W0:Y:S02]  /*a670*/  MUFU.SQRT R0, R0 ;  /* 0x0000000000007308 */ /* 0x000e240000002000 */
[----:B0-----:R-:W-:-:S07]  /*a680*/  FMUL.FTZ R12, R5, R0 ;  /* 0x00000000050c7220 */ /* 0x001fce0000410000 */
.L_x_3464:
[----:B------:R-:W-:Y:S05]  /*a690*/  BSYNC.RECONVERGENT B1 ;  /* 0x0000000000017941 */ /* 0x000fea0003800200 */
.L_x_3458:
[----:B------:R-:W-:Y:S05]  /*a6a0*/  BRA `(.L_x_3465) ;  /* 0x0000000000087947 */ /* 0x000fea0003800000 */
.L_x_3454:
[----:B------:R-:W-:Y:S01]  /*a6b0*/  FMUL.FTZ R12, R15, 16777216 ;  /* 0x4b8000000f0c7820 */ /* 0x000fe20000410000 */
[----:B------:R-:W-:-:S07]  /*a6c0*/  FMUL.FTZ R10, R10, 16777216 ;  /* 0x4b8000000a0a7820 */ /* 0x000fce0000410000 */
.L_x_3465:
[----:B------:R-:W-:Y:S05]  /*a6d0*/  BSYNC.RELIABLE B0 ;  /* 0x0000000000007941 */ /* 0x000fea0003800100 */
.L_x_3453:
[----:B------:R-:W-:-:S13]  /*a6e0*/  ISETP.GT.AND P0, PT, R24, -0x1, PT ;  /* 0xffffffff1800780c */ /* 0x000fda0003f04270 */
[----:B------:R-:W-:Y:S05]  /*a6f0*/  @P0 BRA `(.L_x_3466) ;  /* 0x0000000000c40947 */ /* 0x000fea0003800000 */
[----:B------:R-:W-:Y:S01]  /*a700*/  FADD.FTZ R10, -R10, -RZ ;  /* 0x800000ff0a0a7221 */ /* 0x000fe20000010100 */
[----:B0-2---:R-:W-:Y:S01]  /*a710*/  FADD.FTZ R5, |R12|, -RZ ;  /* 0x800000ff0c057221 */ /* 0x005fe20000010200 */
        /* <DEDUP_REMOVED lines=16> */
[----:B------:R-:W-:-:S07]  /*a820*/  MOV R5, R0 ;  /* 0x0000000000057202 */ /* 0x000fce0000000f00 */
.L_x_3468:
[----:B------:R-:W-:Y:S05]  /*a830*/  BSYNC.RECONVERGENT B5 ;  /* 0x0000000000057941 */ /* 0x000fea0003800200 */
.L_x_3467:
[----:B------:R-:W-:Y:S02]  /*a840*/  IMAD.MOV.U32 R7, RZ, RZ, 0x3b33710b ;  /* 0x3b33710bff077424 */ /* 0x000fe400078e00ff */
[----:B------:R-:W-:Y:S01]  /*a850*/  FMUL.FTZ R0, R5, R5 ;  /* 0x0000000505007220 */ /* 0x000fe20000410000 */
[----:B------:R-:W-:Y:S01]  /*a860*/  HFMA2 R6, -RZ, RZ, 1.857421875, -1409 ;  /* 0x3f6ee581ff067431 */ /* 0x000fe200000001ff */
[----:B------:R-:W-:Y:S02]  /*a870*/  ISETP.GE.AND P0, PT, R10, RZ, PT ;  /* 0x000000ff0a00720c */ /* 0x000fe40003f06270 */
[----:B------:R-:W-:Y:S01]  /*a880*/  FFMA.FTZ R7, R0, R7, -0.015681877732276916504 ;  /* 0xbc80774800077423 */ /* 0x000fe20000010007 */
[C---:B------:R-:W-:Y:S01]  /*a890*/  FSETP.NEU.FTZ.AND P3, PT, |R10|.reuse, |R12|, PT ;  /* 0x4000000c0a00720b */ /* 0x040fe20003f7d200 */
[----:B------:R-:W-:Y:S01]  /*a8a0*/  FADD.FTZ R10, |R10|, |R12| ;  /* 0x4000000c0a0a7221 */ /* 0x000fe20000010200 */
        /* <DEDUP_REMOVED lines=22> */
.L_x_3466:
        /* <DEDUP_REMOVED lines=18> */
.L_x_3470:
[----:B------:R-:W-:Y:S05]  /*ab30*/  BSYNC.RECONVERGENT B5 ;  /* 0x0000000000057941 */ /* 0x000fea0003800200 */
.L_x_3469:
[----:B------:R-:W-:Y:S02]  /*ab40*/  IMAD.MOV.U32 R7, RZ, RZ, 0x3b33710b ;  /* 0x3b33710bff077424 */ /* 0x000fe400078e00ff */
[----:B------:R-:W-:Y:S01]  /*ab50*/  FMUL.FTZ R0, R5, R5 ;  /* 0x0000000505007220 */ /* 0x000fe20000410000 */
[----:B------:R-:W-:Y:S01]  /*ab60*/  HFMA2 R6, -RZ, RZ, 1.857421875, -1409 ;  /* 0x3f6ee581ff067431 */ /* 0x000fe200000001ff */
[----:B------:R-:W-:Y:S02]  /*ab70*/  ISETP.GE.AND P0, PT, R10, RZ, PT ;  /* 0x000000ff0a00720c */ /* 0x000fe40003f06270 */
[----:B------:R-:W-:Y:S01]  /*ab80*/  FFMA.FTZ R7, R0, R7, -0.015681877732276916504 ;  /* 0xbc80774800077423 */ /* 0x000fe20000010007 */
[----:B------:R-:W-:Y:S01]  /*ab90*/  FSETP.NEU.FTZ.AND P3, PT, |R10|, |R12|, PT ;  /* 0x4000000c0a00720b */ /* 0x000fe20003f7d200 */
        /* <DEDUP_REMOVED lines=22> */
.L_x_3457:
[----:B------:R-:W-:Y:S05]  /*ad00*/  BSYNC.RECONVERGENT B4 ;  /* 0x0000000000047941 */ /* 0x000fea0003800200 */
.L_x_3452:
[----:B------:R-:W-:-:S13]  /*ad10*/  ISETP.GE.AND P0, PT, R23, RZ, PT ;  /* 0x000000ff1700720c */ /* 0x000fda0003f06270 */
[----:B-1----:R-:W-:Y:S01]  /*ad20*/  @P0 FADD.FTZ R11, -R11, -RZ ;  /* 0x800000ff0b0b0221 */ /* 0x002fe20000010100 */
[----:B------:R-:W-:Y:S06]  /*ad30*/  BRA `(.L_x_3437) ;  /* 0x0000000c000c7947 */ /* 0x000fec0003800000 */
.L_x_3440:
[----:B------:R-:W-:Y:S01]  /*ad40*/  FADD.FTZ R18, -R24, 6.1232342629258392722e-17 ;  /* 0x248d313218127421 */ /* 0x000fe20000010100 */
[----:B------:R-:W-:-:S03]  /*ad50*/  FADD.FTZ R11, -R23, -RZ ;  /* 0x800000ff170b7221 */ /* 0x000fc60000010100 */
[----:B------:R-:W-:Y:S01]  /*ad60*/  FADD.FTZ R18, R18, 1.5707963705062866211 ;  /* 0x3fc90fdb12127421 */ /* 0x000fe20000010000 */
[----:B------:R-:W-:Y:S06]  /*ad70*/  BRA `(.L_x_3437) ;  /* 0x0000000800fc7947 */ /* 0x000fec0003800000 */
.L_x_3439:
[----:B------:R-:W-:Y:S01]  /*ad80*/  FADD.FTZ R11, -R23, -RZ ;  /* 0x800000ff170b7221 */ /* 0x000fe20000010100 */
[----:B------:R-:W-:Y:S01]  /*ad90*/  IMAD.MOV.U32 R18, RZ, RZ, RZ ;  /* 0x000000ffff127224 */ /* 0x000fe200078e00ff */
[----:B------:R-:W-:Y:S06]  /*ada0*/  BRA `(.L_x_3437) ;  /* 0x0000000800f07947 */ /* 0x000fec0003800000 */
.L_x_3438:
        /* <DEDUP_REMOVED lines=26> */
[----:B------:R-:W-:Y:S05]  /*af50*/  CALL.REL.NOINC `($__internal_1_$__cuda_sm3x_div_rn_ftz_f32_slowpath) ;  /* 0x00000070001c7944 */ /* 0x000fea0003c00000 */
[----:B------:R-:W-:-:S07]  /*af60*/  IMAD.MOV.U32 R6, RZ, RZ, R0 ;  /* 0x000000ffff067224 */ /* 0x000fce00078e0000 */
.L_x_3475:
[----:B------:R-:W-:Y:S05]  /*af70*/  BSYNC.RECONVERGENT B5 ;  /* 0x0000000000057941 */ /* 0x000fea0003800200 */
.L_x_3474:
        /* <DEDUP_REMOVED lines=15> */
[----:B------:R-:W-:Y:S01]  /*b070*/  FFMA.FTZ R5, R5, R6, R6 ;  /* 0x0000000605057223 */ /* 0x000fe20000010006 */
[----:B------:R-:W-:-:S05]  /*b080*/  IMAD.MOV.U32 R6, RZ, RZ, 0x3f6ee581 ;  /* 0x3f6ee581ff067424 */ /* 0x000fca00078e00ff */
[----:B------:R-:W-:Y:S01]  /*b090*/  FSEL R6, R6, 1.8663789033889770508, !P2 ;  /* 0x3feee58106067808 */ /* 0x000fe20005000000 */
[----:B------:R-:W-:-:S05]  /*b0a0*/  FFMA.FTZ R0, R0, 0.93318945169448852539, -R5 ;  /* 0x3f6ee58100007823 */ /* 0x000fca0000010805 */
        /* <DEDUP_REMOVED lines=10> */
.L_x_3473:
[CC--:B------:R-:W-:Y:S01]  /*b150*/  VIMNMX R6, PT, PT, R5.reuse, R10.reuse, !PT ;  /* 0x0000000a05067248 */ /* 0x0c0fe20007fe0100 */
[----:B------:R-:W-:Y:S01]  /*b160*/  BSSY.RECONVERGENT B5, `(.L_x_3477) ;  /* 0x000001e000057945 */ /* 0x000fe20003800200 */
[-C--:B------:R-:W-:Y:S02]  /*b170*/  VIMNMX R0, PT, PT, R5, R10.reuse, PT ;  /* 0x0000000a05007248 */ /* 0x080fe40003fe0100 */
[----:B------:R-:W-:Y:S02]  /*b180*/  LOP3.LUT R7, R6, 0xfe000000, RZ, 0xc0, !PT ;  /* 0xfe00000006077812 */ /* 0x000fe400078ec0ff */
[----:B------:R-:W-:Y:S02]  /*b190*/  FSETP.NEU.FTZ.AND P0, PT, R0, RZ, PT ;  /* 0x000000ff0000720b */ /* 0x000fe40003f1d000 */
[----:B------:R-:W-:Y:S02]  /*b1a0*/  LOP3.LUT R11, R7, 0x7e800000, RZ, 0x3c, !PT ;  /* 0x7e800000070b7812 */ /* 0x000fe400078e3cff */
[----:B------:R-:W-:-:S02]  /*b1b0*/  FSEL R12, R5, R10, !P2 ;  /* 0x0000000a050c7208 */ /* 0x000fc40005000000 */
[----:B------:R-:W-:Y:S01]  /*b1c0*/  LOP3.LUT R7, R7, 0x800000, RZ, 0xfc, !PT ;  /* 0x0080000007077812 */ /* 0x000fe200078efcff */
[-C--:B------:R-:W-:Y:S01]  /*b1d0*/  FMUL.FTZ R8, R0, R11.reuse ;  /* 0x0000000b00087220 */ /* 0x080fe20000410000 */
[----:B------:R-:W-:-:S03]  /*b1e0*/  FMUL.FTZ R11, R6, R11 ;  /* 0x0000000b060b7220 */ /* 0x000fc60000410000 */
[----:B------:R-:W-:-:S04]  /*b1f0*/  FMUL.FTZ R8, R8, R8 ;  /* 0x0000000808087220 */ /* 0x000fc80000410000 */
[----:B------:R-:W-:Y:S02]  /*b200*/  FFMA.FTZ R8, R11, R11, R8 ;  /* 0x0000000b0b087223 */ /* 0x000fe40000010008 */
[----:B------:R-:W0:Y:S08]  /*b210*/  MUFU.RCP R11, R12 ;  /* 0x0000000c000b7308 */ /* 0x000e300000001000 */
[----:B------:R-:W1:Y:S01]  /*b220*/  MUFU.SQRT R8, R8 ;  /* 0x0000000800087308 */ /* 0x000e620000002000 */
[----:B0-----:R-:W-:-:S04]  /*b230*/  FFMA R14, -R12, R11, 1 ;  /* 0x3f8000000c0e7423 */ /* 0x001fc8000000010b */
[----:B------:R-:W-:Y:S01]  /*b240*/  FFMA R11, R11, R14, R11 ;  /* 0x0000000e0b0b7223 */ /* 0x000fe2000000000b */
[----:B-1----:R-:W-:Y:S01]  /*b250*/  @P0 FMUL.FTZ R6, R8, R7 ;  /* 0x0000000708060220 */ /* 0x002fe20000410000 */
[----:B------:R-:W-:Y:S02]  /*b260*/  FSETP.NEU.FTZ.AND P0, PT, R0, +INF , PT ;  /* 0x7f8000000000780b */ /* 0x000fe40003f1d000 */
[----:B------:R-:W-:Y:S02]  /*b270*/  FSEL R0, R10, R5, !P2 ;  /* 0x000000050a007208 */ /* 0x000fe40005000000 */
[----:B------:R-:W-:-:S03]  /*b280*/  FSEL R6, R6, +INF , P0 ;  /* 0x7f80000006067808 */ /* 0x000fc60000000000 */
[----:B------:R-:W-:-:S03]  /*b290*/  FFMA R8, R0, R11, RZ ;  /* 0x0000000b00087223 */ /* 0x000fc600000000ff */
[----:B------:R-:W0:Y:S01]  /*b2a0*/  MUFU.LG2 R6, R6 ;  /* 0x0000000600067308 */ /* 0x000e220000000c00 */
[----:B------:R-:W-:-:S04]  /*b2b0*/  FFMA R5, -R12, R8, R0 ;  /* 0x000000080c057223 */ /* 0x000fc80000000100 */
[----:B------:R-:W-:-:S03]  /*b2c0*/  FFMA R5, R11, R5, R8 ;  /* 0x000000050b057223 */ /* 0x000fc60000000008 */
[----:B------:R-:W1:Y:S01]  /*b2d0*/  FCHK P0, R0, R12 ;  /* 0x0000000c00007302 */ /* 0x000e620000000000 */
[----:B0-----:R-:W-:Y:S01]  /*b2e0*/  FMUL.FTZ R11, R6, 0.69314718246459960938 ;  /* 0x3f317218060b7820 */ /* 0x001fe20000410000 */
[----:B-1----:R-:W-:Y:S06]  /*b2f0*/  @!P0 BRA `(.L_x_3478) ;  /* 0x0000000000108947 */ /* 0x002fec0003800000 */
[----:B------:R-:W-:Y:S02]  /*b300*/  MOV R7, R12 ;  /* 0x0000000c00077202 */ /* 0x000fe40000000f00 */
[----:B------:R-:W-:-:S07]  /*b310*/  MOV R5, 0xb330 ;  /* 0x0000b33000057802 */ /* 0x000fce0000000f00 */
[----:B------:R-:W-:Y:S05]  /*b320*/  CALL.REL.NOINC `($__internal_1_$__cuda_sm3x_div_rn_ftz_f32_slowpath) ;  /* 0x0000006c00287944 */ /* 0x000fea0003c00000 */
[----:B------:R-:W-:-:S07]  /*b330*/  IMAD.MOV.U32 R5, RZ, RZ, R0 ;  /* 0x000000ffff057224 */ /* 0x000fce00078e0000 */
.L_x_3478:
[----:B------:R-:W-:Y:S05]  /*b340*/  BSYNC.RECONVERGENT B5 ;  /* 0x0000000000057941 */ /* 0x000fea0003800200 */
.L_x_3477:
[----:B------:R-:W-:Y:S02]  /*b350*/  IMAD.MOV.U32 R7, RZ, RZ, 0x3b33710b ;  /* 0x3b33710bff077424 */ /* 0x000fe400078e00ff */
[----:B------:R-:W-:Y:S01]  /*b360*/  FMUL.FTZ R0, R5, R5 ;  /* 0x0000000505007220 */ /* 0x000fe20000410000 */
[----:B------:R-:W-:Y:S01]  /*b370*/  ISETP.GE.AND P1, PT, R24, RZ, PT ;  /* 0x000000ff1800720c */ /* 0x000fe20003f26270 */
[----:B------:R-:W-:Y:S01]  /*b380*/  IMAD.MOV.U32 R6, RZ, RZ, 0x3f6ee581 ;  /* 0x3f6ee581ff067424 */ /* 0x000fe200078e00ff */
        /* <DEDUP_REMOVED lines=25> */
.L_x_3472:
        /* <DEDUP_REMOVED lines=23> */
[----:B------:R-:W-:Y:S01]  /*b690*/  FFMA R11, R11, R8, R11 ;  /* 0x000000080b0b7223 */ /* 0x000fe2000000000b */
[----:B------:R-:W-:-:S03]  /*b6a0*/  MOV R7, 0x3f800000 ;  /* 0x3f80000000077802 */ /* 0x000fc60000000f00 */
        /* <DEDUP_REMOVED lines=11> */
.L_x_3480:
[----:B------:R-:W-:Y:S05]  /*b760*/  BSYNC.RECONVERGENT B5 ;  /* 0x0000000000057941 */ /* 0x000fea0003800200 */
.L_x_3479:
        /* <DEDUP_REMOVED lines=27> */
.L_x_3476:
[----:B------:R-:W-:Y:S05]  /*b920*/  BSYNC.RECONVERGENT B4 ;  /* 0x0000000000047941 */ /* 0x000fea0003800200 */
.L_x_3471:
[----:B------:R-:W-:Y:S01]  /*b930*/  ISETP.GE.AND P0, PT, R23, RZ, PT ;  /* 0x000000ff1700720c */ /* 0x000fe20003f06270 */
[----:B------:R-:W-:Y:S01]  /*b940*/  FADD.FTZ R11, R11, 0.69314718246459960938 ;  /* 0x3f3172180b0b7421 */ /* 0x000fe20000010000 */
[----:B------:R-:W-:-:S11]  /*b950*/  FADD.FTZ R18, |R5|, -RZ ;  /* 0x800000ff05127221 */ /* 0x000fd60000010200 */
[----:B------:R-:W-:-:S07]  /*b960*/  @P0 FADD.FTZ R11, -R11, -RZ ;  /* 0x800000ff0b0b0221 */ /* 0x000fce0000010100 */
.L_x_3437:
[----:B------:R-:W-:Y:S05]  /*b970*/  BSYNC.RECONVERGENT B2 ;  /* 0x0000000000027941 */ /* 0x000fea0003800200 */
.L_x_3435:
[----:B------:R-:W-:-:S07]  /*b980*/  F2FP.F16.F32.PACK_AB R18, R11, R18 ;  /* 0x000000120b12723e */ /* 0x000fce00000000ff */
.L_x_3434:
[----:B------:R-:W-:Y:S05]  /*b990*/  BSYNC.RECONVERGENT B3 ;  /* 0x0000000000037941 */ /* 0x000fea0003800200 */
.L_x_3433:
[----:B------:R-:W-:Y:S01]  /*b9a0*/  IADD3 R0, PT, PT, R2, 0x180, RZ ;  /* 0x0000018002007810 */ /* 0x000fe20007ffe0ff */
[----:B------:R-:W-:Y:S03]  /*b9b0*/  BSSY.RECONVERGENT B3, `(.L_x_3481) ;  /* 0x0000260000037945 */ /* 0x000fe60003800200 */
        /* <DEDUP_REMOVED lines=26> */
.L_x_3484:
        /* <DEDUP_REMOVED lines=13> */
[----:B------:R-:W-:Y:S02]  /*bc30*/  FADD.FTZ R13, |R5|, -RZ ;  /* 0x800000ff050d7221 */ /* 0x000fe40000010200 */
[----:B------:R-:W-:-:S03]  /*bc40*/  FADD.FTZ R19, |R0|, -RZ ;  /* 0x800000ff00137221 */ /* 0x000fc60000010200 */
[C---:B------:R-:W-:Y:S02]  /*bc50*/  VIMNMX R7, PT, PT, R14.reuse, R13, !PT ;  /* 0x0000000d0e077248 */ /* 0x040fe40007fe0100 */
[C---:B------:R-:W-:Y:S02]  /*bc60*/  VIMNMX R4, PT, PT, R14.reuse, R19, !PT ;  /* 0x000000130e047248 */ /* 0x040fe40007fe0100 */
[----:B------:R-:W-:Y:S02]  /*bc70*/  LOP3.LUT R8, R7, 0xfe000000, RZ, 0xc0, !PT ;  /* 0xfe00000007087812 */ /* 0x000fe400078ec0ff */
[----:B------:R-:W-:Y:S02]  /*bc80*/  VIMNMX R10, PT, PT, R14, R13, PT ;  /* 0x0000000d0e0a7248 */ /* 0x000fe40003fe0100 */
[----:B------:R-:W-:Y:S02]  /*bc90*/  LOP3.LUT R15, R8, 0x7e800000, RZ, 0x3c, !PT ;  /* 0x7e800000080f7812 */ /* 0x000fe400078e3cff */
[----:B------:R-:W-:-:S02]  /*bca0*/  LOP3.LUT R13, R4, 0xfe000000, RZ, 0xc0, !PT ;  /* 0xfe000000040d7812 */ /* 0x000fc400078ec0ff */
[----:B------:R-:W-:Y:S01]  /*bcb0*/  VIMNMX R14, PT, PT, R14, R19, PT ;  /* 0x000000130e0e7248 */ /* 0x000fe20003fe0100 */
[CC--:B------:R-:W-:Y:S01]  /*bcc0*/  FMUL.FTZ R19, R10.reuse, R15.reuse ;  /* 0x0000000f0a137220 */ /* 0x0c0fe20000410000 */
        /* <DEDUP_REMOVED lines=24> */
[----:B------:R-:W-:-:S04]  /*be50*/  @P0 FFMA.FTZ R10, R4, R4, -1 ;  /* 0xbf800000040a0423 */ /* 0x000fc80000010004 */
        /* <DEDUP_REMOVED lines=21> */
.L_x_3494:
[----:B------:R-:W-:-:S04]  /*bfb0*/  FADD.FTZ R10, -R5, R8 ;  /* 0x00000008050a7221 */ /* 0x000fc80000010100 */
[----:B------:R-:W-:-:S07]  /*bfc0*/  FMUL.FTZ R10, R10, 0.5 ;  /* 0x3f0000000a0a7820 */ /* 0x000fce0000410000 */
.L_x_3495:
[----:B------:R-:W-:Y:S05]  /*bfd0*/  BSYNC.RECONVERGENT B1 ;  /* 0x0000000000017941 */ /* 0x000fea0003800200 */
.L_x_3493:
        /* <DEDUP_REMOVED lines=11> */
.L_x_3497:
[----:B------:R-:W-:-:S04]  /*c090*/  FADD.FTZ R15, R7, -R14 ;  /* 0x8000000e070f7221 */ /* 0x000fc80000010000 */
[----:B------:R-:W-:-:S07]  /*c0a0*/  FMUL.FTZ R15, R15, 0.5 ;  /* 0x3f0000000f0f7820 */ /* 0x000fce0000410000 */
.L_x_3498:
[----:B------:R-:W-:Y:S05]  /*c0b0*/  BSYNC.RECONVERGENT B1 ;  /* 0x0000000000017941 */ /* 0x000fea0003800200 */
.L_x_3496:
[----:B------:R-:W-:Y:S01]  /*c0c0*/  FADD.FTZ R10, R15, R10 ;  /* 0x0000000a0f0a7221 */ /* 0x000fe20000010000 */
[----:B------:R-:W-:Y:S01]  /*c0d0*/  FADD.FTZ R13, R4, 1 ;  /* 0x3f800000040d7421 */ /* 0x000fe20000010000 */
[----:B------:R-:W-:Y:S02]  /*c0e0*/  IMAD.MOV.U32 R20, RZ, RZ, 0x3e800000 ;  /* 0x3e800000ff147424 */ /* 0x000fe400078e00ff */
        /* <DEDUP_REMOVED lines=32> */
.L_x_3492:
        /* <DEDUP_REMOVED lines=35> */
.L_x_3499:
[----:B------:R-:W-:-:S04]  /*c520*/  FADD.FTZ R10, -R11, 1 ;  /* 0x3f8000000b0a7421 */ /* 0x000fc80000010100 */
[----:B------:R-:W-:-:S06]  /*c530*/  FMUL.FTZ R10, R5, R10 ;  /* 0x0000000a050a7220 */ /* 0x000fcc0000410000 */
[----:B------:R-:W0:Y:S08]  /*c540*/  MUFU.SQRT R10, R10 ;  /* 0x0000000a000a7308 */ /* 0x000e300000002000 */
[----:B0-----:R-:W0:Y:S02]  /*c550*/  MUFU.RCP R13, R10 ;  /* 0x0000000a000d7308 */ /* 0x001e240000001000 */
[----:B0-----:R-:W-:Y:S01]  /*c560*/  FMUL.FTZ R14, |R12|, R13 ;  /* 0x0000000d0c0e7220 */ /* 0x001fe20000410200 */
[----:B------:R-:W-:Y:S06]  /*c570*/  BRA `(.L_x_3490) ;  /* 0x0000000000047947 */ /* 0x000fec0003800000 */
.L_x_3491:
[----:B------:R0:W1:Y:S02]  /*c580*/  MUFU.SQRT R14, R6 ;  /* 0x00000006000e7308 */ /* 0x0000640000002000 */
.L_x_3490:
[----:B------:R-:W-:Y:S05]  /*c590*/  BSYNC.RECONVERGENT B0 ;  /* 0x0000000000007941 */ /* 0x000fea0003800200 */
.L_x_3489:
[----:B------:R-:W-:Y:S01]  /*c5a0*/  FSETP.GEU.FTZ.AND P0, PT, R11, 4.336808689942017736e-19, PT ;  /* 0x210000000b00780b */ /* 0x000fe20003f1e000 */
[----:B------:R-:W-:Y:S04]  /*c5b0*/  BSSY.RECONVERGENT B4, `(.L_x_3500) ;  /* 0x00000dc000047945 */ /* 0x000fe80003800200 */
[----:B------:R-:W-:Y:S01]  /*c5c0*/  BSSY.RELIABLE B0, `(.L_x_3501) ;  /* 0x0000078000007945 */ /* 0x000fe20003800100 */
[----:B-1----:R-:W-:-:S07]  /*c5d0*/  IMAD.MOV.U32 R10, RZ, RZ, R14 ;  /* 0x000000ffff0a7224 */ /* 0x002fce00078e000e */
[----:B------:R-:W-:Y:S05]  /*c5e0*/  @!P0 BRA `(.L_x_3502) ;  /* 0x0000000400cc8947 */ /* 0x000fea0003800000 */
[----:B------:R-:W1:Y:S02]  /*c5f0*/  MUFU.RCP R14, R4 ;  /* 0x00000004000e7308 */ /* 0x000e640000001000 */
[----:B-1----:R-:W-:-:S05]  /*c600*/  FMUL.FTZ R13, R11, R14 ;  /* 0x0000000e0b0d7220 */ /* 0x002fca0000410000 */
[----:B------:R-:W-:-:S13]  /*c610*/  FSETP.GT.FTZ.AND P0, PT, R13, 0.64170002937316894531, PT ;  /* 0x3f2446740d00780b */ /* 0x000fda0003f14000 */
[----:B------:R-:W-:Y:S05]  /*c620*/  @!P0 BREAK.RELIABLE B0 ;  /* 0x0000000000008942 */ /* 0x000fea0003800100 */
[----:B------:R-:W-:Y:S05]  /*c630*/  @P0 BRA `(.L_x_3503) ;  /* 0x0000000000ec0947 */ /* 0x000fea0003800000 */
[----:B------:R-:W-:-:S13]  /*c640*/  ISETP.GT.AND P0, PT, R3, -0x1, PT ;  /* 0xffffffff0300780c */ /* 0x000fda0003f04270 */
[----:B------:R-:W-:Y:S05]  /*c650*/  @P0 BRA `(.L_x_3504) ;  /* 0x0000000000740947 */ /* 0x000fea0003800000 */
[----:B------:R-:W-:Y:S01]  /*c660*/  MOV R3, 0x3f000000 ;  /* 0x3f00000000037802 */ /* 0x000fe20000000f00 */
[----:B------:R-:W-:-:S04]  /*c670*/  FADD.FTZ R0, -R13, -RZ ;  /* 0x800000ff0d007221 */ /* 0x000fc80000010100 */
[C---:B------:R-:W-:Y:S01]  /*c680*/  FFMA.FTZ R3, |R0|.reuse, -R3, 0.5 ;  /* 0x3f00000000037423 */ /* 0x040fe20000010a03 */
[C---:B------:R-:W-:Y:S01]  /*c690*/  FSETP.GT.FTZ.AND P0, PT, |R0|.reuse, 0.56000000238418579102, PT ;  /* 0x3f0f5c290000780b */ /* 0x040fe20003f14200 */
[C---:B------:R-:W-:Y:S01]  /*c6a0*/  FADD.FTZ R7, |R0|.reuse, -RZ ;  /* 0x800000ff00077221 */ /* 0x040fe20000010200 */
[----:B------:R-:W-:Y:S01]  /*c6b0*/  FSETP.NEU.FTZ.AND P1, PT, |R0|, 1, PT ;  /* 0x3f8000000000780b */ /* 0x000fe20003f3d200 */
[----:B------:R-:W1:Y:S02]  /*c6c0*/  MUFU.RSQ R4, R3 ;  /* 0x0000000300047308 */ /* 0x000e640000001400 */
[----:B-1----:R-:W-:Y:S01]  /*c6d0*/  FMUL.FTZ R5, R3, R4 ;  /* 0x0000000403057220 */ /* 0x002fe20000410000 */
        /* <DEDUP_REMOVED lines=18> */
[----:B------:R-:W-:-:S04]  /*c800*/  @P1 FFMA.FTZ R19, R3, 0.93318945169448852539, R0 ;  /* 0x3f6ee58103131823 */ /* 0x000fc80000010000 */
[----:B------:R-:W-:Y:S01]  /*c810*/  @P0 FADD.FTZ R19, R19, R19 ;  /* 0x0000001313130221 */ /* 0x000fe20000010000 */
[----:B------:R-:W-:Y:S06]  /*c820*/  BRA `(.L_x_3505) ;  /* 0x0000000800d07947 */ /* 0x000fec0003800000 */
.L_x_3504:
[----:B------:R-:W-:Y:S01]  /*c830*/  HFMA2 R0, -RZ, RZ, 1.75, 0 ;  /* 0x3f000000ff007431 */ /* 0x000fe200000001ff */
[C---:B------:R-:W-:Y:S01]  /*c840*/  FSETP.GT.FTZ.AND P0, PT, |R13|.reuse, 0.56000000238418579102, PT ;  /* 0x3f0f5c290d00780b */ /* 0x040fe20003f14200 */
[C---:B0-----:R-:W-:Y:S01]  /*c850*/  FADD.FTZ R6, |R13|.reuse, -RZ ;  /* 0x800000ff0d067221 */ /* 0x041fe20000010200 */
[C---:B------:R-:W-:Y:S02]  /*c860*/  FSETP.NEU.FTZ.AND P1, PT, |R13|.reuse, 1, PT ;  /* 0x3f8000000d00780b */ /* 0x040fe40003f3d200 */
        /* <DEDUP_REMOVED lines=22> */
[----:B------:R-:W-:Y:S01]  /*c9d0*/  @P0 FADD.FTZ R19, R19, R19 ;  /* 0x0000001313130221 */ /* 0x000fe20000010000 */
[----:B------:R-:W-:Y:S06]  /*c9e0*/  BRA `(.L_x_3505) ;  /* 0x0000000800607947 */ /* 0x000fec0003800000 */
.L_x_3503:
        /* <DEDUP_REMOVED lines=12> */
[----:B------:R-:W1:Y:S02]  /*cab0*/  @P1 MUFU.RCP R8, R8 ;  /* 0x0000000800081308 */ /* 0x000e640000001000 */
[----:B-1----:R-:W-:Y:S01]  /*cac0*/  @P1 FMUL.FTZ.D2 R5, R5, R8 ;  /* 0x0000000805051220 */ /* 0x002fe20000310000 */
[----:B------:R-:W-:Y:S01]  /*cad0*/  @!P1 FMUL.FTZ R5, |R12|, 0.5 ;  /* 0x3f0000000c059820 */ /* 0x000fe20000410200 */
[----:B------:R-:W-:Y:S06]  /*cae0*/  @!P0 BRA `(.L_x_3510) ;  /* 0x00000000001c8947 */ /* 0x000fec0003800000 */
[----:B------:R-:W-:-:S13]  /*caf0*/  FSETP.NEU.FTZ.AND P0, PT, R0, RZ, PT ;  /* 0x000000ff0000720b */ /* 0x000fda0003f1d000 */
[----:B------:R-:W-:Y:S01]  /*cb00*/  @P0 FADD.FTZ R0, R0, R7 ;  /* 0x0000000700000221 */ /* 0x000fe20000010000 */
[----:B------:R-:W-:-:S05]  /*cb10*/  @P0 FMUL.FTZ R7, R12, R12 ;  /* 0x0000000c0c070220 */ /* 0x000fca0000410000 */
[----:B------:R-:W0:Y:S02]  /*cb20*/  @P0 MUFU.RCP R0, R0 ;  /* 0x0000000000000308 */ /* 0x000e240000001000 */
[----:B0-----:R-:W-:Y:S01]  /*cb30*/  @P0 FMUL.FTZ.D2 R6, R7, R0 ;  /* 0x0000000007060220 */ /* 0x001fe20000310000 */
[----:B------:R-:W-:Y:S01]  /*cb40*/  @!P0 FMUL.FTZ R6, |R12|, 0.5 ;  /* 0x3f0000000c068820 */ /* 0x000fe20000410200 */
[----:B------:R-:W-:Y:S06]  /*cb50*/  BRA `(.L_x_3511) ;  /* 0x0000000000087947 */ /* 0x000fec0003800000 */
.L_x_3510:
[----:B------:R-:W-:-:S04]  /*cb60*/  FADD.FTZ R0, -R0, R7 ;  /* 0x0000000700007221 */ /* 0x000fc80000010100 */
[----:B0-----:R-:W-:-:S07]  /*cb70*/  FMUL.FTZ R6, R0, 0.5 ;  /* 0x3f00000000067820 */ /* 0x001fce0000410000 */
.L_x_3511:
[----:B------:R-:W-:Y:S05]  /*cb80*/  BSYNC.RECONVERGENT B5 ;  /* 0x0000000000057941 */ /* 0x000fea0003800200 */
.L_x_3509:
[----:B------:R-:W-:Y:S01]  /*cb90*/  FADD.FTZ R5, R6, R5 ;  /* 0x0000000506057221 */ /* 0x000fe20000010000 */
[----:B------:R-:W-:-:S04]  /*cba0*/  FADD.FTZ R4, R11, R4 ;  /* 0x000000040b047221 */ /* 0x000fc80000010000 */
[----:B------:R-:W-:-:S06]  /*cbb0*/  FMUL.FTZ R4, R5, R4 ;  /* 0x0000000405047220 */ /* 0x000fcc0000410000 */
[----:B------:R-:W0:Y:S01]  /*cbc0*/  MUFU.SQRT R4, R4 ;  /* 0x0000000400047308 */ /* 0x000e220000002000 */
[----:B------:R-:W-:Y:S05]  /*cbd0*/  BRA `(.L_x_3512) ;  /* 0x0000000000487947 */ /* 0x000fea0003800000 */
.L_x_3508:
[----:B------:R-:W-:-:S13]  /*cbe0*/  FSETP.GT.FTZ.AND P0, PT, R11, 1, PT ;  /* 0x3f8000000b00780b */ /* 0x000fda0003f14000 */
[----:B------:R-:W-:Y:S01]  /*cbf0*/  @P0 FMUL.FTZ R7, R5, R0 ;  /* 0x0000000005070220 */ /* 0x000fe20000410000 */
[----:B------:R-:W-:-:S04]  /*cc00*/  @!P0 FADD.FTZ R0, -R11, 1 ;  /* 0x3f8000000b008421 */ /* 0x000fc80000010100 */
[----:B0-----:R-:W-:Y:S01]  /*cc10*/  @!P0 FMUL.FTZ R6, R5, R0 ;  /* 0x0000000005068220 */ /* 0x001fe20000410000 */
        /* <DEDUP_REMOVED lines=8> */
.L_x_3507:
[----:B------:R-:W-:Y:S01]  /*cca0*/  FADD.FTZ R0, R4, 1 ;  /* 0x3f80000004007421 */ /* 0x000fe20000010000 */
[----:B------:R-:W-:Y:S01]  /*ccb0*/  MUFU.SQRT R5, R6 ;  /* 0x0000000600057308 */ /* 0x000fe20000002000 */
[----:B------:R-:W-:Y:S02]  /*ccc0*/  MOV R11, 0x3f800000 ;  /* 0x3f800000000b7802 */ /* 0x000fe40000000f00 */
[----:B------:R-:W-:-:S06]  /*ccd0*/  FMUL.FTZ R0, R0, 0.5 ;  /* 0x3f00000000007820 */ /* 0x000fcc0000410000 */
[----:B------:R-:W1:Y:S02]  /*cce0*/  MUFU.SQRT R0, R0 ;  /* 0x0000000000007308 */ /* 0x000e640000002000 */
[----:B-1----:R-:W-:-:S07]  /*ccf0*/  FMUL.FTZ R4, R5, R0 ;  /* 0x0000000005047220 */ /* 0x002fce0000410000 */
.L_x_3512:
[----:B------:R-:W-:Y:S05]  /*cd00*/  BSYNC.RECONVERGENT B1 ;  /* 0x0000000000017941 */ /* 0x000fea0003800200 */
.L_x_3506:
[----:B------:R-:W-:Y:S05]  /*cd10*/  BRA `(.L_x_3513) ;  /* 0x0000000000087947 */ /* 0x000fea0003800000 */
.L_x_3502:
[----:B------:R-:W-:Y:S01]  /*cd20*/  FMUL.FTZ R4, R4, 16777216 ;  /* 0x4b80000004047820 */ /* 0x000fe20000410000 */
[----:B------:R-:W-:-:S07]  /*cd30*/  FMUL.FTZ R11, R11, 16777216 ;  /* 0x4b8000000b0b7820 */ /* 0x000fce0000410000 */
.L_x_3513:
[----:B------:R-:W-:Y:S05]  /*cd40*/  BSYNC.RELIABLE B0 ;  /* 0x0000000000007941 */ /* 0x000fea0003800100 */
.L_x_3501:
        /* <DEDUP_REMOVED lines=20> */
[----:B------:R-:W-:-:S07]  /*ce90*/  IMAD.MOV.U32 R5, RZ, RZ, R0 ;  /* 0x000000ffff057224 */ /* 0x000fce00078e0000 */
.L_x_3516:
[----:B------:R-:W-:Y:S05]  /*cea0*/  BSYNC.RECONVERGENT B5 ;  /* 0x0000000000057941 */ /* 0x000fea0003800200 */
.L_x_3515:
[----:B------:R-:W-:Y:S02]  /*ceb0*/  HFMA2 R7, -RZ, RZ, 0.89990234375, 10328 ;  /* 0x3b33710bff077431 */ /* 0x000fe400000001ff */
[----:B------:R-:W-:Y:S01]  /*cec0*/  FMUL.FTZ R0, R5, R5 ;  /* 0x0000000505007220 */ /* 0x000fe20000410000 */
[C---:B------:R-:W-:Y:S01]  /*ced0*/  ISETP.GE.AND P0, PT, R11.reuse, RZ, PT ;  /* 0x000000ff0b00720c */ /* 0x040fe20003f06270 */
[----:B------:R-:W-:Y:S01]  /*cee0*/  IMAD.MOV.U32 R6, RZ, RZ, 0x3f6ee581 ;  /* 0x3f6ee581ff067424 */ /* 0x000fe200078e00ff */
[C---:B------:R-:W-:Y:S01]  /*cef0*/  FSETP.NEU.FTZ.AND P3, PT, |R11|.reuse, |R4|, PT ;  /* 0x400000040b00720b */ /* 0x040fe20003f7d200 */
[----:B------:R-:W-:Y:S01]  /*cf00*/  FADD.FTZ R11, |R11|, |R4| ;  /* 0x400000040b0b7221 */ /* 0x000fe20000010200 */
[----:B------:R-:W-:Y:S02]  /*cf10*/  FSETP.NEU.FTZ.AND P1, PT, R3, RZ, PT ;  /* 0x000000ff0300720b */ /* 0x000fe40003f3d000 */
[----:B------:R-:W-:Y:S01]  /*cf20*/  FSEL R3, R6, 1.8663789033889770508, P2 ;  /* 0x3feee58106037808 */ /* 0x000fe20001000000 */
        /* <DEDUP_REMOVED lines=10> */
[----:B------:R-:W-:-:S05]  /*cfd0*/  FFMA.FTZ R5, R7, 0.93318945169448852539, -R0 ;  /* 0x3f6ee58107057823 */ /* 0x000fca0000010800 */
        /* <DEDUP_REMOVED lines=10> */
.L_x_3514:
[----:B------:R-:W-:Y:S01]  /*d080*/  FADD.FTZ R0, |R11|, -RZ ;  /* 0x800000ff0b007221 */ /* 0x000fe20000010200 */
[C---:B0-----:R-:W-:Y:S01]  /*d090*/  FADD.FTZ R7, |R4|.reuse, -RZ ;  /* 0x800000ff04077221 */ /* 0x041fe20000010200 */
        /* <DEDUP_REMOVED lines=16> */
.L_x_3518:
[----:B------:R-:W-:Y:S05]  /*d1a0*/  BSYNC.RECONVERGENT B5 ;  /* 0x0000000000057941 */ /* 0x000fea0003800200 */
.L_x_3517:
[----:B------:R-:W-:Y:S02]  /*d1b0*/  HFMA2 R7, -RZ, RZ, 0.89990234375, 10328 ;  /* 0x3b33710bff077431 */ /* 0x000fe400000001ff */
[----:B------:R-:W-:Y:S01]  /*d1c0*/  FMUL.FTZ R0, R5, R5 ;  /* 0x0000000505007220 */ /* 0x000fe20000410000 */
[C---:B------:R-:W-:Y:S01]  /*d1d0*/  ISETP.GE.AND P0, PT, R11.reuse, RZ, PT ;  /* 0x000000ff0b00720c */ /* 0x040fe20003f06270 */
[----:B------:R-:W-:Y:S01]  /*d1e0*/  IMAD.MOV.U32 R6, RZ, RZ, 0x3f6ee581 ;  /* 0x3f6ee581ff067424 */ /* 0x000fe200078e00ff */
[----:B------:R-:W-:Y:S01]  /*d1f0*/  FSETP.NEU.FTZ.AND P3, PT, |R11|, |R4|, PT ;  /* 0x400000040b00720b */ /* 0x000fe20003f7d200 */
        /* <DEDUP_REMOVED lines=22> */
[----:B------:R-:W-:-:S07]  /*d360*/  FSEL R19, R11, R4, P0 ;  /* 0x000000040b137208 */ /* 0x000fce0000000000 */
.L_x_3505:
[----:B------:R-:W-:Y:S05]  /*d370*/  BSYNC.RECONVERGENT B4 ;  /* 0x0000000000047941 */ /* 0x000fea0003800200 */
.L_x_3500:
[----:B------:R-:W-:-:S13]  /*d380*/  ISETP.GE.AND P0, PT, R12, RZ, PT ;  /* 0x000000ff0c00720c */ /* 0x000fda0003f06270 */
[----:B------:R-:W-:Y:S01]  /*d390*/  @P0 FADD.FTZ R10, -R10, -RZ ;  /* 0x800000ff0a0a0221 */ /* 0x000fe20000010100 */
[----:B------:R-:W-:Y:S06]  /*d3a0*/  BRA `(.L_x_3485) ;  /* 0x0000000800f87947 */ /* 0x000fec0003800000 */
.L_x_3488:
[----:B------:R-:W-:Y:S01]  /*d3b0*/  FADD.FTZ R3, -R3, 6.1232342629258392722e-17 ;  /* 0x248d313203037421 */ /* 0x000fe20000010100 */
[----:B------:R-:W-:-:S03]  /*d3c0*/  FADD.FTZ R10, -R12, -RZ ;  /* 0x800000ff0c0a7221 */ /* 0x000fc60000010100 */
[----:B------:R-:W-:Y:S01]  /*d3d0*/  FADD.FTZ R19, R3, 1.5707963705062866211 ;  /* 0x3fc90fdb03137421 */ /* 0x000fe20000010000 */
[----:B------:R-:W-:Y:S06]  /*d3e0*/  BRA `(.L_x_3485) ;  /* 0x0000000800e87947 */ /* 0x000fec0003800000 */
.L_x_3487:
[----:B------:R-:W-:Y:S01]  /*d3f0*/  FADD.FTZ R10, -R12, -RZ ;  /* 0x800000ff0c0a7221 */ /* 0x000fe20000010100 */
[----:B------:R-:W-:Y:S01]  /*d400*/  IMAD.MOV.U32 R19, RZ, RZ, RZ ;  /* 0x000000ffff137224 */ /* 0x000fe200078e00ff */
[----:B------:R-:W-:Y:S06]  /*d410*/  BRA `(.L_x_3485) ;  /* 0x0000000800dc7947 */ /* 0x000fec0003800000 */
.L_x_3486:
        /* <DEDUP_REMOVED lines=27> */
.L_x_3523:
[----:B------:R-:W-:Y:S05]  /*d5d0*/  BSYNC.RECONVERGENT B5 ;  /* 0x0000000000057941 */ /* 0x000fea0003800200 */
.L_x_3522:
        /* <DEDUP_REMOVED lines=15> */
[----:B------:R-:W-:Y:S01]  /*d6d0*/  FFMA.FTZ R5, R5, R6, R6 ;  /* 0x0000000605057223 */ /* 0x000fe20000010006 */
[----:B------:R-:W-:-:S03]  /*d6e0*/  HFMA2 R6, -RZ, RZ, 1.857421875, -1409 ;  /* 0x3f6ee581ff067431 */ /* 0x000fc600000001ff */
[----:B------:R-:W-:-:S05]  /*d6f0*/  FFMA.FTZ R0, R0, 0.93318945169448852539, -R5 ;  /* 0x3f6ee58100007823 */ /* 0x000fca0000010805 */
[----:B------:R-:W-:Y:S01]  /*d700*/  FSEL R3, R0, R5, !P2 ;  /* 0x0000000500037208 */ /* 0x000fe20005000000 */
[----:B------:R-:W-:Y:S01]  /*d710*/  @P2 FADD.FTZ R5, -R5, -RZ ;  /* 0x800000ff05052221 */ /* 0x000fe20000010100 */
[----:B------:R-:W-:Y:S01]  /*d720*/  FSEL R6, R6, 1.8663789033889770508, !P2 ;  /* 0x3feee58106067808 */ /* 0x000fe20005000000 */
[----:B------:R-:W-:-:S04]  /*d730*/  IMAD.MOV.U32 R0, RZ, RZ, 0x4016cbe4 ;  /* 0x4016cbe4ff007424 */ /* 0x000fc800078e00ff */
[----:B------:R-:W-:Y:S01]  /*d740*/  @!P0 FFMA.FTZ R3, R6, 1.6832555532455444336, R5 ;  /* 0x3fd774eb06038823 */ /* 0x000fe20000010005 */
[----:B------:R-:W-:Y:S02]  /*d750*/  @!P3 FSEL R3, R0, 0.78539818525314331055, !P0 ;  /* 0x3f490fdb0003b808 */ /* 0x000fe40004000000 */
[----:B------:R-:W-:Y:S02]  /*d760*/  @!P1 FSEL R3, RZ, 3.1415927410125732422, P0 ;  /* 0x40490fdbff039808 */ /* 0x000fe40000000000 */
[----:B------:R-:W-:Y:S02]  /*d770*/  FSETP.NAN.FTZ.AND P0, PT, |R11|, |R11|, PT ;  /* 0x4000000b0b00720b */ /* 0x000fe40003f18200 */
[----:B------:R-:W-:-:S04]  /*d780*/  LOP3.LUT R0, R3, 0x80000000, R12, 0xb8, !PT ;  /* 0x8000000003007812 */ /* 0x000fc800078eb80c */
[----:B------:R-:W-:Y:S01]  /*d790*/  FSEL R0, R11, R0, P0 ;  /* 0x000000000b007208 */ /* 0x000fe20000000000 */
[----:B------:R-:W-:Y:S06]  /*d7a0*/  BRA `(.L_x_3524) ;  /* 0x0000000400e47947 */ /* 0x000fec0003800000 */
.L_x_3521:
        /* <DEDUP_REMOVED lines=10> */
[----:B------:R-:W-:Y:S02]  /*d850*/  FFMA.FTZ R8, R7, R7, R8 ;  /* 0x0000000707087223 */ /* 0x000fe40000010008 */
[----:B------:R-:W-:Y:S08]  /*d860*/  MUFU.RCP R7, R10 ;  /* 0x0000000a00077308 */ /* 0x000ff00000001000 */
[----:B------:R-:W0:Y:S02]  /*d870*/  MUFU.SQRT R8, R8 ;  /* 0x0000000800087308 */ /* 0x000e240000002000 */
[----:B0-----:R-:W-:Y:S01]  /*d880*/  @P0 FMUL.FTZ R4, R8, R5 ;  /* 0x0000000508040220 */ /* 0x001fe20000410000 */
[----:B------:R-:W-:-:S04]  /*d890*/  FSETP.NEU.FTZ.AND P0, PT, R6, +INF , PT ;  /* 0x7f8000000600780b */ /* 0x000fc80003f1d000 */
[----:B------:R-:W-:Y:S01]  /*d8a0*/  FSEL R5, R4, +INF , P0 ;  /* 0x7f80000004057808 */ /* 0x000fe20000000000 */
[----:B------:R-:W-:-:S04]  /*d8b0*/  FFMA R4, -R10, R7, 1 ;  /* 0x3f8000000a047423 */ /* 0x000fc80000000107 */
[----:B------:R-:W-:Y:S01]  /*d8c0*/  FFMA R7, R7, R4, R7 ;  /* 0x0000000407077223 */ /* 0x000fe20000000007 */
[----:B------:R-:W0:Y:S03]  /*d8d0*/  MUFU.LG2 R5, R5 ;  /* 0x0000000500057308 */ /* 0x000e260000000c00 */
[----:B------:R-:W-:-:S04]  /*d8e0*/  FFMA R6, R0, R7, RZ ;  /* 0x0000000700067223 */ /* 0x000fc800000000ff */
[----:B------:R-:W-:Y:S01]  /*d8f0*/  FFMA R4, -R10, R6, R0 ;  /* 0x000000060a047223 */ /* 0x000fe20000000100 */
[----:B------:R-:W1:Y:S03]  /*d900*/  FCHK P0, R0, R10 ;  /* 0x0000000a00007302 */ /* 0x000e660000000000 */
[----:B------:R-:W-:Y:S01]  /*d910*/  FFMA R6, R7, R4, R6 ;  /* 0x0000000407067223 */ /* 0x000fe20000000006 */
[----:B0-----:R-:W-:Y:S01]  /*d920*/  FMUL.FTZ R4, R5, 0.69314718246459960938 ;  /* 0x3f31721805047820 */ /* 0x001fe20000410000 */
[----:B-1----:R-:W-:Y:S06]  /*d930*/  @!P0 BRA `(.L_x_3526) ;  /* 0x0000000000108947 */ /* 0x002fec0003800000 */
[----:B------:R-:W-:Y:S01]  /*d940*/  IMAD.MOV.U32 R7, RZ, RZ, R10 ;  /* 0x000000ffff077224 */ /* 0x000fe200078e000a */
[----:B------:R-:W-:-:S07]  /*d950*/  MOV R5, 0xd970 ;  /* 0x0000d97000057802 */ /* 0x000fce0000000f00 */
[----:B------:R-:W-:Y:S05]  /*d960*/  CALL.REL.NOINC `($__internal_1_$__cuda_sm3x_div_rn_ftz_f32_slowpath) ;  /* 0x0000004400987944 */ /* 0x000fea0003c00000 */
[----:B------:R-:W-:-:S07]  /*d970*/  MOV R6, R0 ;  /* 0x0000000000067202 */ /* 0x000fce0000000f00 */
.L_x_3526:
[----:B------:R-:W-:Y:S05]  /*d980*/  BSYNC.RECONVERGENT B5 ;  /* 0x0000000000057941 */ /* 0x000fea0003800200 */
.L_x_3525:
        /* <DEDUP_REMOVED lines=22> */
[----:B------:R-:W-:Y:S01]  /*daf0*/  @!P3 FSEL R3, R0, 0.78539818525314331055, !P0 ;  /* 0x3f490fdb0003b808 */ /* 0x000fe20004000000 */
[----:B------:R-:W-:Y:S01]  /*db00*/  FADD.FTZ R0, |R12|, R11 ;  /* 0x0000000b0c007221 */ /* 0x000fe20000010200 */
[----:B------:R-:W-:-:S04]  /*db10*/  @!P1 FSEL R3, RZ, 3.1415927410125732422, P0 ;  /* 0x40490fdbff039808 */ /* 0x000fc80000000000 */
[----:B------:R-:W-:Y:S02]  /*db20*/  FSETP.NAN.FTZ.AND P0, PT, |R0|, |R0|, PT ;  /* 0x400000000000720b */ /* 0x000fe40003f18200 */
[----:B------:R-:W-:-:S04]  /*db30*/  LOP3.LUT R3, R3, 0x80000000, R12, 0xb8, !PT ;  /* 0x8000000003037812 */ /* 0x000fc800078eb80c */
[----:B------:R-:W-:Y:S01]  /*db40*/  FSEL R0, R0, R3, P0 ;  /* 0x0000000300007208 */ /* 0x000fe20000000000 */
[----:B------:R-:W-:Y:S06]  /*db50*/  BRA `(.L_x_3524) ;  /* 0x0000000000f87947 */ /* 0x000fec0003800000 */
.L_x_3520:
        /* <DEDUP_REMOVED lines=18> */
[----:B------:R-:W-:Y:S01]  /*dc80*/  FSETP.NEU.FTZ.AND P0, PT, R4, +INF , PT ;  /* 0x7f8000000400780b */ /* 0x000fe20003f1d000 */
[----:B------:R-:W-:Y:S01]  /*dc90*/  FFMA R4, -R10, R5, 1 ;  /* 0x3f8000000a047423 */ /* 0x000fe20000000105 */
[----:B------:R-:W-:-:S02]  /*dca0*/  IMAD.MOV.U32 R7, RZ, RZ, 0x3f800000 ;  /* 0x3f800000ff077424 */ /* 0x000fc400078e00ff */
        /* <DEDUP_REMOVED lines=13> */
.L_x_3528:
[----:B------:R-:W-:Y:S05]  /*dd80*/  BSYNC.RECONVERGENT B5 ;  /* 0x0000000000057941 */ /* 0x000fea0003800200 */
.L_x_3527:
        /* <DEDUP_REMOVED lines=27> */
.L_x_3524:
[----:B------:R-:W-:Y:S05]  /*df40*/  BSYNC.RECONVERGENT B4 ;  /* 0x0000000000047941 */ /* 0x000fea0003800200 */
.L_x_3519:
[----:B------:R-:W-:Y:S01]  /*df50*/  ISETP.GE.AND P0, PT, R12, RZ, PT ;  /* 0x000000ff0c00720c */ /* 0x000fe20003f06270 */
[----:B------:R-:W-:Y:S01]  /*df60*/  FADD.FTZ R10, R4, 0.69314718246459960938 ;  /* 0x3f317218040a7421 */ /* 0x000fe20000010000 */
[----:B------:R-:W-:-:S11]  /*df70*/  FADD.FTZ R19, |R0|, -RZ ;  /* 0x800000ff00137221 */ /* 0x000fd60000010200 */
[----:B------:R-:W-:-:S07]  /*df80*/  @P0 FADD.FTZ R10, -R10, -RZ ;  /* 0x800000ff0a0a0221 */ /* 0x000fce0000010100 */
.L_x_3485:
[----:B------:R-:W-:Y:S05]  /*df90*/  BSYNC.RECONVERGENT B2 ;  /* 0x0000000000027941 */ /* 0x000fea0003800200 */
.L_x_3483:
[----:B------:R-:W-:-:S07]  /*dfa0*/  F2FP.F16.F32.PACK_AB R19, R10, R19 ;  /* 0x000000130a13723e */ /* 0x000fce00000000ff */
.L_x_3482:
[----:B------:R-:W-:Y:S05]  /*dfb0*/  BSYNC.RECONVERGENT B3 ;  /* 0x0000000000037941 */ /* 0x000fea0003800200 */
.L_x_3481:
[----:B------:R-:W1:Y:S01]  /*dfc0*/  LDC.U8 R22, c[0x0][0x3a4] ;  /* 0x0000e900ff167b82 */ /* 0x000e620000000000 */
[----:B------:R-:W-:Y:S01]  /*dfd0*/  ISETP.GE.AND P0, PT, R2, R25, PT ;  /* 0x000000190200720c */ /* 0x000fe20003f06270 */
[----:B------:R-:W-:Y:S04]  /*dfe0*/  BSSY.RECONVERGENT B7, `(.L_x_3529) ;  /* 0x0000306000077945 */ /* 0x000fe80003800200 */
[----:B------:R-:W-:Y:S08]  /*dff0*/  BSSY.RELIABLE B6, `(.L_x_3530) ;  /* 0x000020d000067945 */ /* 0x000ff00003800100 */
[----:B------:R-:W-:Y:S05]  /*e000*/  @P0 BRA `(.L_x_3531) ;  /* 0x0000002000200947 */ /* 0x000fea0003800000 */
[----:B------:R-:W2:Y:S01]  /*e010*/  LDCU UR4, c[0x0][0x3a8] ;  /* 0x00007500ff0477ac */ /* 0x000ea20008000800 */
[----:B------:R-:W3:Y:S01]  /*e020*/  LDC.64 R10, c[0x0][0x388] ;  /* 0x0000e200ff0a7b82 */ /* 0x000ee20000000a00 */
[----:B------:R-:W-:Y:S01]  /*e030*/  IMAD R0, R26, 0x200, R2 ;  /* 0x000002001a007824 */ /* 0x000fe200078e0202 */
[----:B-1----:R-:W-:-:S03]  /*e040*/  PRMT R2, R22, 0x9910, RZ ;  /* 0x0000991016027816 */ /* 0x002fc600000000ff */
[----:B--2---:R-:W-:Y:S01]  /*e050*/  IMAD R3, R0, UR4, RZ ;  /* 0x0000000400037c24 */ /* 0x004fe2000f8e02ff */
[----:B------:R-:W-:-:S04]  /*e060*/  MOV R0, R2 ;  /* 0x0000000200007202 */ /* 0x000fc80000000f00 */
        /* <DEDUP_REMOVED lines=13> */
[----:B------:R-:W-:-:S04]  /*e140*/  IMAD.MOV.U32 R2, RZ, RZ, R16 ;  /* 0x000000ffff027224 */ /* 0x000fc800078e0010 */
[----:B------:R-:W1:Y:S02]  /*e150*/  F2I.FTZ.TRUNC.NTZ R9, R9 ;  /* 0x0000000900097305 */ /* 0x000e64000021f100 */
[----:B-1----:R1:W-:Y:S01]  /*e160*/  STG.E.U8 desc[UR36][R10.64], R9 ;  /* 0x000000090a007986 */ /* 0x0023e2000c101124 */
[----:B------:R-:W-:Y:S05]  /*e170*/  BRA `(.L_x_3537) ;  /* 0x0000000c00dc7947 */ /* 0x000fea0003800000 */
.L_x_3535:
[----:B------:R-:W-:-:S06]  /*e180*/  HADD2.F32 R3, -RZ, R9.H0_H0 ;  /* 0x20000009ff037230 */ /* 0x000fcc0000004100 */
[----:B------:R-:W1:Y:S02]  /*e190*/  F2I.S64.TRUNC R2, R3 ;  /* 0x0000000300027311 */ /* 0x000e64000020d900 */
[----:B-1----:R-:W-:Y:S01]  /*e1a0*/  MOV R5, R2 ;  /* 0x0000000200057202 */ /* 0x002fe20000000f00 */
[----:B------:R-:W-:-:S04]  /*e1b0*/  IMAD.MOV.U32 R2, RZ, RZ, R16 ;  /* 0x000000ffff027224 */ /* 0x000fc800078e0010 */
[----:B------:R1:W-:Y:S01]  /*e1c0*/  STG.E.U8 desc[UR36][R10.64], R5 ;  /* 0x000000050a007986 */ /* 0x0003e2000c101124 */
[----:B------:R-:W-:Y:S05]  /*e1d0*/  BRA `(.L_x_3537) ;  /* 0x0000000c00c47947 */ /* 0x000fea0003800000 */
.L_x_3534:
        /* <DEDUP_REMOVED lines=8> */
[----:B------:R-:W1:Y:S02]  /*e260*/  F2I.S64.TRUNC R4, R4 ;  /* 0x0000000400047311 */ /* 0x000e64000020d900 */
[----:B-1----:R1:W-:Y:S01]  /*e270*/  STG.E.64 desc[UR36][R10.64], R4 ;  /* 0x000000040a007986 */ /* 0x0023e2000c101b24 */
[----:B------:R-:W-:Y:S05]  /*e280*/  BRA `(.L_x_3537) ;  /* 0x0000000c00987947 */ /* 0x000fea0003800000 */
.L_x_3539:
[----:B------:R-:W-:Y:S01]  /*e290*/  HADD2.F32 R9, -RZ, R9.H0_H0 ;  /* 0x20000009ff097230 */ /* 0x000fe20000004100 */
[----:B------:R-:W-:-:S05]  /*e2a0*/  MOV R2, R16 ;  /* 0x0000001000027202 */ /* 0x000fca0000000f00 */
[----:B------:R-:W1:Y:S02]  /*e2b0*/  F2I.FTZ.TRUNC.NTZ R9, R9 ;  /* 0x0000000900097305 */ /* 0x000e64000021f100 */
[----:B-1----:R1:W-:Y:S01]  /*e2c0*/  STG.E desc[UR36][R10.64], R9 ;  /* 0x000000090a007986 */ /* 0x0023e2000c101924 */
[----:B------:R-:W-:Y:S05]  /*e2d0*/  BRA `(.L_x_3537) ;  /* 0x0000000c00847947 */ /* 0x000fea0003800000 */
.L_x_3538:
[----:B------:R-:W-:Y:S02]  /*e2e0*/  HADD2.F32 R9, -RZ, R9.H0_H0 ;  /* 0x20000009ff097230 */ /* 0x000fe40000004100 */
[----:B------:R-:W-:-:S04]  /*e2f0*/  IMAD.MOV.U32 R2, RZ, RZ, R16 ;  /* 0x000000ffff027224 */ /* 0x000fc800078e0010 */
[----:B------:R-:W1:Y:S02]  /*e300*/  F2I.FTZ.TRUNC.NTZ R9, R9 ;  /* 0x0000000900097305 */ /* 0x000e64000021f100 */
[----:B-1----:R1:W-:Y:S01]  /*e310*/  STG.E.U16 desc[UR36][R10.64], R9 ;  /* 0x000000090a007986 */ /* 0x0023e2000c101524 */
[----:B------:R-:W-:Y:S05]  /*e320*/  BRA `(.L_x_3537) ;  /* 0x0000000c00707947 */ /* 0x000fea0003800000 */
.L_x_3533:
        /* <DEDUP_REMOVED lines=10> */
.L_x_3541:
[----:B------:R1:W-:Y:S01]  /*e3d0*/  STG.E.U16 desc[UR36][R10.64], R9 ;  /* 0x000000090a007986 */ /* 0x0003e2000c101524 */
[----:B------:R-:W-:Y:S01]  /*e3e0*/  MOV R2, R16 ;  /* 0x0000001000027202 */ /* 0x000fe20000000f00 */
[----:B------:R-:W-:Y:S06]  /*e3f0*/  BRA `(.L_x_3537) ;  /* 0x0000000c003c7947 */ /* 0x000fec0003800000 */
.L_x_3540:
[----:B------:R-:W-:-:S13]  /*e400*/  ISETP.NE.AND P0, PT, R0, 0x7, PT ;  /* 0x000000070000780c */ /* 0x000fda0003f05270 */
[----:B------:R-:W-:Y:S05]  /*e410*/  @!P0 BRA `(.L_x_3542) ;  /* 0x0000000000308947 */ /* 0x000fea0003800000 */
[----:B------:R-:W-:-:S13]  /*e420*/  ISETP.NE.AND P0, PT, R0, 0x8, PT ;  /* 0x000000080000780c */ /* 0x000fda0003f05270 */
[----:B------:R-:W-:Y:S05]  /*e430*/  @!P0 BRA `(.L_x_3543) ;  /* 0x00000000001c8947 */ /* 0x000fea0003800000 */
[----:B------:R-:W-:-:S13]  /*e440*/  ISETP.NE.AND P0, PT, R0, 0x9, PT ;  /* 0x000000090000780c */ /* 0x000fda0003f05270 */
[----:B------:R-:W-:Y:S05]  /*e450*/  @P0 BRA `(.L_x_3536) ;  /* 0x0000000800740947 */ /* 0x000fea0003800000 */
[--C-:B------:R-:W-:Y:S02]  /*e460*/  HADD2.F32 R8, -RZ, R9.reuse.H0_H0 ;  /* 0x20000009ff087230 */ /* 0x100fe40000004100 */
[----:B------:R-:W-:Y:S02]  /*e470*/  HADD2.F32 R9, -RZ, R9.H1_H1 ;  /* 0x30000009ff097230 */ /* 0x000fe40000004100 */
[----:B------:R-:W-:-:S03]  /*e480*/  IMAD.MOV.U32 R2, RZ, RZ, R16 ;  /* 0x000000ffff027224 */ /* 0x000fc600078e0010 */
[----:B------:R4:W-:Y:S01]  /*e490*/  STG.E.64 desc[UR36][R10.64], R8 ;  /* 0x000000080a007986 */ /* 0x0009e2000c101b24 */
[----:B------:R-:W-:Y:S05]  /*e4a0*/  BRA `(.L_x_3537) ;  /* 0x0000000c00107947 */ /* 0x000fea0003800000 */
.L_x_3543:
[----:B------:R3:W-:Y:S01]  /*e4b0*/  STG.E desc[UR36][R10.64], R9 ;  /* 0x000000090a007986 */ /* 0x0007e2000c101924 */
[----:B------:R-:W-:Y:S01]  /*e4c0*/  IMAD.MOV.U32 R2, RZ, RZ, R16 ;  /* 0x000000ffff027224 */ /* 0x000fe200078e0010 */
[----:B------:R-:W-:Y:S06]  /*e4d0*/  BRA `(.L_x_3537) ;  /* 0x0000000c00047947 */ /* 0x000fec0003800000 */
.L_x_3542:
[----:B------:R-:W-:Y:S01]  /*e4e0*/  HADD2.F32 R4, -RZ, R9.H0_H0 ;  /* 0x20000009ff047230 */ /* 0x000fe20000004100 */
[----:B------:R-:W-:-:S04]  /*e4f0*/  MOV R2, R16 ;  /* 0x0000001000027202 */ /* 0x000fc80000000f00 */
[----:B------:R-:W-:-:S06]  /*e500*/  FMUL.FTZ R4, R4, 1 ;  /* 0x3f80000004047820 */ /* 0x000fcc0000410000 */
[----:B------:R-:W1:Y:S02]  /*e510*/  F2F.F64.F32 R4, R4 ;  /* 0x0000000400047310 */ /* 0x000e640000201800 */
[----:B-1----:R1:W-:Y:S01]  /*e520*/  STG.E.64 desc[UR36][R10.64], R4 ;  /* 0x000000040a007986 */ /* 0x0023e2000c101b24 */
[----:B------:R-:W-:Y:S05]  /*e530*/  BRA `(.L_x_3537) ;  /* 0x0000000800ec7947 */ /* 0x000fea0003800000 */
.L_x_3532:
        /* <DEDUP_REMOVED lines=10> */
[----:B------:R-:W-:-:S13]  /*e5e0*/  FSETP.NEU.FTZ.AND P0, PT, R0, RZ, PT ;  /* 0x000000ff0000720b */ /* 0x000fda0003f1d000 */
[----:B------:R-:W-:-:S05]  /*e5f0*/  @!P0 HADD2.F32 R9, -RZ, R9.H1_H1 ;  /* 0x30000009ff098230 */ /* 0x000fca0000004100 */
[----:B------:R-:W-:-:S04]  /*e600*/  FSETP.NEU.OR P0, PT, R9, RZ, P0 ;  /* 0x000000ff0900720b */ /* 0x000fc8000070d400 */
[----:B------:R-:W-:-:S05]  /*e610*/  SEL R3, RZ, 0x1, !P0 ;  /* 0x00000001ff037807 */ /* 0x000fca0004000000 */
[----:B------:R1:W-:Y:S01]  /*e620*/  STG.E.U8 desc[UR36][R10.64], R3 ;  /* 0x000000030a007986 */ /* 0x0003e2000c101124 */
[----:B------:R-:W-:Y:S05]  /*e630*/  BRA `(.L_x_3537) ;  /* 0x0000000800ac7947 */ /* 0x000fea0003800000 */
.L_x_3546:
[--C-:B0-----:R-:W-:Y:S02]  /*e640*/  HADD2.F32 R6, -RZ, R9.reuse.H1_H1 ;  /* 0x30000009ff067230 */ /* 0x101fe40000004100 */
[----:B------:R-:W-:Y:S02]  /*e650*/  HADD2.F32 R0, -RZ, R9.H0_H0 ;  /* 0x20000009ff007230 */ /* 0x000fe40000004100 */
[----:B------:R-:W-:Y:S02]  /*e660*/  IMAD.MOV.U32 R2, RZ, RZ, R16 ;  /* 0x000000ffff027224 */ /* 0x000fe400078e0010 */
[----:B------:R-:W-:Y:S01]  /*e670*/  FMUL.FTZ R6, R6, 1 ;  /* 0x3f80000006067820 */ /* 0x000fe20000410000 */
[----:B------:R-:W-:-:S04]  /*e680*/  FMUL.FTZ R0, R0, 1 ;  /* 0x3f80000000007820 */ /* 0x000fc80000410000 */
[----:B------:R-:W-:Y:S08]  /*e690*/  F2F.F64.F32 R4, R0 ;  /* 0x0000000000047310 */ /* 0x000ff00000201800 */
[----:B------:R-:W0:Y:S02]  /*e6a0*/  F2F.F64.F32 R6, R6 ;  /* 0x0000000600067310 */ /* 0x000e240000201800 */
[----:B0-----:R0:W-:Y:S01]  /*e6b0*/  STG.E.128 desc[UR36][R10.64], R4 ;  /* 0x000000040a007986 */ /* 0x0011e2000c101d24 */
[----:B------:R-:W-:Y:S05]  /*e6c0*/  BRA `(.L_x_3537) ;  /* 0x0000000800887947 */ /* 0x000fea0003800000 */
.L_x_3545:
        /* <DEDUP_REMOVED lines=19> */
.L_x_3550:
[----:B------:R-:W-:Y:S05]  /*e800*/  BSYNC.RECONVERGENT B0 ;  /* 0x0000000000007941 */ /* 0x000fea0003800200 */
.L_x_3549:
[----:B------:R-:W-:Y:S01]  /*e810*/  LOP3.LUT R3, R0, 0x80, R3, 0xf8, !PT ;  /* 0x0000008000037812 */ /* 0x000fe200078ef803 */
[----:B------:R-:W-:-:S04]  /*e820*/  IMAD.MOV.U32 R2, RZ, RZ, R16 ;  /* 0x000000ffff027224 */ /* 0x000fc800078e0010 */
[----:B------:R1:W-:Y:S01]  /*e830*/  STG.E.U8 desc[UR36][R10.64], R3 ;  /* 0x000000030a007986 */ /* 0x0003e2000c101124 */
[----:B------:R-:W-:Y:S05]  /*e840*/  BRA `(.L_x_3537) ;  /* 0x0000000800287947 */ /* 0x000fea0003800000 */
.L_x_3548:
        /* <DEDUP_REMOVED lines=15> */
.L_x_3552:
[----:B------:R-:W-:Y:S05]  /*e940*/  BSYNC.RECONVERGENT B0 ;  /* 0x0000000000007941 */ /* 0x000fea0003800200 */
.L_x_3551:
[----:B------:R-:W-:Y:S02]  /*e950*/  LOP3.LUT R3, R0, 0x80, R3, 0xf8, !PT ;  /* 0x0000008000037812 */ /* 0x000fe400078ef803 */
[----:B------:R-:W-:-:S03]  /*e960*/  MOV R2, R16 ;  /* 0x0000001000027202 */ /* 0x000fc60000000f00 */
[----:B------:R1:W-:Y:S01]  /*e970*/  STG.E.U8 desc[UR36][R10.64], R3 ;  /* 0x000000030a007986 */ /* 0x0003e2000c101124 */
[----:B------:R-:W-:Y:S05]  /*e980*/  BRA `(.L_x_3537) ;  /* 0x0000000400d87947 */ /* 0x000fea0003800000 */
.L_x_3547:
[----:B------:R-:W-:Y:S02]  /*e990*/  HADD2.F32 R0, -RZ, R9.H0_H0 ;  /* 0x20000009ff007230 */ /* 0x000fe40000004100 */
[----:B------:R-:W-:-:S03]  /*e9a0*/  IMAD.MOV.U32 R2, RZ, RZ, R16 ;  /* 0x000000ffff027224 */ /* 0x000fc600078e0010 */
[----:B------:R-:W-:-:S05]  /*e9b0*/  F2FP.BF16.F32.PACK_AB R0, RZ, R0 ;  /* 0x00000000ff00723e */ /* 0x000fca00000010ff */
[----:B------:R1:W-:Y:S01]  /*e9c0*/  STG.E.U16 desc[UR36][R10.64], R0 ;  /* 0x000000000a007986 */ /* 0x0003e2000c101524 */
[----:B------:R-:W-:Y:S05]  /*e9d0*/  BRA `(.L_x_3537) ;  /* 0x0000000400c47947 */ /* 0x000fea0003800000 */
.L_x_3544:
        /* <DEDUP_REMOVED lines=10> */
[----:B------:R-:W1:Y:S02]  /*ea80*/  F2I.FTZ.U32.TRUNC.NTZ R3, R3 ;  /* 0x0000000300037305 */ /* 0x000e64000021f000 */
[----:B-1----:R1:W-:Y:S01]  /*ea90*/  STG.E.U16 desc[UR36][R10.64], R3 ;  /* 0x000000030a007986 */ /* 0x0023e2000c101524 */
[----:B------:R-:W-:Y:S05]  /*eaa0*/  BRA `(.L_x_3537) ;  /* 0x0000000400907947 */ /* 0x000fea0003800000 */
.L_x_3555:
        /* <DEDUP_REMOVED lines=13> */
.L_x_3558:
[----:B------:R-:W-:-:S04]  /*eb80*/  SHF.R.U32.HI R0, RZ, 0x14, R3 ;  /* 0x00000014ff007819 */ /* 0x000fc80000011603 */
[----:B------:R-:W-:-:S04]  /*eb90*/  LOP3.LUT R0, R0, 0x1, RZ, 0xc0, !PT ;  /* 0x0000000100007812 */ /* 0x000fc800078ec0ff */
[----:B------:R-:W-:-:S04]  /*eba0*/  IADD3 R0, PT, PT, R3, 0x487ffff, R0 ;  /* 0x0487ffff03007810 */ /* 0x000fc80007ffe000 */
[----:B------:R-:W-:-:S04]  /*ebb0*/  SHF.R.U32.HI R0, RZ, 0x14, R0 ;  /* 0x00000014ff007819 */ /* 0x000fc80000011600 */
[----:B------:R-:W-:-:S07]  /*ebc0*/  LOP3.LUT R0, R0, 0xff, RZ, 0xc0, !PT ;  /* 0x000000ff00007812 */ /* 0x000fce00078ec0ff */
.L_x_3559:
[----:B------:R-:W-:-:S04]  /*ebd0*/  SHF.R.U32.HI R3, RZ, 0x18, R3 ;  /* 0x00000018ff037819 */ /* 0x000fc80000011603 */
[----:B------:R-:W-:-:S04]  /*ebe0*/  LOP3.LUT R0, R0, 0x80, R3, 0xf8, !PT ;  /* 0x0000008000007812 */ /* 0x000fc800078ef803 */
[----:B------:R-:W-:-:S07]  /*ebf0*/  PRMT R5, R0, 0x7610, R5 ;  /* 0x0000761000057816 */ /* 0x000fce0000000005 */
.L_x_3557:
[----:B------:R-:W-:Y:S05]  /*ec00*/  BSYNC.RECONVERGENT B0 ;  /* 0x0000000000007941 */ /* 0x000fea0003800200 */
.L_x_3556:
[----:B------:R1:W-:Y:S01]  /*ec10*/  STG.E.U8 desc[UR36][R10.64], R5 ;  /* 0x000000050a007986 */ /* 0x0003e2000c101124 */
[----:B------:R-:W-:Y:S01]  /*ec20*/  IMAD.MOV.U32 R2, RZ, RZ, R16 ;  /* 0x000000ffff027224 */ /* 0x000fe200078e0010 */
[----:B------:R-:W-:Y:S06]  /*ec30*/  BRA `(.L_x_3537) ;  /* 0x00000004002c7947 */ /* 0x000fec0003800000 */
.L_x_3554:
        /* <DEDUP_REMOVED lines=13> */
.L_x_3562:
[----:B------:R-:W-:-:S04]  /*ed10*/  SHF.R.U32.HI R0, RZ, 0x15, R3 ;  /* 0x00000015ff007819 */ /* 0x000fc80000011603 */
[----:B------:R-:W-:-:S04]  /*ed20*/  LOP3.LUT R0, R0, 0x1, RZ, 0xc0, !PT ;  /* 0x0000000100007812 */ /* 0x000fc800078ec0ff */
[----:B------:R-:W-:-:S04]  /*ed30*/  IADD3 R0, PT, PT, R3, 0x88fffff, R0 ;  /* 0x088fffff03007810 */ /* 0x000fc80007ffe000 */
[----:B------:R-:W-:-:S04]  /*ed40*/  SHF.R.U32.HI R0, RZ, 0x15, R0 ;  /* 0x00000015ff007819 */ /* 0x000fc80000011600 */
[----:B------:R-:W-:-:S07]  /*ed50*/  LOP3.LUT R0, R0, 0xff, RZ, 0xc0, !PT ;  /* 0x000000ff00007812 */ /* 0x000fce00078ec0ff */
.L_x_3563:
[----:B------:R-:W-:-:S04]  /*ed60*/  SHF.R.U32.HI R3, RZ, 0x18, R3 ;  /* 0x00000018ff037819 */ /* 0x000fc80000011603 */
[----:B------:R-:W-:-:S04]  /*ed70*/  LOP3.LUT R0, R0, 0x80, R3, 0xf8, !PT ;  /* 0x0000008000007812 */ /* 0x000fc800078ef803 */
[----:B------:R-:W-:-:S07]  /*ed80*/  PRMT R5, R0, 0x7610, R5 ;  /* 0x0000761000057816 */ /* 0x000fce0000000005 */
.L_x_3561:
[----:B------:R-:W-:Y:S05]  /*ed90*/  BSYNC.RECONVERGENT B0 ;  /* 0x0000000000007941 */ /* 0x000fea0003800200 */
.L_x_3560:
[----:B------:R1:W-:Y:S01]  /*eda0*/  STG.E.U8 desc[UR36][R10.64], R5 ;  /* 0x000000050a007986 */ /* 0x0003e2000c101124 */
[----:B------:R-:W-:Y:S01]  /*edb0*/  MOV R2, R16 ;  /* 0x0000001000027202 */ /* 0x000fe20000000f00 */
[----:B------:R-:W-:Y:S06]  /*edc0*/  BRA `(.L_x_3537) ;  /* 0x0000000000c87947 */ /* 0x000fec0003800000 */
.L_x_3553:
[----:B------:R-:W-:-:S13]  /*edd0*/  ISETP.NE.AND P0, PT, R0, 0x1c, PT ;  /* 0x0000001c0000780c */ /* 0x000fda0003f05270 */
[----:B------:R-:W-:Y:S05]  /*ede0*/  @!P0 BRA `(.L_x_3564) ;  /* 0x0000000000b08947 */ /* 0x000fea0003800000 */
[----:B------:R-:W-:-:S13]  /*edf0*/  ISETP.NE.AND P0, PT, R0, 0x1d, PT ;  /* 0x0000001d0000780c */ /* 0x000fda0003f05270 */
[----:B------:R-:W-:Y:S05]  /*ee00*/  @!P0 BRA `(.L_x_3565) ;  /* 0x0000000000948947 */ /* 0x000fea0003800000 */
[----:B------:R-:W-:-:S13]  /*ee10*/  ISETP.NE.AND P0, PT, R0, 0x2c, PT ;  /* 0x0000002c0000780c */ /* 0x000fda0003f05270 */
[----:B------:R-:W-:Y:S05]  /*ee20*/  @!P0 BRA `(.L_x_3566) ;  /* 0x0000000000488947 */ /* 0x000fea0003800000 */
.L_x_3536:
[----:B------:R-:W-:Y:S01]  /*ee30*/  MOV R2, 0x0 ;  /* 0x0000000000027802 */ /* 0x000fe20000000f00 */
[----:B------:R-:W1:Y:S01]  /*ee40*/  LDCU.64 UR6, c[0x4][0x158] ;  /* 0x01002b00ff0677ac */ /* 0x000e620008000a00 */
[----:B------:R-:W-:Y:S02]  /*ee50*/  HFMA2 R13, -RZ, RZ, 0, 0 ;  /* 0x00000000ff0d7431 */ /* 0x000fe400000001ff */
[----:B------:R-:W-:Y:S01]  /*ee60*/  IMAD.MOV.U32 R8, RZ, RZ, 0x65 ;  /* 0x00000065ff087424 */ /* 0x000fe200078e00ff */
[----:B------:R-:W0:Y:S01]  /*ee70*/  LDCU.64 UR8, c[0x4][0x160] ;  /* 0x01002c00ff0877ac */ /* 0x000e220008000a00 */
[----:B------:R-:W2:Y:S01]  /*ee80*/  LDC.64 R2, c[0x4][R2] ;  /* 0x0100000002027b82 */ /* 0x000ea20000000a00 */
[----:B------:R-:W-:Y:S01]  /*ee90*/  IMAD.MOV.U32 R12, RZ, RZ, 0x1 ;  /* 0x00000001ff0c7424 */ /* 0x000fe200078e00ff */
[----:B------:R-:W3:Y:S01]  /*eea0*/  LDCU.64 UR4, c[0x4][0x30] ;  /* 0x01000600ff0477ac */ /* 0x000ee20008000a00 */
[----:B-1----:R-:W-:Y:S02]  /*eeb0*/  IMAD.U32 R4, RZ, RZ, UR6 ;  /* 0x00000006ff047e24 */ /* 0x002fe4000f8e00ff */
[----:B------:R-:W-:Y:S01]  /*eec0*/  IMAD.U32 R5, RZ, RZ, UR7 ;  /* 0x00000007ff057e24 */ /* 0x000fe2000f8e00ff */
[----:B0-----:R-:W-:Y:S01]  /*eed0*/  MOV R6, UR8 ;  /* 0x0000000800067c02 */ /* 0x001fe20008000f00 */
[----:B------:R-:W-:-:S02]  /*eee0*/  IMAD.U32 R7, RZ, RZ, UR9 ;  /* 0x00000009ff077e24 */ /* 0x000fc4000f8e00ff */
[----:B---3--:R-:W-:Y:S01]  /*eef0*/  IMAD.U32 R10, RZ, RZ, UR4 ;  /* 0x00000004ff0a7e24 */ /* 0x008fe2000f8e00ff */
[----:B------:R-:W-:-:S07]  /*ef00*/  MOV R11, UR5 ;  /* 0x00000005000b7c02 */ /* 0x000fce0008000f00 */
[----:B------:R-:W-:-:S07]  /*ef10*/  LEPC R20, `(.L_x_3567) ;  /* 0x000000001014794e */ /* 0x000fce0000000000 */
[----:B--2---:R-:W-:Y:S05]  /*ef20*/  CALL.ABS.NOINC R2 ;  /* 0x0000000002007343 */ /* 0x004fea0003c00000 */
.L_x_3567:
[----:B------:R-:W-:Y:S01]  /*ef30*/  IMAD.MOV.U32 R2, RZ, RZ, R16 ;  /* 0x000000ffff027224 */ /* 0x000fe200078e0010 */
[----:B------:R-:W-:Y:S06]  /*ef40*/  BRA `(.L_x_3537) ;  /* 0x0000000000687947 */ /* 0x000fec0003800000 */
.L_x_3566:
[----:B------:R-:W-:Y:S02]  /*ef50*/  HADD2.F32 R9, -RZ, R9.H0_H0 ;  /* 0x20000009ff097230 */ /* 0x000fe40000004100 */
[----:B------:R-:W-:-:S03]  /*ef60*/  IMAD.MOV.U32 R3, RZ, RZ, 0xff ;  /* 0x000000ffff037424 */ /* 0x000fc600078e00ff */
[----:B------:R-:W-:-:S04]  /*ef70*/  SHF.R.U32.HI R4, RZ, 0x17, R9 ;  /* 0x00000017ff047819 */ /* 0x000fc80000011609 */
[----:B------:R-:W-:-:S04]  /*ef80*/  LOP3.LUT R2, R4, 0xff, RZ, 0xc0, !PT ;  /* 0x000000ff04027812 */ /* 0x000fc800078ec0ff */
[----:B------:R-:W-:-:S13]  /*ef90*/  ISETP.NE.AND P2, PT, R2, 0xff, PT ;  /* 0x000000ff0200780c */ /* 0x000fda0003f45270 */
[--C-:B------:R-:W-:Y:S02]  /*efa0*/  @P2 SHF.R.U32.HI R0, RZ, 0x16, R9.reuse ;  /* 0x00000016ff002819 */ /* 0x100fe40000011609 */
[----:B------:R-:W-:Y:S02]  /*efb0*/  @P2 LOP3.LUT P0, RZ, R2, 0x3fffff, R9, 0xf8, !PT ;  /* 0x003fffff02ff2812 */ /* 0x000fe4000780f809 */
[----:B------:R-:W-:Y:S02]  /*efc0*/  @P2 LOP3.LUT R0, R0, 0x1, RZ, 0xc0, !PT ;  /* 0x0000000100002812 */ /* 0x000fe400078ec0ff */
[----:B------:R-:W-:Y:S02]  /*efd0*/  MOV R2, R16 ;  /* 0x0000001000027202 */ /* 0x000fe40000000f00 */
[----:B------:R-:W-:Y:S02]  /*efe0*/  @P2 ISETP.EQ.U32.AND P1, PT, R0, 0x1, P0 ;  /* 0x000000010000280c */ /* 0x000fe40000722070 */
[----:B------:R-:W-:-:S02]  /*eff0*/  PLOP3.LUT P0, PT, PT, PT, PT, 0x80, 0x8 ;  /* 0x000000000008781c */ /* 0x000fc40003f0f070 */
[----:B------:R-:W-:Y:S02]  /*f000*/  @P2 PLOP3.LUT P0, PT, P1, PT, PT, 0x80, 0x8 ;  /* 0x000000000008281c */ /* 0x000fe40000f0f070 */
[----:B------:R-:W-:-:S11]  /*f010*/  @P2 IADD3 R0, PT, PT, R4, 0x1, RZ ;  /* 0x0000000104002810 */ /* 0x000fd60007ffe0ff */
[----:B------:R-:W-:-:S04]  /*f020*/  @!P0 IMAD.MOV R0, RZ, RZ, R4 ;  /* 0x000000ffff008224 */ /* 0x000fc800078e0204 */
[----:B------:R-:W-:-:S05]  /*f030*/  @P2 IMAD.MOV.U32 R3, RZ, RZ, R0 ;  /* 0x000000ffff032224 */ /* 0x000fca00078e0000 */
[----:B------:R1:W-:Y:S01]  /*f040*/  STG.E.U8 desc[UR36][R10.64], R3 ;  /* 0x000000030a007986 */ /* 0x0003e2000c101124 */
[----:B------:R-:W-:Y:S05]  /*f050*/  BRA `(.L_x_3537) ;  /* 0x0000000000247947 */ /* 0x000fea0003800000 */
.L_x_3565:
[----:B------:R-:W-:Y:S02]  /*f060*/  HADD2.F32 R4, -RZ, R9.H0_H0 ;  /* 0x20000009ff047230 */ /* 0x000fe40000004100 */
[----:B------:R-:W-:-:S04]  /*f070*/  IMAD.MOV.U32 R2, RZ, RZ, R16 ;  /* 0x000000ffff027224 */ /* 0x000fc800078e0010 */
[----:B------:R-:W1:Y:S02]  /*f080*/  F2I.U64.TRUNC R4, R4 ;  /* 0x0000000400047311 */ /* 0x000e64000020d800 */
[----:B-1----:R1:W-:Y:S01]  /*f090*/  STG.E.64 desc[UR36][R10.64], R4 ;  /* 0x000000040a007986 */ /* 0x0023e2000c101b24 */
[----:B------:R-:W-:Y:S05]  /*f0a0*/  BRA `(.L_x_3537) ;  /* 0x0000000000107947 */ /* 0x000fea0003800000 */
.L_x_3564:
[----:B------:R-:W-:Y:S02]  /*f0b0*/  HADD2.F32 R9, -RZ, R9.H0_H0 ;  /* 0x20000009ff097230 */ /* 0x000fe40000004100 */
[----:B------:R-:W-:-:S04]  /*f0c0*/  IMAD.MOV.U32 R2, RZ, RZ, R16 ;  /* 0x000000ffff027224 */ /* 0x000fc800078e0010 */
[----:B------:R-:W1:Y:S02]  /*f0d0*/  F2I.FTZ.U32.TRUNC.NTZ R9, R9 ;  /* 0x0000000900097305 */ /* 0x000e64000021f000 */
[----:B-1----:R1:W-:Y:S02]  /*f0e0*/  STG.E desc[UR36][R10.64], R9 ;  /* 0x000000090a007986 */ /* 0x0023e4000c101924 */
.L_x_3537:
[----:B------:R-:W-:-:S13]  /*f0f0*/  ISETP.GE.AND P0, PT, R2, R25, PT ;  /* 0x000000190200720c */ /* 0x000fda0003f06270 */
[----:B------:R-:W-:Y:S05]  /*f100*/  @P0 BREAK.RELIABLE B6 ;  /* 0x0000000000060942 */ /* 0x000fea0003800100 */
[----:B------:R-:W-:Y:S05]  /*f110*/  @P0 BRA `(.L_x_3568) ;  /* 0x0000001c00c80947 */ /* 0x000fea0003800000 */
[----:B------:R-:W5:Y:S01]  /*f120*/  LDCU UR4, c[0x0][0x3a8] ;  /* 0x00007500ff0477ac */ /* 0x000f620008000800 */
[----:B-1234-:R-:W1:Y:S01]  /*f130*/  LDC.64 R8, c[0x0][0x388] ;  /* 0x0000e200ff087b82 */ /* 0x01ee620000000a00 */
[----:B------:R-:W-:Y:S02]  /*f140*/  LEA R0, R26, R2, 0x9 ;  /* 0x000000021a007211 */ /* 0x000fe400078e48ff */
[----:B0-----:R-:W-:-:S03]  /*f150*/  PRMT R4, R22, 0x9910, RZ ;  /* 0x0000991016047816 */ /* 0x001fc600000000ff */
[----:B-----5:R-:W-:Y:S02]  /*f160*/  IMAD R3, R0, UR4, RZ ;  /* 0x0000000400037c24 */ /* 0x020fe4000f8e02ff */
        /* <DEDUP_REMOVED lines=15> */
[----:B0-----:R0:W-:Y:S01]  /*f260*/  STG.E.U8 desc[UR36][R8.64], R17 ;  /* 0x0000001108007986 */ /* 0x0011e2000c101124 */
[----:B------:R-:W-:Y:S05]  /*f270*/  BRA `(.L_x_3574) ;  /* 0x0000000c00807947 */ /* 0x000fea0003800000 */
.L_x_3572:
[----:B------:R-:W-:-:S06]  /*f280*/  HADD2.F32 R5, -RZ, R17.H0_H0 ;  /* 0x20000011ff057230 */ /* 0x000fcc0000004100 */
[----:B------:R-:W0:Y:S02]  /*f290*/  F2I.S64.TRUNC R4, R5 ;  /* 0x0000000500047311 */ /* 0x000e24000020d900 */
[----:B0-----:R0:W-:Y:S01]  /*f2a0*/  STG.E.U8 desc[UR36][R8.64], R4 ;  /* 0x0000000408007986 */ /* 0x0011e2000c101124 */
[----:B------:R-:W-:Y:S05]  /*f2b0*/  BRA `(.L_x_3574) ;  /* 0x0000000c00707947 */ /* 0x000fea0003800000 */
.L_x_3571:
        /* <DEDUP_REMOVED lines=10> */
.L_x_3576:
[----:B------:R-:W-:-:S06]  /*f360*/  HADD2.F32 R17, -RZ, R17.H0_H0 ;  /* 0x20000011ff117230 */ /* 0x000fcc0000004100 */
[----:B------:R-:W0:Y:S02]  /*f370*/  F2I.FTZ.TRUNC.NTZ R17, R17 ;  /* 0x0000001100117305 */ /* 0x000e24000021f100 */
[----:B0-----:R0:W-:Y:S01]  /*f380*/  STG.E desc[UR36][R8.64], R17 ;  /* 0x0000001108007986 */ /* 0x0011e2000c101924 */
[----:B------:R-:W-:Y:S05]  /*f390*/  BRA `(.L_x_3574) ;  /* 0x0000000c00387947 */ /* 0x000fea0003800000 */
.L_x_3575:
[----:B------:R-:W-:-:S06]  /*f3a0*/  HADD2.F32 R17, -RZ, R17.H0_H0 ;  /* 0x20000011ff117230 */ /* 0x000fcc0000004100 */
[----:B------:R-:W0:Y:S02]  /*f3b0*/  F2I.FTZ.TRUNC.NTZ R17, R17 ;  /* 0x0000001100117305 */ /* 0x000e24000021f100 */
[----:B0-----:R0:W-:Y:S01]  /*f3c0*/  STG.E.U16 desc[UR36][R8.64], R17 ;  /* 0x0000001108007986 */ /* 0x0011e2000c101524 */
[----:B------:R-:W-:Y:S05]  /*f3d0*/  BRA `(.L_x_3574) ;  /* 0x0000000c00287947 */ /* 0x000fea0003800000 */
.L_x_3570:
        /* <DEDUP_REMOVED lines=9> */
.L_x_3578:
[----:B------:R1:W-:Y:S01]  /*f470*/  STG.E.U16 desc[UR36][R8.64], R17 ;  /* 0x0000001108007986 */ /* 0x0003e2000c101524 */
[----:B------:R-:W-:Y:S05]  /*f480*/  BRA `(.L_x_3574) ;  /* 0x0000000800fc7947 */ /* 0x000fea0003800000 */
.L_x_3577:
[----:B------:R-:W-:-:S13]  /*f490*/  ISETP.NE.AND P0, PT, R0, 0x7, PT ;  /* 0x000000070000780c */ /* 0x000fda0003f05270 */
[----:B------:R-:W-:Y:S05]  /*f4a0*/  @!P0 BRA `(.L_x_3579) ;  /* 0x0000000000288947 */ /* 0x000fea0003800000 */
[----:B------:R-:W-:-:S13]  /*f4b0*/  ISETP.NE.AND P0, PT, R0, 0x8, PT ;  /* 0x000000080000780c */ /* 0x000fda0003f05270 */
[----:B------:R-:W-:Y:S05]  /*f4c0*/  @!P0 BRA `(.L_x_3580) ;  /* 0x0000000000188947 */ /* 0x000fea0003800000 */
[----:B------:R-:W-:-:S13]  /*f4d0*/  ISETP.NE.AND P0, PT, R0, 0x9, PT ;  /* 0x000000090000780c */ /* 0x000fda0003f05270 */
[----:B------:R-:W-:Y:S05]  /*f4e0*/  @P0 BRA `(.L_x_3573) ;  /* 0x0000000800000947 */ /* 0x000fea0003800000 */
[--C-:B------:R-:W-:Y:S02]  /*f4f0*/  HADD2.F32 R16, -RZ, R17.reuse.H0_H0 ;  /* 0x20000011ff107230 */ /* 0x100fe40000004100 */
[----:B------:R-:W-:-:S05]  /*f500*/  HADD2.F32 R17, -RZ, R17.H1_H1 ;  /* 0x30000011ff117230 */ /* 0x000fca0000004100 */
[----:B------:R3:W-:Y:S01]  /*f510*/  STG.E.64 desc[UR36][R8.64], R16 ;  /* 0x0000001008007986 */ /* 0x0007e2000c101b24 */
[----:B------:R-:W-:Y:S05]  /*f520*/  BRA `(.L_x_3574) ;  /* 0x0000000800d47947 */ /* 0x000fea0003800000 */
.L_x_3580:
[----:B------:R4:W-:Y:S01]  /*f530*/  STG.E desc[UR36][R8.64], R17 ;  /* 0x0000001108007986 */ /* 0x0009e2000c101924 */
[----:B------:R-:W-:Y:S05]  /*f540*/  BRA `(.L_x_3574) ;  /* 0x0000000800cc7947 */ /* 0x000fea0003800000 */
.L_x_3579:
[----:B------:R-:W-:-:S05]  /*f550*/  HADD2.F32 R4, -RZ, R17.H0_H0 ;  /* 0x20000011ff047230 */ /* 0x000fca0000004100 */
[----:B------:R-:W-:-:S06]  /*f560*/  FMUL.FTZ R4, R4, 1 ;  /* 0x3f80000004047820 */ /* 0x000fcc0000410000 */
[----:B------:R-:W0:Y:S02]  /*f570*/  F2F.F64.F32 R4, R4 ;  /* 0x0000000400047310 */ /* 0x000e240000201800 */
[----:B0-----:R2:W-:Y:S01]  /*f580*/  STG.E.64 desc[UR36][R8.64], R4 ;  /* 0x0000000408007986 */ /* 0x0015e2000c101b24 */
[----:B------:R-:W-:Y:S05]  /*f590*/  BRA `(.L_x_3574) ;  /* 0x0000000800b87947 */ /* 0x000fea0003800000 */
.L_x_3569:
        /* <DEDUP_REMOVED lines=14> */
.L_x_3584:
        /* <DEDUP_REMOVED lines=17> */
.L_x_3587:
[----:B------:R-:W-:-:S04]  /*f790*/  SHF.R.U32.HI R3, RZ, 0x18, R17 ;  /* 0x00000018ff037819 */ /* 0x000fc80000011611 */
[----:B------:R-:W-:-:S04]  /*f7a0*/  LOP3.LUT R0, R0, 0x80, R3, 0xf8, !PT ;  /* 0x0000008000007812 */ /* 0x000fc800078ef803 */
[----:B------:R-:W-:-:S07]  /*f7b0*/  PRMT R4, R0, 0x7610, R4 ;  /* 0x0000761000047816 */ /* 0x000fce0000000004 */
.L_x_3586:
[----:B------:R-:W-:Y:S05]  /*f7c0*/  BSYNC.RECONVERGENT B0 ;  /* 0x0000000000007941 */ /* 0x000fea0003800200 */
.L_x_3585:
[----:B------:R0:W-:Y:S01]  /*f7d0*/  STG.E.U8 desc[UR36][R8.64], R4 ;  /* 0x0000000408007986 */ /* 0x0001e2000c101124 */
[----:B------:R-:W-:Y:S05]  /*f7e0*/  BRA `(.L_x_3574) ;  /* 0x0000000800247947 */ /* 0x000fea0003800000 */
.L_x_3583:
        /* <DEDUP_REMOVED lines=17> */
.L_x_3590:
[----:B------:R-:W-:-:S04]  /*f900*/  SHF.R.U32.HI R3, RZ, 0x18, R17 ;  /* 0x00000018ff037819 */ /* 0x000fc80000011611 */
[----:B------:R-:W-:-:S04]  /*f910*/  LOP3.LUT R0, R0, 0x80, R3, 0xf8, !PT ;  /* 0x0000008000007812 */ /* 0x000fc800078ef803 */
[----:B------:R-:W-:-:S07]  /*f920*/  PRMT R4, R0, 0x7610, R4 ;  /* 0x0000761000047816 */ /* 0x000fce0000000004 */
.L_x_3589:
[----:B------:R-:W-:Y:S05]  /*f930*/  BSYNC.RECONVERGENT B0 ;  /* 0x0000000000007941 */ /* 0x000fea0003800200 */
.L_x_3588:
[----:B------:R0:W-:Y:S01]  /*f940*/  STG.E.U8 desc[UR36][R8.64], R4 ;  /* 0x0000000408007986 */ /* 0x0001e2000c101124 */
[----:B------:R-:W-:Y:S05]  /*f950*/  BRA `(.L_x_3574) ;  /* 0x0000000400c87947 */ /* 0x000fea0003800000 */
.L_x_3582:
        /* <DEDUP_REMOVED lines=22> */
.L_x_3592:
[----:B------:R-:W-:-:S06]  /*fac0*/  HADD2.F32 R4, -RZ, R17.H0_H0 ;  /* 0x20000011ff047230 */ /* 0x000fcc0000004100 */
[----:B------:R-:W0:Y:S02]  /*fad0*/  F2I.U64.TRUNC R4, R4 ;  /* 0x0000000400047311 */ /* 0x000e24000020d800 */
[----:B0-----:R0:W-:Y:S01]  /*fae0*/  STG.E.64 desc[UR36][R8.64], R4 ;  /* 0x0000000408007986 */ /* 0x0011e2000c101b24 */
[----:B------:R-:W-:Y:S05]  /*faf0*/  BRA `(.L_x_3574) ;  /* 0x0000000400607947 */ /* 0x000fea0003800000 */
.L_x_3591:
[----:B------:R-:W-:-:S06]  /*fb00*/  HADD2.F32 R17, -RZ, R17.H0_H0 ;  /* 0x20000011ff117230 */ /* 0x000fcc0000004100 */
[----:B------:R-:W0:Y:S02]  /*fb10*/  F2I.FTZ.U32.TRUNC.NTZ R17, R17 ;  /* 0x0000001100117305 */ /* 0x000e24000021f000 */
[----:B0-----:R0:W-:Y:S01]  /*fb20*/  STG.E desc[UR36][R8.64], R17 ;  /* 0x0000001108007986 */ /* 0x0011e2000c101924 */
[----:B------:R-:W-:Y:S05]  /*fb30*/  BRA `(.L_x_3574) ;  /* 0x0000000400507947 */ /* 0x000fea0003800000 */
.L_x_3581:
[----:B------:R-:W-:-:S13]  /*fb40*/  ISETP.GT.AND P0, PT, R0, 0xe, PT ;  /* 0x0000000e0000780c */ /* 0x000fda0003f04270 */
[----:B------:R-:W-:Y:S05]  /*fb50*/  @P0 BRA `(.L_x_3593) ;  /* 0x00000000004c0947 */ /* 0x000fea0003800000 */
[----:B------:R-:W-:-:S13]  /*fb60*/  ISETP.NE.AND P0, PT, R0, 0xa, PT ;  /* 0x0000000a0000780c */ /* 0x000fda0003f05270 */
[----:B------:R-:W-:Y:S05]  /*fb70*/  @!P0 BRA `(.L_x_3594) ;  /* 0x0000000000248947 */ /* 0x000fea0003800000 */
[----:B------:R-:W-:-:S13]  /*fb80*/  ISETP.NE.AND P0, PT, R0, 0xb, PT ;  /* 0x0000000b0000780c */ /* 0x000fda0003f05270 */
[----:B------:R-:W-:Y:S05]  /*fb90*/  @P0 BRA `(.L_x_3573) ;  /* 0x0000000000540947 */ /* 0x000fea0003800000 */
[----:B------:R-:W-:-:S05]  /*fba0*/  HADD2.F32 R0, -RZ, R17.H0_H0 ;  /* 0x20000011ff007230 */ /* 0x000fca0000004100 */
[----:B------:R-:W-:-:S13]  /*fbb0*/  FSETP.NEU.FTZ.AND P0, PT, R0, RZ, PT ;  /* 0x000000ff0000720b */ /* 0x000fda0003f1d000 */
[----:B------:R-:W-:-:S05]  /*fbc0*/  @!P0 HADD2.F32 R17, -RZ, R17.H1_H1 ;  /* 0x30000011ff118230 */ /* 0x000fca0000004100 */
[----:B------:R-:W-:-:S04]  /*fbd0*/  FSETP.NEU.OR P0, PT, R17, RZ, P0 ;  /* 0x000000ff1100720b */ /* 0x000fc8000070d400 */
[----:B------:R-:W-:-:S05]  /*fbe0*/  SEL R3, RZ, 0x1, !P0 ;  /* 0x00000001ff037807 */ /* 0x000fca0004000000 */
[----:B------:R0:W-:Y:S01]  /*fbf0*/  STG.E.U8 desc[UR36][R8.64], R3 ;  /* 0x0000000308007986 */ /* 0x0001e2000c101124 */
[----:B------:R-:W-:Y:S05]  /*fc00*/  BRA `(.L_x_3574) ;  /* 0x00000004001c7947 */ /* 0x000fea0003800000 */
.L_x_3594:
[--C-:B------:R-:W-:Y:S02]  /*fc10*/  HADD2.F32 R6, -RZ, R17.reuse.H1_H1 ;  /* 0x30000011ff067230 */ /* 0x100fe40000004100 */
[----:B------:R-:W-:-:S03]  /*fc20*/  HADD2.F32 R0, -RZ, R17.H0_H0 ;  /* 0x20000011ff007230 */ /* 0x000fc60000004100 */
[----:B------:R-:W-:Y:S02]  /*fc30*/  FMUL.FTZ R6, R6, 1 ;  /* 0x3f80000006067820 */ /* 0x000fe40000410000 */
[----:B------:R-:W-:-:S04]  /*fc40*/  FMUL.FTZ R0, R0, 1 ;  /* 0x3f80000000007820 */ /* 0x000fc80000410000 */
[----:B------:R-:W-:Y:S08]  /*fc50*/  F2F.F64.F32 R4, R0 ;  /* 0x0000000000047310 */ /* 0x000ff00000201800 */
[----:B------:R-:W0:Y:S02]  /*fc60*/  F2F.F64.F32 R6, R6 ;  /* 0x0000000600067310 */ /* 0x000e240000201800 */
[----:B0-----:R0:W-:Y:S01]  /*fc70*/  STG.E.128 desc[UR36][R8.64], R4 ;  /* 0x0000000408007986 */ /* 0x0011e2000c101d24 */
[----:B------:R-:W-:Y:S05]  /*fc80*/  BRA `(.L_x_3574) ;  /* 0x0000000000fc7947 */ /* 0x000fea0003800000 */
.L_x_3593:
[----:B------:R-:W-:-:S13]  /*fc90*/  ISETP.NE.AND P0, PT, R0, 0xf, PT ;  /* 0x0000000f0000780c */ /* 0x000fda0003f05270 */
[----:B------:R-:W-:Y:S05]  /*fca0*/  @!P0 BRA `(.L_x_3595) ;  /* 0x0000000000e88947 */ /* 0x000fea0003800000 */
[----:B------:R-:W-:-:S13]  /*fcb0*/  ISETP.NE.AND P0, PT, R0, 0x17, PT ;  /* 0x000000170000780c */ /* 0x000fda0003f05270 */
[----:B------:R-:W-:Y:S05]  /*fcc0*/  @!P0 BRA `(.L_x_3596) ;  /* 0x0000000000908947 */ /* 0x000fea0003800000 */
[----:B------:R-:W-:-:S13]  /*fcd0*/  ISETP.NE.AND P0, PT, R0, 0x18, PT ;  /* 0x000000180000780c */ /* 0x000fda0003f05270 */
[----:B------:R-:W-:Y:S05]  /*fce0*/  @!P0 BRA `(.L_x_3597) ;  /* 0x0000000000448947 */ /* 0x000fea0003800000 */
.L_x_3573:
[----:B------:R-:W-:Y:S01]  /*fcf0*/  MOV R14, 0x0 ;  /* 0x00000000000e7802 */ /* 0x000fe20000000f00 */
[----:B------:R-:W0:Y:S01]  /*fd00*/  LDCU.64 UR4, c[0x4][0x158] ;  /* 0x01002b00ff0477ac */ /* 0x000e220008000a00 */
[----:B------:R-:W-:Y:S02]  /*fd10*/  HFMA2 R8, -RZ, RZ, 0, 6.020069122314453125e-06 ;  /* 0x00000065ff087431 */ /* 0x000fe400000001ff */
        /* <DEDUP_REMOVED lines=13> */
.L_x_3598:
[----:B------:R-:W-:Y:S05]  /*fdf0*/  BRA `(.L_x_3574) ;  /* 0x0000000000a07947 */ /* 0x000fea0003800000 */
.L_x_3597:
        /* <DEDUP_REMOVED lines=13> */
.L_x_3600:
[----:B------:R-:W-:Y:S05]  /*fed0*/  BSYNC.RECONVERGENT B0 ;  /* 0x0000000000007941 */ /* 0x000fea0003800200 */
.L_x_3599:
[----:B------:R-:W-:-:S05]  /*fee0*/  LOP3.LUT R3, R0, 0x80, R3, 0xf8, !PT ;  /* 0x0000008000037812 */ /* 0x000fca00078ef803 */
[----:B------:R0:W-:Y:S01]  /*fef0*/  STG.E.U8 desc[UR36][R8.64], R3 ;  /* 0x0000000308007986 */ /* 0x0001e2000c101124 */
[----:B------:R-:W-:Y:S05]  /*ff00*/  BRA `(.L_x_3574) ;  /* 0x00000000005c7947 */ /* 0x000fea0003800000 */
.L_x_3596:
        /* <DEDUP_REMOVED lines=12> */
.L_x_3602:
[----:B------:R-:W-:Y:S01]  /*ffd0*/  IMAD.MOV.U32 R0, RZ, RZ, 0x7f ;  /* 0x0000007fff007424 */ /* 0x000fe200078e00ff */
[----:B------:R-:W-:-:S04]  /*ffe0*/  ISETP.GT.U32.AND P0, PT, R4, 0x7f800000, PT ;  /* 0x7f8000000400780c */ /* 0x000fc80003f04070 */
[----:B------:R-:W-:-:S09]  /*fff0*/  SEL R0, R0, 0x7c, P0 ;  /* 0x0000007c00007807 */ /* 0x000fd20000000000 */
.L_x_3603:
[----:B------:R-:W-:Y:S05]  /*10000*/  BSYNC.RECONVERGENT B0 ;  /* 0x0000000000007941 */ /* 0x000fea0003800200 */
.L_x_3601:
[----:B------:R-:W-:-:S04]  /*10010*/  SHF.R.U32.HI R3, RZ, 0x18, R3 ;  /* 0x00000018ff037819 */ /* 0x000fc80000011603 */
[----:B------:R-:W-:-:S05]  /*10020*/  LOP3.LUT R3, R0, 0x80, R3, 0xf8, !PT ;  /* 0x0000008000037812 */ /* 0x000fca00078ef803 */
[----:B------:R0:W-:Y:S01]  /*10030*/  STG.E.U8 desc[UR36][R8.64], R3 ;  /* 0x0000000308007986 */ /* 0x0001e2000c101124 */
[----:B------:R-:W-:Y:S05]  /*10040*/  BRA `(.L_x_3574) ;  /* 0x00000000000c7947 */ /* 0x000fea0003800000 */
.L_x_3595:
[----:B------:R-:W-:-:S05]  /*10050*/  HADD2.F32 R0, -RZ, R17.H0_H0 ;  /* 0x20000011ff007230 */ /* 0x000fca0000004100 */
[----:B------:R-:W-:-:S05]  /*10060*/  F2FP.BF16.F32.PACK_AB R0, RZ, R0 ;  /* 0x00000000ff00723e */ /* 0x000fca00000010ff */
[----:B------:R0:W-:Y:S02]  /*10070*/  STG.E.U16 desc[UR36][R8.64], R0 ;  /* 0x0000000008007986 */ /* 0x0001e4000c101524 */
.L_x_3574:
[----:B------:R-:W-:-:S07]  /*10080*/  VIADD R2, R2, 0x80 ;  /* 0x0000008002027836 */ /* 0x000fce0000000000 */
.L_x_3531:
[----:B------:R-:W-:-:S13]  /*10090*/  ISETP.GE.AND P0, PT, R2, R25, PT ;  /* 0x000000190200720c */ /* 0x000fda0003f06270 */
[----:B------:R-:W-:Y:S05]  /*100a0*/  @P0 BREAK.RELIABLE B6 ;  /* 0x0000000000060942 */ /* 0x000fea0003800100 */
[----:B------:R-:W-:Y:S05]  /*100b0*/  @P0 BRA `(.L_x_3568) ;  /* 0x0000000c00e00947 */ /* 0x000fea0003800000 */
[----:B------:R-:W-:Y:S05]  /*100c0*/  BSYNC.RELIABLE B6 ;  /* 0x0000000000067941 */ /* 0x000fea0003800100 */
.L_x_3530:
[----:B------:R-:W5:Y:S01]  /*100d0*/  LDCU UR4, c[0x0][0x3a8] ;  /* 0x00007500ff0477ac */ /* 0x000f620008000800 */
[----:B01234-:R-:W0:Y:S01]  /*100e0*/  LDC.64 R8, c[0x0][0x388] ;  /* 0x0000e200ff087b82 */ /* 0x01fe220000000a00 */
[----:B------:R-:W-:Y:S02]  /*100f0*/  LEA R0, R26, R2, 0x9 ;  /* 0x000000021a007211 */ /* 0x000fe400078e48ff */
        /* <DEDUP_REMOVED lines=19> */
.L_x_3607:
[----:B------:R-:W-:-:S06]  /*10230*/  HADD2.F32 R5, -RZ, R18.H0_H0 ;  /* 0x20000012ff057230 */ /* 0x000fcc0000004100 */
[----:B------:R-:W0:Y:S02]  /*10240*/  F2I.S64.TRUNC R4, R5 ;  /* 0x0000000500047311 */ /* 0x000e24000020d900 */
[----:B0-----:R0:W-:Y:S01]  /*10250*/  STG.E.U8 desc[UR36][R8.64], R4 ;  /* 0x0000000408007986 */ /* 0x0011e2000c101124 */
[----:B------:R-:W-:Y:S05]  /*10260*/  BRA `(.L_x_3609) ;  /* 0x0000000c00707947 */ /* 0x000fea0003800000 */
.L_x_3606:
        /* <DEDUP_REMOVED lines=10> */
.L_x_3611:
[----:B------:R-:W-:-:S04]  /*10310*/  HADD2.F32 R18, -RZ, R18.H0_H0 ;  /* 0x20000012ff127230 */ /* 0x000fc80000004100 */
[----:B------:R-:W0:Y:S02]  /*10320*/  F2I.FTZ.TRUNC.NTZ R3, R18 ;  /* 0x0000001200037305 */ /* 0x000e24000021f100 */
[----:B0-----:R0:W-:Y:S01]  /*10330*/  STG.E desc[UR36][R8.64], R3 ;  /* 0x0000000308007986 */ /* 0x0011e2000c101924 */
[----:B------:R-:W-:Y:S05]  /*10340*/  BRA `(.L_x_3609) ;  /* 0x0000000c00387947 */ /* 0x000fea0003800000 */
.L_x_3610:
[----:B------:R-:W-:-:S04]  /*10350*/  HADD2.F32 R18, -RZ, R18.H0_H0 ;  /* 0x20000012ff127230 */ /* 0x000fc80000004100 */
[----:B------:R-:W0:Y:S02]  /*10360*/  F2I.FTZ.TRUNC.NTZ R3, R18 ;  /* 0x0000001200037305 */ /* 0x000e24000021f100 */
[----:B0-----:R0:W-:Y:S01]  /*10370*/  STG.E.U16 desc[UR36][R8.64], R3 ;  /* 0x0000000308007986 */ /* 0x0011e2000c101524 */
[----:B------:R-:W-:Y:S05]  /*10380*/  BRA `(.L_x_3609) ;  /* 0x0000000c00287947 */ /* 0x000fea0003800000 */
.L_x_3605:
        /* <DEDUP_REMOVED lines=9> */
.L_x_3613:
[----:B------:R1:W-:Y:S01]  /*10420*/  STG.E.U16 desc[UR36][R8.64], R18 ;  /* 0x0000001208007986 */ /* 0x0003e2000c101524 */
[----:B------:R-:W-:Y:S05]  /*10430*/  BRA `(.L_x_3609) ;  /* 0x0000000800fc7947 */ /* 0x000fea0003800000 */
.L_x_3612:
        /* <DEDUP_REMOVED lines=10> */
.L_x_3615:
[----:B------:R4:W-:Y:S01]  /*104e0*/  STG.E desc[UR36][R8.64], R18 ;  /* 0x0000001208007986 */ /* 0x0009e2000c101924 */
[----:B------:R-:W-:Y:S05]  /*104f0*/  BRA `(.L_x_3609) ;  /* 0x0000000800cc7947 */ /* 0x000fea0003800000 */
.L_x_3614:
[----:B------:R-:W-:-:S05]  /*10500*/  HADD2.F32 R4, -RZ, R18.H0_H0 ;  /* 0x20000012ff047230 */ /* 0x000fca0000004100 */
[----:B------:R-:W-:-:S06]  /*10510*/  FMUL.FTZ R4, R4, 1 ;  /* 0x3f80000004047820 */ /* 0x000fcc0000410000 */
[----:B------:R-:W0:Y:S02]  /*10520*/  F2F.F64.F32 R4, R4 ;  /* 0x0000000400047310 */ /* 0x000e240000201800 */
[----:B0-----:R2:W-:Y:S01]  /*10530*/  STG.E.64 desc[UR36][R8.64], R4 ;  /* 0x0000000408007986 */ /* 0x0015e2000c101b24 */
[----:B------:R-:W-:Y:S05]  /*10540*/  BRA `(.L_x_3609) ;  /* 0x0000000800b87947 */ /* 0x000fea0003800000 */
.L_x_3604:
        /* <DEDUP_REMOVED lines=14> */
.L_x_3619:
        /* <DEDUP_REMOVED lines=17> */
.L_x_3622:
[----:B------:R-:W-:-:S04]  /*10740*/  SHF.R.U32.HI R3, RZ, 0x18, R5 ;  /* 0x00000018ff037819 */ /* 0x000fc80000011605 */
[----:B------:R-:W-:-:S04]  /*10750*/  LOP3.LUT R0, R0, 0x80, R3, 0xf8, !PT ;  /* 0x0000008000007812 */ /* 0x000fc800078ef803 */
[----:B------:R-:W-:-:S07]  /*10760*/  PRMT R4, R0, 0x7610, R4 ;  /* 0x0000761000047816 */ /* 0x000fce0000000004 */
.L_x_3621:
[----:B------:R-:W-:Y:S05]  /*10770*/  BSYNC.RECONVERGENT B0 ;  /* 0x0000000000007941 */ /* 0x000fea0003800200 */
.L_x_3620:
[----:B------:R0:W-:Y:S01]  /*10780*/  STG.E.U8 desc[UR36][R8.64], R4 ;  /* 0x0000000408007986 */ /* 0x0001e2000c101124 */
[----:B------:R-:W-:Y:S05]  /*10790*/  BRA `(.L_x_3609) ;  /* 0x0000000800247947 */ /* 0x000fea0003800000 */
.L_x_3618:
        /* <DEDUP_REMOVED lines=17> */
.L_x_3625:
[----:B------:R-:W-:-:S04]  /*108b0*/  SHF.R.U32.HI R3, RZ, 0x18, R5 ;  /* 0x00000018ff037819 */ /* 0x000fc80000011605 */
[----:B------:R-:W-:-:S04]  /*108c0*/  LOP3.LUT R0, R0, 0x80, R3, 0xf8, !PT ;  /* 0x0000008000007812 */ /* 0x000fc800078ef803 */
[----:B------:R-:W-:-:S07]  /*108d0*/  PRMT R4, R0, 0x7610, R4 ;  /* 0x0000761000047816 */ /* 0x000fce0000000004 */
.L_x_3624:
[----:B------:R-:W-:Y:S05]  /*108e0*/  BSYNC.RECONVERGENT B0 ;  /* 0x0000000000007941 */ /* 0x000fea0003800200 */
.L_x_3623:
[----:B------:R0:W-:Y:S01]  /*108f0*/  STG.E.U8 desc[UR36][R8.64], R4 ;  /* 0x0000000408007986 */ /* 0x0001e2000c101124 */
[----:B------:R-:W-:Y:S05]  /*10900*/  BRA `(.L_x_3609) ;  /* 0x0000000400c87947 */ /* 0x000fea0003800000 */
.L_x_3617:
        /* <DEDUP_REMOVED lines=22> */
.L_x_3627:
[----:B------:R-:W-:-:S06]  /*10a70*/  HADD2.F32 R4, -RZ, R18.H0_H0 ;  /* 0x20000012ff047230 */ /* 0x000fcc0000004100 */
[----:B------:R-:W0:Y:S02]  /*10a80*/  F2I.U64.TRUNC R4, R4 ;  /* 0x0000000400047311 */ /* 0x000e24000020d800 */
[----:B0-----:R0:W-:Y:S01]  /*10a90*/  STG.E.64 desc[UR36][R8.64], R4 ;  /* 0x0000000408007986 */ /* 0x0011e2000c101b24 */
[----:B------:R-:W-:Y:S05]  /*10aa0*/  BRA `(.L_x_3609) ;  /* 0x0000000400607947 */ /* 0x000fea0003800000 */
.L_x_3626:
[----:B------:R-:W-:-:S04]  /*10ab0*/  HADD2.F32 R18, -RZ, R18.H0_H0 ;  /* 0x20000012ff127230 */ /* 0x000fc80000004100 */
[----:B------:R-:W0:Y:S02]  /*10ac0*/  F2I.FTZ.U32.TRUNC.NTZ R3, R18 ;  /* 0x0000001200037305 */ /* 0x000e24000021f000 */
[----:B0-----:R0:W-:Y:S01]  /*10ad0*/  STG.E desc[UR36][R8.64], R3 ;  /* 0x0000000308007986 */ /* 0x0011e2000c101924 */
[----:B------:R-:W-:Y:S05]  /*10ae0*/  BRA `(.L_x_3609) ;  /* 0x0000000400507947 */ /* 0x000fea0003800000 */
.L_x_3616:
        /* <DEDUP_REMOVED lines=13> */
.L_x_3629:
        /* <DEDUP_REMOVED lines=8> */
.L_x_3628:
[----:B------:R-:W-:-:S13]  /*10c40*/  ISETP.NE.AND P0, PT, R0, 0xf, PT ;  /* 0x0000000f0000780c */ /* 0x000fda0003f05270 */
[----:B------:R-:W-:Y:S05]  /*10c50*/  @!P0 BRA `(.L_x_3630) ;  /* 0x0000000000e88947 */ /* 0x000fea0003800000 */
[----:B------:R-:W-:-:S13]  /*10c60*/  ISETP.NE.AND P0, PT, R0, 0x17, PT ;  /* 0x000000170000780c */ /* 0x000fda0003f05270 */
[----:B------:R-:W-:Y:S05]  /*10c70*/  @!P0 BRA `(.L_x_3631) ;  /* 0x0000000000908947 */ /* 0x000fea0003800000 */
[----:B------:R-:W-:-:S13]  /*10c80*/  ISETP.NE.AND P0, PT, R0, 0x18, PT ;  /* 0x000000180000780c */ /* 0x000fda0003f05270 */
[----:B------:R-:W-:Y:S05]  /*10c90*/  @!P0 BRA `(.L_x_3632) ;  /* 0x0000000000448947 */ /* 0x000fea0003800000 */
.L_x_3608:
        /* <DEDUP_REMOVED lines=16> */
.L_x_3633:
[----:B------:R-:W-:Y:S05]  /*10da0*/  BRA `(.L_x_3609) ;  /* 0x0000000000a07947 */ /* 0x000fea0003800000 */
.L_x_3632:
        /* <DEDUP_REMOVED lines=13> */
.L_x_3635:
[----:B------:R-:W-:Y:S05]  /*10e80*/  BSYNC.RECONVERGENT B0 ;  /* 0x0000000000007941 */ /* 0x000fea0003800200 */
.L_x_3634:
[----:B------:R-:W-:-:S05]  /*10e90*/  LOP3.LUT R3, R0, 0x80, R3, 0xf8, !PT ;  /* 0x0000008000037812 */ /* 0x000fca00078ef803 */
[----:B------:R0:W-:Y:S01]  /*10ea0*/  STG.E.U8 desc[UR36][R8.64], R3 ;  /* 0x0000000308007986 */ /* 0x0001e2000c101124 */
[----:B------:R-:W-:Y:S05]  /*10eb0*/  BRA `(.L_x_3609) ;  /* 0x00000000005c7947 */ /* 0x000fea0003800000 */
.L_x_3631:
        /* <DEDUP_REMOVED lines=12> */
.L_x_3637:
[----:B------:R-:W-:Y:S01]  /*10f80*/  IMAD.MOV.U32 R0, RZ, RZ, 0x7f ;  /* 0x0000007fff007424 */ /* 0x000fe200078e00ff */
[----:B------:R-:W-:-:S04]  /*10f90*/  ISETP.GT.U32.AND P0, PT, R4, 0x7f800000, PT ;  /* 0x7f8000000400780c */ /* 0x000fc80003f04070 */
[----:B------:R-:W-:-:S09]  /*10fa0*/  SEL R0, R0, 0x7c, P0 ;  /* 0x0000007c00007807 */ /* 0x000fd20000000000 */
.L_x_3638:
[----:B------:R-:W-:Y:S05]  /*10fb0*/  BSYNC.RECONVERGENT B0 ;  /* 0x0000000000007941 */ /* 0x000fea0003800200 */
.L_x_3636:
[----:B------:R-:W-:-:S04]  /*10fc0*/  SHF.R.U32.HI R3, RZ, 0x18, R3 ;  /* 0x00000018ff037819 */ /* 0x000fc80000011603 */
[----:B------:R-:W-:-:S05]  /*10fd0*/  LOP3.LUT R3, R0, 0x80, R3, 0xf8, !PT ;  /* 0x0000008000037812 */ /* 0x000fca00078ef803 */
[----:B------:R0:W-:Y:S01]  /*10fe0*/  STG.E.U8 desc[UR36][R8.64], R3 ;  /* 0x0000000308007986 */ /* 0x0001e2000c101124 */
[----:B------:R-:W-:Y:S05]  /*10ff0*/  BRA `(.L_x_3609) ;  /* 0x00000000000c7947 */ /* 0x000fea0003800000 */
.L_x_3630:
[----:B------:R-:W-:-:S05]  /*11000*/  HADD2.F32 R0, -RZ, R18.H0_H0 ;  /* 0x20000012ff007230 */ /* 0x000fca0000004100 */
[----:B------:R-:W-:-:S05]  /*11010*/  F2FP.BF16.F32.PACK_AB R0, RZ, R0 ;  /* 0x00000000ff00723e */ /* 0x000fca00000010ff */
[----:B------:R0:W-:Y:S02]  /*11020*/  STG.E.U16 desc[UR36][R8.64], R0 ;  /* 0x0000000008007986 */ /* 0x0001e4000c101524 */
.L_x_3609:
[----:B------:R-:W-:-:S07]  /*11030*/  VIADD R2, R2, 0x80 ;  /* 0x0000008002027836 */ /* 0x000fce0000000000 */
.L_x_3568:
[----:B------:R-:W-:Y:S05]  /*11040*/  BSYNC.RECONVERGENT B7 ;  /* 0x0000000000077941 */ /* 0x000fea0003800200 */
.L_x_3529:
[----:B------:R-:W-:-:S13]  /*11050*/  ISETP.GE.AND P0, PT, R2, R25, PT ;  /* 0x000000190200720c */ /* 0x000fda0003f06270 */
[----:B------:R-:W-:Y:S05]  /*11060*/  @P0 EXIT ;  /* 0x000000000000094d */ /* 0x000fea0003800000 */
[----:B0123--:R-:W0:Y:S01]  /*11070*/  LDC.64 R4, c[0x0][0x388] ;  /* 0x0000e200ff047b82 */ /* 0x00fe220000000a00 */
[----:B------:R-:W1:Y:S01]  /*11080*/  LDCU UR4, c[0x0][0x3a8] ;  /* 0x00007500ff0477ac */ /* 0x000e620008000800 */
[----:B------:R-:W-:Y:S02]  /*11090*/  PRMT R0, R22, 0x9910, RZ ;  /* 0x0000991016007816 */ /* 0x000fe400000000ff */
[----:B------:R-:W-:Y:S02]  /*110a0*/  LEA R2, R26, R2, 0x9 ;  /* 0x000000021a027211 */ /* 0x000fe400078e48ff */
[----:B------:R-:W-:-:S03]  /*110b0*/  ISETP.GT.AND P1, PT, R0, 0x9, PT ;  /* 0x000000090000780c */ /* 0x000fc60003f24270 */
[----:B-1----:R-:W-:-:S05]  /*110c0*/  IMAD R3, R2, UR4, RZ ;  /* 0x0000000402037c24 */ /* 0x002fca000f8e02ff */
[----:B0-----:R-:W-:-:S05]  /*110d0*/  IADD3 R2, P0, PT, R3, R4, RZ ;  /* 0x0000000403027210 */ /* 0x001fca0007f1e0ff */
[----:B------:R-:W-:Y:S01]  /*110e0*/  IMAD.X R3, RZ, RZ, R5, P0 ;  /* 0x000000ffff037224 */ /* 0x000fe200000e0605 */
[----:B------:R-:W-:Y:S07]  /*110f0*/  @P1 BRA `(.L_x_3639) ;  /* 0x0000000000f81947 */ /* 0x000fee0003800000 */
        /* <DEDUP_REMOVED lines=12> */
.L_x_3642:
[----:B------:R-:W-:-:S06]  /*111c0*/  HADD2.F32 R5, -RZ, R19.H0_H0 ;  /* 0x20000013ff057230 */ /* 0x000fcc0000004100 */
[----:B------:R-:W0:Y:S02]  /*111d0*/  F2I.S64.TRUNC R4, R5 ;  /* 0x0000000500047311 */ /* 0x000e24000020d900 */
[----:B0-----:R-:W-:Y:S01]  /*111e0*/  STG.E.U8 desc[UR36][R2.64], R4 ;  /* 0x0000000402007986 */ /* 0x001fe2000c101124 */
[----:B------:R-:W-:Y:S05]  /*111f0*/  EXIT ;  /* 0x000000000000794d */ /* 0x000fea0003800000 */
.L_x_3641:
        /* <DEDUP_REMOVED lines=10> */
.L_x_3645:
[----:B------:R-:W-:-:S06]  /*112a0*/  HADD2.F32 R19, -RZ, R19.H0_H0 ;  /* 0x20000013ff137230 */ /* 0x000fcc0000004100 */
[----:B------:R-:W0:Y:S02]  /*112b0*/  F2I.FTZ.TRUNC.NTZ R19, R19 ;  /* 0x0000001300137305 */ /* 0x000e24000021f100 */
[----:B0-----:R-:W-:Y:S01]  /*112c0*/  STG.E desc[UR36][R2.64], R19 ;  /* 0x0000001302007986 */ /* 0x001fe2000c101924 */
[----:B------:R-:W-:Y:S05]  /*112d0*/  EXIT ;  /* 0x000000000000794d */ /* 0x000fea0003800000 */
.L_x_3644:
[----:B------:R-:W-:-:S06]  /*112e0*/  HADD2.F32 R19, -RZ, R19.H0_H0 ;  /* 0x20000013ff137230 */ /* 0x000fcc0000004100 */
[----:B------:R-:W0:Y:S02]  /*112f0*/  F2I.FTZ.TRUNC.NTZ R19, R19 ;  /* 0x0000001300137305 */ /* 0x000e24000021f100 */
[----:B0-----:R-:W-:Y:S01]  /*11300*/  STG.E.U16 desc[UR36][R2.64], R19 ;  /* 0x0000001302007986 */ /* 0x001fe2000c101524 */
[----:B------:R-:W-:Y:S05]  /*11310*/  EXIT ;  /* 0x000000000000794d */ /* 0x000fea0003800000 */
.L_x_3640:
        /* <DEDUP_REMOVED lines=9> */
.L_x_3647:
[----:B------:R-:W-:Y:S01]  /*113b0*/  STG.E.U16 desc[UR36][R2.64], R19 ;  /* 0x0000001302007986 */ /* 0x000fe2000c101524 */
[----:B------:R-:W-:Y:S05]  /*113c0*/  EXIT ;  /* 0x000000000000794d */ /* 0x000fea0003800000 */
.L_x_3646:
[----:B------:R-:W-:-:S13]  /*113d0*/  ISETP.NE.AND P0, PT, R0, 0x7, PT ;  /* 0x000000070000780c */ /* 0x000fda0003f05270 */
[----:B------:R-:W-:Y:S05]  /*113e0*/  @!P0 BRA `(.L_x_3648) ;  /* 0x0000000000288947 */ /* 0x000fea0003800000 */
[----:B------:R-:W-:-:S13]  /*113f0*/  ISETP.NE.AND P0, PT, R0, 0x8, PT ;  /* 0x000000080000780c */ /* 0x000fda0003f05270 */
[----:B------:R-:W-:Y:S05]  /*11400*/  @!P0 BRA `(.L_x_3649) ;  /* 0x0000000000188947 */ /* 0x000fea0003800000 */
[----:B------:R-:W-:-:S13]  /*11410*/  ISETP.NE.AND P0, PT, R0, 0x9, PT ;  /* 0x000000090000780c */ /* 0x000fda0003f05270 */
[----:B------:R-:W-:Y:S05]  /*11420*/  @P0 BRA `(.L_x_3643) ;  /* 0x0000000800000947 */ /* 0x000fea0003800000 */
[--C-:B----4-:R-:W-:Y:S02]  /*11430*/  HADD2.F32 R18, -RZ, R19.reuse.H0_H0 ;  /* 0x20000013ff127230 */ /* 0x110fe40000004100 */
[----:B------:R-:W-:-:S05]  /*11440*/  HADD2.F32 R19, -RZ, R19.H1_H1 ;  /* 0x30000013ff137230 */ /* 0x000fca0000004100 */
[----:B------:R-:W-:Y:S01]  /*11450*/  STG.E.64 desc[UR36][R2.64], R18 ;  /* 0x0000001202007986 */ /* 0x000fe2000c101b24 */
[----:B------:R-:W-:Y:S05]  /*11460*/  EXIT ;  /* 0x000000000000794d */ /* 0x000fea0003800000 */
.L_x_3649:
[----:B------:R-:W-:Y:S01]  /*11470*/  STG.E desc[UR36][R2.64], R19 ;  /* 0x0000001302007986 */ /* 0x000fe2000c101924 */
[----:B------:R-:W-:Y:S05]  /*11480*/  EXIT ;  /* 0x000000000000794d */ /* 0x000fea0003800000 */
.L_x_3648:
[----:B------:R-:W-:-:S05]  /*11490*/  HADD2.F32 R4, -RZ, R19.H0_H0 ;  /* 0x20000013ff047230 */ /* 0x000fca0000004100 */
[----:B------:R-:W-:-:S06]  /*114a0*/  FMUL.FTZ R4, R4, 1 ;  /* 0x3f80000004047820 */ /* 0x000fcc0000410000 */
[----:B------:R-:W0:Y:S02]  /*114b0*/  F2F.F64.F32 R4, R4 ;  /* 0x0000000400047310 */ /* 0x000e240000201800 */
[----:B0-----:R-:W-:Y:S01]  /*114c0*/  STG.E.64 desc[UR36][R2.64], R4 ;  /* 0x0000000402007986 */ /* 0x001fe2000c101b24 */
[----:B------:R-:W-:Y:S05]  /*114d0*/  EXIT ;  /* 0x000000000000794d */ /* 0x000fea0003800000 */
.L_x_3639:
        /* <DEDUP_REMOVED lines=14> */
.L_x_3653:
        /* <DEDUP_REMOVED lines=18> */
.L_x_3656:
[----:B------:R-:W-:-:S04]  /*116e0*/  SHF.R.U32.HI R5, RZ, 0x18, R5 ;  /* 0x00000018ff057819 */ /* 0x000fc80000011605 */
[----:B------:R-:W-:-:S07]  /*116f0*/  LOP3.LUT R0, R0, 0x80, R5, 0xf8, !PT ;  /* 0x0000008000007812 */ /* 0x000fce00078ef805 */
.L_x_3655:
[----:B------:R-:W-:Y:S05]  /*11700*/  BSYNC.RECONVERGENT B0 ;  /* 0x0000000000007941 */ /* 0x000fea0003800200 */
.L_x_3654:
[----:B------:R-:W-:Y:S01]  /*11710*/  STG.E.U8 desc[UR36][R2.64], R0 ;  /* 0x0000000002007986 */ /* 0x000fe2000c101124 */
[----:B------:R-:W-:Y:S05]  /*11720*/  EXIT ;  /* 0x000000000000794d */ /* 0x000fea0003800000 */
.L_x_3652:
        /* <DEDUP_REMOVED lines=18> */
.L_x_3659:
[----:B------:R-:W-:-:S04]  /*11850*/  SHF.R.U32.HI R5, RZ, 0x18, R5 ;  /* 0x00000018ff057819 */ /* 0x000fc80000011605 */
[----:B------:R-:W-:-:S07]  /*11860*/  LOP3.LUT R0, R0, 0x80, R5, 0xf8, !PT ;  /* 0x0000008000007812 */ /* 0x000fce00078ef805 */
.L_x_3658:
[----:B------:R-:W-:Y:S05]  /*11870*/  BSYNC.RECONVERGENT B0 ;  /* 0x0000000000007941 */ /* 0x000fea0003800200 */
.L_x_3657:
[----:B------:R-:W-:Y:S01]  /*11880*/  STG.E.U8 desc[UR36][R2.64], R0 ;  /* 0x0000000002007986 */ /* 0x000fe2000c101124 */
[----:B------:R-:W-:Y:S05]  /*11890*/  EXIT ;  /* 0x000000000000794d */ /* 0x000fea0003800000 */
.L_x_3651:
[----:B------:R-:W-:-:S13]  /*118a0*/  ISETP.NE.AND P0, PT, R0, 0x1c, PT ;  /* 0x0000001c0000780c */ /* 0x000fda0003f05270 */
[----:B------:R-:W-:Y:S05]  /*118b0*/  @!P0 BRA `(.L_x_3660) ;  /* 0x0000000000608947 */ /* 0x000fea0003800000 */
[----:B------:R-:W-:-:S13]  /*118c0*/  ISETP.NE.AND P0, PT, R0, 0x1d, PT ;  /* 0x0000001d0000780c */ /* 0x000fda0003f05270 */
[----:B------:R-:W-:Y:S05]  /*118d0*/  @!P0 BRA `(.L_x_3661) ;  /* 0x0000000000488947 */ /* 0x000fea0003800000 */
[----:B------:R-:W-:-:S13]  /*118e0*/  ISETP.NE.AND P0, PT, R0, 0x2c, PT ;  /* 0x0000002c0000780c */ /* 0x000fda0003f05270 */
[----:B------:R-:W-:Y:S05]  /*118f0*/  @P0 BRA `(.L_x_3643) ;  /* 0x0000000000cc0947 */ /* 0x000fea0003800000 */
[----:B------:R-:W-:Y:S02]  /*11900*/  HADD2.F32 R19, -RZ, R19.H0_H0 ;  /* 0x20000013ff137230 */ /* 0x000fe40000004100 */
[----:B------:R-:W-:-:S03]  /*11910*/  HFMA2 R5, -RZ, RZ, 0, 1.5199184417724609375e-05 ;  /* 0x000000ffff057431 */ /* 0x000fc600000001ff */
        /* <DEDUP_REMOVED lines=10> */
[----:B------:R-:W-:-:S05]  /*119c0*/  @!P0 IMAD.MOV R0, RZ, RZ, R6 ;  /* 0x000000ffff008224 */ /* 0x000fca00078e0206 */
[----:B------:R-:W-:-:S05]  /*119d0*/  @P2 MOV R5, R0 ;  /* 0x0000000000052202 */ /* 0x000fca0000000f00 */
[----:B------:R-:W-:Y:S01]  /*119e0*/  STG.E.U8 desc[UR36][R2.64], R5 ;  /* 0x0000000502007986 */ /* 0x000fe2000c101124 */
[----:B------:R-:W-:Y:S05]  /*119f0*/  EXIT ;  /* 0x000000000000794d */ /* 0x000fea0003800000 */
.L_x_3661:
[----:B------:R-:W-:-:S06]  /*11a00*/  HADD2.F32 R4, -RZ, R19.H0_H0 ;  /* 0x20000013ff047230 */ /* 0x000fcc0000004100 */
[----:B------:R-:W0:Y:S02]  /*11a10*/  F2I.U64.TRUNC R4, R4 ;  /* 0x0000000400047311 */ /* 0x000e24000020d800 */
[----:B0-----:R-:W-:Y:S01]  /*11a20*/  STG.E.64 desc[UR36][R2.64], R4 ;  /* 0x0000000402007986 */ /* 0x001fe2000c101b24 */
[----:B------:R-:W-:Y:S05]  /*11a30*/  EXIT ;  /* 0x000000000000794d */ /* 0x000fea0003800000 */
.L_x_3660:
[----:B------:R-:W-:-:S06]  /*11a40*/  HADD2.F32 R19, -RZ, R19.H0_H0 ;  /* 0x20000013ff137230 */ /* 0x000fcc0000004100 */
[----:B------:R-:W0:Y:S02]  /*11a50*/  F2I.FTZ.U32.TRUNC.NTZ R19, R19 ;  /* 0x0000001300137305 */ /* 0x000e24000021f000 */
[----:B0-----:R-:W-:Y:S01]  /*11a60*/  STG.E desc[UR36][R2.64], R19 ;  /* 0x0000001302007986 */ /* 0x001fe2000c101924 */
[----:B------:R-:W-:Y:S05]  /*11a70*/  EXIT ;  /* 0x000000000000794d */ /* 0x000fea0003800000 */
.L_x_3650:
        /* <DEDUP_REMOVED lines=11> */
[----:B------:R-:W-:Y:S01]  /*11b30*/  STG.E.U8 desc[UR36][R2.64], R5 ;  /* 0x0000000502007986 */ /* 0x000fe2000c101124 */
[----:B------:R-:W-:Y:S05]  /*11b40*/  EXIT ;  /* 0x000000000000794d */ /* 0x000fea0003800000 */
.L_x_3663:
[--C-:B------:R-:W-:Y:S02]  /*11b50*/  HADD2.F32 R6, -RZ, R19.reuse.H1_H1 ;  /* 0x30000013ff067230 */ /* 0x100fe40000004100 */
[----:B------:R-:W-:-:S03]  /*11b60*/  HADD2.F32 R0, -RZ, R19.H0_H0 ;  /* 0x20000013ff007230 */ /* 0x000fc60000004100 */
[----:B------:R-:W-:Y:S02]  /*11b70*/  FMUL.FTZ R6, R6, 1 ;  /* 0x3f80000006067820 */ /* 0x000fe40000410000 */
[----:B------:R-:W-:-:S04]  /*11b80*/  FMUL.FTZ R0, R0, 1 ;  /* 0x3f80000000007820 */ /* 0x000fc80000410000 */
[----:B------:R-:W-:Y:S08]  /*11b90*/  F2F.F64.F32 R4, R0 ;  /* 0x0000000000047310 */ /* 0x000ff00000201800 */
[----:B------:R-:W0:Y:S02]  /*11ba0*/  F2F.F64.F32 R6, R6 ;  /* 0x0000000600067310 */ /* 0x000e240000201800 */
[----:B0-----:R-:W-:Y:S01]  /*11bb0*/  STG.E.128 desc[UR36][R2.64], R4 ;  /* 0x0000000402007986 */ /* 0x001fe2000c101d24 */
[----:B------:R-:W-:Y:S05]  /*11bc0*/  EXIT ;  /* 0x000000000000794d */ /* 0x000fea0003800000 */
.L_x_3662:
[----:B------:R-:W-:-:S13]  /*11bd0*/  ISETP.NE.AND P0, PT, R0, 0xf, PT ;  /* 0x0000000f0000780c */ /* 0x000fda0003f05270 */
[----:B------:R-:W-:Y:S05]  /*11be0*/  @!P0 BRA `(.L_x_3664) ;  /* 0x0000000000e88947 */ /* 0x000fea0003800000 */
[----:B------:R-:W-:-:S13]  /*11bf0*/  ISETP.NE.AND P0, PT, R0, 0x17, PT ;  /* 0x000000170000780c */ /* 0x000fda0003f05270 */
[----:B------:R-:W-:Y:S05]  /*11c00*/  @!P0 BRA `(.L_x_3665) ;  /* 0x0000000000908947 */ /* 0x000fea0003800000 */
[----:B------:R-:W-:-:S13]  /*11c10*/  ISETP.NE.AND P0, PT, R0, 0x18, PT ;  /* 0x000000180000780c */ /* 0x000fda0003f05270 */
[----:B------:R-:W-:Y:S05]  /*11c20*/  @!P0 BRA `(.L_x_3666) ;  /* 0x0000000000448947 */ /* 0x000fea0003800000 */
.L_x_3643:
[----:B------:R-:W-:Y:S01]  /*11c30*/  MOV R0, 0x0 ;  /* 0x0000000000007802 */ /* 0x000fe20000000f00 */
[----:B------:R-:W0:Y:S01]  /*11c40*/  LDCU.64 UR4, c[0x4][0x158] ;  /* 0x01002b00ff0477ac */ /* 0x000e220008000a00 */
[----:B------:R-:W-:Y:S02]  /*11c50*/  HFMA2 R13, -RZ, RZ, 0, 0 ;  /* 0x00000000ff0d7431 */ /* 0x000fe400000001ff */
[----:B----4-:R-:W-:Y:S01]  /*11c60*/  IMAD.MOV.U32 R8, RZ, RZ, 0x65 ;  /* 0x00000065ff087424 */ /* 0x010fe200078e00ff */
        /* <DEDUP_REMOVED lines=12> */
.L_x_3667:
[----:B------:R-:W-:Y:S05]  /*11d30*/  EXIT ;  /* 0x000000000000794d */ /* 0x000fea0003800000 */
.L_x_3666:
        /* <DEDUP_REMOVED lines=13> */
.L_x_3669:
[----:B------:R-:W-:Y:S05]  /*11e10*/  BSYNC.RECONVERGENT B0 ;  /* 0x0000000000007941 */ /* 0x000fea0003800200 */
.L_x_3668:
[----:B------:R-:W-:-:S05]  /*11e20*/  LOP3.LUT R5, R0, 0x80, R5, 0xf8, !PT ;  /* 0x0000008000057812 */ /* 0x000fca00078ef805 */
[----:B------:R-:W-:Y:S01]  /*11e30*/  STG.E.U8 desc[UR36][R2.64], R5 ;  /* 0x0000000502007986 */ /* 0x000fe2000c101124 */
[----:B------:R-:W-:Y:S05]  /*11e40*/  EXIT ;  /* 0x000000000000794d */ /* 0x000fea0003800000 */
.L_x_3665:
        /* <DEDUP_REMOVED lines=12> */
.L_x_3671:
[----:B------:R-:W-:Y:S01]  /*11f10*/  IMAD.MOV.U32 R0, RZ, RZ, 0x7f ;  /* 0x0000007fff007424 */ /* 0x000fe200078e00ff */
[----:B------:R-:W-:-:S04]  /*11f20*/  ISETP.GT.U32.AND P0, PT, R4, 0x7f800000, PT ;  /* 0x7f8000000400780c */ /* 0x000fc80003f04070 */
[----:B------:R-:W-:-:S09]  /*11f30*/  SEL R0, R0, 0x7c, P0 ;  /* 0x0000007c00007807 */ /* 0x000fd20000000000 */
.L_x_3672:
[----:B------:R-:W-:Y:S05]  /*11f40*/  BSYNC.RECONVERGENT B0 ;  /* 0x0000000000007941 */ /* 0x000fea0003800200 */
.L_x_3670:
[----:B------:R-:W-:-:S04]  /*11f50*/  SHF.R.U32.HI R5, RZ, 0x18, R5 ;  /* 0x00000018ff057819 */ /* 0x000fc80000011605 */
[----:B------:R-:W-:-:S05]  /*11f60*/  LOP3.LUT R5, R0, 0x80, R5, 0xf8, !PT ;  /* 0x0000008000057812 */ /* 0x000fca00078ef805 */
[----:B------:R-:W-:Y:S01]  /*11f70*/  STG.E.U8 desc[UR36][R2.64], R5 ;  /* 0x0000000502007986 */ /* 0x000fe2000c101124 */
[----:B------:R-:W-:Y:S05]  /*11f80*/  EXIT ;  /* 0x000000000000794d */ /* 0x000fea0003800000 */
.L_x_3664:
[----:B------:R-:W-:-:S05]  /*11f90*/  HADD2.F32 R0, -RZ, R19.H0_H0 ;  /* 0x20000013ff007230 */ /* 0x000fca0000004100 */
[----:B------:R-:W-:-:S05]  /*11fa0*/  F2FP.BF16.F32.PACK_AB R0, RZ, R0 ;  /* 0x00000000ff00723e */ /* 0x000fca00000010ff */
[----:B------:R-:W-:Y:S01]  /*11fb0*/  STG.E.U16 desc[UR36][R2.64], R0 ;  /* 0x0000000002007986 */ /* 0x000fe2000c101524 */
[----:B------:R-:W-:Y:S05]  /*11fc0*/  EXIT ;  /* 0x000000000000794d */ /* 0x000fea0003800000 */
        .weak           $__internal_1_$__cuda_sm3x_div_rn_ftz_f32_slowpath
        .type           $__internal_1_$__cuda_sm3x_div_rn_ftz_f32_slowpath,@function
        .size           $__internal_1_$__cuda_sm3x_div_rn_ftz_f32_slowpath,(.L_x_17222 - $__internal_1_$__cuda_sm3x_div_rn_ftz_f32_slowpath)
$__internal_1_$__cuda_sm3x_div_rn_ftz_f32_slowpath:
        /* <DEDUP_REMOVED lines=32> */
.L_x_3675:
[----:B------:R-:W-:Y:S05]  /*121d0*/  BSYNC.RELIABLE B1 ;  /* 0x0000000000017941 */ /* 0x000fea0003800100 */
.L_x_3674:
[----:B------:R-:W-:Y:S01]  /*121e0*/  VIADD R15, R6, 0xffffff81 ;  /* 0xffffff81060f7836 */ /* 0x000fe20000000000 */
[----:B------:R-:W-:Y:S01]  /*121f0*/  IADD3 R14, PT, PT, R8, -0x7f, RZ ;  /* 0xffffff81080e7810 */ /* 0x000fe20007ffe0ff */
[----:B------:R-:W-:Y:S02]  /*12200*/  BSSY.RECONVERGENT B1, `(.L_x_3680) ;  /* 0x000001a000017945 */ /* 0x000fe40003800200 */
[----:B------:R-:W-:Y:S02]  /*12210*/  IMAD R6, R15, -0x800000, R7 ;  /* 0xff8000000f067824 */ /* 0x000fe400078e0207 */
[----:B------:R-:W-:Y:S02]  /*12220*/  IMAD R0, R14, -0x800000, R0 ;  /* 0xff8000000e007824 */ /* 0x000fe400078e0200 */
[----:B------:R0:W1:Y:S02]  /*12230*/  MUFU.RCP R7, R6 ;  /* 0x0000000600077308 */ /* 0x0000640000001000 */
[----:B0-----:R-:W-:-:S04]  /*12240*/  FADD.FTZ R6, -R6, -RZ ;  /* 0x800000ff06067221 */ /* 0x001fc80000010100 */
[----:B-1----:R-:W-:-:S04]  /*12250*/  FFMA R8, R7, R6, 1 ;  /* 0x3f80000007087423 */ /* 0x002fc80000000006 */
[----:B------:R-:W-:-:S04]  /*12260*/  FFMA R7, R7, R8, R7 ;  /* 0x0000000807077223 */ /* 0x000fc80000000007 */
[----:B------:R-:W-:-:S04]  /*12270*/  FFMA R8, R0, R7, RZ ;  /* 0x0000000700087223 */ /* 0x000fc800000000ff */
[----:B------:R-:W-:-:S04]  /*12280*/  FFMA R20, R6, R8, R0 ;  /* 0x0000000806147223 */ /* 0x000fc80000000000 */
[----:B------:R-:W-:-:S04]  /*12290*/  FFMA R8, R7, R20, R8 ;  /* 0x0000001407087223 */ /* 0x000fc80000000008 */
[----:B------:R-:W-:Y:S01]  /*122a0*/  FFMA R0, R6, R8, R0 ;  /* 0x0000000806007223 */ /* 0x000fe20000000000 */
[----:B------:R-:W-:-:S03]  /*122b0*/  IMAD.IADD R6, R14, 0x1, -R15 ;  /* 0x000000010e067824 */ /* 0x000fc600078e0a0f */
        /* <DEDUP_REMOVED lines=13> */
.L_x_3681:
[----:B------:R-:W-:-:S07]  /*12390*/  IMAD R7, R6, 0x800000, R7 ;  /* 0x0080000006077824 */ /* 0x000fce00078e0207 */
.L_x_3682:
[----:B------:R-:W-:Y:S05]  /*123a0*/  BSYNC.RECONVERGENT B1 ;  /* 0x0000000000017941 */ /* 0x000fea0003800200 */
.L_x_3680:
[----:B------:R-:W-:Y:S01]  /*123b0*/  IMAD.MOV.U32 R0, RZ, RZ, R7 ;  /* 0x000000ffff007224 */ /* 0x000fe200078e0007 */
[----:B------:R-:W-:Y:S06]  /*123c0*/  BRA `(.L_x_3683) ;  /* 0x0000000000207947 */ /* 0x000fec0003800000 */
.L_x_3679:
[----:B------:R-:W-:-:S04]  /*123d0*/  LOP3.LUT R0, R7, 0x80000000, R0, 0x48, !PT ;  /* 0x8000000007007812 */ /* 0x000fc800078e4800 */
[----:B------:R-:W-:Y:S01]  /*123e0*/  LOP3.LUT R0, R0, 0x7f800000, RZ, 0xfc, !PT ;  /* 0x7f80000000007812 */ /* 0x000fe200078efcff */
[----:B------:R-:W-:Y:S06]  /*123f0*/  BRA `(.L_x_3683) ;  /* 0x0000000000147947 */ /* 0x000fec0003800000 */
.L_x_3678:
[----:B------:R-:W-:Y:S01]  /*12400*/  LOP3.LUT R0, R7, 0x80000000, R0, 0x48, !PT ;  /* 0x8000000007007812 */ /* 0x000fe200078e4800 */
[----:B------:R-:W-:Y:S06]  /*12410*/  BRA `(.L_x_3683) ;  /* 0x00000000000c7947 */ /* 0x000fec0003800000 */
.L_x_3677:
[----:B------:R-:W0:Y:S01]  /*12420*/  MUFU.RSQ R0, -QNAN ;  /* 0xffc0000000007908 */ /* 0x000e220000001400 */
[----:B------:R-:W-:Y:S05]  /*12430*/  BRA `(.L_x_3683) ;  /* 0x0000000000047947 */ /* 0x000fea0003800000 */
.L_x_3676:
[----:B------:R-:W-:-:S07]  /*12440*/  FADD.FTZ R0, R0, R7 ;  /* 0x0000000700007221 */ /* 0x000fce0000010000 */
.L_x_3683:
[----:B------:R-:W-:Y:S05]  /*12450*/  BSYNC.RECONVERGENT B0 ;  /* 0x0000000000007941 */ /* 0x000fea0003800200 */
.L_x_3673:
[----:B------:R-:W-:Y:S01]  /*12460*/  MOV R6, R5 ;  /* 0x0000000500067202 */ /* 0x000fe20000000f00 */
[----:B------:R-:W-:-:S04]  /*12470*/  IMAD.MOV.U32 R7, RZ, RZ, 0x0 ;  /* 0x00000000ff077424 */ /* 0x000fc800078e00ff */
[----:B0-----:R-:W-:Y:S05]  /*12480*/  RET.REL.NODEC R6 `(_ZN2at6native27unrolled_elementwise_kernelIZZZNS0_16acos_kernel_cudaERNS_18TensorIteratorBaseEENKUlvE_clEvENKUlvE1_clEvEUlN3c107complexINS6_4HalfEEEE_St5arrayIPcLm2EELi4E23TrivialOffsetCalculatorILi1EjESF_NS0_6memory12LoadWithCastILi1EEENSG_13StoreWithCastILi1EEEEEviT_T0_T2_T3_T4_T5_) ;  /* 0xfffffed806dc7950 */ /* 0x001fea0003c3ffff */
.L_x_3684:
        /* <DEDUP_REMOVED lines=15> */
.L_x_17222:


//--------------------- .text._ZN2at6native18elementwise_kernelILi128ELi2EZNS0_22gpu_kernel_impl_nocastIZZZNS0_16acos_kernel_cudaERNS_18TensorIteratorBaseEENKUlvE_clEvENKUlvE1_clEvEUlN3c107complexINS7_4HalfEEEE_EEvS4_RKT_EUliE_EEviT1_ --------------------------
	.section	.text._ZN2at6native18elementwise_kernelILi128ELi2EZNS0_22gpu_kernel_impl_nocastIZZZNS0_16acos_kernel_cudaERNS_18TensorIteratorBaseEENKUlvE_clEvENKUlvE1_clEvEUlN3c107complexINS7_4HalfEEEE_EEvS4_RKT_EUliE_EEviT1_,"ax",@progbits
	.align	128
        .global         _ZN2at6native18elementwise_kernelILi128ELi2EZNS0_22gpu_kernel_impl_nocastIZZZNS0_16acos_kernel_cudaERNS_18TensorIteratorBaseEENKUlvE_clEvENKUlvE1_clEvEUlN3c107complexINS7_4HalfEEEE_EEvS4_RKT_EUliE_EEviT1_
        .type           _ZN2at6native18elementwise_kernelILi128ELi2EZNS0_22gpu_kernel_impl_nocastIZZZNS0_16acos_kernel_cudaERNS_18TensorIteratorBaseEENKUlvE_clEvENKUlvE1_clEvEUlN3c107complexINS7_4HalfEEEE_EEvS4_RKT_EUliE_EEviT1_,@function
        .size           _ZN2at6native18elementwise_kernelILi128ELi2EZNS0_22gpu_kernel_impl_nocastIZZZNS0_16acos_kernel_cudaERNS_18TensorIteratorBaseEENKUlvE_clEvENKUlvE1_clEvEUlN3c107complexINS7_4HalfEEEE_EEvS4_RKT_EUliE_EEviT1_,(.L_x_17223 - _ZN2at6native18elementwise_kernelILi128ELi2EZNS0_22gpu_kernel_impl_nocastIZZZNS0_16acos_kernel_cudaERNS_18TensorIteratorBaseEENKUlvE_clEvENKUlvE1_clEvEUlN3c107complexINS7_4HalfEEEE_EEvS4_RKT_EUliE_EEviT1_)
        .other          _ZN2at6native18elementwise_kernelILi128ELi2EZNS0_22gpu_kernel_impl_nocastIZZZNS0_16acos_kernel_cudaERNS_18TensorIteratorBaseEENKUlvE_clEvENKUlvE1_clEvEUlN3c107complexINS7_4HalfEEEE_EEvS4_RKT_EUliE_EEviT1_,@"STO_CUDA_ENTRY STV_DEFAULT"
_ZN2at6native18elementwise_kernelILi128ELi2EZNS0_22gpu_kernel_impl_nocastIZZZNS0_16acos_kernel_cudaERNS_18TensorIteratorBaseEENKUlvE_clEvENKUlvE1_clEvEUlN3c107complexINS7_4HalfEEEE_EEvS4_RKT_EUliE_EEviT1_:
.text._ZN2at6native18elementwise_kernelILi128ELi2EZNS0_22gpu_kernel_impl_nocastIZZZNS0_16acos_kernel_cudaERNS_18TensorIteratorBaseEENKUlvE_clEvENKUlvE1_clEvEUlN3c107complexINS7_4HalfEEEE_EEvS4_RKT_EUliE_EEviT1_:
[----:B------:R-:W-:Y:S01]  /*0000*/  LDC R1, c[0x0][0x37c] ;  /* 0x0000df00ff017b82 */ /* 0x000fe20000000800 */
[----:B------:R-:W0:Y:S07]  /*0010*/  S2R R3, SR_TID.X ;  /* 0x0000000000037919 */ /* 0x000e2e0000002100 */
[----:B------:R-:W1:Y:S01]  /*0020*/  S2UR UR4, SR_CTAID.X ;  /* 0x00000000000479c3 */ /* 0x000e620000002500 */
[----:B------:R-:W2:Y:S01]  /*0030*/  LDCU UR5, c[0x0][0x380] ;  /* 0x00007000ff0577ac */ /* 0x000ea20008000800 */
[----:B------:R-:W-:Y:S01]  /*0040*/  BSSY.RECONVERGENT B1, `(.L_x_3685) ;  /* 0x0000394000017945 */ /* 0x000fe20003800200 */
[----:B------:R-:W3:Y:S05]  /*0050*/  LDCU.64 UR6, c[0x0][0x358] ;  /* 0x00006b00ff0677ac */ /* 0x000eea0008000a00 */
[----:B------:R-:W4:Y:S01]  /*0060*/  LDC R0, c[0x0][0x388] ;  /* 0x0000e200ff007b82 */ /* 0x000f220000000800 */
[----:B-1----:R-:W-:-:S06]  /*0070*/  USHF.L.U32 UR4, UR4, 0x8, URZ ;  /* 0x0000000804047899 */ /* 0x002fcc00080006ff */
[----:B0-----:R-:W-:Y:S02]  /*0080*/  LOP3.LUT R3, R3, UR4, RZ, 0xfc, !PT ;  /* 0x0000000403037c12 */ /* 0x001fe4000f8efcff */
[----:B----4-:R-:W-:Y:S02]  /*0090*/  IADD3 R4, PT, PT, R0, -0x1, RZ ;  /* 0xffffffff00047810 */ /* 0x010fe40007ffe0ff */
[----:B--2---:R-:W-:Y:S02]  /*00a0*/  ISETP.GE.AND P0, PT, R3, UR5, PT ;  /* 0x0000000503007c0c */ /* 0x004fe4000bf06270 */
[----:B------:R-:W-:-:S04]  /*00b0*/  VIMNMX.U32 R5, PT, PT, R4, 0x18, PT ;  /* 0x0000001804057848 */ /* 0x000fc80003fe0000 */
[----:B------:R-:W-:-:S07]  /*00c0*/  IADD3 R5, PT, PT, R5, 0x1, RZ ;  /* 0x0000000105057810 */ /* 0x000fce0007ffe0ff */
[----:B---3--:R-:W-:Y:S05]  /*00d0*/  @P0 BRA `(.L_x_3686) ;  /* 0x0000003800280947 */ /* 0x008fea0003800000 */
[----:B------:R-:W-:Y:S01]  /*00e0*/  ISETP.NE.AND P0, PT, R0, RZ, PT ;  /* 0x000000ff0000720c */ /* 0x000fe20003f05270 */
[----:B------:R-:W-:Y:S01]  /*00f0*/  HFMA2 R0, -RZ, RZ, 0, 0 ;  /* 0x00000000ff007431 */ /* 0x000fe200000001ff */
[----:B------:R-:W-:-:S11]  /*0100*/  MOV R7, RZ ;  /* 0x000000ff00077202 */ /* 0x000fd60000000f00 */
[----:B------:R-:W-:Y:S05]  /*0110*/  @!P0 BRA `(.L_x_3687) ;  /* 0x0000001000a48947 */ /* 0x000fea0003800000 */
[----:B------:R-:W0:Y:S01]  /*0120*/  LDCU.64 UR4, c[0x0][0x390] ;  /* 0x00007200ff0477ac */ /* 0x000e220008000a00 */
[----:B------:R-:W-:Y:S02]  /*0130*/  MOV R2, RZ ;  /* 0x000000ff00027202 */ /* 0x000fe40000000f00 */
        /* <DEDUP_REMOVED lines=295> */
.L_x_3687:
[----:B------:R-:W0:Y:S02]  /*13b0*/  LDCU.64 UR4, c[0x0][0x588] ;  /* 0x0000b100ff0477ac */ /* 0x000e240008000a00 */
[----:B0-----:R-:W-:-:S04]  /*13c0*/  IADD3 R10, P0, PT, R0, UR4, RZ ;  /* 0x00000004000a7c10 */ /* 0x001fc8000ff1e0ff */
[----:B------:R-:W-:-:S05]  /*13d0*/  IADD3.X R11, PT, PT, RZ, UR5, RZ, P0, !PT ;  /* 0x00000005ff0b7c10 */ /* 0x000fca00087fe4ff */
[----:B------:R-:W2:Y:S01]  /*13e0*/  LDG.E R10, desc[UR6][R10.64] ;  /* 0x000000060a0a7981 */ /* 0x000ea2000c1e1900 */
[----:B------:R-:W-:Y:S01]  /*13f0*/  BSSY.RECONVERGENT B0, `(.L_x_3688) ;  /* 0x0000252000007945 */ /* 0x000fe20003800200 */
[--C-:B--2---:R-:W-:Y:S02]  /*1400*/  HADD2.F32 R14, -RZ, R10.reuse.H0_H0 ;  /* 0x2000000aff0e7230 */ /* 0x104fe40000004100 */
        /* <DEDUP_REMOVED lines=17> */
[----:B------:R-:W-:Y:S01]  /*1520*/  @!P0 MOV R0, 0x3fc90fdb ;  /* 0x3fc90fdb00008802 */ /* 0x000fe20000000f00 */
[----:B------:R-:W-:Y:S02]  /*1530*/  @!P0 FADD.FTZ R10, R6, R6 ;  /* 0x00000006060a8221 */ /* 0x000fe40000010000 */
[----:B------:R-:W-:-:S05]  /*1540*/  @P0 FADD.FTZ R0, R14, R9 ;  /* 0x000000090e000221 */ /* 0x000fca0000010000 */
[----:B------:R-:W-:Y:S01]  /*1550*/  @P0 MOV R10, R0 ;  /* 0x00000000000a0202 */ /* 0x000fe20000000f00 */
[----:B------:R-:W-:Y:S06]  /*1560*/  BRA `(.L_x_3690) ;  /* 0x0000002000e87947 */ /* 0x000fec0003800000 */
.L_x_3689:
        /* <DEDUP_REMOVED lines=18> */
[----:B------:R-:W-:-:S05]  /*1690*/  LOP3.LUT R11, R10, 0x7e800000, RZ, 0x3c, !PT ;  /* 0x7e8000000a0b7812 */ /* 0x000fca00078e3cff */
[-C--:B------:R-:W-:Y:S01]  /*16a0*/  FMUL.FTZ R13, R2, R11.reuse ;  /* 0x0000000b020d7220 */ /* 0x080fe20000410000 */
[----:B------:R-:W-:-:S03]  /*16b0*/  FMUL.FTZ R11, R8, R11 ;  /* 0x0000000b080b7220 */ /* 0x000fc60000410000 */
[----:B------:R-:W-:Y:S02]  /*16c0*/  FMUL.FTZ R16, R13, R13 ;  /* 0x0000000d0d107220 */ /* 0x000fe40000410000 */
[----:B------:R-:W-:Y:S02]  /*16d0*/  MUFU.RCP R13, R12 ;  /* 0x0000000c000d7308 */ /* 0x000fe40000001000 */
[----:B------:R-:W-:Y:S01]  /*16e0*/  FFMA.FTZ R16, R11, R11, R16 ;  /* 0x0000000b0b107223 */ /* 0x000fe20000010010 */
[----:B------:R-:W-:-:S05]  /*16f0*/  LOP3.LUT R11, R10, 0x800000, RZ, 0xfc, !PT ;  /* 0x008000000a0b7812 */ /* 0x000fca00078efcff */
[----:B------:R-:W0:Y:S02]  /*1700*/  MUFU.SQRT R16, R16 ;  /* 0x0000001000107308 */ /* 0x000e240000002000 */
[----:B0-----:R-:W-:Y:S01]  /*1710*/  @P0 FMUL.FTZ R8, R16, R11 ;  /* 0x0000000b10080220 */ /* 0x001fe20000410000 */
[----:B------:R-:W-:Y:S01]  /*1720*/  FSETP.NEU.FTZ.AND P0, PT, R2, +INF , PT ;  /* 0x7f8000000200780b */ /* 0x000fe20003f1d000 */
[----:B------:R-:W-:Y:S01]  /*1730*/  FFMA R2, -R12, R13, 1 ;  /* 0x3f8000000c027423 */ /* 0x000fe2000000010d */
[----:B------:R-:W-:Y:S02]  /*1740*/  HFMA2 R11, -RZ, RZ, 1.875, 0 ;  /* 0x3f800000ff0b7431 */ /* 0x000fe400000001ff */
        /* <DEDUP_REMOVED lines=11> */
[----:B------:R-:W-:Y:S05]  /*1800*/  CALL.REL.NOINC `($__internal_2_$__cuda_sm3x_div_rn_ftz_f32_slowpath) ;  /* 0x0000005800c07944 */ /* 0x000fea0003c00000 */
[----:B------:R-:W-:-:S07]  /*1810*/  MOV R2, R0 ;  /* 0x0000000000027202 */ /* 0x000fce0000000f00 */
.L_x_3695:
[----:B------:R-:W-:Y:S05]  /*1820*/  BSYNC.RECONVERGENT B5 ;  /* 0x0000000000057941 */ /* 0x000fea0003800200 */
.L_x_3694:
[----:B------:R-:W-:Y:S02]  /*1830*/  HFMA2 R11, -RZ, RZ, 0.89990234375, 10328 ;  /* 0x3b33710bff0b7431 */ /* 0x000fe400000001ff */
[----:B------:R-:W-:Y:S01]  /*1840*/  FMUL.FTZ R0, R2, R2 ;  /* 0x0000000202007220 */ /* 0x000fe20000410000 */
[----:B------:R-:W-:Y:S02]  /*1850*/  MOV R13, 0x3f6ee581 ;  /* 0x3f6ee581000d7802 */ /* 0x000fe40000000f00 */
        /* <DEDUP_REMOVED lines=12> */
[----:B------:R-:W-:-:S03]  /*1920*/  HFMA2 R0, -RZ, RZ, 2.04296875, -15.78125 ;  /* 0x4016cbe4ff007431 */ /* 0x000fc600000001ff */
[----:B------:R-:W-:-:S04]  /*1930*/  FFMA.FTZ R2, R11, R2, R2 ;  /* 0x000000020b027223 */ /* 0x000fc80000010002 */
[C---:B------:R-:W-:Y:S01]  /*1940*/  FFMA.FTZ R11, R13.reuse, 1.6832555532455444336, -R2 ;  /* 0x3fd774eb0d0b7823 */ /* 0x040fe20000010802 */
[----:B------:R-:W-:-:S04]  /*1950*/  FSEL R13, R13, 1.8663789033889770508, !P3 ;  /* 0x3feee5810d0d7808 */ /* 0x000fc80005800000 */
[----:B------:R-:W-:Y:S01]  /*1960*/  FSEL R11, R11, R2, !P3 ;  /* 0x000000020b0b7208 */ /* 0x000fe20005800000 */
[----:B------:R-:W-:-:S04]  /*1970*/  @P3 FADD.FTZ R2, -R2, -RZ ;  /* 0x800000ff02023221 */ /* 0x000fc80000010100 */
[----:B------:R-:W-:Y:S01]  /*1980*/  @!P0 FFMA.FTZ R11, R13, 1.6832555532455444336, R2 ;  /* 0x3fd774eb0d0b8823 */ /* 0x000fe20000010002 */
[----:B------:R-:W-:Y:S02]  /*1990*/  @!P2 FSEL R11, R0, 0.78539818525314331055, !P0 ;  /* 0x3f490fdb000ba808 */ /* 0x000fe40004000000 */
[----:B------:R-:W-:Y:S02]  /*19a0*/  @!P1 FSEL R11, RZ, 3.1415927410125732422, P0 ;  /* 0x40490fdbff0b9808 */ /* 0x000fe40000000000 */
[----:B------:R-:W-:Y:S02]  /*19b0*/  FSETP.NAN.FTZ.AND P0, PT, |R9|, |R9|, PT ;  /* 0x400000090900720b */ /* 0x000fe40003f18200 */
[----:B------:R-:W-:-:S04]  /*19c0*/  LOP3.LUT R0, R11, 0x80000000, R6, 0xb8, !PT ;  /* 0x800000000b007812 */ /* 0x000fc800078eb806 */
[----:B------:R-:W-:Y:S01]  /*19d0*/  FSEL R0, R9, R0, P0 ;  /* 0x0000000009007208 */ /* 0x000fe20000000000 */
[----:B------:R-:W-:Y:S06]  /*19e0*/  BRA `(.L_x_3696) ;  /* 0x0000000400a87947 */ /* 0x000fec0003800000 */
.L_x_3693:
        /* <DEDUP_REMOVED lines=30> */
[----:B------:R-:W-:Y:S05]  /*1bd0*/  CALL.REL.NOINC `($__internal_2_$__cuda_sm3x_div_rn_ftz_f32_slowpath) ;  /* 0x0000005400cc7944 */ /* 0x000fea0003c00000 */
[----:B------:R-:W-:-:S07]  /*1be0*/  MOV R2, R0 ;  /* 0x0000000000027202 */ /* 0x000fce0000000f00 */
.L_x_3699:
[----:B------:R-:W-:Y:S05]  /*1bf0*/  BSYNC.RECONVERGENT B5 ;  /* 0x0000000000057941 */ /* 0x000fea0003800200 */
.L_x_3698:
        /* <DEDUP_REMOVED lines=28> */
.L_x_3697:
        /* <DEDUP_REMOVED lines=15> */
[----:B------:R-:W-:Y:S05]  /*1eb0*/  CALL.REL.NOINC `($__internal_2_$__cuda_sm3x_div_rn_ftz_f32_slowpath) ;  /* 0x0000005400147944 */ /* 0x000fea0003c00000 */
[----:B------:R-:W-:-:S07]  /*1ec0*/  MOV R2, R0 ;  /* 0x0000000000027202 */ /* 0x000fce0000000f00 */
.L_x_3701:
[----:B------:R-:W-:Y:S05]  /*1ed0*/  BSYNC.RECONVERGENT B5 ;  /* 0x0000000000057941 */ /* 0x000fea0003800200 */
.L_x_3700:
        /* <DEDUP_REMOVED lines=26> */
[----:B------:R-:W-:-:S07]  /*2080*/  FSEL R0, R0, R11, P0 ;  /* 0x0000000b00007208 */ /* 0x000fce0000000000 */
.L_x_3696:
[----:B------:R-:W-:Y:S05]  /*2090*/  BSYNC.RECONVERGENT B4 ;  /* 0x0000000000047941 */ /* 0x000fea0003800200 */
.L_x_3692:
[----:B------:R-:W-:Y:S01]  /*20a0*/  ISETP.GE.AND P0, PT, R6, RZ, PT ;  /* 0x000000ff0600720c */ /* 0x000fe20003f06270 */
[----:B------:R-:W-:Y:S01]  /*20b0*/  FADD.FTZ R10, R10, 0.69314718246459960938 ;  /* 0x3f3172180a0a7421 */ /* 0x000fe20000010000 */
[----:B------:R-:W-:-:S11]  /*20c0*/  FADD.FTZ R0, |R0|, -RZ ;  /* 0x800000ff00007221 */ /* 0x000fd60000010200 */
[----:B------:R-:W-:Y:S01]  /*20d0*/  @P0 FADD.FTZ R10, -R10, -RZ ;  /* 0x800000ff0a0a0221 */ /* 0x000fe20000010100 */
[----:B------:R-:W-:Y:S06]  /*20e0*/  BRA `(.L_x_3690) ;  /* 0x0000001800087947 */ /* 0x000fec0003800000 */
.L_x_3691:
        /* <DEDUP_REMOVED lines=66> */
[----:B-1----:R-:W-:Y:S01]  /*2510*/  @!P1 FADD.FTZ R12, R8, -R21 ;  /* 0x80000015080c9221 */ /* 0x002fe20000010000 */
        /* <DEDUP_REMOVED lines=9> */
.L_x_3707:
[----:B------:R-:W-:Y:S05]  /*25b0*/  BSYNC.RECONVERGENT B3 ;  /* 0x0000000000037941 */ /* 0x000fea0003800200 */
.L_x_3706:
        /* <DEDUP_REMOVED lines=8> */
.L_x_3709:
[----:B------:R-:W-:Y:S05]  /*2640*/  BSYNC.RECONVERGENT B3 ;  /* 0x0000000000037941 */ /* 0x000fea0003800200 */
.L_x_3708:
[----:B------:R-:W-:Y:S01]  /*2650*/  FADD.FTZ R10, R17, R10 ;  /* 0x0000000a110a7221 */ /* 0x000fe20000010000 */
[----:B------:R-:W-:Y:S01]  /*2660*/  HFMA2 R18, -RZ, RZ, 1.875, 0 ;  /* 0x3f800000ff127431 */ /* 0x000fe200000001ff */
[----:B------:R-:W-:Y:S02]  /*2670*/  MOV R21, 0x3d39bf78 ;  /* 0x3d39bf7800157802 */ /* 0x000fe40000000f00 */
[----:B------:R-:W-:-:S06]  /*2680*/  FMUL.FTZ R19, R10, R19 ;  /* 0x000000130a137220 */ /* 0x000fcc0000410000 */
[----:B------:R-:W1:Y:S02]  /*2690*/  MUFU.SQRT R19, R19 ;  /* 0x0000001300137308 */ /* 0x000e640000002000 */
[----:B-1----:R-:W-:-:S04]  /*26a0*/  FADD.FTZ R10, R10, R19 ;  /* 0x000000130a0a7221 */ /* 0x002fc80000010000 */
[C---:B------:R-:W-:Y:S01]  /*26b0*/  FADD.FTZ.RZ R12, R10.reuse, 1 ;  /* 0x3f8000000a0c7421 */ /* 0x040fe2000001c000 */
[----:B------:R-:W-:-:S04]  /*26c0*/  ISETP.GE.U32.AND P0, PT, R10, 0x7f800000, PT ;  /* 0x7f8000000a00780c */ /* 0x000fc80003f06070 */
[----:B------:R-:W-:-:S04]  /*26d0*/  IADD3 R12, PT, PT, R12, -0x3f400000, RZ ;  /* 0xc0c000000c0c7810 */ /* 0x000fc80007ffe0ff */
        /* <DEDUP_REMOVED lines=25> */
.L_x_3705:
[----:B------:R-:W-:-:S13]  /*2870*/  FSETP.GEU.FTZ.AND P0, PT, R9, 1, PT ;  /* 0x3f8000000900780b */ /* 0x000fda0003f1e000 */
[----:B------:R-:W-:-:S04]  /*2880*/  @!P0 FADD.FTZ R15, -R9, 1 ;  /* 0x3f800000090f8421 */ /* 0x000fc80000010100 */
[----:B------:R-:W-:-:S06]  /*2890*/  @!P0 FMUL.FTZ R10, R0, R15 ;  /* 0x0000000f000a8220 */ /* 0x000fcc0000410000 */
[----:B------:R-:W2:Y:S08]  /*28a0*/  @!P0 MUFU.SQRT R10, R10 ;  /* 0x0000000a000a8308 */ /* 0x000eb00000002000 */
[----:B--2---:R-:W1:Y:S02]  /*28b0*/  @!P0 MUFU.RCP R15, R10 ;  /* 0x0000000a000f8308 */ /* 0x004e640000001000 */
[----:B-1----:R-:W-:Y:S01]  /*28c0*/  @!P0 FMUL.FTZ R12, |R6|, R15 ;  /* 0x0000000f060c8220 */ /* 0x002fe20000410200 */
[----:B------:R-:W-:Y:S06]  /*28d0*/  @!P0 BRA `(.L_x_3704) ;  /* 0x0000000000988947 */ /* 0x000fec0003800000 */
[----:B------:R-:W-:Y:S01]  /*28e0*/  FMUL.FTZ R12, R0, R11 ;  /* 0x0000000b000c7220 */ /* 0x000fe20000410000 */
[----:B------:R-:W-:Y:S01]  /*28f0*/  HFMA2 R19, -RZ, RZ, 1.875, 0 ;  /* 0x3f800000ff137431 */ /* 0x000fe200000001ff */
[----:B------:R-:W-:Y:S02]  /*2900*/  MOV R20, 0x3d39bf78 ;  /* 0x3d39bf7800147802 */ /* 0x000fe40000000f00 */
        /* <DEDUP_REMOVED lines=30> */
.L_x_3703:
[----:B------:R-:W-:-:S04]  /*2af0*/  FFMA.FTZ R10, R16, R16, -1 ;  /* 0xbf800000100a7423 */ /* 0x000fc80000010010 */
[----:B------:R-:W0:Y:S02]  /*2b00*/  MUFU.SQRT R15, R10 ;  /* 0x0000000a000f7308 */ /* 0x000e240000002000 */
[----:B0-----:R-:W-:-:S06]  /*2b10*/  FADD.FTZ R15, R16, R15 ;  /* 0x0000000f100f7221 */ /* 0x001fcc0000010000 */
[----:B------:R-:W0:Y:S02]  /*2b20*/  MUFU.LG2 R15, R15 ;  /* 0x0000000f000f7308 */ /* 0x000e240000000c00 */
[----:B0-----:R-:W-:-:S07]  /*2b30*/  FMUL.FTZ R12, R15, 0.69314718246459960938 ;  /* 0x3f3172180f0c7820 */ /* 0x001fce0000410000 */
.L_x_3704:
[----:B------:R-:W-:Y:S05]  /*2b40*/  BSYNC.RECONVERGENT B2 ;  /* 0x0000000000027941 */ /* 0x000fea0003800200 */
.L_x_3702:
[----:B------:R-:W-:Y:S01]  /*2b50*/  FSETP.GEU.FTZ.AND P0, PT, R9, 4.336808689942017736e-19, PT ;  /* 0x210000000900780b */ /* 0x000fe20003f1e000 */
[----:B------:R-:W-:Y:S04]  /*2b60*/  BSSY.RECONVERGENT B4, `(.L_x_3710) ;  /* 0x00000d8000047945 */ /* 0x000fe80003800200 */
[----:B------:R-:W-:Y:S01]  /*2b70*/  BSSY.RELIABLE B2, `(.L_x_3711) ;  /* 0x000003b000027945 */ /* 0x000fe20003800100 */
[----:B-1----:R-:W-:-:S07]  /*2b80*/  MOV R10, R12 ;  /* 0x0000000c000a7202 */ /* 0x002fce0000000f00 */
        /* <DEDUP_REMOVED lines=27> */
[C---:B------:R-:W-:Y:S01]  /*2d40*/  @P1 FMUL.FTZ R12, R6.reuse, R6 ;  /* 0x00000006060c1220 */ /* 0x040fe20000410000 */
        /* <DEDUP_REMOVED lines=12> */
.L_x_3717:
[----:B------:R-:W-:Y:S05]  /*2e10*/  BSYNC.RECONVERGENT B5 ;  /* 0x0000000000057941 */ /* 0x000fea0003800200 */
.L_x_3716:
[----:B------:R-:W-:-:S04]  /*2e20*/  FADD.FTZ R0, R13, R0 ;  /* 0x000000000d007221 */ /* 0x000fc80000010000 */
[----:B------:R-:W-:-:S04]  /*2e30*/  FMUL.FTZ R0, R0, R15 ;  /* 0x0000000f00007220 */ /* 0x000fc80000410000 */
[----:B------:R0:W1:Y:S01]  /*2e40*/  MUFU.SQRT R12, R0 ;  /* 0x00000000000c7308 */ /* 0x0000620000002000 */
[----:B------:R-:W-:Y:S05]  /*2e50*/  BRA `(.L_x_3714) ;  /* 0x00000000002c7947 */ /* 0x000fea0003800000 */
.L_x_3715:
        /* <DEDUP_REMOVED lines=10> */
[----:B------:R2:W3:Y:S02]  /*2f00*/  @!P0 MUFU.SQRT R12, R13 ;  /* 0x0000000d000c8308 */ /* 0x0004e40000002000 */
.L_x_3714:
[----:B------:R-:W-:Y:S05]  /*2f10*/  BSYNC.RECONVERGENT B3 ;  /* 0x0000000000037941 */ /* 0x000fea0003800200 */
.L_x_3712:
[----:B------:R-:W-:Y:S05]  /*2f20*/  BSYNC.RELIABLE B2 ;  /* 0x0000000000027941 */ /* 0x000fea0003800100 */
.L_x_3711:
[----:B------:R-:W-:-:S13]  /*2f30*/  ISETP.GE.AND P0, PT, R14, RZ, PT ;  /* 0x000000ff0e00720c */ /* 0x000fda0003f06270 */
[----:B------:R-:W-:Y:S05]  /*2f40*/  @!P0 BRA `(.L_x_3718) ;  /* 0x0000000000bc8947 */ /* 0x000fea0003800000 */
[----:B0-----:R-:W-:Y:S01]  /*2f50*/  FADD.FTZ R0, |R9|, -RZ ;  /* 0x800000ff09007221 */ /* 0x001fe20000010200 */
[C---:B-1-3--:R-:W-:Y:S01]  /*2f60*/  FADD.FTZ R11, |R12|.reuse, -RZ ;  /* 0x800000ff0c0b7221 */ /* 0x04afe20000010200 */
[----:B------:R-:W-:Y:S01]  /*2f70*/  FSETP.GT.FTZ.AND P3, PT, |R12|, |R9|, PT ;  /* 0x400000090c00720b */ /* 0x000fe20003f74200 */
[----:B------:R-:W-:Y:S03]  /*2f80*/  BSSY.RECONVERGENT B5, `(.L_x_3719) ;  /* 0x000000f000057945 */ /* 0x000fe60003800200 */
        /* <DEDUP_REMOVED lines=12> */
[----:B------:R-:W-:Y:S05]  /*3050*/  CALL.REL.NOINC `($__internal_2_$__cuda_sm3x_div_rn_ftz_f32_slowpath) ;  /* 0x0000004000ac7944 */ /* 0x000fea0003c00000 */
[----:B------:R-:W-:-:S07]  /*3060*/  MOV R2, R0 ;  /* 0x0000000000027202 */ /* 0x000fce0000000f00 */
.L_x_3720:
[----:B------:R-:W-:Y:S05]  /*3070*/  BSYNC.RECONVERGENT B5 ;  /* 0x0000000000057941 */ /* 0x000fea0003800200 */
.L_x_3719:
[----:B------:R-:W-:Y:S02]  /*3080*/  HFMA2 R11, -RZ, RZ, 0.89990234375, 10328 ;  /* 0x3b33710bff0b7431 */ /* 0x000fe400000001ff */
[----:B------:R-:W-:Y:S01]  /*3090*/  FMUL.FTZ R0, R2, R2 ;  /* 0x0000000202007220 */ /* 0x000fe20000410000 */
[----:B------:R-:W-:Y:S02]  /*30a0*/  MOV R13, 0x3f6ee581 ;  /* 0x3f6ee581000d7802 */ /* 0x000fe40000000f00 */
[C---:B------:R-:W-:Y:S02]  /*30b0*/  ISETP.GE.AND P0, PT, R9.reuse, RZ, PT ;  /* 0x000000ff0900720c */ /* 0x040fe40003f06270 */
        /* <DEDUP_REMOVED lines=13> */
[----:B------:R-:W-:-:S04]  /*3190*/  FSEL R13, R13, 1.8663789033889770508, P3 ;  /* 0x3feee5810d0d7808 */ /* 0x000fc80001800000 */
[----:B------:R-:W-:Y:S01]  /*31a0*/  FSEL R11, R11, R2, P3 ;  /* 0x000000020b0b7208 */ /* 0x000fe20001800000 */
[----:B------:R-:W-:-:S04]  /*31b0*/  @!P3 FADD.FTZ R2, -R2, -RZ ;  /* 0x800000ff0202b221 */ /* 0x000fc80000010100 */
[----:B------:R-:W-:Y:S01]  /*31c0*/  @!P0 FFMA.FTZ R11, R13, 1.6832555532455444336, R2 ;  /* 0x3fd774eb0d0b8823 */ /* 0x000fe20000010002 */
[----:B------:R-:W-:Y:S01]  /*31d0*/  @!P2 FSEL R11, R0, 0.78539818525314331055, !P0 ;  /* 0x3f490fdb000ba808 */ /* 0x000fe20004000000 */
[----:B------:R-:W-:Y:S01]  /*31e0*/  FADD.FTZ R0, |R12|, |R9| ;  /* 0x400000090c007221 */ /* 0x000fe20000010200 */
[----:B------:R-:W-:-:S04]  /*31f0*/  @!P1 FSEL R11, RZ, 3.1415927410125732422, P0 ;  /* 0x40490fdbff0b9808 */ /* 0x000fc80000000000 */
[----:B------:R-:W-:Y:S02]  /*3200*/  FSETP.NAN.FTZ.AND P0, PT, |R0|, |R0|, PT ;  /* 0x400000000000720b */ /* 0x000fe40003f18200 */
[----:B------:R-:W-:-:S04]  /*3210*/  LOP3.LUT R11, R11, 0x80000000, R12, 0xb8, !PT ;  /* 0x800000000b0b7812 */ /* 0x000fc800078eb80c */
[----:B------:R-:W-:Y:S01]  /*3220*/  FSEL R0, R0, R11, P0 ;  /* 0x0000000b00007208 */ /* 0x000fe20000000000 */
[----:B------:R-:W-:Y:S06]  /*3230*/  BRA `(.L_x_3721) ;  /* 0x0000000400a87947 */ /* 0x000fec0003800000 */
.L_x_3718:
[----:B------:R-:W-:Y:S01]  /*3240*/  FADD.FTZ R19, -R9, -RZ ;  /* 0x800000ff09137221 */ /* 0x000fe20000010100 */
[C---:B-123--:R-:W-:Y:S01]  /*3250*/  FADD.FTZ R13, |R12|.reuse, -RZ ;  /* 0x800000ff0c0d7221 */ /* 0x04efe20000010200 */
[----:B------:R-:W-:Y:S02]  /*3260*/  BSSY.RECONVERGENT B5, `(.L_x_3722) ;  /* 0x0000011000057945 */ /* 0x000fe40003800200 */
[----:B0-----:R-:W-:Y:S01]  /*3270*/  FADD.FTZ R0, |R19|, -RZ ;  /* 0x800000ff13007221 */ /* 0x001fe20000010200 */
        /* <DEDUP_REMOVED lines=15> */
.L_x_3723:
[----:B------:R-:W-:Y:S05]  /*3370*/  BSYNC.RECONVERGENT B5 ;  /* 0x0000000000057941 */ /* 0x000fea0003800200 */
.L_x_3722:
[----:B------:R-:W-:Y:S02]  /*3380*/  HFMA2 R11, -RZ, RZ, 0.89990234375, 10328 ;  /* 0x3b33710bff0b7431 */ /* 0x000fe400000001ff */
[----:B------:R-:W-:Y:S01]  /*3390*/  FMUL.FTZ R0, R2, R2 ;  /* 0x0000000202007220 */ /* 0x000fe20000410000 */
[----:B------:R-:W-:Y:S02]  /*33a0*/  MOV R13, 0x3f6ee581 ;  /* 0x3f6ee581000d7802 */ /* 0x000fe40000000f00 */
[C---:B------:R-:W-:Y:S02]  /*33b0*/  ISETP.GE.AND P0, PT, R19.reuse, RZ, PT ;  /* 0x000000ff1300720c */ /* 0x040fe40003f06270 */
[----:B------:R-:W-:Y:S02]  /*33c0*/  FSETP.NEU.FTZ.AND P2, PT, |R19|, |R12|, PT ;  /* 0x4000000c1300720b */ /* 0x000fe40003f5d200 */
[----:B------:R-:W-:Y:S01]  /*33d0*/  FSETP.NEU.FTZ.AND P1, PT, R9, RZ, PT ;  /* 0x000000ff0900720b */ /* 0x000fe20003f3d000 */
[----:B------:R-:W-:Y:S01]  /*33e0*/  FFMA.FTZ R11, R0, R11, -0.015681877732276916504 ;  /* 0xbc807748000b7423 */ /* 0x000fe2000001000b */
[----:B------:R-:W-:-:S03]  /*33f0*/  FSEL R9, R13, 1.8663789033889770508, P3 ;  /* 0x3feee5810d097808 */ /* 0x000fc60001800000 */
        /* <DEDUP_REMOVED lines=9> */
[----:B------:R-:W-:-:S05]  /*3490*/  FFMA.FTZ R11, R13, 1.6832555532455444336, -R2 ;  /* 0x3fd774eb0d0b7823 */ /* 0x000fca0000010802 */
        /* <DEDUP_REMOVED lines=10> */
.L_x_3713:
[----:B------:R-:W-:-:S13]  /*3540*/  ISETP.GE.AND P0, PT, R14, RZ, PT ;  /* 0x000000ff0e00720c */ /* 0x000fda0003f06270 */
[----:B------:R-:W-:Y:S05]  /*3550*/  @!P0 BRA `(.L_x_3724) ;  /* 0x0000000000708947 */ /* 0x000fea0003800000 */
[----:B------:R-:W-:Y:S01]  /*3560*/  MOV R9, 0x3f000000 ;  /* 0x3f00000000097802 */ /* 0x000fe20000000f00 */
        /* <DEDUP_REMOVED lines=27> */
.L_x_3724:
[----:B------:R-:W-:Y:S02]  /*3720*/  HFMA2 R9, -RZ, RZ, 1.75, 0 ;  /* 0x3f000000ff097431 */ /* 0x000fe400000001ff */
[----:B------:R-:W-:-:S04]  /*3730*/  FADD.FTZ R0, -R12, -RZ ;  /* 0x800000ff0c007221 */ /* 0x000fc80000010100 */
[C---:B------:R-:W-:Y:S01]  /*3740*/  FADD.FTZ R11, |R0|.reuse, -RZ ;  /* 0x800000ff000b7221 */ /* 0x040fe20000010200 */
[C---:B------:R-:W-:Y:S02]  /*3750*/  FSETP.GT.FTZ.AND P0, PT, |R0|.reuse, 0.56000000238418579102, PT ;  /* 0x3f0f5c290000780b */ /* 0x040fe40003f14200 */
[C---:B------:R-:W-:Y:S01]  /*3760*/  FSETP.NEU.FTZ.AND P1, PT, |R0|.reuse, 1, PT ;  /* 0x3f8000000000780b */ /* 0x040fe20003f3d200 */
[----:B0-----:R-:W-:-:S04]  /*3770*/  FFMA.FTZ R2, |R0|, -R9, 0.5 ;  /* 0x3f00000000027423 */ /* 0x001fc80000010a09 */
[----:B------:R-:W0:Y:S02]  /*3780*/  MUFU.RSQ R9, R2 ;  /* 0x0000000200097308 */ /* 0x000e240000001400 */
[----:B0-----:R-:W-:Y:S01]  /*3790*/  FMUL.FTZ R8, R2, R9 ;  /* 0x0000000902087220 */ /* 0x001fe20000410000 */
[----:B------:R-:W-:Y:S01]  /*37a0*/  FMUL.FTZ R9, R9, -0.5 ;  /* 0xbf00000009097820 */ /* 0x000fe20000410000 */
[----:B------:R-:W-:-:S03]  /*37b0*/  HFMA2 R2, -RZ, RZ, 1.857421875, -1409 ;  /* 0x3f6ee581ff027431 */ /* 0x000fc600000001ff */
        /* <DEDUP_REMOVED lines=18> */
.L_x_3721:
[----:B------:R-:W-:Y:S05]  /*38e0*/  BSYNC.RECONVERGENT B4 ;  /* 0x0000000000047941 */ /* 0x000fea0003800200 */
.L_x_3710:
[----:B------:R-:W-:-:S13]  /*38f0*/  ISETP.GE.AND P0, PT, R6, RZ, PT ;  /* 0x000000ff0600720c */ /* 0x000fda0003f06270 */
[----:B------:R-:W-:-:S07]  /*3900*/  @P0 FADD.FTZ R10, -R10, -RZ ;  /* 0x800000ff0a0a0221 */ /* 0x000fce0000010100 */
.L_x_3690:
[----:B------:R-:W-:Y:S05]  /*3910*/  BSYNC.RECONVERGENT B0 ;  /* 0x0000000000007941 */ /* 0x000fea0003800200 */
.L_x_3688:
[----:B------:R-:W0:Y:S01]  /*3920*/  LDCU.64 UR4, c[0x0][0x580] ;  /* 0x0000b000ff0477ac */ /* 0x000e220008000a00 */
[----:B------:R-:W-:Y:S02]  /*3930*/  F2FP.F16.F32.PACK_AB R9, R10, R0 ;  /* 0x000000000a09723e */ /* 0x000fe400000000ff */
[----:B------:R-:W-:Y:S02]  /*3940*/  IADD3 R3, PT, PT, R3, 0x80, RZ ;  /* 0x0000008003037810 */ /* 0x000fe40007ffe0ff */
[----:B0-----:R-:W-:-:S04]  /*3950*/  IADD3 R6, P0, PT, R7, UR4, RZ ;  /* 0x0000000407067c10 */ /* 0x001fc8000ff1e0ff */
[----:B------:R-:W-:-:S05]  /*3960*/  IADD3.X R7, PT, PT, RZ, UR5, RZ, P0, !PT ;  /* 0x00000005ff077c10 */ /* 0x000fca00087fe4ff */
[----:B------:R0:W-:Y:S04]  /*3970*/  STG.E desc[UR6][R6.64], R9 ;  /* 0x0000000906007986 */ /* 0x0001e8000c101906 */
.L_x_3686:
[----:B------:R-:W-:Y:S05]  /*3980*/  BSYNC.RECONVERGENT B1 ;  /* 0x0000000000017941 */ /* 0x000fea0003800200 */
.L_x_3685:
[----:B------:R-:W-:Y:S05]  /*3990*/  WARPSYNC.ALL ;  /* 0x0000000000007948 */ /* 0x000fea0003800000 */
[----:B------:R-:W1:Y:S02]  /*39a0*/  LDCU UR4, c[0x0][0x380] ;  /* 0x00007000ff0477ac */ /* 0x000e640008000800 */
[----:B-1----:R-:W-:-:S13]  /*39b0*/  ISETP.GE.AND P0, PT, R3, UR4, PT ;  /* 0x0000000403007c0c */ /* 0x002fda000bf06270 */
[----:B------:R-:W-:Y:S05]  /*39c0*/  @P0 EXIT ;  /* 0x000000000000094d */ /* 0x000fea0003800000 */
[----:B------:R-:W1:Y:S01]  /*39d0*/  LDCU UR4, c[0x0][0x388] ;  /* 0x00007100ff0477ac */ /* 0x000e620008000800 */
[----:B------:R-:W-:Y:S01]  /*39e0*/  HFMA2 R11, -RZ, RZ, 0, 0 ;  /* 0x00000000ff0b7431 */ /* 0x000fe200000001ff */
[----:B------:R-:W-:Y:S01]  /*39f0*/  MOV R0, RZ ;  /* 0x000000ff00007202 */ /* 0x000fe20000000f00 */
[----:B-1----:R-:W-:-:S09]  /*3a00*/  UISETP.NE.AND UP0, UPT, UR4, URZ, UPT ;  /* 0x000000ff0400728c */ /* 0x002fd2000bf05270 */
[----:B------:R-:W-:Y:S05]  /*3a10*/  BRA.U !UP0, `(.L_x_3725) ;  /* 0x0000001108a47547 */ /* 0x000fea000b800000 */
        /* <DEDUP_REMOVED lines=287> */
[----:B------:R-:W3:Y:S01]  /*4c10*/  @P0 LDC.64 R14, c[0x0][0x578] ;  /* 0x00015e00ff0e0b82 */ /* 0x000ee20000000a00 */
[----:B--2---:R-:W-:-:S05]  /*4c20*/  @P0 IMAD.HI.U32 R2, R5, R8, R4 ;  /* 0x0000000805020227 */ /* 0x004fca00078e0004 */
[----:B------:R-:W-:Y:S01]  /*4c30*/  @P0 SHF.R.U32.HI R4, RZ, R9, R2 ;  /* 0x00000009ff040219 */ /* 0x000fe20000011602 */
[----:B------:R-:W-:-:S03]  /*4c40*/  IMAD R2, R7, UR8, R3 ;  /* 0x0000000807027c24 */ /* 0x000fc6000f8e0203 */
[----:B------:R-:W-:Y:S01]  /*4c50*/  @P0 IADD3 R4, PT, PT, -R4, RZ, RZ ;  /* 0x000000ff04040210 */ /* 0x000fe20007ffe1ff */
[C---:B-1----:R-:W-:Y:S02]  /*4c60*/  IMAD R11, R2.reuse, UR4, R11 ;  /* 0x00000004020b7c24 */ /* 0x042fe4000f8e020b */
[----:B------:R-:W-:Y:S02]  /*4c70*/  IMAD R0, R2, UR5, R0 ;  /* 0x0000000502007c24 */ /* 0x000fe4000f8e0200 */
[----:B0-----:R-:W-:-:S04]  /*4c80*/  @P0 IMAD R4, R13, R4, R5 ;  /* 0x000000040d040224 */ /* 0x001fc800078e0205 */
[C---:B---3--:R-:W-:Y:S02]  /*4c90*/  @P0 IMAD R11, R4.reuse, R14, R11 ;  /* 0x0000000e040b0224 */ /* 0x048fe400078e020b */
[----:B------:R-:W-:-:S07]  /*4ca0*/  @P0 IMAD R0, R4, R15, R0 ;  /* 0x0000000f04000224 */ /* 0x000fce00078e0200 */
.L_x_3725:
[----:B------:R-:W1:Y:S02]  /*4cb0*/  LDCU.128 UR8, c[0x0][0x580] ;  /* 0x0000b000ff0877ac */ /* 0x000e640008000c00 */
[----:B-1----:R-:W-:-:S04]  /*4cc0*/  IADD3 R2, P0, PT, R0, UR10, RZ ;  /* 0x0000000a00027c10 */ /* 0x002fc8000ff1e0ff */
[----:B------:R-:W-:-:S05]  /*4cd0*/  IADD3.X R3, PT, PT, RZ, UR11, RZ, P0, !PT ;  /* 0x0000000bff037c10 */ /* 0x000fca00087fe4ff */
[----:B------:R-:W0:Y:S01]  /*4ce0*/  LDG.E R2, desc[UR6][R2.64] ;  /* 0x0000000602027981 */ /* 0x000e22000c1e1900 */
[----:B------:R-:W-:Y:S01]  /*4cf0*/  IADD3 R4, P1, PT, R11, UR8, RZ ;  /* 0x000000080b047c10 */ /* 0x000fe2000ff3e0ff */
[----:B------:R-:W-:Y:S03]  /*4d00*/  BSSY.RECONVERGENT B0, `(.L_x_3726) ;  /* 0x000025c000007945 */ /* 0x000fe60003800200 */
[----:B------:R-:W-:Y:S01]  /*4d10*/  IADD3.X R5, PT, PT, RZ, UR9, RZ, P1, !PT ;  /* 0x00000009ff057c10 */ /* 0x000fe20008ffe4ff */
[--C-:B0-----:R-:W-:Y:S02]  /*4d20*/  HADD2.F32 R9, -RZ, R2.reuse.H0_H0 ;  /* 0x20000002ff097230 */ /* 0x101fe40000004100 */
        /* <DEDUP_REMOVED lines=22> */
.L_x_3727:
        /* <DEDUP_REMOVED lines=19> */
[----:B------:R-:W-:Y:S02]  /*4fc0*/  VIMNMX R8, PT, PT, R12, R13, PT ;  /* 0x0000000d0c087248 */ /* 0x000fe40003fe0100 */
[----:B------:R-:W-:-:S02]  /*4fd0*/  LOP3.LUT R13, R14, 0x7e800000, RZ, 0x3c, !PT ;  /* 0x7e8000000e0d7812 */ /* 0x000fc400078e3cff */
[----:B------:R-:W-:Y:S02]  /*4fe0*/  VIMNMX R15, PT, PT, R12, R15, PT ;  /* 0x0000000f0c0f7248 */ /* 0x000fe40003fe0100 */
[----:B------:R-:W-:Y:S01]  /*4ff0*/  LOP3.LUT R17, R16, 0x7e800000, RZ, 0x3c, !PT ;  /* 0x7e80000010117812 */ /* 0x000fe200078e3cff */
[-C--:B------:R-:W-:Y:S01]  /*5000*/  FMUL.FTZ R12, R8, R13.reuse ;  /* 0x0000000d080c7220 */ /* 0x080fe20000410000 */
[----:B------:R-:W-:Y:S01]  /*5010*/  FMUL.FTZ R13, R6, R13 ;  /* 0x0000000d060d7220 */ /* 0x000fe20000410000 */
[----:B------:R-:W-:Y:S02]  /*5020*/  FSETP.NEU.FTZ.AND P0, PT, R8, RZ, PT ;  /* 0x000000ff0800720b */ /* 0x000fe40003f1d000 */
[CC--:B------:R-:W-:Y:S01]  /*5030*/  FMUL.FTZ R18, R15.reuse, R17.reuse ;  /* 0x000000110f127220 */ /* 0x0c0fe20000410000 */
[----:B------:R-:W-:Y:S01]  /*5040*/  FMUL.FTZ R12, R12, R12 ;  /* 0x0000000c0c0c7220 */ /* 0x000fe20000410000 */
[----:B------:R-:W-:Y:S01]  /*5050*/  FMUL.FTZ R17, R2, R17 ;  /* 0x0000001102117220 */ /* 0x000fe20000410000 */
[----:B------:R-:W-:Y:S01]  /*5060*/  FSETP.NEU.FTZ.AND P2, PT, R15, RZ, PT ;  /* 0x000000ff0f00720b */ /* 0x000fe20003f5d000 */
[----:B------:R-:W-:Y:S01]  /*5070*/  FMUL.FTZ R18, R18, R18 ;  /* 0x0000001212127220 */ /* 0x000fe20000410000 */
[----:B------:R-:W-:Y:S01]  /*5080*/  FFMA.FTZ R12, R13, R13, R12 ;  /* 0x0000000d0d0c7223 */ /* 0x000fe2000001000c */
[----:B------:R-:W-:-:S02]  /*5090*/  LOP3.LUT R13, R14, 0x800000, RZ, 0xfc, !PT ;  /* 0x008000000e0d7812 */ /* 0x000fc400078efcff */
[----:B------:R-:W-:Y:S01]  /*50a0*/  FFMA.FTZ R18, R17, R17, R18 ;  /* 0x0000001111127223 */ /* 0x000fe20000010012 */
[----:B------:R-:W-:Y:S02]  /*50b0*/  LOP3.LUT R17, R16, 0x800000, RZ, 0xfc, !PT ;  /* 0x0080000010117812 */ /* 0x000fe400078efcff */
[----:B------:R-:W0:Y:S01]  /*50c0*/  MUFU.SQRT R12, R12 ;  /* 0x0000000c000c7308 */ /* 0x000e220000002000 */
[----:B------:R-:W-:-:S07]  /*50d0*/  FSETP.NEU.FTZ.AND P1, PT, R8, +INF , PT ;  /* 0x7f8000000800780b */ /* 0x000fce0003f3d000 */
        /* <DEDUP_REMOVED lines=32> */
.L_x_3737:
[----:B------:R-:W-:-:S04]  /*52e0*/  FADD.FTZ R6, -R0, R13 ;  /* 0x0000000d00067221 */ /* 0x000fc80000010100 */
[----:B------:R-:W-:-:S07]  /*52f0*/  FMUL.FTZ R6, R6, 0.5 ;  /* 0x3f00000006067820 */ /* 0x000fce0000410000 */
.L_x_3738:
[----:B------:R-:W-:Y:S05]  /*5300*/  BSYNC.RECONVERGENT B2 ;  /* 0x0000000000027941 */ /* 0x000fea0003800200 */
.L_x_3736:
        /* <DEDUP_REMOVED lines=11> */
.L_x_3740:
[----:B------:R-:W-:-:S04]  /*53c0*/  FADD.FTZ R17, R2, -R17 ;  /* 0x8000001102117221 */ /* 0x000fc80000010000 */
[----:B------:R-:W-:-:S07]  /*53d0*/  FMUL.FTZ R17, R17, 0.5 ;  /* 0x3f00000011117820 */ /* 0x000fce0000410000 */
.L_x_3741:
[----:B------:R-:W-:Y:S05]  /*53e0*/  BSYNC.RECONVERGENT B2 ;  /* 0x0000000000027941 */ /* 0x000fea0003800200 */
.L_x_3739:
        /* <DEDUP_REMOVED lines=35> */
.L_x_3735:
[----:B------:R-:W-:-:S13]  /*5620*/  FSETP.GEU.FTZ.AND P0, PT, R10, 1, PT ;  /* 0x3f8000000a00780b */ /* 0x000fda0003f1e000 */
[----:B------:R-:W-:Y:S05]  /*5630*/  @!P0 BRA `(.L_x_3742) ;  /* 0x0000000000848947 */ /* 0x000fea0003800000 */
[----:B------:R-:W-:Y:S01]  /*5640*/  FMUL.FTZ R8, R0, R3 ;  /* 0x0000000300087220 */ /* 0x000fe20000410000 */
[----:B------:R-:W-:Y:S01]  /*5650*/  HFMA2 R19, -RZ, RZ, 1.625, 0 ;  /* 0x3e800000ff137431 */ /* 0x000fe200000001ff */
[----:B------:R-:W-:Y:S02]  /*5660*/  MOV R21, 0x3d39bf78 ;  /* 0x3d39bf7800157802 */ /* 0x000fe40000000f00 */
        /* <DEDUP_REMOVED lines=30> */
.L_x_3742:
[----:B------:R-:W-:-:S04]  /*5850*/  FADD.FTZ R17, -R10, 1 ;  /* 0x3f8000000a117421 */ /* 0x000fc80000010100 */
[----:B------:R-:W-:-:S06]  /*5860*/  FMUL.FTZ R6, R0, R17 ;  /* 0x0000001100067220 */ /* 0x000fcc0000410000 */
[----:B------:R-:W0:Y:S08]  /*5870*/  MUFU.SQRT R6, R6 ;  /* 0x0000000600067308 */ /* 0x000e300000002000 */
[----:B0-----:R-:W0:Y:S02]  /*5880*/  MUFU.RCP R12, R6 ;  /* 0x00000006000c7308 */ /* 0x001e240000001000 */
[----:B0-----:R-:W-:Y:S01]  /*5890*/  FMUL.FTZ R12, |R7|, R12 ;  /* 0x0000000c070c7220 */ /* 0x001fe20000410200 */
[----:B------:R-:W-:Y:S06]  /*58a0*/  BRA `(.L_x_3733) ;  /* 0x0000000000047947 */ /* 0x000fec0003800000 */
.L_x_3734:
[----:B------:R0:W1:Y:S02]  /*58b0*/  MUFU.SQRT R12, R11 ;  /* 0x0000000b000c7308 */ /* 0x0000640000002000 */
.L_x_3733:
[----:B------:R-:W-:Y:S05]  /*58c0*/  BSYNC.RECONVERGENT B1 ;  /* 0x0000000000017941 */ /* 0x000fea0003800200 */
.L_x_3732:
[----:B------:R-:W-:Y:S01]  /*58d0*/  FSETP.GEU.FTZ.AND P0, PT, R10, 4.336808689942017736e-19, PT ;  /* 0x210000000a00780b */ /* 0x000fe20003f1e000 */
[----:B------:R-:W-:Y:S04]  /*58e0*/  BSSY.RECONVERGENT B1, `(.L_x_3743) ;  /* 0x00000dc000017945 */ /* 0x000fe80003800200 */
[----:B------:R-:W-:Y:S01]  /*58f0*/  BSSY.RELIABLE B2, `(.L_x_3744) ;  /* 0x0000078000027945 */ /* 0x000fe20003800100 */
[----:B-1----:R-:W-:-:S07]  /*5900*/  MOV R6, R12 ;  /* 0x0000000c00067202 */ /* 0x002fce0000000f00 */
        /* <DEDUP_REMOVED lines=8> */
[----:B------:R-:W-:Y:S02]  /*5990*/  HFMA2 R3, -RZ, RZ, 1.75, 0 ;  /* 0x3f000000ff037431 */ /* 0x000fe400000001ff */
[----:B------:R-:W-:-:S05]  /*59a0*/  FADD.FTZ R0, -R8, -RZ ;  /* 0x800000ff08007221 */ /* 0x000fca0000010100 */
[C---:B------:R-:W-:Y:S02]  /*59b0*/  FSETP.GT.FTZ.AND P0, PT, |R0|.reuse, 0.56000000238418579102, PT ;  /* 0x3f0f5c290000780b */ /* 0x040fe40003f14200 */
[C---:B------:R-:W-:Y:S01]  /*59c0*/  FSETP.NEU.FTZ.AND P1, PT, |R0|.reuse, 1, PT ;  /* 0x3f8000000000780b */ /* 0x040fe20003f3d200 */
[----:B------:R-:W-:-:S04]  /*59d0*/  FFMA.FTZ R2, |R0|, -R3, 0.5 ;  /* 0x3f00000000027423 */ /* 0x000fc80000010a03 */
[----:B------:R-:W1:Y:S02]  /*59e0*/  MUFU.RSQ R3, R2 ;  /* 0x0000000200037308 */ /* 0x000e640000001400 */
[----:B-1----:R-:W-:Y:S01]  /*59f0*/  FMUL.FTZ R9, R2, R3 ;  /* 0x0000000302097220 */ /* 0x002fe20000410000 */
[----:B------:R-:W-:Y:S01]  /*5a00*/  FMUL.FTZ R10, R3, -0.5 ;  /* 0xbf000000030a7820 */ /* 0x000fe20000410000 */
[----:B------:R-:W-:Y:S01]  /*5a10*/  FADD.FTZ R3, |R0|, -RZ ;  /* 0x800000ff00037221 */ /* 0x000fe20000010200 */
[----:B------:R-:W-:Y:S02]  /*5a20*/  HFMA2 R2, -RZ, RZ, 1.9599609375, 20144 ;  /* 0x3fd774ebff027431 */ /* 0x000fe400000001ff */
[----:B------:R-:W-:-:S04]  /*5a30*/  FFMA.FTZ R10, R9, R10, 0.5 ;  /* 0x3f000000090a7423 */ /* 0x000fc8000001000a */
[----:B------:R-:W-:Y:S01]  /*5a40*/  FFMA.FTZ R10, R9, R10, R9 ;  /* 0x0000000a090a7223 */ /* 0x000fe20000010009 */
[----:B------:R-:W-:-:S04]  /*5a50*/  MOV R9, 0x3d10ecef ;  /* 0x3d10ecef00097802 */ /* 0x000fc80000000f00 */
        /* <DEDUP_REMOVED lines=16> */
.L_x_3747:
[----:B------:R-:W-:Y:S01]  /*5b60*/  MOV R3, 0x3f000000 ;  /* 0x3f00000000037802 */ /* 0x000fe20000000f00 */
[C---:B------:R-:W-:Y:S01]  /*5b70*/  FADD.FTZ R9, |R8|.reuse, -RZ ;  /* 0x800000ff08097221 */ /* 0x040fe20000010200 */
[C---:B------:R-:W-:Y:S02]  /*5b80*/  FSETP.GT.FTZ.AND P0, PT, |R8|.reuse, 0.56000000238418579102, PT ;  /* 0x3f0f5c290800780b */ /* 0x040fe40003f14200 */
[C---:B------:R-:W-:Y:S01]  /*5b90*/  FSETP.NEU.FTZ.AND P1, PT, |R8|.reuse, 1, PT ;  /* 0x3f8000000800780b */ /* 0x040fe20003f3d200 */
[----:B------:R-:W-:-:S04]  /*5ba0*/  FFMA.FTZ R0, |R8|, -R3, 0.5 ;  /* 0x3f00000008007423 */ /* 0x000fc80000010a03 */
[----:B------:R-:W1:Y:S02]  /*5bb0*/  MUFU.RSQ R3, R0 ;  /* 0x0000000000037308 */ /* 0x000e640000001400 */
[----:B-1----:R-:W-:Y:S01]  /*5bc0*/  FMUL.FTZ R2, R0, R3 ;  /* 0x0000000300027220 */ /* 0x002fe20000410000 */
        /* <DEDUP_REMOVED lines=21> */
.L_x_3746:
        /* <DEDUP_REMOVED lines=19> */
[----:B------:R-:W1:Y:S02]  /*5e50*/  @P0 MUFU.RCP R2, R2 ;  /* 0x0000000200020308 */ /* 0x000e640000001000 */
[----:B-1----:R-:W-:Y:S01]  /*5e60*/  @P0 FMUL.FTZ.D2 R3, R3, R2 ;  /* 0x0000000203030220 */ /* 0x002fe20000310000 */
[----:B------:R-:W-:Y:S01]  /*5e70*/  @!P0 FMUL.FTZ R3, |R7|, 0.5 ;  /* 0x3f00000007038820 */ /* 0x000fe20000410200 */
[----:B------:R-:W-:Y:S06]  /*5e80*/  BRA `(.L_x_3754) ;  /* 0x0000000000087947 */ /* 0x000fec0003800000 */
.L_x_3753:
[----:B------:R-:W-:-:S04]  /*5e90*/  FADD.FTZ R3, -R3, R2 ;  /* 0x0000000203037221 */ /* 0x000fc80000010100 */
[----:B------:R-:W-:-:S07]  /*5ea0*/  FMUL.FTZ R3, R3, 0.5 ;  /* 0x3f00000003037820 */ /* 0x000fce0000410000 */
.L_x_3754:
[----:B------:R-:W-:Y:S05]  /*5eb0*/  BSYNC.RECONVERGENT B4 ;  /* 0x0000000000047941 */ /* 0x000fea0003800200 */
.L_x_3752:
[----:B------:R-:W-:Y:S01]  /*5ec0*/  FADD.FTZ R0, R3, R0 ;  /* 0x0000000003007221 */ /* 0x000fe20000010000 */
[----:B------:R-:W-:-:S04]  /*5ed0*/  FADD.FTZ R15, R10, R15 ;  /* 0x0000000f0a0f7221 */ /* 0x000fc80000010000 */
[----:B------:R-:W-:-:S04]  /*5ee0*/  FMUL.FTZ R0, R0, R15 ;  /* 0x0000000f00007220 */ /* 0x000fc80000410000 */
[----:B------:R1:W2:Y:S01]  /*5ef0*/  MUFU.SQRT R3, R0 ;  /* 0x0000000000037308 */ /* 0x0002a20000002000 */
[----:B------:R-:W-:Y:S05]  /*5f00*/  BRA `(.L_x_3755) ;  /* 0x0000000000487947 */ /* 0x000fea0003800000 */
.L_x_3751:
[----:B------:R-:W-:-:S13]  /*5f10*/  FSETP.GT.FTZ.AND P0, PT, R10, 1, PT ;  /* 0x3f8000000a00780b */ /* 0x000fda0003f14000 */
[----:B------:R-:W-:Y:S01]  /*5f20*/  @P0 FMUL.FTZ R8, R0, R3 ;  /* 0x0000000300080220 */ /* 0x000fe20000410000 */
[----:B------:R-:W-:Y:S01]  /*5f30*/  @!P0 FADD.FTZ R3, -R10, 1 ;  /* 0x3f8000000a038421 */ /* 0x000fe20000010100 */
[----:B0-----:R-:W-:-:S03]  /*5f40*/  @P0 FMUL.FTZ R11, |R7|, 2.81474976710656000000e+14 ;  /* 0x57800000070b0820 */ /* 0x001fc60000410200 */
[----:B------:R-:W-:Y:S01]  /*5f50*/  @!P0 FMUL.FTZ R2, R0, R3 ;  /* 0x0000000300028220 */ /* 0x000fe20000410000 */
[----:B------:R-:W0:Y:S01]  /*5f60*/  @P0 MUFU.SQRT R8, R8 ;  /* 0x0000000800080308 */ /* 0x000e220000002000 */
[C---:B------:R-:W-:Y:S01]  /*5f70*/  @P0 FMUL.FTZ R11, R10.reuse, R11 ;  /* 0x0000000b0a0b0220 */ /* 0x040fe20000410000 */
[----:B------:R-:W-:-:S06]  /*5f80*/  @P0 FMUL.FTZ R10, R10, 2.81474976710656000000e+14 ;  /* 0x578000000a0a0820 */ /* 0x000fcc0000410000 */
[----:B------:R-:W-:Y:S08]  /*5f90*/  @!P0 MUFU.SQRT R3, R2 ;  /* 0x0000000200038308 */ /* 0x000ff00000002000 */
[----:B0-----:R-:W0:Y:S02]  /*5fa0*/  @P0 MUFU.RCP R0, R8 ;  /* 0x0000000800000308 */ /* 0x001e240000001000 */
[----:B0-----:R-:W-:Y:S01]  /*5fb0*/  @P0 FMUL.FTZ R3, R11, R0 ;  /* 0x000000000b030220 */ /* 0x001fe20000410000 */
[----:B------:R-:W-:Y:S06]  /*5fc0*/  BRA `(.L_x_3755) ;  /* 0x0000000000187947 */ /* 0x000fec0003800000 */
.L_x_3750:
[----:B------:R-:W-:Y:S01]  /*5fd0*/  FADD.FTZ R0, R15, 1 ;  /* 0x3f8000000f007421 */ /* 0x000fe20000010000 */
[----:B------:R-:W-:Y:S01]  /*5fe0*/  MUFU.SQRT R3, R11 ;  /* 0x0000000b00037308 */ /* 0x000fe20000002000 */
[----:B------:R-:W-:Y:S02]  /*5ff0*/  HFMA2 R10, -RZ, RZ, 1.875, 0 ;  /* 0x3f800000ff0a7431 */ /* 0x000fe400000001ff */
[----:B------:R-:W-:-:S06]  /*6000*/  FMUL.FTZ R0, R0, 0.5 ;  /* 0x3f00000000007820 */ /* 0x000fcc0000410000 */
[----:B------:R-:W1:Y:S02]  /*6010*/  MUFU.SQRT R0, R0 ;  /* 0x0000000000007308 */ /* 0x000e640000002000 */
[----:B-1----:R-:W-:-:S07]  /*6020*/  FMUL.FTZ R3, R3, R0 ;  /* 0x0000000003037220 */ /* 0x002fce0000410000 */
.L_x_3755:
[----:B------:R-:W-:Y:S05]  /*6030*/  BSYNC.RECONVERGENT B3 ;  /* 0x0000000000037941 */ /* 0x000fea0003800200 */
.L_x_3749:
[----:B------:R-:W-:Y:S05]  /*6040*/  BRA `(.L_x_3756) ;  /* 0x0000000000087947 */ /* 0x000fea0003800000 */
.L_x_3745:
[----:B------:R-:W-:Y:S01]  /*6050*/  FMUL.FTZ R3, R15, 16777216 ;  /* 0x4b8000000f037820 */ /* 0x000fe20000410000 */
[----:B------:R-:W-:-:S07]  /*6060*/  FMUL.FTZ R10, R10, 16777216 ;  /* 0x4b8000000a0a7820 */ /* 0x000fce0000410000 */
.L_x_3756:
[----:B------:R-:W-:Y:S05]  /*6070*/  BSYNC.RELIABLE B2 ;  /* 0x0000000000027941 */ /* 0x000fea0003800100 */
.L_x_3744:
[----:B------:R-:W-:-:S13]  /*6080*/  ISETP.GT.AND P0, PT, R9, -0x1, PT ;  /* 0xffffffff0900780c */ /* 0x000fda0003f04270 */
[----:B------:R-:W-:Y:S05]  /*6090*/  @P0 BRA `(.L_x_3757) ;  /* 0x0000000000c40947 */ /* 0x000fea0003800000 */
[----:B------:R-:W-:Y:S01]  /*60a0*/  FADD.FTZ R10, -R10, -RZ ;  /* 0x800000ff0a0a7221 */ /* 0x000fe20000010100 */
[C---:B0-2---:R-:W-:Y:S01]  /*60b0*/  FADD.FTZ R11, |R3|.reuse, -RZ ;  /* 0x800000ff030b7221 */ /* 0x045fe20000010200 */
[----:B------:R-:W-:Y:S02]  /*60c0*/  BSSY.RECONVERGENT B4, `(.L_x_3758) ;  /* 0x0000011000047945 */ /* 0x000fe40003800200 */
[----:B-1----:R-:W-:Y:S01]  /*60d0*/  FADD.FTZ R0, |R10|, -RZ ;  /* 0x800000ff0a007221 */ /* 0x002fe20000010200 */
        /* <DEDUP_REMOVED lines=15> */
.L_x_3759:
[----:B------:R-:W-:Y:S05]  /*61d0*/  BSYNC.RECONVERGENT B4 ;  /* 0x0000000000047941 */ /* 0x000fea0003800200 */
.L_x_3758:
        /* <DEDUP_REMOVED lines=29> */
.L_x_3757:
[----:B-1----:R-:W-:Y:S01]  /*63b0*/  FADD.FTZ R0, |R10|, -RZ ;  /* 0x800000ff0a007221 */ /* 0x002fe20000010200 */
[C---:B--2---:R-:W-:Y:S01]  /*63c0*/  FADD.FTZ R13, |R3|.reuse, -RZ ;  /* 0x800000ff030d7221 */ /* 0x044fe20000010200 */
        /* <DEDUP_REMOVED lines=16> */
.L_x_3761:
[----:B------:R-:W-:Y:S05]  /*64d0*/  BSYNC.RECONVERGENT B4 ;  /* 0x0000000000047941 */ /* 0x000fea0003800200 */
.L_x_3760:
        /* <DEDUP_REMOVED lines=28> */
.L_x_3748:
[----:B------:R-:W-:Y:S05]  /*66a0*/  BSYNC.RECONVERGENT B1 ;  /* 0x0000000000017941 */ /* 0x000fea0003800200 */
.L_x_3743:
[----:B------:R-:W-:-:S13]  /*66b0*/  ISETP.GE.AND P0, PT, R7, RZ, PT ;  /* 0x000000ff0700720c */ /* 0x000fda0003f06270 */
[----:B------:R-:W-:Y:S01]  /*66c0*/  @P0 FADD.FTZ R6, -R6, -RZ ;  /* 0x800000ff06060221 */ /* 0x000fe20000010100 */
[----:B------:R-:W-:Y:S06]  /*66d0*/  BRA `(.L_x_3728) ;  /* 0x0000000800f87947 */ /* 0x000fec0003800000 */
.L_x_3731:
[----:B------:R-:W-:Y:S01]  /*66e0*/  FADD.FTZ R0, -R9, 6.1232342629258392722e-17 ;  /* 0x248d313209007421 */ /* 0x000fe20000010100 */
[----:B------:R-:W-:-:S03]  /*66f0*/  FADD.FTZ R6, -R7, -RZ ;  /* 0x800000ff07067221 */ /* 0x000fc60000010100 */
[----:B------:R-:W-:Y:S01]  /*6700*/  FADD.FTZ R0, R0, 1.5707963705062866211 ;  /* 0x3fc90fdb00007421 */ /* 0x000fe20000010000 */
[----:B------:R-:W-:Y:S06]  /*6710*/  BRA `(.L_x_3728) ;  /* 0x0000000800e87947 */ /* 0x000fec0003800000 */
.L_x_3730:
[----:B------:R-:W-:Y:S02]  /*6720*/  HFMA2 R0, -RZ, RZ, 0, 0 ;  /* 0x00000000ff007431 */ /* 0x000fe400000001ff */
[----:B------:R-:W-:Y:S01]  /*6730*/  FADD.FTZ R6, -R7, -RZ ;  /* 0x800000ff07067221 */ /* 0x000fe20000010100 */
[----:B------:R-:W-:Y:S06]  /*6740*/  BRA `(.L_x_3728) ;  /* 0x0000000800dc7947 */ /* 0x000fec0003800000 */
.L_x_3729:
        /* <DEDUP_REMOVED lines=27> */
.L_x_3766:
[----:B------:R-:W-:Y:S05]  /*6900*/  BSYNC.RECONVERGENT B4 ;  /* 0x0000000000047941 */ /* 0x000fea0003800200 */
.L_x_3765:
[----:B------:R-:W-:Y:S02]  /*6910*/  HFMA2 R11, -RZ, RZ, 0.89990234375, 10328 ;  /* 0x3b33710bff0b7431 */ /* 0x000fe400000001ff */
[----:B------:R-:W-:Y:S01]  /*6920*/  FMUL.FTZ R0, R8, R8 ;  /* 0x0000000808007220 */ /* 0x000fe20000410000 */
[----:B------:R-:W-:Y:S02]  /*6930*/  MOV R13, 0x3fd774eb ;  /* 0x3fd774eb000d7802 */ /* 0x000fe40000000f00 */
[----:B------:R-:W-:Y:S02]  /*6940*/  ISETP.GE.AND P0, PT, R9, RZ, PT ;  /* 0x000000ff0900720c */ /* 0x000fe40003f06270 */
[----:B------:R-:W-:Y:S01]  /*6950*/  FSETP.NEU.FTZ.AND P2, PT, R10, |R7|, PT ;  /* 0x400000070a00720b */ /* 0x000fe20003f5d000 */
[----:B------:R-:W-:Y:S01]  /*6960*/  FADD.FTZ R10, |R7|, R10 ;  /* 0x0000000a070a7221 */ /* 0x000fe20000010200 */
[----:B------:R-:W-:Y:S01]  /*6970*/  FSETP.NEU.FTZ.AND P1, PT, R3, RZ, PT ;  /* 0x000000ff0300720b */ /* 0x000fe20003f3d000 */
[----:B------:R-:W-:Y:S01]  /*6980*/  FFMA.FTZ R11, R0, R11, -0.015681877732276916504 ;  /* 0xbc807748000b7423 */ /* 0x000fe2000001000b */
[----:B------:R-:W-:-:S03]  /*6990*/  MOV R2, 0x4016cbe4 ;  /* 0x4016cbe400027802 */ /* 0x000fc60000000f00 */
        /* <DEDUP_REMOVED lines=20> */
.L_x_3764:
        /* <DEDUP_REMOVED lines=29> */
.L_x_3769:
[----:B------:R-:W-:Y:S05]  /*6cb0*/  BSYNC.RECONVERGENT B4 ;  /* 0x0000000000047941 */ /* 0x000fea0003800200 */
.L_x_3768:
[----:B------:R-:W-:Y:S02]  /*6cc0*/  HFMA2 R11, -RZ, RZ, 0.89990234375, 10328 ;  /* 0x3b33710bff0b7431 */ /* 0x000fe400000001ff */
[----:B------:R-:W-:Y:S01]  /*6cd0*/  FMUL.FTZ R0, R8, R8 ;  /* 0x0000000808007220 */ /* 0x000fe20000410000 */
[----:B------:R-:W-:Y:S02]  /*6ce0*/  MOV R13, 0x3fd774eb ;  /* 0x3fd774eb000d7802 */ /* 0x000fe40000000f00 */
[----:B------:R-:W-:Y:S02]  /*6cf0*/  ISETP.GE.AND P0, PT, R9, RZ, PT ;  /* 0x000000ff0900720c */ /* 0x000fe40003f06270 */
[----:B------:R-:W-:Y:S02]  /*6d00*/  FSETP.NEU.FTZ.AND P2, PT, R10, |R7|, PT ;  /* 0x400000070a00720b */ /* 0x000fe40003f5d000 */
        /* <DEDUP_REMOVED lines=24> */
.L_x_3763:
[----:B------:R-:W-:Y:S01]  /*6e90*/  FMUL.FTZ R2, R9, 0.36787945032119750977 ;  /* 0x3ebc5ab209027820 */ /* 0x000fe20000410000 */
[----:B------:R-:W-:Y:S01]  /*6ea0*/  FMUL.FTZ R6, R7, 0.36787945032119750977 ;  /* 0x3ebc5ab207067820 */ /* 0x000fe20000410000 */
[----:B------:R-:W-:Y:S01]  /*6eb0*/  MUFU.RCP R14, R3 ;  /* 0x00000003000e7308 */ /* 0x000fe20000001000 */
[----:B------:R-:W-:Y:S01]  /*6ec0*/  BSSY.RECONVERGENT B4, `(.L_x_3770) ;  /* 0x000001f000047945 */ /* 0x000fe20003800200 */
        /* <DEDUP_REMOVED lines=17> */
[----:B------:R-:W-:Y:S01]  /*6fe0*/  FFMA R13, R14, R11, R14 ;  /* 0x0000000b0e0d7223 */ /* 0x000fe2000000000e */
[----:B------:R-:W-:-:S03]  /*6ff0*/  HFMA2 R11, -RZ, RZ, 1.875, 0 ;  /* 0x3f800000ff0b7431 */ /* 0x000fc600000001ff */
        /* <DEDUP_REMOVED lines=11> */
.L_x_3771:
[----:B------:R-:W-:Y:S05]  /*70b0*/  BSYNC.RECONVERGENT B4 ;  /* 0x0000000000047941 */ /* 0x000fea0003800200 */
.L_x_3770:
[----:B------:R-:W-:Y:S02]  /*70c0*/  HFMA2 R11, -RZ, RZ, 0.89990234375, 10328 ;  /* 0x3b33710bff0b7431 */ /* 0x000fe400000001ff */
[----:B------:R-:W-:Y:S01]  /*70d0*/  FMUL.FTZ R0, R8, R8 ;  /* 0x0000000808007220 */ /* 0x000fe20000410000 */
[----:B------:R-:W-:Y:S01]  /*70e0*/  MOV R13, 0x3f6ee581 ;  /* 0x3f6ee581000d7802 */ /* 0x000fe20000000f00 */
[----:B------:R-:W-:Y:S01]  /*70f0*/  HFMA2 R2, -RZ, RZ, 2.04296875, -15.78125 ;  /* 0x4016cbe4ff027431 */ /* 0x000fe200000001ff */
[----:B------:R-:W-:Y:S02]  /*7100*/  ISETP.GE.AND P0, PT, R9, RZ, PT ;  /* 0x000000ff0900720c */ /* 0x000fe40003f06270 */
[----:B------:R-:W-:Y:S02]  /*7110*/  FSETP.NEU.FTZ.AND P2, PT, R10, |R7|, PT ;  /* 0x400000070a00720b */ /* 0x000fe40003f5d000 */
[----:B------:R-:W-:Y:S01]  /*7120*/  FSETP.NEU.FTZ.AND P1, PT, R3, RZ, PT ;  /* 0x000000ff0300720b */ /* 0x000fe20003f3d000 */
[----:B------:R-:W-:Y:S01]  /*7130*/  FFMA.FTZ R11, R0, R11, -0.015681877732276916504 ;  /* 0xbc807748000b7423 */ /* 0x000fe2000001000b */
[----:B------:R-:W-:-:S03]  /*7140*/  FSEL R3, R13, 1.8663789033889770508, !P3 ;  /* 0x3feee5810d037808 */ /* 0x000fc60005800000 */
        /* <DEDUP_REMOVED lines=8> */
[----:B------:R-:W-:-:S05]  /*71d0*/  FFMA.FTZ R9, R13, 1.6832555532455444336, -R8 ;  /* 0x3fd774eb0d097823 */ /* 0x000fca0000010808 */
        /* <DEDUP_REMOVED lines=9> */
.L_x_3767:
[----:B------:R-:W-:Y:S05]  /*7270*/  BSYNC.RECONVERGENT B1 ;  /* 0x0000000000017941 */ /* 0x000fea0003800200 */
.L_x_3762:
[----:B------:R-:W-:Y:S01]  /*7280*/  ISETP.GE.AND P0, PT, R7, RZ, PT ;  /* 0x000000ff0700720c */ /* 0x000fe20003f06270 */
[----:B------:R-:W-:Y:S01]  /*7290*/  FADD.FTZ R6, R6, 0.69314718246459960938 ;  /* 0x3f31721806067421 */ /* 0x000fe20000010000 */
[----:B------:R-:W-:-:S11]  /*72a0*/  FADD.FTZ R0, |R0|, -RZ ;  /* 0x800000ff00007221 */ /* 0x000fd60000010200 */
[----:B------:R-:W-:-:S07]  /*72b0*/  @P0 FADD.FTZ R6, -R6, -RZ ;  /* 0x800000ff06060221 */ /* 0x000fce0000010100 */
.L_x_3728:
[----:B------:R-:W-:Y:S05]  /*72c0*/  BSYNC.RECONVERGENT B0 ;  /* 0x0000000000007941 */ /* 0x000fea0003800200 */
.L_x_3726:
[----:B------:R-:W-:Y:S05]  /*72d0*/  WARPSYNC.ALL ;  /* 0x0000000000007948 */ /* 0x000fea0003800000 */
[----:B------:R-:W-:-:S05]  /*72e0*/  F2FP.F16.F32.PACK_AB R3, R6, R0 ;  /* 0x000000000603723e */ /* 0x000fca00000000ff */
[----:B------:R-:W-:Y:S01]  /*72f0*/  STG.E desc[UR6][R4.64], R3 ;  /* 0x0000000304007986 */ /* 0x000fe2000c101906 */
[----:B------:R-:W-:Y:S05]  /*7300*/  EXIT ;  /* 0x000000000000794d */ /* 0x000fea0003800000 */
        .weak           $__internal_2_$__cuda_sm3x_div_rn_ftz_f32_slowpath
        .type           $__internal_2_$__cuda_sm3x_div_rn_ftz_f32_slowpath,@function
        .size           $__internal_2_$__cuda_sm3x_div_rn_ftz_f32_slowpath,(.L_x_17223 - $__internal_2_$__cuda_sm3x_div_rn_ftz_f32_slowpath)
$__internal_2_$__cuda_sm3x_div_rn_ftz_f32_slowpath:
[----:B------:R-:W-:Y:S01]  /*7310*/  SHF.R.U32.HI R8, RZ, 0x17, R17 ;  /* 0x00000017ff087819 */ /* 0x000fe20000011611 */
[----:B------:R-:W-:Y:S01]  /*7320*/  BSSY.RECONVERGENT B2, `(.L_x_3772) ;  /* 0x0000046000027945 */ /* 0x000fe20003800200 */
[----:B------:R-:W-:-:S03]  /*7330*/  SHF.R.U32.HI R13, RZ, 0x17, R0 ;  /* 0x00000017ff0d7819 */ /* 0x000fc60000011600 */
[----:B------:R-:W-:Y:S01]  /*7340*/  BSSY.RELIABLE B3, `(.L_x_3773) ;  /* 0x000001d000037945 */ /* 0x000fe20003800100 */
[----:B------:R-:W-:Y:S02]  /*7350*/  LOP3.LUT R8, R8, 0xff, RZ, 0xc0, !PT ;  /* 0x000000ff08087812 */ /* 0x000fe400078ec0ff */
[----:B------:R-:W-:Y:S02]  /*7360*/  LOP3.LUT R13, R13, 0xff, RZ, 0xc0, !PT ;  /* 0x000000ff0d0d7812 */ /* 0x000fe400078ec0ff */
[----:B------:R-:W-:Y:S02]  /*7370*/  IADD3 R11, PT, PT, R8, -0x1, RZ ;  /* 0xffffffff080b7810 */ /* 0x000fe40007ffe0ff */
[----:B------:R-:W-:Y:S02]  /*7380*/  IADD3 R15, PT, PT, R13, -0x1, RZ ;  /* 0xffffffff0d0f7810 */ /* 0x000fe40007ffe0ff */
        /* <DEDUP_REMOVED lines=24> */
.L_x_3774:
[----:B------:R-:W-:Y:S05]  /*7510*/  BSYNC.RELIABLE B3 ;  /* 0x0000000000037941 */ /* 0x000fea0003800100 */
.L_x_3773:
[----:B------:R-:W-:Y:S01]  /*7520*/  IADD3 R8, PT, PT, R8, -0x7f, RZ ;  /* 0xffffff8108087810 */ /* 0x000fe20007ffe0ff */
[----:B------:R-:W-:Y:S01]  /*7530*/  BSSY.RECONVERGENT B3, `(.L_x_3779) ;  /* 0x000001b000037945 */ /* 0x000fe20003800200 */
[----:B------:R-:W-:-:S03]  /*7540*/  IADD3 R13, PT, PT, R13, -0x7f, RZ ;  /* 0xffffff810d0d7810 */ /* 0x000fc60007ffe0ff */
[----:B------:R-:W-:Y:S02]  /*7550*/  IMAD R18, R8, -0x800000, R17 ;  /* 0xff80000008127824 */ /* 0x000fe400078e0211 */
[C---:B------:R-:W-:Y:S01]  /*7560*/  IMAD R0, R13.reuse, -0x800000, R0 ;  /* 0xff8000000d007824 */ /* 0x040fe200078e0200 */
[----:B------:R-:W-:Y:S01]  /*7570*/  IADD3 R13, PT, PT, R13, -R8, RZ ;  /* 0x800000080d0d7210 */ /* 0x000fe20007ffe0ff */
        /* <DEDUP_REMOVED lines=10> */
[----:B------:R-:W-:-:S04]  /*7620*/  LOP3.LUT R8, R11, 0xff, RZ, 0xc0, !PT ;  /* 0x000000ff0b087812 */ /* 0x000fc800078ec0ff */
[----:B------:R-:W-:-:S04]  /*7630*/  IADD3 R8, PT, PT, R8, R13, RZ ;  /* 0x0000000d08087210 */ /* 0x000fc80007ffe0ff */
        /* <DEDUP_REMOVED lines=9> */
.L_x_3780:
[----:B------:R-:W-:-:S07]  /*76d0*/  LEA R0, R13, R0, 0x17 ;  /* 0x000000000d007211 */ /* 0x000fce00078eb8ff */
.L_x_3781:
[----:B------:R-:W-:Y:S05]  /*76e0*/  BSYNC.RECONVERGENT B3 ;  /* 0x0000000000037941 */ /* 0x000fea0003800200 */
.L_x_3779:
[----:B------:R-:W-:Y:S05]  /*76f0*/  BRA `(.L_x_3782) ;  /* 0x0000000000207947 */ /* 0x000fea0003800000 */
.L_x_3778:
[----:B------:R-:W-:-:S04]  /*7700*/  LOP3.LUT R0, R17, 0x80000000, R0, 0x48, !PT ;  /* 0x8000000011007812 */ /* 0x000fc800078e4800 */
[----:B------:R-:W-:Y:S01]  /*7710*/  LOP3.LUT R0, R0, 0x7f800000, RZ, 0xfc, !PT ;  /* 0x7f80000000007812 */ /* 0x000fe200078efcff */
[----:B------:R-:W-:Y:S06]  /*7720*/  BRA `(.L_x_3782) ;  /* 0x0000000000147947 */ /* 0x000fec0003800000 */
.L_x_3777:
[----:B------:R-:W-:Y:S01]  /*7730*/  LOP3.LUT R0, R17, 0x80000000, R0, 0x48, !PT ;  /* 0x8000000011007812 */ /* 0x000fe200078e4800 */
[----:B------:R-:W-:Y:S06]  /*7740*/  BRA `(.L_x_3782) ;  /* 0x00000000000c7947 */ /* 0x000fec0003800000 */
.L_x_3776:
[----:B------:R-:W0:Y:S01]  /*7750*/  MUFU.RSQ R0, -QNAN ;  /* 0xffc0000000007908 */ /* 0x000e220000001400 */
[----:B------:R-:W-:Y:S05]  /*7760*/  BRA `(.L_x_3782) ;  /* 0x0000000000047947 */ /* 0x000fea0003800000 */
.L_x_3775:
[----:B------:R-:W-:-:S07]  /*7770*/  FADD.FTZ R0, R0, R17 ;  /* 0x0000001100007221 */ /* 0x000fce0000010000 */
.L_x_3782:
[----:B------:R-:W-:Y:S05]  /*7780*/  BSYNC.RECONVERGENT B2 ;  /* 0x0000000000027941 */ /* 0x000fea0003800200 */
.L_x_3772:
[----:B------:R-:W-:Y:S01]  /*7790*/  HFMA2 R17, -RZ, RZ, 0, 0 ;  /* 0x00000000ff117431 */ /* 0x000fe200000001ff */
[----:B------:R-:W-:-:S04]  /*77a0*/  MOV R16, R2 ;  /* 0x0000000200107202 */ /* 0x000fc80000000f00 */
[----:B0-----:R-:W-:Y:S05]  /*77b0*/  RET.REL.NODEC R16 `(_ZN2at6native18elementwise_kernelILi128ELi2EZNS0_22gpu_kernel_impl_nocastIZZZNS0_16acos_kernel_cudaERNS_18TensorIteratorBaseEENKUlvE_clEvENKUlvE1_clEvEUlN3c107complexINS7_4HalfEEEE_EEvS4_RKT_EUliE_EEviT1_) ;  /* 0xffffff8810107950 */ /* 0x001fea0003c3ffff */
.L_x_3783:
        /* <DEDUP_REMOVED lines=12> */
.L_x_17223:


//--------------------- .text._ZN2at6native27unrolled_elementwise_kernelIZZZNS0_16acos_kernel_cudaERNS_18TensorIteratorBaseEENKUlvE_clEvENKUlvE1_clEvEUlN3c107complexINS6_4HalfEEEE_St5arrayIPcLm2EELi4E23TrivialOffsetCalculatorILi1EjESF_NS0_6memory15LoadWithoutCastENSG_16StoreWithoutCastEEEviT_T0_T2_T3_T4_T5_ --------------------------
	.section	.text._ZN2at6native27unrolled_elementwise_kernelIZZZNS0_16acos_kernel_cudaERNS_18TensorIteratorBaseEENKUlvE_clEvENKUlvE1_clEvEUlN3c107complexINS6_4HalfEEEE_St5arrayIPcLm2EELi4E23TrivialOffsetCalculatorILi1EjESF_NS0_6memory15LoadWithoutCastENSG_16StoreWithoutCastEEEviT_T0_T2_T3_T4_T5_,"ax",@progbits
	.align	128
        .global         _ZN2at6native27unrolled_elementwise_kernelIZZZNS0_16acos_kernel_cudaERNS_18TensorIteratorBaseEENKUlvE_clEvENKUlvE1_clEvEUlN3c107complexINS6_4HalfEEEE_St5arrayIPcLm2EELi4E23TrivialOffsetCalculatorILi1EjESF_NS0_6memory15LoadWithoutCastENSG_16StoreWithoutCastEEEviT_T0_T2_T3_T4_T5_
        .type           _ZN2at6native27unrolled_elementwise_kernelIZZZNS0_16acos_kernel_cudaERNS_18TensorIteratorBaseEENKUlvE_clEvENKUlvE1_clEvEUlN3c107complexINS6_4HalfEEEE_St5arrayIPcLm2EELi4E23TrivialOffsetCalculatorILi1EjESF_NS0_6memory15LoadWithoutCastENSG_16StoreWithoutCastEEEviT_T0_T2_T3_T4_T5_,@function
        .size           _ZN2at6native27unrolled_elementwise_kernelIZZZNS0_16acos_kernel_cudaERNS_18TensorIteratorBaseEENKUlvE_clEvENKUlvE1_clEvEUlN3c107complexINS6_4HalfEEEE_St5arrayIPcLm2EELi4E23TrivialOffsetCalculatorILi1EjESF_NS0_6memory15LoadWithoutCastENSG_16StoreWithoutCastEEEviT_T0_T2_T3_T4_T5_,(.L_x_17224 - _ZN2at6native27unrolled_elementwise_kernelIZZZNS0_16acos_kernel_cudaERNS_18TensorIteratorBaseEENKUlvE_clEvENKUlvE1_clEvEUlN3c107complexINS6_4HalfEEEE_St5arrayIPcLm2EELi4E23TrivialOffsetCalculatorILi1EjESF_NS0_6memory15LoadWithoutCastENSG_16StoreWithoutCastEEEviT_T0_T2_T3_T4_T5_)
        .other          _ZN2at6native27unrolled_elementwise_kernelIZZZNS0_16acos_kernel_cudaERNS_18TensorIteratorBaseEENKUlvE_clEvENKUlvE1_clEvEUlN3c107complexINS6_4HalfEEEE_St5arrayIPcLm2EELi4E23TrivialOffsetCalculatorILi1EjESF_NS0_6memory15LoadWithoutCastENSG_16StoreWithoutCastEEEviT_T0_T2_T3_T4_T5_,@"STO_CUDA_ENTRY STV_DEFAULT"
_ZN2at6native27unrolled_elementwise_kernelIZZZNS0_16acos_kernel_cudaERNS_18TensorIteratorBaseEENKUlvE_clEvENKUlvE1_clEvEUlN3c107complexINS6_4HalfEEEE_St5arrayIPcLm2EELi4E23TrivialOffsetCalculatorILi1EjESF_NS0_6memory15LoadWithoutCastENSG_16StoreWithoutCastEEEviT_T0_T2_T3_T4_T5_:
.text._ZN2at6native27unrolled_elementwise_kernelIZZZNS0_16acos_kernel_cudaERNS_18TensorIteratorBaseEENKUlvE_clEvENKUlvE1_clEvEUlN3c107complexINS6_4HalfEEEE_St5arrayIPcLm2EELi4E23TrivialOffsetCalculatorILi1EjESF_NS0_6memory15LoadWithoutCastENSG_16StoreWithoutCastEEEviT_T0_T2_T3_T4_T5_:
[----:B------:R-:W-:Y:S01]  /*0000*/  LDC R1, c[0x0][0x37c] ;  /* 0x0000df00ff017b82 */ /* 0x000fe20000000800 */
[----:B------:R-:W0:Y:S07]  /*0010*/  S2R R13, SR_CTAID.X ;  /* 0x00000000000d7919 */ /* 0x000e2e0000002500 */
[----:B------:R-:W0:Y:S01]  /*0020*/  LDC R2, c[0x0][0x380] ;  /* 0x0000e000ff027b82 */ /* 0x000e220000000800 */
[----:B------:R-:W1:Y:S01]  /*0030*/  LDCU.64 UR4, c[0x0][0x358] ;  /* 0x00006b00ff0477ac */ /* 0x000e620008000a00 */
[----:B------:R-:W2:Y:S01]  /*0040*/  S2R R0, SR_TID.X ;  /* 0x0000000000007919 */ /* 0x000ea20000002100 */
[----:B0-----:R-:W-:Y:S01]  /*0050*/  IMAD R11, R13, -0x200, R2 ;  /* 0xfffffe000d0b7824 */ /* 0x001fe200078e0202 */
[----:B--2---:R-:W-:-:S04]  /*0060*/  MOV R10, R0 ;  /* 0x00000000000a7202 */ /* 0x004fc80000000f00 */
[----:B------:R-:W-:-:S13]  /*0070*/  ISETP.GE.AND P0, PT, R0, R11, PT ;  /* 0x0000000b0000720c */ /* 0x000fda0003f06270 */
[----:B------:R-:W-:Y:S01]  /*0080*/  @!P0 IADD3 R0, PT, PT, R10, 0x80, RZ ;  /* 0x000000800a008810 */ /* 0x000fe20007ffe0ff */
[----:B------:R-:W0:Y:S03]  /*0090*/  @!P0 LDC.64 R2, c[0x0][0x390] ;  /* 0x0000e400ff028b82 */ /* 0x000e260000000a00 */
[----:B------:R-:W-:-:S13]  /*00a0*/  ISETP.GE.AND P1, PT, R0, R11, PT ;  /* 0x0000000b0000720c */ /* 0x000fda0003f26270 */
[----:B------:R-:W-:Y:S01]  /*00b0*/  @!P1 LEA R15, R13, R0, 0x9 ;  /* 0x000000000d0f9211 */ /* 0x000fe200078e48ff */
[----:B------:R-:W2:Y:S01]  /*00c0*/  @!P1 LDC.64 R8, c[0x0][0x390] ;  /* 0x0000e400ff089b82 */ /* 0x000ea20000000a00 */
[----:B------:R-:W-:-:S04]  /*00d0*/  @!P1 IADD3 R0, PT, PT, R0, 0x80, RZ ;  /* 0x0000008000009810 */ /* 0x000fc80007ffe0ff */
[----:B------:R-:W-:-:S13]  /*00e0*/  ISETP.GE.AND P3, PT, R0, R11, PT ;  /* 0x0000000b0000720c */ /* 0x000fda0003f66270 */
[----:B------:R-:W-:Y:S01]  /*00f0*/  @!P3 LEA R17, R13, R0, 0x9 ;  /* 0x000000000d11b211 */ /* 0x000fe200078e48ff */
[----:B------:R-:W3:Y:S01]  /*0100*/  @!P3 LDC.64 R6, c[0x0][0x390] ;  /* 0x0000e400ff06bb82 */ /* 0x000ee20000000a00 */
[----:B------:R-:W-:-:S04]  /*0110*/  @!P3 IADD3 R0, PT, PT, R0, 0x80, RZ ;  /* 0x000000800000b810 */ /* 0x000fc80007ffe0ff */
[----:B------:R-:W-:Y:S01]  /*0120*/  ISETP.GE.AND P2, PT, R0, R11, PT ;  /* 0x0000000b0000720c */ /* 0x000fe20003f46270 */
[----:B--2---:R-:W-:-:S06]  /*0130*/  @!P1 IMAD.WIDE.U32 R8, R15, 0x4, R8 ;  /* 0x000000040f089825 */ /* 0x004fcc00078e0008 */
[----:B-1----:R-:W2:Y:S06]  /*0140*/  @!P1 LDG.E R8, desc[UR4][R8.64] ;  /* 0x0000000408089981 */ /* 0x002eac000c1e1900 */
[----:B------:R-:W1:Y:S01]  /*0150*/  @!P2 LDC.64 R4, c[0x0][0x390] ;  /* 0x0000e400ff04ab82 */ /* 0x000e620000000a00 */
[----:B---3--:R-:W-:Y:S01]  /*0160*/  @!P3 IMAD.WIDE.U32 R14, R17, 0x4, R6 ;  /* 0x00000004110eb825 */ /* 0x008fe200078e0006 */
[C---:B------:R-:W-:Y:S02]  /*0170*/  @!P2 LEA R17, R13.reuse, R0, 0x9 ;  /* 0x000000000d11a211 */ /* 0x040fe400078e48ff */
[----:B------:R-:W-:-:S03]  /*0180*/  @!P0 LEA R7, R13, R10, 0x9 ;  /* 0x0000000a0d078211 */ /* 0x000fc600078e48ff */
[----:B------:R-:W3:Y:S02]  /*0190*/  @!P3 LDG.E R14, desc[UR4][R14.64] ;  /* 0x000000040e0eb981 */ /* 0x000ee4000c1e1900 */
[----:B0-----:R-:W-:-:S05]  /*01a0*/  @!P0 IMAD.WIDE.U32 R2, R7, 0x4, R2 ;  /* 0x0000000407028825 */ /* 0x001fca00078e0002 */
[----:B------:R0:W4:Y:S01]  /*01b0*/  @!P0 LDG.E R0, desc[UR4][R2.64] ;  /* 0x0000000402008981 */ /* 0x000122000c1e1900 */
[----:B-1----:R-:W-:-:S06]  /*01c0*/  @!P2 IMAD.WIDE.U32 R4, R17, 0x4, R4 ;  /* 0x000000041104a825 */ /* 0x002fcc00078e0004 */
[----:B------:R-:W5:Y:S01]  /*01d0*/  @!P2 LDG.E R4, desc[UR4][R4.64] ;  /* 0x000000040404a981 */ /* 0x000f62000c1e1900 */
[----:B------:R-:W-:Y:S02]  /*01e0*/  PRMT R6, RZ, 0x5410, RZ ;  /* 0x00005410ff067816 */ /* 0x000fe400000000ff */
[----:B------:R-:W-:Y:S01]  /*01f0*/  PRMT R16, RZ, 0x5410, RZ ;  /* 0x00005410ff107816 */ /* 0x000fe200000000ff */
[----:B------:R-:W-:Y:S01]  /*0200*/  BSSY.RECONVERGENT B0, `(.L_x_3784) ;  /* 0x000025f000007945 */ /* 0x000fe20003800200 */
[----:B------:R-:W-:Y:S02]  /*0210*/  PRMT R20, RZ, 0x7610, R20 ;  /* 0x00007610ff147816 */ /* 0x000fe40000000014 */
[----:B------:R-:W-:Y:S02]  /*0220*/  PRMT R18, RZ, 0x7610, R18 ;  /* 0x00007610ff127816 */ /* 0x000fe40000000012 */
[----:B0-----:R-:W-:Y:S02]  /*0230*/  PRMT R3, RZ, 0x7610, R3 ;  /* 0x00007610ff037816 */ /* 0x001fe40000000003 */
[----:B------:R-:W-:-:S02]  /*0240*/  PRMT R2, RZ, 0x7610, R2 ;  /* 0x00007610ff027816 */ /* 0x000fc40000000002 */
[----:B--2---:R-:W-:-:S04]  /*0250*/  @!P1 PRMT R6, R6, 0x5410, R8 ;  /* 0x0000541006069816 */ /* 0x004fc80000000008 */
[----:B------:R-:W-:Y:S02]  /*0260*/  @!P1 PRMT R6, R8, 0x7632, R6 ;  /* 0x0000763208069816 */ /* 0x000fe40000000006 */
[----:B------:R-:W-:Y:S02]  /*0270*/  ISETP.GE.AND P1, PT, R10, R11, PT ;  /* 0x0000000b0a00720c */ /* 0x000fe40003f26270 */
[----:B---3--:R-:W-:-:S04]  /*0280*/  @!P3 PRMT R16, R16, 0x5410, R14 ;  /* 0x000054101010b816 */ /* 0x008fc8000000000e */
[----:B------:R-:W-:Y:S02]  /*0290*/  @!P3 PRMT R16, R14, 0x7632, R16 ;  /* 0x000076320e10b816 */ /* 0x000fe40000000010 */
[C---:B----4-:R-:W-:Y:S02]  /*02a0*/  @!P0 PRMT R3, R0.reuse, 0x7610, R3 ;  /* 0x0000761000038816 */ /* 0x050fe40000000003 */
[----:B------:R-:W-:Y:S02]  /*02b0*/  @!P0 PRMT R2, R0, 0x7632, R2 ;  /* 0x0000763200028816 */ /* 0x000fe40000000002 */
[C---:B-----5:R-:W-:Y:S02]  /*02c0*/  @!P2 PRMT R20, R4.reuse, 0x7610, R20 ;  /* 0x000076100414a816 */ /* 0x060fe40000000014 */
[----:B------:R-:W-:Y:S01]  /*02d0*/  @!P2 PRMT R18, R4, 0x7632, R18 ;  /* 0x000076320412a816 */ /* 0x000fe20000000012 */
[----:B------:R-:W-:Y:S06]  /*02e0*/  @P1 BRA `(.L_x_3785) ;  /* 0x0000002400401947 */ /* 0x000fec0003800000 */
[----:B------:R-:W-:Y:S02]  /*02f0*/  HADD2.F32 R3, -RZ, R3.H0_H0 ;  /* 0x20000003ff037230 */ /* 0x000fe40000004100 */
[----:B------:R-:W-:-:S03]  /*0300*/  HADD2.F32 R2, -RZ, R2.H0_H0 ;  /* 0x20000002ff027230 */ /* 0x000fc60000004100 */
        /* <DEDUP_REMOVED lines=21> */
.L_x_3786:
        /* <DEDUP_REMOVED lines=12> */
[----:B------:R-:W-:Y:S01]  /*0520*/  BSSY.RECONVERGENT B4, `(.L_x_3790) ;  /* 0x000001f000047945 */ /* 0x000fe20003800200 */
        /* <DEDUP_REMOVED lines=14> */
[----:B------:R-:W0:Y:S03]  /*0610*/  MUFU.SQRT R15, R15 ;  /* 0x0000000f000f7308 */ /* 0x000e260000002000 */
[----:B------:R-:W-:Y:S01]  /*0620*/  FFMA R8, R0, R17, RZ ;  /* 0x0000001100087223 */ /* 0x000fe200000000ff */
[----:B0-----:R-:W-:Y:S01]  /*0630*/  @P0 FMUL.FTZ R9, R15, R12 ;  /* 0x0000000c0f090220 */ /* 0x001fe20000410000 */
[----:B------:R-:W-:Y:S01]  /*0640*/  FSETP.NEU.FTZ.AND P0, PT, R7, +INF , PT ;  /* 0x7f8000000700780b */ /* 0x000fe20003f1d000 */
[----:B------:R-:W-:Y:S02]  /*0650*/  HFMA2 R12, -RZ, RZ, 1.875, 0 ;  /* 0x3f800000ff0c7431 */ /* 0x000fe400000001ff */
[----:B------:R-:W-:Y:S01]  /*0660*/  FFMA R7, -R4, R8, R0 ;  /* 0x0000000804077223 */ /* 0x000fe20000000100 */
[----:B------:R-:W-:-:S03]  /*0670*/  FSEL R9, R9, +INF , P0 ;  /* 0x7f80000009097808 */ /* 0x000fc60000000000 */
[----:B------:R-:W-:-:S03]  /*0680*/  FFMA R7, R17, R7, R8 ;  /* 0x0000000711077223 */ /* 0x000fc60000000008 */
[----:B------:R-:W0:Y:S08]  /*0690*/  MUFU.LG2 R9, R9 ;  /* 0x0000000900097308 */ /* 0x000e300000000c00 */
[----:B------:R-:W1:Y:S01]  /*06a0*/  FCHK P0, R0, R4 ;  /* 0x0000000400007302 */ /* 0x000e620000000000 */
[----:B0-----:R-:W-:Y:S01]  /*06b0*/  FFMA.FTZ R8, R9, 0.69314718246459960938, R12 ;  /* 0x3f31721809087823 */ /* 0x001fe2000001000c */
[----:B-1----:R-:W-:Y:S06]  /*06c0*/  @!P0 BRA `(.L_x_3791) ;  /* 0x0000000000108947 */ /* 0x002fec0003800000 */
[----:B------:R-:W-:Y:S02]  /*06d0*/  MOV R23, R4 ;  /* 0x0000000400177202 */ /* 0x000fe40000000f00 */
[----:B------:R-:W-:-:S07]  /*06e0*/  MOV R12, 0x700 ;  /* 0x00000700000c7802 */ /* 0x000fce0000000f00 */
[----:B------:R-:W-:Y:S05]  /*06f0*/  CALL.REL.NOINC `($__internal_3_$__cuda_sm3x_div_rn_ftz_f32_slowpath) ;  /* 0x0000009400587944 */ /* 0x000fea0003c00000 */
[----:B------:R-:W-:-:S07]  /*0700*/  MOV R7, R0 ;  /* 0x0000000000077202 */ /* 0x000fce0000000f00 */
.L_x_3791:
[----:B------:R-:W-:Y:S05]  /*0710*/  BSYNC.RECONVERGENT B4 ;  /* 0x0000000000047941 */ /* 0x000fea0003800200 */
.L_x_3790:
[----:B------:R-:W-:Y:S02]  /*0720*/  HFMA2 R9, -RZ, RZ, 0.89990234375, 10328 ;  /* 0x3b33710bff097431 */ /* 0x000fe400000001ff */
[----:B------:R-:W-:Y:S01]  /*0730*/  FMUL.FTZ R0, R7, R7 ;  /* 0x0000000707007220 */ /* 0x000fe20000410000 */
        /* <DEDUP_REMOVED lines=13> */
[----:B------:R-:W-:Y:S01]  /*0810*/  FFMA.FTZ R0, R0, R7, R7 ;  /* 0x0000000700007223 */ /* 0x000fe20000010007 */
[----:B------:R-:W-:-:S03]  /*0820*/  FSEL R7, R9, 1.8663789033889770508, !P2 ;  /* 0x3feee58109077808 */ /* 0x000fc60005000000 */
[----:B------:R-:W-:-:S05]  /*0830*/  FFMA.FTZ R3, R9, 1.6832555532455444336, -R0 ;  /* 0x3fd774eb09037823 */ /* 0x000fca0000010800 */
        /* <DEDUP_REMOVED lines=10> */
.L_x_3789:
[----:B------:R-:W-:Y:S02]  /*08e0*/  FSETP.GT.FTZ.AND P1, PT, R4, 2.30584300921369395200e+18, PT ;  /* 0x5e0000000400780b */ /* 0x000fe40003f34000 */
[----:B------:R-:W-:-:S13]  /*08f0*/  FSETP.GEU.FTZ.AND P0, PT, R0, 1.084202172485504434e-19, PT ;  /* 0x200000000000780b */ /* 0x000fda0003f1e000 */
[----:B------:R-:W-:Y:S05]  /*0900*/  @P0 BRA !P1, `(.L_x_3793) ;  /* 0x0000000000e80947 */ /* 0x000fea0004800000 */
[CC--:B------:R-:W-:Y:S01]  /*0910*/  VIMNMX R7, PT, PT, R12.reuse, R5.reuse, !PT ;  /* 0x000000050c077248 */ /* 0x0c0fe20007fe0100 */
[----:B------:R-:W0:Y:S01]  /*0920*/  MUFU.RCP R15, R4 ;  /* 0x00000004000f7308 */ /* 0x000e220000001000 */
        /* <DEDUP_REMOVED lines=9> */
[----:B------:R-:W-:Y:S01]  /*09c0*/  LOP3.LUT R9, R8, 0x800000, RZ, 0xfc, !PT ;  /* 0x0080000008097812 */ /* 0x000fe200078efcff */
[----:B0-----:R-:W-:-:S04]  /*09d0*/  FFMA R8, -R4, R15, 1 ;  /* 0x3f80000004087423 */ /* 0x001fc8000000010f */
[----:B------:R-:W0:Y:S02]  /*09e0*/  MUFU.SQRT R14, R14 ;  /* 0x0000000e000e7308 */ /* 0x000e240000002000 */
[----:B0-----:R-:W-:Y:S01]  /*09f0*/  @P0 FMUL.FTZ R7, R14, R9 ;  /* 0x000000090e070220 */ /* 0x001fe20000410000 */
[----:B------:R-:W-:Y:S01]  /*0a00*/  FSETP.NEU.FTZ.AND P0, PT, R12, +INF , PT ;  /* 0x7f8000000c00780b */ /* 0x000fe20003f1d000 */
[----:B------:R-:W-:-:S03]  /*0a10*/  FFMA R9, R15, R8, R15 ;  /* 0x000000080f097223 */ /* 0x000fc6000000000f */
[----:B------:R-:W-:Y:S01]  /*0a20*/  FSEL R7, R7, +INF , P0 ;  /* 0x7f80000007077808 */ /* 0x000fe20000000000 */
[----:B------:R-:W-:-:S04]  /*0a30*/  FFMA R8, R0, R9, RZ ;  /* 0x0000000900087223 */ /* 0x000fc800000000ff */
[----:B------:R-:W-:Y:S01]  /*0a40*/  FFMA R12, -R4, R8, R0 ;  /* 0x00000008040c7223 */ /* 0x000fe20000000100 */
[----:B------:R-:W0:Y:S03]  /*0a50*/  MUFU.LG2 R7, R7 ;  /* 0x0000000700077308 */ /* 0x000e260000000c00 */
[----:B------:R-:W-:-:S05]  /*0a60*/  FFMA R9, R9, R12, R8 ;  /* 0x0000000c09097223 */ /* 0x000fca0000000008 */
[----:B------:R-:W1:Y:S01]  /*0a70*/  FCHK P0, R0, R4 ;  /* 0x0000000400007302 */ /* 0x000e620000000000 */
[----:B0-----:R-:W-:Y:S01]  /*0a80*/  FMUL.FTZ R8, R7, 0.69314718246459960938 ;  /* 0x3f31721807087820 */ /* 0x001fe20000410000 */
[----:B-1----:R-:W-:Y:S06]  /*0a90*/  @!P0 BRA `(.L_x_3795) ;  /* 0x0000000000108947 */ /* 0x002fec0003800000 */
[----:B------:R-:W-:Y:S02]  /*0aa0*/  MOV R23, R4 ;  /* 0x0000000400177202 */ /* 0x000fe40000000f00 */
[----:B------:R-:W-:-:S07]  /*0ab0*/  MOV R12, 0xad0 ;  /* 0x00000ad0000c7802 */ /* 0x000fce0000000f00 */
[----:B------:R-:W-:Y:S05]  /*0ac0*/  CALL.REL.NOINC `($__internal_3_$__cuda_sm3x_div_rn_ftz_f32_slowpath) ;  /* 0x0000009000647944 */ /* 0x000fea0003c00000 */
[----:B------:R-:W-:-:S07]  /*0ad0*/  MOV R9, R0 ;  /* 0x0000000000097202 */ /* 0x000fce0000000f00 */
.L_x_3795:
[----:B------:R-:W-:Y:S05]  /*0ae0*/  BSYNC.RECONVERGENT B4 ;  /* 0x0000000000047941 */ /* 0x000fea0003800200 */
.L_x_3794:
        /* <DEDUP_REMOVED lines=18> */
[----:B------:R-:W-:-:S04]  /*0c10*/  @P2 FADD.FTZ R0, -R0, -RZ ;  /* 0x800000ff00002221 */ /* 0x000fc80000010100 */
[----:B------:R-:W-:Y:S01]  /*0c20*/  @!P0 FFMA.FTZ R3, R7, 1.6832555532455444336, R0 ;  /* 0x3fd774eb07038823 */ /* 0x000fe20000010000 */
[----:B------:R-:W-:-:S05]  /*0c30*/  HFMA2 R0, -RZ, RZ, 2.04296875, -15.78125 ;  /* 0x4016cbe4ff007431 */ /* 0x000fca00000001ff */
[----:B------:R-:W-:Y:S01]  /*0c40*/  @!P3 FSEL R3, R0, 0.78539818525314331055, !P0 ;  /* 0x3f490fdb0003b808 */ /* 0x000fe20004000000 */
[----:B------:R-:W-:Y:S01]  /*0c50*/  FADD.FTZ R0, |R2|, R5 ;  /* 0x0000000502007221 */ /* 0x000fe20000010200 */
[----:B------:R-:W-:-:S04]  /*0c60*/  @!P1 FSEL R3, RZ, 3.1415927410125732422, P0 ;  /* 0x40490fdbff039808 */ /* 0x000fc80000000000 */
[----:B------:R-:W-:Y:S02]  /*0c70*/  FSETP.NAN.FTZ.AND P0, PT, |R0|, |R0|, PT ;  /* 0x400000000000720b */ /* 0x000fe40003f18200 */
[----:B------:R-:W-:-:S04]  /*0c80*/  LOP3.LUT R3, R3, 0x80000000, R2, 0xb8, !PT ;  /* 0x8000000003037812 */ /* 0x000fc800078eb802 */
[----:B------:R-:W-:Y:S01]  /*0c90*/  FSEL R0, R0, R3, P0 ;  /* 0x0000000300007208 */ /* 0x000fe20000000000 */
[----:B------:R-:W-:Y:S06]  /*0ca0*/  BRA `(.L_x_3792) ;  /* 0x0000000000b47947 */ /* 0x000fec0003800000 */
.L_x_3793:
        /* <DEDUP_REMOVED lines=15> */
[----:B------:R-:W-:Y:S05]  /*0da0*/  CALL.REL.NOINC `($__internal_3_$__cuda_sm3x_div_rn_ftz_f32_slowpath) ;  /* 0x0000008c00ac7944 */ /* 0x000fea0003c00000 */
[----:B------:R-:W-:-:S07]  /*0db0*/  MOV R9, R0 ;  /* 0x0000000000097202 */ /* 0x000fce0000000f00 */
.L_x_3797:
[----:B------:R-:W-:Y:S05]  /*0dc0*/  BSYNC.RECONVERGENT B4 ;  /* 0x0000000000047941 */ /* 0x000fea0003800200 */
.L_x_3796:
        /* <DEDUP_REMOVED lines=26> */
[----:B------:R-:W-:-:S07]  /*0f70*/  FSEL R0, R0, R3, P0 ;  /* 0x0000000300007208 */ /* 0x000fce0000000000 */
.L_x_3792:
[----:B------:R-:W-:Y:S05]  /*0f80*/  BSYNC.RECONVERGENT B3 ;  /* 0x0000000000037941 */ /* 0x000fea0003800200 */
.L_x_3788:
[----:B------:R-:W-:Y:S01]  /*0f90*/  ISETP.GE.AND P0, PT, R2, RZ, PT ;  /* 0x000000ff0200720c */ /* 0x000fe20003f06270 */
[----:B------:R-:W-:Y:S01]  /*0fa0*/  FADD.FTZ R8, R8, 0.69314718246459960938 ;  /* 0x3f31721808087421 */ /* 0x000fe20000010000 */
[----:B------:R-:W-:-:S11]  /*0fb0*/  FADD.FTZ R9, |R0|, -RZ ;  /* 0x800000ff00097221 */ /* 0x000fd60000010200 */
[----:B------:R-:W-:Y:S01]  /*0fc0*/  @P0 FADD.FTZ R8, -R8, -RZ ;  /* 0x800000ff08080221 */ /* 0x000fe20000010100 */
[----:B------:R-:W-:Y:S06]  /*0fd0*/  BRA `(.L_x_3785) ;  /* 0x0000001800047947 */ /* 0x000fec0003800000 */
.L_x_3787:
        /* <DEDUP_REMOVED lines=65> */
[----:B-1----:R-:W-:-:S04]  /*13f0*/  @!P0 FADD.FTZ R8, -R7, R14 ;  /* 0x0000000e07088221 */ /* 0x002fc80000010100 */
        /* <DEDUP_REMOVED lines=8> */
[----:B------:R-:W1:Y:S02]  /*1480*/  @P0 MUFU.RCP R24, R17 ;  /* 0x0000001100180308 */ /* 0x000e640000001000 */
[----:B-1----:R-:W-:-:S07]  /*1490*/  @P0 FMUL.FTZ.D2 R8, R15, R24 ;  /* 0x000000180f080220 */ /* 0x002fce0000310000 */
.L_x_3803:
[----:B------:R-:W-:Y:S05]  /*14a0*/  BSYNC.RECONVERGENT B2 ;  /* 0x0000000000027941 */ /* 0x000fea0003800200 */
.L_x_3802:
        /* <DEDUP_REMOVED lines=8> */
.L_x_3805:
[----:B------:R-:W-:Y:S05]  /*1530*/  BSYNC.RECONVERGENT B2 ;  /* 0x0000000000027941 */ /* 0x000fea0003800200 */
.L_x_3804:
[----:B------:R-:W-:Y:S01]  /*1540*/  FADD.FTZ R19, R19, R8 ;  /* 0x0000000813137221 */ /* 0x000fe20000010000 */
[----:B------:R-:W-:Y:S01]  /*1550*/  HFMA2 R24, -RZ, RZ, 1.875, 0 ;  /* 0x3f800000ff187431 */ /* 0x000fe200000001ff */
[----:B------:R-:W-:Y:S02]  /*1560*/  MOV R21, 0x3d39bf78 ;  /* 0x3d39bf7800157802 */ /* 0x000fe40000000f00 */
[----:B------:R-:W-:-:S04]  /*1570*/  FMUL.FTZ R17, R19, R4 ;  /* 0x0000000413117220 */ /* 0x000fc80000410000 */
        /* <DEDUP_REMOVED lines=30> */
.L_x_3801:
        /* <DEDUP_REMOVED lines=9> */
[----:B------:R-:W-:-:S04]  /*17f0*/  MOV R21, 0x3d39bf78 ;  /* 0x3d39bf7800157802 */ /* 0x000fc80000000f00 */
        /* <DEDUP_REMOVED lines=30> */
.L_x_3799:
[----:B------:R-:W-:-:S04]  /*19e0*/  FFMA.FTZ R4, R22, R22, -1 ;  /* 0xbf80000016047423 */ /* 0x000fc80000010016 */
[----:B------:R-:W0:Y:S02]  /*19f0*/  MUFU.SQRT R15, R4 ;  /* 0x00000004000f7308 */ /* 0x000e240000002000 */
[----:B0-----:R-:W-:-:S06]  /*1a00*/  FADD.FTZ R15, R22, R15 ;  /* 0x0000000f160f7221 */ /* 0x001fcc0000010000 */
[----:B------:R-:W0:Y:S02]  /*1a10*/  MUFU.LG2 R15, R15 ;  /* 0x0000000f000f7308 */ /* 0x000e240000000c00 */
[----:B0-----:R-:W-:-:S07]  /*1a20*/  FMUL.FTZ R8, R15, 0.69314718246459960938 ;  /* 0x3f3172180f087820 */ /* 0x001fce0000410000 */
.L_x_3800:
[----:B------:R-:W-:Y:S05]  /*1a30*/  BSYNC.RECONVERGENT B1 ;  /* 0x0000000000017941 */ /* 0x000fea0003800200 */
.L_x_3798:
        /* <DEDUP_REMOVED lines=16> */
[----:B------:R-:W-:Y:S01]  /*1b40*/  @!P0 MUFU.SQRT R4, R12 ;  /* 0x0000000c00048308 */ /* 0x000fe20000002000 */
[----:B------:R-:W-:Y:S02]  /*1b50*/  @!P0 MOV R5, 0x3f800000 ;  /* 0x3f80000000058802 */ /* 0x000fe40000000f00 */
[----:B------:R-:W-:-:S06]  /*1b60*/  @!P0 FMUL.FTZ R15, R15, 0.5 ;  /* 0x3f0000000f0f8820 */ /* 0x000fcc0000410000 */
[----:B------:R-:W2:Y:S02]  /*1b70*/  @!P0 MUFU.SQRT R15, R15 ;  /* 0x0000000f000f8308 */ /* 0x000ea40000002000 */
[----:B--2---:R-:W-:Y:S01]  /*1b80*/  @!P0 FMUL.FTZ R4, R4, R15 ;  /* 0x0000000f04048220 */ /* 0x004fe20000410000 */
        /* <DEDUP_REMOVED lines=9> */
[----:B0-----:R-:W-:Y:S01]  /*1c20*/  @P1 FMUL.FTZ R12, R2, R2 ;  /* 0x00000002020c1220 */ /* 0x001fe20000410000 */
[----:B------:R-:W-:Y:S01]  /*1c30*/  @!P0 FADD.FTZ R7, -R0, R9 ;  /* 0x0000000900078221 */ /* 0x000fe20000010100 */
[----:B------:R-:W-:Y:S01]  /*1c40*/  @!P1 FMUL.FTZ R4, |R2|, 0.5 ;  /* 0x3f00000002049820 */ /* 0x000fe20000410200 */
[----:B------:R-:W0:Y:S02]  /*1c50*/  @P1 MUFU.RCP R17, R14 ;  /* 0x0000000e00111308 */ /* 0x000e240000001000 */
        /* <DEDUP_REMOVED lines=9> */
.L_x_3813:
[----:B------:R-:W-:Y:S05]  /*1cf0*/  BSYNC.RECONVERGENT B4 ;  /* 0x0000000000047941 */ /* 0x000fea0003800200 */
.L_x_3812:
[----:B------:R-:W-:-:S04]  /*1d00*/  FADD.FTZ R4, R7, R4 ;  /* 0x0000000407047221 */ /* 0x000fc80000010000 */
[----:B------:R-:W-:-:S06]  /*1d10*/  FMUL.FTZ R4, R4, R15 ;  /* 0x0000000f04047220 */ /* 0x000fcc0000410000 */
[----:B------:R-:W2:Y:S01]  /*1d20*/  MUFU.SQRT R4, R4 ;  /* 0x0000000400047308 */ /* 0x000ea20000002000 */
[----:B------:R-:W-:Y:S05]  /*1d30*/  BRA `(.L_x_3810) ;  /* 0x00000000002c7947 */ /* 0x000fea0003800000 */
.L_x_3811:
[----:B------:R-:W-:-:S13]  /*1d40*/  FSETP.GT.FTZ.AND P0, PT, R5, 1, PT ;  /* 0x3f8000000500780b */ /* 0x000fda0003f14000 */
[----:B0-----:R-:W-:Y:S01]  /*1d50*/  @P0 FMUL.FTZ R12, R7, R0 ;  /* 0x00000000070c0220 */ /* 0x001fe20000410000 */
        /* <DEDUP_REMOVED lines=9> */
.L_x_3810:
[----:B------:R-:W-:Y:S05]  /*1df0*/  BSYNC.RECONVERGENT B2 ;  /* 0x0000000000027941 */ /* 0x000fea0003800200 */
.L_x_3808:
[----:B------:R-:W-:Y:S05]  /*1e00*/  BSYNC.RELIABLE B1 ;  /* 0x0000000000017941 */ /* 0x000fea0003800100 */
.L_x_3807:
[----:B------:R-:W-:-:S13]  /*1e10*/  ISETP.GE.AND P0, PT, R3, RZ, PT ;  /* 0x000000ff0300720c */ /* 0x000fda0003f06270 */
[----:B------:R-:W-:Y:S05]  /*1e20*/  @!P0 BRA `(.L_x_3814) ;  /* 0x0000000000bc8947 */ /* 0x000fea0003800000 */
[----:B------:R-:W-:Y:S01]  /*1e30*/  FADD.FTZ R0, |R5|, -RZ ;  /* 0x800000ff05007221 */ /* 0x000fe20000010200 */
[C---:B--2-4-:R-:W-:Y:S01]  /*1e40*/  FADD.FTZ R7, |R4|.reuse, -RZ ;  /* 0x800000ff04077221 */ /* 0x054fe20000010200 */
[----:B------:R-:W-:Y:S01]  /*1e50*/  FSETP.GT.FTZ.AND P2, PT, |R4|, |R5|, PT ;  /* 0x400000050400720b */ /* 0x000fe20003f54200 */
[----:B------:R-:W-:Y:S03]  /*1e60*/  BSSY.RECONVERGENT B4, `(.L_x_3815) ;  /* 0x000000f000047945 */ /* 0x000fe60003800200 */
[----:B------:R-:W-:Y:S02]  /*1e70*/  FSEL R3, R7, R0, P2 ;  /* 0x0000000007037208 */ /* 0x000fe40001000000 */
[----:B------:R-:W-:Y:S02]  /*1e80*/  FSEL R0, R0, R7, P2 ;  /* 0x0000000700007208 */ /* 0x000fe40001000000 */
[----:B0-----:R-:W0:Y:S08]  /*1e90*/  MUFU.RCP R12, R3 ;  /* 0x00000003000c7308 */ /* 0x001e300000001000 */
        /* <DEDUP_REMOVED lines=9> */
[----:B-1-3--:R-:W-:Y:S05]  /*1f30*/  CALL.REL.NOINC `($__internal_3_$__cuda_sm3x_div_rn_ftz_f32_slowpath) ;  /* 0x0000007c00487944 */ /* 0x00afea0003c00000 */
[----:B------:R-:W-:-:S07]  /*1f40*/  MOV R7, R0 ;  /* 0x0000000000077202 */ /* 0x000fce0000000f00 */
.L_x_3816:
[----:B------:R-:W-:Y:S05]  /*1f50*/  BSYNC.RECONVERGENT B4 ;  /* 0x0000000000047941 */ /* 0x000fea0003800200 */
.L_x_3815:
[----:B------:R-:W-:Y:S02]  /*1f60*/  HFMA2 R9, -RZ, RZ, 0.89990234375, 10328 ;  /* 0x3b33710bff097431 */ /* 0x000fe400000001ff */
[----:B------:R-:W-:Y:S01]  /*1f70*/  FMUL.FTZ R0, R7, R7 ;  /* 0x0000000707007220 */ /* 0x000fe20000410000 */
[----:B------:R-:W-:Y:S02]  /*1f80*/  ISETP.GE.AND P0, PT, R5, RZ, PT ;  /* 0x000000ff0500720c */ /* 0x000fe40003f06270 */
[----:B------:R-:W-:Y:S02]  /*1f90*/  FSETP.NEU.FTZ.AND P1, PT, R3, RZ, PT ;  /* 0x000000ff0300720b */ /* 0x000fe40003f3d000 */
[----:B------:R-:W-:Y:S01]  /*1fa0*/  FSETP.NEU.FTZ.AND P3, PT, |R5|, |R4|, PT ;  /* 0x400000040500720b */ /* 0x000fe20003f7d200 */
[----:B------:R-:W-:Y:S01]  /*1fb0*/  FADD.FTZ R5, |R4|, |R5| ;  /* 0x4000000504057221 */ /* 0x000fe20000010200 */
        /* <DEDUP_REMOVED lines=10> */
[----:B------:R-:W-:-:S03]  /*2060*/  FSEL R3, R9, 1.8663789033889770508, P2 ;  /* 0x3feee58109037808 */ /* 0x000fc60001000000 */
[----:B------:R-:W-:-:S05]  /*2070*/  FFMA.FTZ R7, R9, 1.6832555532455444336, -R0 ;  /* 0x3fd774eb09077823 */ /* 0x000fca0000010800 */
        /* <DEDUP_REMOVED lines=10> */
.L_x_3814:
[----:B------:R-:W-:Y:S01]  /*2120*/  FADD.FTZ R5, -R5, -RZ ;  /* 0x800000ff05057221 */ /* 0x000fe20000010100 */
[C---:B--2-4-:R-:W-:Y:S01]  /*2130*/  FADD.FTZ R9, |R4|.reuse, -RZ ;  /* 0x800000ff04097221 */ /* 0x054fe20000010200 */
[----:B------:R-:W-:Y:S02]  /*2140*/  BSSY.RECONVERGENT B4, `(.L_x_3818) ;  /* 0x0000011000047945 */ /* 0x000fe40003800200 */
[----:B------:R-:W-:Y:S01]  /*2150*/  FADD.FTZ R0, |R5|, -RZ ;  /* 0x800000ff05007221 */ /* 0x000fe20000010200 */
[----:B------:R-:W-:-:S04]  /*2160*/  FSETP.GT.FTZ.AND P2, PT, |R4|, |R5|, PT ;  /* 0x400000050400720b */ /* 0x000fc80003f54200 */
        /* <DEDUP_REMOVED lines=14> */
.L_x_3819:
[----:B------:R-:W-:Y:S05]  /*2250*/  BSYNC.RECONVERGENT B4 ;  /* 0x0000000000047941 */ /* 0x000fea0003800200 */
.L_x_3818:
[----:B------:R-:W-:Y:S02]  /*2260*/  HFMA2 R9, -RZ, RZ, 0.89990234375, 10328 ;  /* 0x3b33710bff097431 */ /* 0x000fe400000001ff */
[----:B------:R-:W-:Y:S01]  /*2270*/  FMUL.FTZ R0, R7, R7 ;  /* 0x0000000707007220 */ /* 0x000fe20000410000 */
[----:B------:R-:W-:Y:S02]  /*2280*/  ISETP.GE.AND P0, PT, R5, RZ, PT ;  /* 0x000000ff0500720c */ /* 0x000fe40003f06270 */
[----:B------:R-:W-:Y:S02]  /*2290*/  FSETP.NEU.FTZ.AND P1, PT, R3, RZ, PT ;  /* 0x000000ff0300720b */ /* 0x000fe40003f3d000 */
[C---:B------:R-:W-:Y:S01]  /*22a0*/  FSETP.NEU.FTZ.AND P3, PT, |R5|.reuse, |R4|, PT ;  /* 0x400000040500720b */ /* 0x040fe20003f7d200 */
        /* <DEDUP_REMOVED lines=23> */
.L_x_3809:
[----:B------:R-:W-:-:S13]  /*2420*/  ISETP.GE.AND P0, PT, R3, RZ, PT ;  /* 0x000000ff0300720c */ /* 0x000fda0003f06270 */
[----:B------:R-:W-:Y:S05]  /*2430*/  @!P0 BRA `(.L_x_3820) ;  /* 0x0000000000708947 */ /* 0x000fea0003800000 */
[----:B------:R-:W-:Y:S02]  /*2440*/  MOV R3, 0x3f000000 ;  /* 0x3f00000000037802 */ /* 0x000fe40000000f00 */
[C---:B------:R-:W-:Y:S02]  /*2450*/  FSETP.GT.FTZ.AND P0, PT, |R4|.reuse, 0.56000000238418579102, PT ;  /* 0x3f0f5c290400780b */ /* 0x040fe40003f14200 */
[C---:B------:R-:W-:Y:S01]  /*2460*/  FSETP.NEU.FTZ.AND P1, PT, |R4|.reuse, 1, PT ;  /* 0x3f8000000400780b */ /* 0x040fe20003f3d200 */
[----:B------:R-:W-:-:S04]  /*2470*/  FFMA.FTZ R0, |R4|, -R3, 0.5 ;  /* 0x3f00000004007423 */ /* 0x000fc80000010a03 */
[----:B------:R-:W2:Y:S02]  /*2480*/  MUFU.RSQ R3, R0 ;  /* 0x0000000000037308 */ /* 0x000ea40000001400 */
[----:B--2---:R-:W-:Y:S01]  /*2490*/  FMUL.FTZ R5, R0, R3 ;  /* 0x0000000300057220 */ /* 0x004fe20000410000 */
[----:B0-----:R-:W-:Y:S01]  /*24a0*/  FMUL.FTZ R12, R3, -0.5 ;  /* 0xbf000000030c7820 */ /* 0x001fe20000410000 */
[----:B------:R-:W-:-:S03]  /*24b0*/  FADD.FTZ R3, |R4|, -RZ ;  /* 0x800000ff04037221 */ /* 0x000fc60000010200 */
[----:B------:R-:W-:-:S04]  /*24c0*/  FFMA.FTZ R12, R5, R12, 0.5 ;  /* 0x3f000000050c7423 */ /* 0x000fc8000001000c */
[----:B------:R-:W-:Y:S01]  /*24d0*/  FFMA.FTZ R12, R5, R12, R5 ;  /* 0x0000000c050c7223 */ /* 0x000fe20000010005 */
[----:B------:R-:W-:-:S04]  /*24e0*/  HFMA2 R5, -RZ, RZ, 1.265625, -5052 ;  /* 0x3d10ecefff057431 */ /* 0x000fc800000001ff */
        /* <DEDUP_REMOVED lines=14> */
[----:B------:R-:W-:-:S04]  /*25d0*/  @!P1 FFMA.FTZ R9, R3, 1.6832555532455444336, R0 ;  /* 0x3fd774eb03099823 */ /* 0x000fc80000010000 */
[----:B------:R-:W-:Y:S01]  /*25e0*/  @P0 FADD.FTZ R9, R9, R9 ;  /* 0x0000000909090221 */ /* 0x000fe20000010000 */
[----:B------:R-:W-:Y:S06]  /*25f0*/  BRA `(.L_x_3817) ;  /* 0x0000000000707947 */ /* 0x000fec0003800000 */
.L_x_3820:
[----:B------:R-:W-:Y:S02]  /*2600*/  HFMA2 R3, -RZ, RZ, 1.75, 0 ;  /* 0x3f000000ff037431 */ /* 0x000fe400000001ff */
[----:B------:R-:W-:-:S04]  /*2610*/  FADD.FTZ R0, -R4, -RZ ;  /* 0x800000ff04007221 */ /* 0x000fc80000010100 */
        /* <DEDUP_REMOVED lines=20> */
[----:B------:R-:W-:-:S03]  /*2760*/  HFMA2 R3, -RZ, RZ, 1.857421875, -1409 ;  /* 0x3f6ee581ff037431 */ /* 0x000fc600000001ff */
[----:B------:R-:W-:-:S04]  /*2770*/  FFMA.FTZ R9, R7, R0, R7 ;  /* 0x0000000007097223 */ /* 0x000fc80000010007 */
[----:B------:R-:W-:-:S05]  /*2780*/  FADD.FTZ R0, -R9, -RZ ;  /* 0x800000ff09007221 */ /* 0x000fca0000010100 */
[----:B------:R-:W-:-:S05]  /*2790*/  FSEL R0, R9, R0, P0 ;  /* 0x0000000009007208 */ /* 0x000fca0000000000 */
[----:B------:R-:W-:-:S04]  /*27a0*/  @P1 FFMA.FTZ R9, R3, 1.6832555532455444336, R0 ;  /* 0x3fd774eb03091823 */ /* 0x000fc80000010000 */
[----:B------:R-:W-:-:S07]  /*27b0*/  @P0 FADD.FTZ R9, R9, R9 ;  /* 0x0000000909090221 */ /* 0x000fce0000010000 */
.L_x_3817:
[----:B------:R-:W-:Y:S05]  /*27c0*/  BSYNC.RECONVERGENT B3 ;  /* 0x0000000000037941 */ /* 0x000fea0003800200 */
.L_x_3806:
[----:B------:R-:W-:-:S13]  /*27d0*/  ISETP.GE.AND P0, PT, R2, RZ, PT ;  /* 0x000000ff0200720c */ /* 0x000fda0003f06270 */
[----:B-1----:R-:W-:-:S07]  /*27e0*/  @P0 FADD.FTZ R8, -R8, -RZ ;  /* 0x800000ff08080221 */ /* 0x002fce0000010100 */
.L_x_3785:
[----:B------:R-:W-:Y:S05]  /*27f0*/  BSYNC.RECONVERGENT B0 ;  /* 0x0000000000007941 */ /* 0x000fea0003800200 */
.L_x_3784:
[----:B------:R-:W-:Y:S05]  /*2800*/  WARPSYNC.ALL ;  /* 0x0000000000007948 */ /* 0x000fea0003800000 */
[----:B------:R-:W-:Y:S01]  /*2810*/  IADD3 R7, PT, PT, R10, 0x80, RZ ;  /* 0x000000800a077810 */ /* 0x000fe20007ffe0ff */
[----:B------:R-:W-:Y:S03]  /*2820*/  BSSY.RECONVERGENT B0, `(.L_x_3821) ;  /* 0x000025d000007945 */ /* 0x000fe60003800200 */
[----:B------:R-:W-:-:S13]  /*2830*/  ISETP.GE.AND P0, PT, R7, R11, PT ;  /* 0x0000000b0700720c */ /* 0x000fda0003f06270 */
[----:B------:R-:W-:Y:S05]  /*2840*/  @P0 BRA `(.L_x_3822) ;  /* 0x0000002400680947 */ /* 0x000fea0003800000 */
[--C-:B------:R-:W-:Y:S02]  /*2850*/  HADD2.F32 R3, -RZ, R6.reuse.H1_H1 ;  /* 0x30000006ff037230 */ /* 0x100fe40000004100 */
        /* <DEDUP_REMOVED lines=22> */
.L_x_3823:
        /* <DEDUP_REMOVED lines=13> */
[----:B---3--:R-:W-:Y:S01]  /*2a90*/  FADD.FTZ R14, |R15|, -RZ ;  /* 0x800000ff0f0e7221 */ /* 0x008fe20000010200 */
        /* <DEDUP_REMOVED lines=55> */
.L_x_3832:
[----:B------:R-:W-:-:S04]  /*2e10*/  FADD.FTZ R5, -R15, R12 ;  /* 0x0000000c0f057221 */ /* 0x000fc80000010100 */
[----:B------:R-:W-:-:S07]  /*2e20*/  FMUL.FTZ R5, R5, 0.5 ;  /* 0x3f00000005057820 */ /* 0x000fce0000410000 */
.L_x_3833:
[----:B------:R-:W-:Y:S05]  /*2e30*/  BSYNC.RECONVERGENT B2 ;  /* 0x0000000000027941 */ /* 0x000fea0003800200 */
.L_x_3831:
        /* <DEDUP_REMOVED lines=11> */
.L_x_3835:
[----:B------:R-:W-:-:S04]  /*2ef0*/  FADD.FTZ R22, R17, -R14 ;  /* 0x8000000e11167221 */ /* 0x000fc80000010000 */
[----:B------:R-:W-:-:S07]  /*2f00*/  FMUL.FTZ R22, R22, 0.5 ;  /* 0x3f00000016167820 */ /* 0x000fce0000410000 */
.L_x_3836:
[----:B------:R-:W-:Y:S05]  /*2f10*/  BSYNC.RECONVERGENT B2 ;  /* 0x0000000000027941 */ /* 0x000fea0003800200 */
.L_x_3834:
        /* <DEDUP_REMOVED lines=35> */
.L_x_3830:
        /* <DEDUP_REMOVED lines=35> */
.L_x_3837:
[----:B------:R-:W-:-:S04]  /*3380*/  FADD.FTZ R14, -R19, 1 ;  /* 0x3f800000130e7421 */ /* 0x000fc80000010100 */
[----:B------:R-:W-:-:S06]  /*3390*/  FMUL.FTZ R5, R15, R14 ;  /* 0x0000000e0f057220 */ /* 0x000fcc0000410000 */
[----:B------:R-:W0:Y:S08]  /*33a0*/  MUFU.SQRT R5, R5 ;  /* 0x0000000500057308 */ /* 0x000e300000002000 */
[----:B0-----:R-:W0:Y:S02]  /*33b0*/  MUFU.RCP R21, R5 ;  /* 0x0000000500157308 */ /* 0x001e240000001000 */
[----:B0-----:R-:W-:Y:S01]  /*33c0*/  FMUL.FTZ R21, |R2|, R21 ;  /* 0x0000001502157220 */ /* 0x001fe20000410200 */
[----:B------:R-:W-:Y:S06]  /*33d0*/  BRA `(.L_x_3828) ;  /* 0x0000000000047947 */ /* 0x000fec0003800000 */
.L_x_3829:
[----:B------:R0:W1:Y:S02]  /*33e0*/  MUFU.SQRT R21, R6 ;  /* 0x0000000600157308 */ /* 0x0000640000002000 */
.L_x_3828:
[----:B------:R-:W-:Y:S05]  /*33f0*/  BSYNC.RECONVERGENT B1 ;  /* 0x0000000000017941 */ /* 0x000fea0003800200 */
.L_x_3827:
        /* <DEDUP_REMOVED lines=13> */
[----:B------:R-:W-:-:S04]  /*34d0*/  FADD.FTZ R0, -R14, -RZ ;  /* 0x800000ff0e007221 */ /* 0x000fc80000010100 */
        /* <DEDUP_REMOVED lines=27> */
.L_x_3842:
        /* <DEDUP_REMOVED lines=21> */
[----:B0-----:R-:W-:Y:S01]  /*37e0*/  FFMA.FTZ R6, R15, R0, R15 ;  /* 0x000000000f067223 */ /* 0x001fe2000001000f */
[----:B------:R-:W-:-:S03]  /*37f0*/  MOV R0, 0x3fd774eb ;  /* 0x3fd774eb00007802 */ /* 0x000fc60000000f00 */
[----:B------:R-:W-:-:S05]  /*3800*/  FADD.FTZ R3, -R6, -RZ ;  /* 0x800000ff06037221 */ /* 0x000fca0000010100 */
[----:B------:R-:W-:-:S05]  /*3810*/  FSEL R3, R6, R3, P0 ;  /* 0x0000000306037208 */ /* 0x000fca0000000000 */
[----:B------:R-:W-:-:S04]  /*3820*/  @!P1 FFMA.FTZ R6, R0, 0.93318945169448852539, R3 ;  /* 0x3f6ee58100069823 */ /* 0x000fc80000010003 */
[----:B------:R-:W-:Y:S01]  /*3830*/  @P0 FADD.FTZ R6, R6, R6 ;  /* 0x0000000606060221 */ /* 0x000fe20000010000 */
[----:B------:R-:W-:Y:S06]  /*3840*/  BRA `(.L_x_3843) ;  /* 0x0000000800607947 */ /* 0x000fec0003800000 */
.L_x_3841:
        /* <DEDUP_REMOVED lines=11> */
[----:B0-----:R-:W-:-:S03]  /*3900*/  @P1 FMUL.FTZ R6, R2, R2 ;  /* 0x0000000202061220 */ /* 0x001fc60000410000 */
[----:B------:R-:W0:Y:S02]  /*3910*/  @P1 MUFU.RCP R15, R12 ;  /* 0x0000000c000f1308 */ /* 0x000e240000001000 */
[----:B0-----:R-:W-:Y:S01]  /*3920*/  @P1 FMUL.FTZ.D2 R6, R6, R15 ;  /* 0x0000000f06061220 */ /* 0x001fe20000310000 */
        /* <DEDUP_REMOVED lines=9> */
.L_x_3848:
[----:B------:R-:W-:-:S04]  /*39c0*/  FADD.FTZ R0, -R0, R17 ;  /* 0x0000001100007221 */ /* 0x000fc80000010100 */
[----:B------:R-:W-:-:S07]  /*39d0*/  FMUL.FTZ R15, R0, 0.5 ;  /* 0x3f000000000f7820 */ /* 0x000fce0000410000 */
.L_x_3849:
[----:B------:R-:W-:Y:S05]  /*39e0*/  BSYNC.RECONVERGENT B4 ;  /* 0x0000000000047941 */ /* 0x000fea0003800200 */
.L_x_3847:
[----:B------:R-:W-:Y:S01]  /*39f0*/  FADD.FTZ R6, R15, R6 ;  /* 0x000000060f067221 */ /* 0x000fe20000010000 */
[----:B------:R-:W-:-:S04]  /*3a00*/  FADD.FTZ R15, R19, R4 ;  /* 0x00000004130f7221 */ /* 0x000fc80000010000 */
[----:B------:R-:W-:-:S04]  /*3a10*/  FMUL.FTZ R6, R6, R15 ;  /* 0x0000000f06067220 */ /* 0x000fc80000410000 */
[----:B------:R1:W2:Y:S01]  /*3a20*/  MUFU.SQRT R4, R6 ;  /* 0x0000000600047308 */ /* 0x0002a20000002000 */
[----:B------:R-:W-:Y:S05]  /*3a30*/  BRA `(.L_x_3850) ;  /* 0x0000000000487947 */ /* 0x000fea0003800000 */
.L_x_3846:
        /* <DEDUP_REMOVED lines=12> */
.L_x_3845:
[----:B------:R-:W-:Y:S01]  /*3b00*/  FADD.FTZ R0, R4, 1 ;  /* 0x3f80000004007421 */ /* 0x000fe20000010000 */
[----:B------:R-:W-:Y:S01]  /*3b10*/  MUFU.SQRT R15, R6 ;  /* 0x00000006000f7308 */ /* 0x000fe20000002000 */
[----:B------:R-:W-:Y:S02]  /*3b20*/  HFMA2 R19, -RZ, RZ, 1.875, 0 ;  /* 0x3f800000ff137431 */ /* 0x000fe400000001ff */
[----:B------:R-:W-:-:S06]  /*3b30*/  FMUL.FTZ R0, R0, 0.5 ;  /* 0x3f00000000007820 */ /* 0x000fcc0000410000 */
[----:B------:R-:W1:Y:S02]  /*3b40*/  MUFU.SQRT R0, R0 ;  /* 0x0000000000007308 */ /* 0x000e640000002000 */
[----:B-1----:R-:W-:-:S07]  /*3b50*/  FMUL.FTZ R4, R15, R0 ;  /* 0x000000000f047220 */ /* 0x002fce0000410000 */
.L_x_3850:
[----:B------:R-:W-:Y:S05]  /*3b60*/  BSYNC.RECONVERGENT B2 ;  /* 0x0000000000027941 */ /* 0x000fea0003800200 */
.L_x_3844:
[----:B------:R-:W-:Y:S05]  /*3b70*/  BRA `(.L_x_3851) ;  /* 0x0000000000087947 */ /* 0x000fea0003800000 */
.L_x_3840:
[----:B------:R-:W-:Y:S01]  /*3b80*/  FMUL.FTZ R4, R4, 16777216 ;  /* 0x4b80000004047820 */ /* 0x000fe20000410000 */
[----:B------:R-:W-:-:S07]  /*3b90*/  FMUL.FTZ R19, R19, 16777216 ;  /* 0x4b80000013137820 */ /* 0x000fce0000410000 */
.L_x_3851:
[----:B------:R-:W-:Y:S05]  /*3ba0*/  BSYNC.RELIABLE B1 ;  /* 0x0000000000017941 */ /* 0x000fea0003800100 */
.L_x_3839:
[----:B------:R-:W-:-:S13]  /*3bb0*/  ISETP.GT.AND P0, PT, R3, -0x1, PT ;  /* 0xffffffff0300780c */ /* 0x000fda0003f04270 */
[----:B------:R-:W-:Y:S05]  /*3bc0*/  @P0 BRA `(.L_x_3852) ;  /* 0x0000000000c40947 */ /* 0x000fea0003800000 */
[----:B------:R-:W-:Y:S01]  /*3bd0*/  FADD.FTZ R19, -R19, -RZ ;  /* 0x800000ff13137221 */ /* 0x000fe20000010100 */
[C---:B--2---:R-:W-:Y:S01]  /*3be0*/  FADD.FTZ R15, |R4|.reuse, -RZ ;  /* 0x800000ff040f7221 */ /* 0x044fe20000010200 */
[----:B------:R-:W-:Y:S02]  /*3bf0*/  BSSY.RECONVERGENT B4, `(.L_x_3853) ;  /* 0x0000011000047945 */ /* 0x000fe40003800200 */
[----:B------:R-:W-:Y:S01]  /*3c00*/  FADD.FTZ R0, |R19|, -RZ ;  /* 0x800000ff13007221 */ /* 0x000fe20000010200 */
[----:B------:R-:W-:-:S04]  /*3c10*/  FSETP.GT.FTZ.AND P2, PT, |R4|, |R19|, PT ;  /* 0x400000130400720b */ /* 0x000fc80003f54200 */
[----:B------:R-:W-:Y:S02]  /*3c20*/  FSEL R3, R15, R0, P2 ;  /* 0x000000000f037208 */ /* 0x000fe40001000000 */
[----:B------:R-:W-:Y:S02]  /*3c30*/  FSEL R0, R0, R15, P2 ;  /* 0x0000000f00007208 */ /* 0x000fe40001000000 */
[----:B01----:R-:W0:Y:S08]  /*3c40*/  MUFU.RCP R6, R3 ;  /* 0x0000000300067308 */ /* 0x003e300000001000 */
        /* <DEDUP_REMOVED lines=9> */
[----:B------:R-:W-:Y:S05]  /*3ce0*/  CALL.REL.NOINC `($__internal_3_$__cuda_sm3x_div_rn_ftz_f32_slowpath) ;  /* 0x0000005c00dc7944 */ /* 0x000fea0003c00000 */
[----:B------:R-:W-:-:S07]  /*3cf0*/  MOV R6, R0 ;  /* 0x0000000000067202 */ /* 0x000fce0000000f00 */
.L_x_3854:
[----:B------:R-:W-:Y:S05]  /*3d00*/  BSYNC.RECONVERGENT B4 ;  /* 0x0000000000047941 */ /* 0x000fea0003800200 */
.L_x_3853:
        /* <DEDUP_REMOVED lines=19> */
[----:B------:R-:W-:Y:S01]  /*3e40*/  @!P2 FADD.FTZ R6, -R6, -RZ ;  /* 0x800000ff0606a221 */ /* 0x000fe20000010100 */
[----:B------:R-:W-:-:S03]  /*3e50*/  MOV R0, 0x4016cbe4 ;  /* 0x4016cbe400007802 */ /* 0x000fc60000000f00 */
        /* <DEDUP_REMOVED lines=8> */
.L_x_3852:
[----:B------:R-:W-:Y:S01]  /*3ee0*/  FADD.FTZ R0, |R19|, -RZ ;  /* 0x800000ff13007221 */ /* 0x000fe20000010200 */
[C---:B--2---:R-:W-:Y:S01]  /*3ef0*/  FADD.FTZ R17, |R4|.reuse, -RZ ;  /* 0x800000ff04117221 */ /* 0x044fe20000010200 */
[----:B------:R-:W-:Y:S01]  /*3f00*/  FSETP.GT.FTZ.AND P2, PT, |R4|, |R19|, PT ;  /* 0x400000130400720b */ /* 0x000fe20003f54200 */
[----:B------:R-:W-:Y:S03]  /*3f10*/  BSSY.RECONVERGENT B4, `(.L_x_3855) ;  /* 0x000000f000047945 */ /* 0x000fe60003800200 */
        /* <DEDUP_REMOVED lines=14> */
.L_x_3856:
[----:B------:R-:W-:Y:S05]  /*4000*/  BSYNC.RECONVERGENT B4 ;  /* 0x0000000000047941 */ /* 0x000fea0003800200 */
.L_x_3855:
        /* <DEDUP_REMOVED lines=27> */
[----:B------:R-:W-:-:S07]  /*41c0*/  FSEL R6, R6, R15, P0 ;  /* 0x0000000f06067208 */ /* 0x000fce0000000000 */
.L_x_3843:
[----:B------:R-:W-:Y:S05]  /*41d0*/  BSYNC.RECONVERGENT B3 ;  /* 0x0000000000037941 */ /* 0x000fea0003800200 */
.L_x_3838:
[----:B------:R-:W-:-:S13]  /*41e0*/  ISETP.GE.AND P0, PT, R2, RZ, PT ;  /* 0x000000ff0200720c */ /* 0x000fda0003f06270 */
[----:B------:R-:W-:Y:S01]  /*41f0*/  @P0 FADD.FTZ R5, -R5, -RZ ;  /* 0x800000ff05050221 */ /* 0x000fe20000010100 */
[----:B------:R-:W-:Y:S06]  /*4200*/  BRA `(.L_x_3822) ;  /* 0x0000000800f87947 */ /* 0x000fec0003800000 */
.L_x_3826:
[----:B------:R-:W-:Y:S01]  /*4210*/  FADD.FTZ R3, -R3, 6.1232342629258392722e-17 ;  /* 0x248d313203037421 */ /* 0x000fe20000010100 */
[----:B------:R-:W-:-:S03]  /*4220*/  FADD.FTZ R5, -R2, -RZ ;  /* 0x800000ff02057221 */ /* 0x000fc60000010100 */
[----:B------:R-:W-:Y:S01]  /*4230*/  FADD.FTZ R6, R3, 1.5707963705062866211 ;  /* 0x3fc90fdb03067421 */ /* 0x000fe20000010000 */
[----:B------:R-:W-:Y:S06]  /*4240*/  BRA `(.L_x_3822) ;  /* 0x0000000800e87947 */ /* 0x000fec0003800000 */
.L_x_3825:
[----:B------:R-:W-:Y:S02]  /*4250*/  HFMA2 R6, -RZ, RZ, 0, 0 ;  /* 0x00000000ff067431 */ /* 0x000fe400000001ff */
[----:B------:R-:W-:Y:S01]  /*4260*/  FADD.FTZ R5, -R2, -RZ ;  /* 0x800000ff02057221 */ /* 0x000fe20000010100 */
[----:B------:R-:W-:Y:S06]  /*4270*/  BRA `(.L_x_3822) ;  /* 0x0000000800dc7947 */ /* 0x000fec0003800000 */
.L_x_3824:
        /* <DEDUP_REMOVED lines=19> */
[----:B---3--:R-:W-:Y:S01]  /*43b0*/  FFMA R14, -R4, R12, R0 ;  /* 0x0000000c040e7223 */ /* 0x008fe20000000100 */
[----:B-1----:R-:W-:-:S03]  /*43c0*/  FMUL.FTZ.D2 R5, R6, 0.69314718246459960938 ;  /* 0x3f31721806057820 */ /* 0x002fc60000310000 */
[----:B------:R-:W-:Y:S01]  /*43d0*/  FFMA R12, R15, R14, R12 ;  /* 0x0000000e0f0c7223 */ /* 0x000fe2000000000c */
[----:B------:R-:W-:Y:S06]  /*43e0*/  @!P0 BRA `(.L_x_3861) ;  /* 0x0000000000108947 */ /* 0x000fec0003800000 */
[----:B------:R-:W-:Y:S02]  /*43f0*/  MOV R23, R4 ;  /* 0x0000000400177202 */ /* 0x000fe40000000f00 */
[----:B------:R-:W-:-:S07]  /*4400*/  MOV R12, 0x4420 ;  /* 0x00004420000c7802 */ /* 0x000fce0000000f00 */
[----:B------:R-:W-:Y:S05]  /*4410*/  CALL.REL.NOINC `($__internal_3_$__cuda_sm3x_div_rn_ftz_f32_slowpath) ;  /* 0x0000005800107944 */ /* 0x000fea0003c00000 */
[----:B------:R-:W-:-:S07]  /*4420*/  MOV R12, R0 ;  /* 0x00000000000c7202 */ /* 0x000fce0000000f00 */
.L_x_3861:
[----:B------:R-:W-:Y:S05]  /*4430*/  BSYNC.RECONVERGENT B4 ;  /* 0x0000000000047941 */ /* 0x000fea0003800200 */
.L_x_3860:
        /* <DEDUP_REMOVED lines=17> */
[----:B------:R-:W-:-:S03]  /*4550*/  HFMA2 R15, -RZ, RZ, 1.857421875, -1409 ;  /* 0x3f6ee581ff0f7431 */ /* 0x000fc600000001ff */
[----:B------:R-:W-:-:S05]  /*4560*/  FFMA.FTZ R3, R17, 0.93318945169448852539, -R12 ;  /* 0x3f6ee58111037823 */ /* 0x000fca000001080c */
[----:B------:R-:W-:Y:S01]  /*4570*/  FSEL R3, R3, R12, !P2 ;  /* 0x0000000c03037208 */ /* 0x000fe20005000000 */
[----:B------:R-:W-:Y:S01]  /*4580*/  @P2 FADD.FTZ R12, -R12, -RZ ;  /* 0x800000ff0c0c2221 */ /* 0x000fe20000010100 */
[----:B------:R-:W-:-:S05]  /*4590*/  FSEL R15, R15, 1.8663789033889770508, !P2 ;  /* 0x3feee5810f0f7808 */ /* 0x000fca0005000000 */
[----:B------:R-:W-:Y:S01]  /*45a0*/  @!P0 FFMA.FTZ R3, R15, 1.6832555532455444336, R12 ;  /* 0x3fd774eb0f038823 */ /* 0x000fe2000001000c */
[----:B------:R-:W-:Y:S02]  /*45b0*/  @!P3 FSEL R3, R0, 0.78539818525314331055, !P0 ;  /* 0x3f490fdb0003b808 */ /* 0x000fe40004000000 */
[----:B------:R-:W-:Y:S02]  /*45c0*/  @!P1 FSEL R3, RZ, 3.1415927410125732422, P0 ;  /* 0x40490fdbff039808 */ /* 0x000fe40000000000 */
[----:B------:R-:W-:Y:S02]  /*45d0*/  FSETP.NAN.FTZ.AND P0, PT, |R19|, |R19|, PT ;  /* 0x400000131300720b */ /* 0x000fe40003f18200 */
[----:B------:R-:W-:-:S04]  /*45e0*/  LOP3.LUT R0, R3, 0x80000000, R2, 0xb8, !PT ;  /* 0x8000000003007812 */ /* 0x000fc800078eb802 */
[----:B------:R-:W-:Y:S01]  /*45f0*/  FSEL R0, R19, R0, P0 ;  /* 0x0000000013007208 */ /* 0x000fe20000000000 */
[----:B------:R-:W-:Y:S06]  /*4600*/  BRA `(.L_x_3862) ;  /* 0x0000000400e47947 */ /* 0x000fec0003800000 */
.L_x_3859:
[CC--:B------:R-:W-:Y:S01]  /*4610*/  VIMNMX R5, PT, PT, R6.reuse, R19.reuse, !PT ;  /* 0x0000001306057248 */ /* 0x0c0fe20007fe0100 */
[----:B------:R-:W-:Y:S01]  /*4620*/  MUFU.RCP R17, R4 ;  /* 0x0000000400117308 */ /* 0x000fe20000001000 */
[----:B------:R-:W-:Y:S01]  /*4630*/  VIMNMX R6, PT, PT, R6, R19, PT ;  /* 0x0000001306067248 */ /* 0x000fe20003fe0100 */
[----:B------:R-:W-:Y:S01]  /*4640*/  BSSY.RECONVERGENT B4, `(.L_x_3863) ;  /* 0x000001a000047945 */ /* 0x000fe20003800200 */
[----:B------:R-:W-:Y:S02]  /*4650*/  LOP3.LUT R12, R5, 0xfe000000, RZ, 0xc0, !PT ;  /* 0xfe000000050c7812 */ /* 0x000fe400078ec0ff */
[----:B------:R-:W-:Y:S02]  /*4660*/  FSETP.NEU.FTZ.AND P0, PT, R6, RZ, PT ;  /* 0x000000ff0600720b */ /* 0x000fe40003f1d000 */
[C---:B---3--:R-:W-:Y:S02]  /*4670*/  LOP3.LUT R14, R12.reuse, 0x7e800000, RZ, 0x3c, !PT ;  /* 0x7e8000000c0e7812 */ /* 0x048fe400078e3cff */
[----:B------:R-:W-:-:S03]  /*4680*/  LOP3.LUT R12, R12, 0x800000, RZ, 0xfc, !PT ;  /* 0x008000000c0c7812 */ /* 0x000fc600078efcff */
[-C--:B------:R-:W-:Y:S01]  /*4690*/  FMUL.FTZ R15, R6, R14.reuse ;  /* 0x0000000e060f7220 */ /* 0x080fe20000410000 */
[----:B------:R-:W-:-:S03]  /*46a0*/  FMUL.FTZ R14, R5, R14 ;  /* 0x0000000e050e7220 */ /* 0x000fc60000410000 */
[----:B------:R-:W-:-:S04]  /*46b0*/  FMUL.FTZ R15, R15, R15 ;  /* 0x0000000f0f0f7220 */ /* 0x000fc80000410000 */
[----:B------:R-:W-:-:S06]  /*46c0*/  FFMA.FTZ R15, R14, R14, R15 ;  /* 0x0000000e0e0f7223 */ /* 0x000fcc000001000f */
        /* <DEDUP_REMOVED lines=15> */
[----:B------:R-:W-:Y:S05]  /*47c0*/  CALL.REL.NOINC `($__internal_3_$__cuda_sm3x_div_rn_ftz_f32_slowpath) ;  /* 0x0000005400247944 */ /* 0x000fea0003c00000 */
[----:B------:R-:W-:-:S07]  /*47d0*/  MOV R12, R0 ;  /* 0x00000000000c7202 */ /* 0x000fce0000000f00 */
.L_x_3864:
[----:B------:R-:W-:Y:S05]  /*47e0*/  BSYNC.RECONVERGENT B4 ;  /* 0x0000000000047941 */ /* 0x000fea0003800200 */
.L_x_3863:
        /* <DEDUP_REMOVED lines=29> */
.L_x_3858:
        /* <DEDUP_REMOVED lines=8> */
[----:B---3--:R-:W-:Y:S02]  /*4a40*/  LOP3.LUT R14, R12, 0xfe000000, RZ, 0xc0, !PT ;  /* 0xfe0000000c0e7812 */ /* 0x008fe400078ec0ff */
        /* <DEDUP_REMOVED lines=25> */
.L_x_3866:
[----:B------:R-:W-:Y:S05]  /*4be0*/  BSYNC.RECONVERGENT B4 ;  /* 0x0000000000047941 */ /* 0x000fea0003800200 */
.L_x_3865:
        /* <DEDUP_REMOVED lines=15> */
[----:B------:R-:W-:Y:S01]  /*4ce0*/  FFMA.FTZ R6, R15, R6, R6 ;  /* 0x000000060f067223 */ /* 0x000fe20000010006 */
[----:B------:R-:W-:-:S03]  /*4cf0*/  FSEL R15, R17, 1.8663789033889770508, !P2 ;  /* 0x3feee581110f7808 */ /* 0x000fc60005000000 */
        /* <DEDUP_REMOVED lines=10> */
.L_x_3862:
[----:B------:R-:W-:Y:S05]  /*4da0*/  BSYNC.RECONVERGENT B3 ;  /* 0x0000000000037941 */ /* 0x000fea0003800200 */
.L_x_3857:
[----:B------:R-:W-:Y:S01]  /*4db0*/  ISETP.GE.AND P0, PT, R2, RZ, PT ;  /* 0x000000ff0200720c */ /* 0x000fe20003f06270 */
[----:B------:R-:W-:Y:S01]  /*4dc0*/  FADD.FTZ R5, R5, 0.69314718246459960938 ;  /* 0x3f31721805057421 */ /* 0x000fe20000010000 */
[----:B------:R-:W-:-:S11]  /*4dd0*/  FADD.FTZ R6, |R0|, -RZ ;  /* 0x800000ff00067221 */ /* 0x000fd60000010200 */
[----:B------:R-:W-:-:S07]  /*4de0*/  @P0 FADD.FTZ R5, -R5, -RZ ;  /* 0x800000ff05050221 */ /* 0x000fce0000010100 */
.L_x_3822:
[----:B------:R-:W-:Y:S05]  /*4df0*/  BSYNC.RECONVERGENT B0 ;  /* 0x0000000000007941 */ /* 0x000fea0003800200 */
.L_x_3821:
        /* <DEDUP_REMOVED lines=28> */
.L_x_3869:
        /* <DEDUP_REMOVED lines=17> */
[----:B---3--:R-:W-:Y:S02]  /*50d0*/  LOP3.LUT R14, R4, 0xfe000000, RZ, 0xc0, !PT ;  /* 0xfe000000040e7812 */ /* 0x008fe400078ec0ff */
        /* <DEDUP_REMOVED lines=51> */
.L_x_3878:
[----:B------:R-:W-:-:S04]  /*5410*/  FADD.FTZ R3, -R15, R4 ;  /* 0x000000040f037221 */ /* 0x000fc80000010100 */
[----:B------:R-:W-:-:S07]  /*5420*/  FMUL.FTZ R3, R3, 0.5 ;  /* 0x3f00000003037820 */ /* 0x000fce0000410000 */
.L_x_3879:
[----:B------:R-:W-:Y:S05]  /*5430*/  BSYNC.RECONVERGENT B2 ;  /* 0x0000000000027941 */ /* 0x000fea0003800200 */
.L_x_3877:
        /* <DEDUP_REMOVED lines=11> */
.L_x_3881:
[----:B------:R-:W-:-:S04]  /*54f0*/  FADD.FTZ R22, R17, -R22 ;  /* 0x8000001611167221 */ /* 0x000fc80000010000 */
[----:B------:R-:W-:-:S07]  /*5500*/  FMUL.FTZ R22, R22, 0.5 ;  /* 0x3f00000016167820 */ /* 0x000fce0000410000 */
.L_x_3882:
[----:B------:R-:W-:Y:S05]  /*5510*/  BSYNC.RECONVERGENT B2 ;  /* 0x0000000000027941 */ /* 0x000fea0003800200 */
.L_x_3880:
[----:B------:R-:W-:Y:S01]  /*5520*/  FADD.FTZ R3, R22, R3 ;  /* 0x0000000316037221 */ /* 0x000fe20000010000 */
[----:B------:R-:W-:Y:S01]  /*5530*/  FADD.FTZ R22, R14, 1 ;  /* 0x3f8000000e167421 */ /* 0x000fe20000010000 */
[----:B------:R-:W-:Y:S01]  /*5540*/  HFMA2 R25, -RZ, RZ, 1.625, 0 ;  /* 0x3e800000ff197431 */ /* 0x000fe200000001ff */
[----:B------:R-:W-:Y:S02]  /*5550*/  MOV R26, 0x3d39bf78 ;  /* 0x3d39bf78001a7802 */ /* 0x000fe40000000f00 */
[----:B------:R-:W-:-:S04]  /*5560*/  FMUL.FTZ R23, R3, R22 ;  /* 0x0000001603177220 */ /* 0x000fc80000410000 */
        /* <DEDUP_REMOVED lines=30> */
.L_x_3876:
        /* <DEDUP_REMOVED lines=35> */
.L_x_3883:
[----:B------:R-:W-:-:S04]  /*5980*/  FADD.FTZ R22, -R19, 1 ;  /* 0x3f80000013167421 */ /* 0x000fc80000010100 */
[----:B------:R-:W-:-:S06]  /*5990*/  FMUL.FTZ R3, R15, R22 ;  /* 0x000000160f037220 */ /* 0x000fcc0000410000 */
[----:B------:R-:W0:Y:S08]  /*59a0*/  MUFU.SQRT R3, R3 ;  /* 0x0000000300037308 */ /* 0x000e300000002000 */
[----:B0-----:R-:W0:Y:S02]  /*59b0*/  MUFU.RCP R21, R3 ;  /* 0x0000000300157308 */ /* 0x001e240000001000 */
[----:B0-----:R-:W-:Y:S01]  /*59c0*/  FMUL.FTZ R22, |R16|, R21 ;  /* 0x0000001510167220 */ /* 0x001fe20000410200 */
[----:B------:R-:W-:Y:S06]  /*59d0*/  BRA `(.L_x_3874) ;  /* 0x0000000000047947 */ /* 0x000fec0003800000 */
.L_x_3875:
[----:B------:R0:W1:Y:S02]  /*59e0*/  MUFU.SQRT R22, R12 ;  /* 0x0000000c00167308 */ /* 0x0000640000002000 */
.L_x_3874:
[----:B------:R-:W-:Y:S05]  /*59f0*/  BSYNC.RECONVERGENT B1 ;  /* 0x0000000000017941 */ /* 0x000fea0003800200 */
.L_x_3873:
        /* <DEDUP_REMOVED lines=41> */
.L_x_3888:
        /* <DEDUP_REMOVED lines=27> */
[----:B------:R-:W-:Y:S06]  /*5e40*/  BRA `(.L_x_3889) ;  /* 0x0000000800607947 */ /* 0x000fec0003800000 */
.L_x_3887:
        /* <DEDUP_REMOVED lines=23> */
.L_x_3894:
[----:B------:R-:W-:-:S04]  /*5fc0*/  FADD.FTZ R0, -R0, R17 ;  /* 0x0000001100007221 */ /* 0x000fc80000010100 */
[----:B------:R-:W-:-:S07]  /*5fd0*/  FMUL.FTZ R15, R0, 0.5 ;  /* 0x3f000000000f7820 */ /* 0x000fce0000410000 */
.L_x_3895:
[----:B------:R-:W-:Y:S05]  /*5fe0*/  BSYNC.RECONVERGENT B4 ;  /* 0x0000000000047941 */ /* 0x000fea0003800200 */
.L_x_3893:
[----:B------:R-:W-:Y:S01]  /*5ff0*/  FADD.FTZ R4, R15, R4 ;  /* 0x000000040f047221 */ /* 0x000fe20000010000 */
[----:B------:R-:W-:-:S04]  /*6000*/  FADD.FTZ R15, R19, R14 ;  /* 0x0000000e130f7221 */ /* 0x000fc80000010000 */
[----:B------:R-:W-:-:S06]  /*6010*/  FMUL.FTZ R4, R4, R15 ;  /* 0x0000000f04047220 */ /* 0x000fcc0000410000 */
[----:B------:R-:W1:Y:S01]  /*6020*/  MUFU.SQRT R4, R4 ;  /* 0x0000000400047308 */ /* 0x000e620000002000 */
[----:B------:R-:W-:Y:S05]  /*6030*/  BRA `(.L_x_3896) ;  /* 0x0000000000487947 */ /* 0x000fea0003800000 */
.L_x_3892:
        /* <DEDUP_REMOVED lines=12> */
.L_x_3891:
[----:B------:R-:W-:Y:S01]  /*6100*/  FADD.FTZ R0, R14, 1 ;  /* 0x3f8000000e007421 */ /* 0x000fe20000010000 */
[----:B------:R-:W-:Y:S01]  /*6110*/  MUFU.SQRT R15, R12 ;  /* 0x0000000c000f7308 */ /* 0x000fe20000002000 */
[----:B------:R-:W-:Y:S02]  /*6120*/  HFMA2 R19, -RZ, RZ, 1.875, 0 ;  /* 0x3f800000ff137431 */ /* 0x000fe400000001ff */
[----:B------:R-:W-:-:S06]  /*6130*/  FMUL.FTZ R0, R0, 0.5 ;  /* 0x3f00000000007820 */ /* 0x000fcc0000410000 */
[----:B------:R-:W1:Y:S02]  /*6140*/  MUFU.SQRT R0, R0 ;  /* 0x0000000000007308 */ /* 0x000e640000002000 */
[----:B-1----:R-:W-:-:S07]  /*6150*/  FMUL.FTZ R4, R15, R0 ;  /* 0x000000000f047220 */ /* 0x002fce0000410000 */
.L_x_3896:
[----:B------:R-:W-:Y:S05]  /*6160*/  BSYNC.RECONVERGENT B2 ;  /* 0x0000000000027941 */ /* 0x000fea0003800200 */
.L_x_3890:
[----:B------:R-:W-:Y:S05]  /*6170*/  BRA `(.L_x_3897) ;  /* 0x0000000000087947 */ /* 0x000fea0003800000 */
.L_x_3886:
[----:B------:R-:W-:Y:S01]  /*6180*/  FMUL.FTZ R4, R14, 16777216 ;  /* 0x4b8000000e047820 */ /* 0x000fe20000410000 */
[----:B------:R-:W-:-:S07]  /*6190*/  FMUL.FTZ R19, R19, 16777216 ;  /* 0x4b80000013137820 */ /* 0x000fce0000410000 */
.L_x_3897:
[----:B------:R-:W-:Y:S05]  /*61a0*/  BSYNC.RELIABLE B1 ;  /* 0x0000000000017941 */ /* 0x000fea0003800100 */
.L_x_3885:
[----:B------:R-:W-:-:S13]  /*61b0*/  ISETP.GT.AND P0, PT, R2, -0x1, PT ;  /* 0xffffffff0200780c */ /* 0x000fda0003f04270 */
[----:B------:R-:W-:Y:S05]  /*61c0*/  @P0 BRA `(.L_x_3898) ;  /* 0x0000000000c40947 */ /* 0x000fea0003800000 */
[----:B------:R-:W-:Y:S01]  /*61d0*/  FADD.FTZ R19, -R19, -RZ ;  /* 0x800000ff13137221 */ /* 0x000fe20000010100 */
[C---:B-1----:R-:W-:Y:S01]  /*61e0*/  FADD.FTZ R15, |R4|.reuse, -RZ ;  /* 0x800000ff040f7221 */ /* 0x042fe20000010200 */
        /* <DEDUP_REMOVED lines=17> */
.L_x_3900:
[----:B------:R-:W-:Y:S05]  /*6300*/  BSYNC.RECONVERGENT B4 ;  /* 0x0000000000047941 */ /* 0x000fea0003800200 */
.L_x_3899:
        /* <DEDUP_REMOVED lines=23> */
[----:B------:R-:W-:Y:S02]  /*6480*/  @!P3 FSEL R15, R0, 0.78539818525314331055, !P0 ;  /* 0x3f490fdb000fb808 */ /* 0x000fe40004000000 */
[----:B------:R-:W-:Y:S02]  /*6490*/  @!P1 FSEL R15, RZ, 3.1415927410125732422, P0 ;  /* 0x40490fdbff0f9808 */ /* 0x000fe40000000000 */
[----:B------:R-:W-:Y:S02]  /*64a0*/  FSETP.NAN.FTZ.AND P0, PT, |R19|, |R19|, PT ;  /* 0x400000131300720b */ /* 0x000fe40003f18200 */
[----:B------:R-:W-:-:S04]  /*64b0*/  LOP3.LUT R4, R15, 0x80000000, R4, 0xb8, !PT ;  /* 0x800000000f047812 */ /* 0x000fc800078eb804 */
[----:B------:R-:W-:Y:S01]  /*64c0*/  FSEL R4, R19, R4, P0 ;  /* 0x0000000413047208 */ /* 0x000fe20000000000 */
[----:B------:R-:W-:Y:S06]  /*64d0*/  BRA `(.L_x_3889) ;  /* 0x0000000000bc7947 */ /* 0x000fec0003800000 */
.L_x_3898:
[----:B------:R-:W-:Y:S01]  /*64e0*/  FADD.FTZ R0, |R19|, -RZ ;  /* 0x800000ff13007221 */ /* 0x000fe20000010200 */
[C---:B-1----:R-:W-:Y:S01]  /*64f0*/  FADD.FTZ R17, |R4|.reuse, -RZ ;  /* 0x800000ff04117221 */ /* 0x042fe20000010200 */
        /* <DEDUP_REMOVED lines=16> */
.L_x_3902:
[----:B------:R-:W-:Y:S05]  /*6600*/  BSYNC.RECONVERGENT B4 ;  /* 0x0000000000047941 */ /* 0x000fea0003800200 */
.L_x_3901:
        /* <DEDUP_REMOVED lines=27> */
[----:B------:R-:W-:-:S07]  /*67c0*/  FSEL R4, R19, R4, P0 ;  /* 0x0000000413047208 */ /* 0x000fce0000000000 */
.L_x_3889:
[----:B------:R-:W-:Y:S05]  /*67d0*/  BSYNC.RECONVERGENT B3 ;  /* 0x0000000000037941 */ /* 0x000fea0003800200 */
.L_x_3884:
[----:B------:R-:W-:-:S13]  /*67e0*/  ISETP.GE.AND P0, PT, R16, RZ, PT ;  /* 0x000000ff1000720c */ /* 0x000fda0003f06270 */
[----:B------:R-:W-:Y:S01]  /*67f0*/  @P0 FADD.FTZ R3, -R3, -RZ ;  /* 0x800000ff03030221 */ /* 0x000fe20000010100 */
[----:B------:R-:W-:Y:S06]  /*6800*/  BRA `(.L_x_3868) ;  /* 0x0000000800f87947 */ /* 0x000fec0003800000 */
.L_x_3872:
[----:B------:R-:W-:Y:S01]  /*6810*/  FADD.FTZ R2, -R2, 6.1232342629258392722e-17 ;  /* 0x248d313202027421 */ /* 0x000fe20000010100 */
[----:B------:R-:W-:-:S03]  /*6820*/  FADD.FTZ R3, -R16, -RZ ;  /* 0x800000ff10037221 */ /* 0x000fc60000010100 */
[----:B------:R-:W-:Y:S01]  /*6830*/  FADD.FTZ R4, R2, 1.5707963705062866211 ;  /* 0x3fc90fdb02047421 */ /* 0x000fe20000010000 */
[----:B------:R-:W-:Y:S06]  /*6840*/  BRA `(.L_x_3868) ;  /* 0x0000000800e87947 */ /* 0x000fec0003800000 */
.L_x_3871:
[----:B------:R-:W-:Y:S02]  /*6850*/  HFMA2 R4, -RZ, RZ, 0, 0 ;  /* 0x00000000ff047431 */ /* 0x000fe400000001ff */
[----:B------:R-:W-:Y:S01]  /*6860*/  FADD.FTZ R3, -R16, -RZ ;  /* 0x800000ff10037221 */ /* 0x000fe20000010100 */
[----:B------:R-:W-:Y:S06]  /*6870*/  BRA `(.L_x_3868) ;  /* 0x0000000800dc7947 */ /* 0x000fec0003800000 */
.L_x_3870:
        /* <DEDUP_REMOVED lines=10> */
[----:B---3--:R-:W0:Y:S01]  /*6920*/  MUFU.RCP R14, R3 ;  /* 0x00000003000e7308 */ /* 0x008e220000001000 */
        /* <DEDUP_REMOVED lines=16> */
.L_x_3907:
[----:B------:R-:W-:Y:S05]  /*6a30*/  BSYNC.RECONVERGENT B4 ;  /* 0x0000000000047941 */ /* 0x000fea0003800200 */
.L_x_3906:
        /* <DEDUP_REMOVED lines=20> */
[----:B------:R-:W-:Y:S01]  /*6b80*/  @P2 FADD.FTZ R14, -R14, -RZ ;  /* 0x800000ff0e0e2221 */ /* 0x000fe20000010100 */
        /* <DEDUP_REMOVED lines=8> */
.L_x_3905:
[CC--:B------:R-:W-:Y:S01]  /*6c10*/  VIMNMX R4, PT, PT, R12.reuse, R19.reuse, !PT ;  /* 0x000000130c047248 */ /* 0x0c0fe20007fe0100 */
[----:B------:R-:W-:Y:S01]  /*6c20*/  MUFU.RCP R24, R3 ;  /* 0x0000000300187308 */ /* 0x000fe20000001000 */
[----:B------:R-:W-:Y:S01]  /*6c30*/  VIMNMX R12, PT, PT, R12, R19, PT ;  /* 0x000000130c0c7248 */ /* 0x000fe20003fe0100 */
[----:B------:R-:W-:Y:S01]  /*6c40*/  BSSY.RECONVERGENT B4, `(.L_x_3909) ;  /* 0x000001a000047945 */ /* 0x000fe20003800200 */
[----:B---3--:R-:W-:Y:S02]  /*6c50*/  LOP3.LUT R14, R4, 0xfe000000, RZ, 0xc0, !PT ;  /* 0xfe000000040e7812 */ /* 0x008fe400078ec0ff */
        /* <DEDUP_REMOVED lines=24> */
.L_x_3910:
[----:B------:R-:W-:Y:S05]  /*6de0*/  BSYNC.RECONVERGENT B4 ;  /* 0x0000000000047941 */ /* 0x000fea0003800200 */
.L_x_3909:
        /* <DEDUP_REMOVED lines=29> */
.L_x_3904:
        /* <DEDUP_REMOVED lines=32> */
[----:B------:R-:W-:Y:S05]  /*71c0*/  CALL.REL.NOINC `($__internal_3_$__cuda_sm3x_div_rn_ftz_f32_slowpath) ;  /* 0x0000002800a47944 */ /* 0x000fea0003c00000 */
[----:B------:R-:W-:-:S07]  /*71d0*/  MOV R12, R0 ;  /* 0x00000000000c7202 */ /* 0x000fce0000000f00 */
.L_x_3912:
[----:B------:R-:W-:Y:S05]  /*71e0*/  BSYNC.RECONVERGENT B4 ;  /* 0x0000000000047941 */ /* 0x000fea0003800200 */
.L_x_3911:
[----:B------:R-:W-:Y:S02]  /*71f0*/  HFMA2 R15, -RZ, RZ, 0.89990234375, 10328 ;  /* 0x3b33710bff0f7431 */ /* 0x000fe400000001ff */
[----:B------:R-:W-:Y:S01]  /*7200*/  FMUL.FTZ R0, R12, R12 ;  /* 0x0000000c0c007220 */ /* 0x000fe20000410000 */
[----:B------:R-:W-:Y:S02]  /*7210*/  MOV R17, 0x3f6ee581 ;  /* 0x3f6ee58100117802 */ /* 0x000fe40000000f00 */
        /* <DEDUP_REMOVED lines=24> */
.L_x_3908:
[----:B------:R-:W-:Y:S05]  /*73a0*/  BSYNC.RECONVERGENT B3 ;  /* 0x0000000000037941 */ /* 0x000fea0003800200 */
.L_x_3903:
[----:B------:R-:W-:Y:S01]  /*73b0*/  ISETP.GE.AND P0, PT, R16, RZ, PT ;  /* 0x000000ff1000720c */ /* 0x000fe20003f06270 */
[----:B------:R-:W-:Y:S01]  /*73c0*/  FADD.FTZ R3, R4, 0.69314718246459960938 ;  /* 0x3f31721804037421 */ /* 0x000fe20000010000 */
[----:B------:R-:W-:-:S11]  /*73d0*/  FADD.FTZ R4, |R0|, -RZ ;  /* 0x800000ff00047221 */ /* 0x000fd60000010200 */
[----:B------:R-:W-:-:S07]  /*73e0*/  @P0 FADD.FTZ R3, -R3, -RZ ;  /* 0x800000ff03030221 */ /* 0x000fce0000010100 */
.L_x_3868:
[----:B------:R-:W-:Y:S05]  /*73f0*/  BSYNC.RECONVERGENT B0 ;  /* 0x0000000000007941 */ /* 0x000fea0003800200 */
.L_x_3867:
[----:B------:R-:W-:Y:S05]  /*7400*/  WARPSYNC.ALL ;  /* 0x0000000000007948 */ /* 0x000fea0003800000 */
[----:B------:R-:W-:Y:S01]  /*7410*/  IADD3 R0, PT, PT, R10, 0x180, RZ ;  /* 0x000001800a007810 */ /* 0x000fe20007ffe0ff */
[----:B------:R-:W-:Y:S03]  /*7420*/  BSSY.RECONVERGENT B0, `(.L_x_3913) ;  /* 0x000025d000007945 */ /* 0x000fe60003800200 */
[----:B------:R-:W-:-:S13]  /*7430*/  ISETP.GE.AND P0, PT, R0, R11, PT ;  /* 0x0000000b0000720c */ /* 0x000fda0003f06270 */
[----:B------:R-:W-:Y:S05]  /*7440*/  @P0 BRA `(.L_x_3914) ;  /* 0x0000002400680947 */ /* 0x000fea0003800000 */
[----:B------:R-:W-:Y:S02]  /*7450*/  HADD2.F32 R20, -RZ, R20.H0_H0 ;  /* 0x20000014ff147230 */ /* 0x000fe40000004100 */
[----:B------:R-:W-:-:S03]  /*7460*/  HADD2.F32 R2, -RZ, R18.H0_H0 ;  /* 0x20000012ff027230 */ /* 0x000fc60000004100 */
[C---:B------:R-:W-:Y:S01]  /*7470*/  FSETP.NAN.FTZ.AND P1, PT, |R20|.reuse, |R20|, PT ;  /* 0x400000141400720b */ /* 0x040fe20003f38200 */
[----:B------:R-:W-:Y:S01]  /*7480*/  FADD.FTZ R19, |R20|, -RZ ;  /* 0x800000ff14137221 */ /* 0x000fe20000010200 */
[C---:B------:R-:W-:Y:S01]  /*7490*/  FSETP.NAN.FTZ.AND P0, PT, |R2|.reuse, |R2|, PT ;  /* 0x400000020200720b */ /* 0x040fe20003f18200 */
[----:B0-----:R-:W-:-:S12]  /*74a0*/  FADD.FTZ R12, |R2|, -RZ ;  /* 0x800000ff020c7221 */ /* 0x001fd80000010200 */
        /* <DEDUP_REMOVED lines=17> */
.L_x_3915:
        /* <DEDUP_REMOVED lines=15> */
[CC--:B------:R-:W-:Y:S02]  /*76b0*/  VIMNMX R16, PT, PT, R21.reuse, R18.reuse, !PT ;  /* 0x0000001215107248 */ /* 0x0c0fe40007fe0100 */
[C---:B------:R-:W-:Y:S02]  /*76c0*/  VIMNMX R18, PT, PT, R21.reuse, R18, PT ;  /* 0x0000001215127248 */ /* 0x040fe40003fe0100 */
[----:B------:R-:W-:Y:S02]  /*76d0*/  LOP3.LUT R17, R16, 0xfe000000, RZ, 0xc0, !PT ;  /* 0xfe00000010117812 */ /* 0x000fe400078ec0ff */
[-C--:B---3--:R-:W-:Y:S02]  /*76e0*/  VIMNMX R14, PT, PT, R21, R22.reuse, !PT ;  /* 0x00000016150e7248 */ /* 0x088fe40007fe0100 */
[----:B------:R-:W-:Y:S02]  /*76f0*/  LOP3.LUT R23, R17, 0x7e800000, RZ, 0x3c, !PT ;  /* 0x7e80000011177812 */ /* 0x000fe400078e3cff */
[----:B------:R-:W-:-:S02]  /*7700*/  VIMNMX R21, PT, PT, R21, R22, PT ;  /* 0x0000001615157248 */ /* 0x000fc40003fe0100 */
[----:B------:R-:W-:Y:S01]  /*7710*/  LOP3.LUT R22, R14, 0xfe000000, RZ, 0xc0, !PT ;  /* 0xfe0000000e167812 */ /* 0x000fe200078ec0ff */
[-C--:B------:R-:W-:Y:S01]  /*7720*/  FMUL.FTZ R24, R18, R23.reuse ;  /* 0x0000001712187220 */ /* 0x080fe20000410000 */
[----:B------:R-:W-:Y:S01]  /*7730*/  FMUL.FTZ R23, R16, R23 ;  /* 0x0000001710177220 */ /* 0x000fe20000410000 */
[----:B------:R-:W-:Y:S02]  /*7740*/  FSETP.NEU.FTZ.AND P0, PT, R18, RZ, PT ;  /* 0x000000ff1200720b */ /* 0x000fe40003f1d000 */
[----:B------:R-:W-:Y:S01]  /*7750*/  FMUL.FTZ R24, R24, R24 ;  /* 0x0000001818187220 */ /* 0x000fe20000410000 */
[----:B------:R-:W-:Y:S02]  /*7760*/  LOP3.LUT R25, R22, 0x7e800000, RZ, 0x3c, !PT ;  /* 0x7e80000016197812 */ /* 0x000fe400078e3cff */
[----:B------:R-:W-:Y:S01]  /*7770*/  FSETP.NEU.FTZ.AND P2, PT, R21, RZ, PT ;  /* 0x000000ff1500720b */ /* 0x000fe20003f5d000 */
[----:B------:R-:W-:Y:S01]  /*7780*/  FFMA.FTZ R24, R23, R23, R24 ;  /* 0x0000001717187223 */ /* 0x000fe20000010018 */
[----:B------:R-:W-:Y:S01]  /*7790*/  LOP3.LUT R17, R17, 0x800000, RZ, 0xfc, !PT ;  /* 0x0080000011117812 */ /* 0x000fe200078efcff */
[-C--:B------:R-:W-:Y:S01]  /*77a0*/  FMUL.FTZ R23, R21, R25.reuse ;  /* 0x0000001915177220 */ /* 0x080fe20000410000 */
[----:B------:R-:W-:Y:S01]  /*77b0*/  FMUL.FTZ R25, R14, R25 ;  /* 0x000000190e197220 */ /* 0x000fe20000410000 */
[----:B------:R-:W-:-:S02]  /*77c0*/  FSETP.NEU.FTZ.AND P1, PT, R18, +INF , PT ;  /* 0x7f8000001200780b */ /* 0x000fc40003f3d000 */
[----:B------:R-:W-:Y:S01]  /*77d0*/  FMUL.FTZ R26, R23, R23 ;  /* 0x00000017171a7220 */ /* 0x000fe20000410000 */
[----:B------:R-:W0:Y:S01]  /*77e0*/  MUFU.SQRT R24, R24 ;  /* 0x0000001800187308 */ /* 0x000e220000002000 */
[----:B------:R-:W-:Y:S02]  /*77f0*/  LOP3.LUT R23, R22, 0x800000, RZ, 0xfc, !PT ;  /* 0x0080000016177812 */ /* 0x000fe400078efcff */
[----:B------:R-:W-:-:S06]  /*7800*/  FFMA.FTZ R26, R25, R25, R26 ;  /* 0x00000019191a7223 */ /* 0x000fcc000001001a */
        /* <DEDUP_REMOVED lines=32> */
.L_x_3924:
[----:B------:R-:W-:-:S04]  /*7a10*/  FADD.FTZ R16, -R15, R18 ;  /* 0x000000120f107221 */ /* 0x000fc80000010100 */
[----:B------:R-:W-:-:S07]  /*7a20*/  FMUL.FTZ R16, R16, 0.5 ;  /* 0x3f00000010107820 */ /* 0x000fce0000410000 */
.L_x_3925:
[----:B------:R-:W-:Y:S05]  /*7a30*/  BSYNC.RECONVERGENT B2 ;  /* 0x0000000000027941 */ /* 0x000fea0003800200 */
.L_x_3923:
        /* <DEDUP_REMOVED lines=11> */
.L_x_3927:
[----:B------:R-:W-:-:S04]  /*7af0*/  FADD.FTZ R23, R17, -R22 ;  /* 0x8000001611177221 */ /* 0x000fc80000010000 */
[----:B------:R-:W-:-:S07]  /*7b00*/  FMUL.FTZ R23, R23, 0.5 ;  /* 0x3f00000017177820 */ /* 0x000fce0000410000 */
.L_x_3928:
[----:B------:R-:W-:Y:S05]  /*7b10*/  BSYNC.RECONVERGENT B2 ;  /* 0x0000000000027941 */ /* 0x000fea0003800200 */
.L_x_3926:
        /* <DEDUP_REMOVED lines=35> */
.L_x_3922:
[----:B------:R-:W-:-:S13]  /*7d50*/  FSETP.GEU.FTZ.AND P0, PT, R19, 1, PT ;  /* 0x3f8000001300780b */ /* 0x000fda0003f1e000 */
[----:B------:R-:W-:Y:S05]  /*7d60*/  @!P0 BRA `(.L_x_3929) ;  /* 0x0000000000848947 */ /* 0x000fea0003800000 */
[----:B------:R-:W-:Y:S01]  /*7d70*/  FMUL.FTZ R23, R15, R0 ;  /* 0x000000000f177220 */ /* 0x000fe20000410000 */
[----:B------:R-:W-:Y:S01]  /*7d80*/  HFMA2 R25, -RZ, RZ, 1.625, 0 ;  /* 0x3e800000ff197431 */ /* 0x000fe200000001ff */
        /* <DEDUP_REMOVED lines=31> */
.L_x_3929:
[----:B------:R-:W-:-:S04]  /*7f80*/  FADD.FTZ R16, -R19, 1 ;  /* 0x3f80000013107421 */ /* 0x000fc80000010100 */
[----:B------:R-:W-:-:S06]  /*7f90*/  FMUL.FTZ R16, R15, R16 ;  /* 0x000000100f107220 */ /* 0x000fcc0000410000 */
[----:B------:R-:W0:Y:S08]  /*7fa0*/  MUFU.SQRT R16, R16 ;  /* 0x0000001000107308 */ /* 0x000e300000002000 */
[----:B0-----:R-:W0:Y:S02]  /*7fb0*/  MUFU.RCP R21, R16 ;  /* 0x0000001000157308 */ /* 0x001e240000001000 */
[----:B0-----:R-:W-:Y:S01]  /*7fc0*/  FMUL.FTZ R22, |R2|, R21 ;  /* 0x0000001502167220 */ /* 0x001fe20000410200 */
[----:B------:R-:W-:Y:S06]  /*7fd0*/  BRA `(.L_x_3920) ;  /* 0x0000000000047947 */ /* 0x000fec0003800000 */
.L_x_3921:
[----:B------:R0:W1:Y:S02]  /*7fe0*/  MUFU.SQRT R22, R12 ;  /* 0x0000000c00167308 */ /* 0x0000640000002000 */
.L_x_3920:
[----:B------:R-:W-:Y:S05]  /*7ff0*/  BSYNC.RECONVERGENT B1 ;  /* 0x0000000000017941 */ /* 0x000fea0003800200 */
.L_x_3919:
        /* <DEDUP_REMOVED lines=41> */
.L_x_3934:
[----:B------:R-:W-:Y:S01]  /*8290*/  MOV R0, 0x3f000000 ;  /* 0x3f00000000007802 */ /* 0x000fe20000000f00 */
[C---:B------:R-:W-:Y:S01]  /*82a0*/  FADD.FTZ R14, |R21|.reuse, -RZ ;  /* 0x800000ff150e7221 */ /* 0x040fe20000010200 */
[C---:B------:R-:W-:Y:S02]  /*82b0*/  FSETP.GT.FTZ.AND P0, PT, |R21|.reuse, 0.56000000238418579102, PT ;  /* 0x3f0f5c291500780b */ /* 0x040fe40003f14200 */
[C---:B------:R-:W-:Y:S01]  /*82c0*/  FSETP.NEU.FTZ.AND P1, PT, |R21|.reuse, 1, PT ;  /* 0x3f8000001500780b */ /* 0x040fe20003f3d200 */
[----:B------:R-:W-:Y:S01]  /*82d0*/  FFMA.FTZ R0, |R21|, -R0, 0.5 ;  /* 0x3f00000015007423 */ /* 0x000fe20000010a00 */
[----:B------:R-:W-:-:S03]  /*82e0*/  MOV R17, 0x3fd774eb ;  /* 0x3fd774eb00117802 */ /* 0x000fc60000000f00 */
        /* <DEDUP_REMOVED lines=22> */
.L_x_3933:
        /* <DEDUP_REMOVED lines=11> */
[----:B0-----:R-:W-:-:S05]  /*8500*/  @P1 FMUL.FTZ R12, R2, R2 ;  /* 0x00000002020c1220 */ /* 0x001fca0000410000 */
        /* <DEDUP_REMOVED lines=11> */
.L_x_3940:
[----:B------:R-:W-:-:S04]  /*85c0*/  FADD.FTZ R0, -R0, R17 ;  /* 0x0000001100007221 */ /* 0x000fc80000010100 */
[----:B------:R-:W-:-:S07]  /*85d0*/  FMUL.FTZ R15, R0, 0.5 ;  /* 0x3f000000000f7820 */ /* 0x000fce0000410000 */
.L_x_3941:
[----:B------:R-:W-:Y:S05]  /*85e0*/  BSYNC.RECONVERGENT B4 ;  /* 0x0000000000047941 */ /* 0x000fea0003800200 */
.L_x_3939:
[----:B------:R-:W-:Y:S01]  /*85f0*/  FADD.FTZ R12, R15, R12 ;  /* 0x0000000c0f0c7221 */ /* 0x000fe20000010000 */
[----:B------:R-:W-:-:S04]  /*8600*/  FADD.FTZ R15, R19, R14 ;  /* 0x0000000e130f7221 */ /* 0x000fc80000010000 */
[----:B------:R-:W-:-:S04]  /*8610*/  FMUL.FTZ R12, R12, R15 ;  /* 0x0000000f0c0c7220 */ /* 0x000fc80000410000 */
[----:B------:R0:W1:Y:S01]  /*8620*/  MUFU.SQRT R18, R12 ;  /* 0x0000000c00127308 */ /* 0x0000620000002000 */
[----:B------:R-:W-:Y:S05]  /*8630*/  BRA `(.L_x_3942) ;  /* 0x0000000000487947 */ /* 0x000fea0003800000 */
.L_x_3938:
        /* <DEDUP_REMOVED lines=12> */
.L_x_3937:
[----:B------:R-:W-:Y:S01]  /*8700*/  FADD.FTZ R0, R14, 1 ;  /* 0x3f8000000e007421 */ /* 0x000fe20000010000 */
[----:B------:R-:W-:Y:S01]  /*8710*/  MUFU.SQRT R15, R12 ;  /* 0x0000000c000f7308 */ /* 0x000fe20000002000 */
[----:B------:R-:W-:Y:S02]  /*8720*/  HFMA2 R19, -RZ, RZ, 1.875, 0 ;  /* 0x3f800000ff137431 */ /* 0x000fe400000001ff */
[----:B------:R-:W-:-:S06]  /*8730*/  FMUL.FTZ R0, R0, 0.5 ;  /* 0x3f00000000007820 */ /* 0x000fcc0000410000 */
[----:B------:R-:W1:Y:S02]  /*8740*/  MUFU.SQRT R0, R0 ;  /* 0x0000000000007308 */ /* 0x000e640000002000 */
[----:B-1----:R-:W-:-:S07]  /*8750*/  FMUL.FTZ R18, R15, R0 ;  /* 0x000000000f127220 */ /* 0x002fce0000410000 */
.L_x_3942:
[----:B------:R-:W-:Y:S05]  /*8760*/  BSYNC.RECONVERGENT B2 ;  /* 0x0000000000027941 */ /* 0x000fea0003800200 */
.L_x_3936:
[----:B------:R-:W-:Y:S05]  /*8770*/  BRA `(.L_x_3943) ;  /* 0x0000000000087947 */ /* 0x000fea0003800000 */
.L_x_3932:
[----:B------:R-:W-:Y:S01]  /*8780*/  FMUL.FTZ R18, R14, 16777216 ;  /* 0x4b8000000e127820 */ /* 0x000fe20000410000 */
[----:B------:R-:W-:-:S07]  /*8790*/  FMUL.FTZ R19, R19, 16777216 ;  /* 0x4b80000013137820 */ /* 0x000fce0000410000 */
.L_x_3943:
[----:B------:R-:W-:Y:S05]  /*87a0*/  BSYNC.RELIABLE B1 ;  /* 0x0000000000017941 */ /* 0x000fea0003800100 */
.L_x_3931:
        /* <DEDUP_REMOVED lines=21> */
.L_x_3946:
[----:B------:R-:W-:Y:S05]  /*8900*/  BSYNC.RECONVERGENT B4 ;  /* 0x0000000000047941 */ /* 0x000fea0003800200 */
.L_x_3945:
        /* <DEDUP_REMOVED lines=29> */
.L_x_3944:
        /* <DEDUP_REMOVED lines=18> */
.L_x_3948:
[----:B------:R-:W-:Y:S05]  /*8c00*/  BSYNC.RECONVERGENT B4 ;  /* 0x0000000000047941 */ /* 0x000fea0003800200 */
.L_x_3947:
        /* <DEDUP_REMOVED lines=28> */
.L_x_3935:
[----:B------:R-:W-:Y:S05]  /*8dd0*/  BSYNC.RECONVERGENT B3 ;  /* 0x0000000000037941 */ /* 0x000fea0003800200 */
.L_x_3930:
[----:B------:R-:W-:-:S13]  /*8de0*/  ISETP.GE.AND P0, PT, R2, RZ, PT ;  /* 0x000000ff0200720c */ /* 0x000fda0003f06270 */
[----:B------:R-:W-:Y:S01]  /*8df0*/  @P0 FADD.FTZ R16, -R16, -RZ ;  /* 0x800000ff10100221 */ /* 0x000fe20000010100 */
[----:B------:R-:W-:Y:S06]  /*8e00*/  BRA `(.L_x_3914) ;  /* 0x0000000800f87947 */ /* 0x000fec0003800000 */
.L_x_3918:
[----:B------:R-:W-:Y:S01]  /*8e10*/  FADD.FTZ R15, -R20, 6.1232342629258392722e-17 ;  /* 0x248d3132140f7421 */ /* 0x000fe20000010100 */
[----:B------:R-:W-:-:S03]  /*8e20*/  FADD.FTZ R16, -R2, -RZ ;  /* 0x800000ff02107221 */ /* 0x000fc60000010100 */
[----:B------:R-:W-:Y:S01]  /*8e30*/  FADD.FTZ R15, R15, 1.5707963705062866211 ;  /* 0x3fc90fdb0f0f7421 */ /* 0x000fe20000010000 */
[----:B------:R-:W-:Y:S06]  /*8e40*/  BRA `(.L_x_3914) ;  /* 0x0000000800e87947 */ /* 0x000fec0003800000 */
.L_x_3917:
[----:B------:R-:W-:Y:S02]  /*8e50*/  HFMA2 R15, -RZ, RZ, 0, 0 ;  /* 0x00000000ff0f7431 */ /* 0x000fe400000001ff */
[----:B------:R-:W-:Y:S01]  /*8e60*/  FADD.FTZ R16, -R2, -RZ ;  /* 0x800000ff02107221 */ /* 0x000fe20000010100 */
[----:B------:R-:W-:Y:S06]  /*8e70*/  BRA `(.L_x_3914) ;  /* 0x0000000800dc7947 */ /* 0x000fec0003800000 */
.L_x_3916:
        /* <DEDUP_REMOVED lines=27> */
.L_x_3953:
[----:B------:R-:W-:Y:S05]  /*9030*/  BSYNC.RECONVERGENT B4 ;  /* 0x0000000000047941 */ /* 0x000fea0003800200 */
.L_x_3952:
        /* <DEDUP_REMOVED lines=29> */
.L_x_3951:
[CC--:B---3--:R-:W-:Y:S01]  /*9210*/  VIMNMX R14, PT, PT, R12.reuse, R19.reuse, !PT ;  /* 0x000000130c0e7248 */ /* 0x0c8fe20007fe0100 */
        /* <DEDUP_REMOVED lines=28> */
.L_x_3956:
[----:B------:R-:W-:Y:S05]  /*93e0*/  BSYNC.RECONVERGENT B4 ;  /* 0x0000000000047941 */ /* 0x000fea0003800200 */
.L_x_3955:
        /* <DEDUP_REMOVED lines=29> */
.L_x_3950:
[----:B------:R-:W-:Y:S01]  /*95c0*/  FMUL.FTZ R12, R20, 0.36787945032119750977 ;  /* 0x3ebc5ab2140c7820 */ /* 0x000fe20000410000 */
[----:B---3--:R-:W-:Y:S01]  /*95d0*/  FMUL.FTZ R14, R2, 0.36787945032119750977 ;  /* 0x3ebc5ab2020e7820 */ /* 0x008fe20000410000 */
        /* <DEDUP_REMOVED lines=32> */
.L_x_3958:
[----:B------:R-:W-:Y:S05]  /*97e0*/  BSYNC.RECONVERGENT B4 ;  /* 0x0000000000047941 */ /* 0x000fea0003800200 */
.L_x_3957:
        /* <DEDUP_REMOVED lines=27> */
.L_x_3954:
[----:B------:R-:W-:Y:S05]  /*99a0*/  BSYNC.RECONVERGENT B3 ;  /* 0x0000000000037941 */ /* 0x000fea0003800200 */
.L_x_3949:
[----:B------:R-:W-:Y:S01]  /*99b0*/  ISETP.GE.AND P0, PT, R2, RZ, PT ;  /* 0x000000ff0200720c */ /* 0x000fe20003f06270 */
[----:B------:R-:W-:Y:S01]  /*99c0*/  FADD.FTZ R16, R18, 0.69314718246459960938 ;  /* 0x3f31721812107421 */ /* 0x000fe20000010000 */
[----:B------:R-:W-:-:S11]  /*99d0*/  FADD.FTZ R15, |R0|, -RZ ;  /* 0x800000ff000f7221 */ /* 0x000fd60000010200 */
[----:B------:R-:W-:-:S07]  /*99e0*/  @P0 FADD.FTZ R16, -R16, -RZ ;  /* 0x800000ff10100221 */ /* 0x000fce0000010100 */
.L_x_3914:
[----:B------:R-:W-:Y:S05]  /*99f0*/  BSYNC.RECONVERGENT B0 ;  /* 0x0000000000007941 */ /* 0x000fea0003800200 */
.L_x_3913:
[----:B------:R-:W-:Y:S05]  /*9a00*/  WARPSYNC.ALL ;  /* 0x0000000000007948 */ /* 0x000fea0003800000 */
[----:B------:R-:W-:Y:S01]  /*9a10*/  ISETP.GE.AND P0, PT, R10, R11, PT ;  /* 0x0000000b0a00720c */ /* 0x000fe20003f06270 */
[----:B------:R-:W-:Y:S04]  /*9a20*/  BSSY.RECONVERGENT B0, `(.L_x_3959) ;  /* 0x000001a000007945 */ /* 0x000fe80003800200 */
[----:B------:R-:W-:Y:S08]  /*9a30*/  BSSY.RELIABLE B1, `(.L_x_3960) ;  /* 0x0000011000017945 */ /* 0x000ff00003800100 */
[----:B------:R-:W-:Y:S05]  /*9a40*/  @P0 BRA `(.L_x_3961) ;  /* 0x00000000003c0947 */ /* 0x000fea0003800000 */
[----:B------:R-:W1:Y:S01]  /*9a50*/  LDC.64 R18, c[0x0][0x388] ;  /* 0x0000e200ff127b82 */ /* 0x000e620000000a00 */
[----:B------:R-:W-:Y:S02]  /*9a60*/  LEA R17, R13, R10, 0x9 ;  /* 0x0000000a0d117211 */ /* 0x000fe400078e48ff */
[----:B------:R-:W-:Y:S02]  /*9a70*/  F2FP.F16.F32.PACK_AB R9, R8, R9 ;  /* 0x000000090809723e */ /* 0x000fe400000000ff */
[----:B------:R-:W-:-:S04]  /*9a80*/  MOV R10, R7 ;  /* 0x00000007000a7202 */ /* 0x000fc80000000f00 */
[----:B------:R-:W-:-:S13]  /*9a90*/  ISETP.GE.AND P0, PT, R10, R11, PT ;  /* 0x0000000b0a00720c */ /* 0x000fda0003f06270 */
[----:B------:R-:W-:Y:S05]  /*9aa0*/  @P0 BREAK.RELIABLE B1 ;  /* 0x0000000000010942 */ /* 0x000fea0003800100 */
[----:B-1----:R-:W-:-:S05]  /*9ab0*/  IMAD.WIDE.U32 R18, R17, 0x4, R18 ;  /* 0x0000000411127825 */ /* 0x002fca00078e0012 */
[----:B------:R1:W-:Y:S01]  /*9ac0*/  STG.E desc[UR4][R18.64], R9 ;  /* 0x0000000912007986 */ /* 0x0003e2000c101904 */
[----:B------:R-:W-:Y:S05]  /*9ad0*/  @P0 BRA `(.L_x_3962) ;  /* 0x0000000000380947 */ /* 0x000fea0003800000 */
[----:B-1----:R-:W1:Y:S01]  /*9ae0*/  LDC.64 R8, c[0x0][0x388] ;  /* 0x0000e200ff087b82 */ /* 0x002e620000000a00 */
[----:B------:R-:W-:Y:S02]  /*9af0*/  LEA R7, R13, R10, 0x9 ;  /* 0x0000000a0d077211 */ /* 0x000fe400078e48ff */
[----:B------:R-:W-:Y:S02]  /*9b00*/  F2FP.F16.F32.PACK_AB R5, R5, R6 ;  /* 0x000000060505723e */ /* 0x000fe400000000ff */
[----:B------:R-:W-:Y:S01]  /*9b10*/  IADD3 R10, PT, PT, R10, 0x80, RZ ;  /* 0x000000800a0a7810 */ /* 0x000fe20007ffe0ff */
[----:B-1----:R-:W-:-:S05]  /*9b20*/  IMAD.WIDE.U32 R8, R7, 0x4, R8 ;  /* 0x0000000407087825 */ /* 0x002fca00078e0008 */
[----:B------:R1:W-:Y:S02]  /*9b30*/  STG.E desc[UR4][R8.64], R5 ;  /* 0x0000000508007986 */ /* 0x0003e4000c101904 */
.L_x_3961:
[----:B------:R-:W-:Y:S05]  /*9b40*/  BSYNC.RELIABLE B1 ;  /* 0x0000000000017941 */ /* 0x000fea0003800100 */
.L_x_3960:
[----:B------:R-:W-:-:S13]  /*9b50*/  ISETP.GE.AND P0, PT, R10, R11, PT ;  /* 0x0000000b0a00720c */ /* 0x000fda0003f06270 */
[----:B------:R-:W2:Y:S01]  /*9b60*/  @!P0 LDC.64 R6, c[0x0][0x388] ;  /* 0x0000e200ff068b82 */ /* 0x000ea20000000a00 */
[----:B-1----:R-:W-:Y:S02]  /*9b70*/  @!P0 LEA R5, R13, R10, 0x9 ;  /* 0x0000000a0d058211 */ /* 0x002fe400078e48ff */
[----:B------:R-:W-:Y:S02]  /*9b80*/  @!P0 F2FP.F16.F32.PACK_AB R3, R3, R4 ;  /* 0x000000040303823e */ /* 0x000fe400000000ff */
[----:B------:R-:W-:Y:S01]  /*9b90*/  @!P0 IADD3 R10, PT, PT, R10, 0x80, RZ ;  /* 0x000000800a0a8810 */ /* 0x000fe20007ffe0ff */
[----:B--2---:R-:W-:-:S05]  /*9ba0*/  @!P0 IMAD.WIDE.U32 R6, R5, 0x4, R6 ;  /* 0x0000000405068825 */ /* 0x004fca00078e0006 */
[----:B------:R2:W-:Y:S02]  /*9bb0*/  @!P0 STG.E desc[UR4][R6.64], R3 ;  /* 0x0000000306008986 */ /* 0x0005e4000c101904 */
.L_x_3962:
[----:B------:R-:W-:Y:S05]  /*9bc0*/  BSYNC.RECONVERGENT B0 ;  /* 0x0000000000007941 */ /* 0x000fea0003800200 */
.L_x_3959:
[----:B------:R-:W-:Y:S05]  /*9bd0*/  WARPSYNC.ALL ;  /* 0x0000000000007948 */ /* 0x000fea0003800000 */
[----:B------:R-:W-:-:S13]  /*9be0*/  ISETP.GE.AND P0, PT, R10, R11, PT ;  /* 0x0000000b0a00720c */ /* 0x000fda0003f06270 */
[----:B------:R-:W-:Y:S05]  /*9bf0*/  @P0 EXIT ;  /* 0x000000000000094d */ /* 0x000fea0003800000 */
[----:B--2---:R-:W2:Y:S01]  /*9c00*/  LDC.64 R2, c[0x0][0x388] ;  /* 0x0000e200ff027b82 */ /* 0x004ea20000000a00 */
[----:B------:R-:W-:Y:S02]  /*9c10*/  LEA R13, R13, R10, 0x9 ;  /* 0x0000000a0d0d7211 */ /* 0x000fe400078e48ff */
[----:B------:R-:W-:-:S03]  /*9c20*/  F2FP.F16.F32.PACK_AB R15, R16, R15 ;  /* 0x0000000f100f723e */ /* 0x000fc600000000ff */
[----:B--2---:R-:W-:-:S05]  /*9c30*/  IMAD.WIDE.U32 R2, R13, 0x4, R2 ;  /* 0x000000040d027825 */ /* 0x004fca00078e0002 */
[----:B------:R-:W-:Y:S01]  /*9c40*/  STG.E desc[UR4][R2.64], R15 ;  /* 0x0000000f02007986 */ /* 0x000fe2000c101904 */
[----:B------:R-:W-:Y:S05]  /*9c50*/  EXIT ;  /* 0x000000000000794d */ /* 0x000fea0003800000 */
        .weak           $__internal_3_$__cuda_sm3x_div_rn_ftz_f32_slowpath
        .type           $__internal_3_$__cuda_sm3x_div_rn_ftz_f32_slowpath,@function
        .size           $__internal_3_$__cuda_sm3x_div_rn_ftz_f32_slowpath,(.L_x_17224 - $__internal_3_$__cuda_sm3x_div_rn_ftz_f32_slowpath)
$__internal_3_$__cuda_sm3x_div_rn_ftz_f32_slowpath:
        /* <DEDUP_REMOVED lines=32> */
.L_x_3965:
[----:B------:R-:W-:Y:S05]  /*9e60*/  BSYNC.RELIABLE B2 ;  /* 0x0000000000027941 */ /* 0x000fea0003800100 */
.L_x_3964:
        /* <DEDUP_REMOVED lines=27> */
.L_x_3971:
[----:B------:R-:W-:-:S07]  /*a020*/  LEA R0, R17, R0, 0x17 ;  /* 0x0000000011007211 */ /* 0x000fce00078eb8ff */
.L_x_3972:
[----:B------:R-:W-:Y:S05]  /*a030*/  BSYNC.RECONVERGENT B2 ;  /* 0x0000000000027941 */ /* 0x000fea0003800200 */
.L_x_3970:
[----:B------:R-:W-:Y:S05]  /*a040*/  BRA `(.L_x_3973) ;  /* 0x0000000000207947 */ /* 0x000fea0003800000 */
.L_x_3969:
[----:B------:R-:W-:-:S04]  /*a050*/  LOP3.LUT R0, R23, 0x80000000, R0, 0x48, !PT ;  /* 0x8000000017007812 */ /* 0x000fc800078e4800 */
[----:B------:R-:W-:Y:S01]  /*a060*/  LOP3.LUT R0, R0, 0x7f800000, RZ, 0xfc, !PT ;  /* 0x7f80000000007812 */ /* 0x000fe200078efcff */
[----:B------:R-:W-:Y:S06]  /*a070*/  BRA `(.L_x_3973) ;  /* 0x0000000000147947 */ /* 0x000fec0003800000 */
.L_x_3968:
[----:B------:R-:W-:Y:S01]  /*a080*/  LOP3.LUT R0, R23, 0x80000000, R0, 0x48, !PT ;  /* 0x8000000017007812 */ /* 0x000fe200078e4800 */
[----:B------:R-:W-:Y:S06]  /*a090*/  BRA `(.L_x_3973) ;  /* 0x00000000000c7947 */ /* 0x000fec0003800000 */
.L_x_3967:
[----:B------:R-:W0:Y:S01]  /*a0a0*/  MUFU.RSQ R0, -QNAN ;  /* 0xffc0000000007908 */ /* 0x000e220000001400 */
[----:B------:R-:W-:Y:S05]  /*a0b0*/  BRA `(.L_x_3973) ;  /* 0x0000000000047947 */ /* 0x000fea0003800000 */
.L_x_3966:
[----:B------:R-:W-:-:S07]  /*a0c0*/  FADD.FTZ R0, R0, R23 ;  /* 0x0000001700007221 */ /* 0x000fce0000010000 */
.L_x_3973:
[----:B------:R-:W-:Y:S05]  /*a0d0*/  BSYNC.RECONVERGENT B1 ;  /* 0x0000000000017941 */ /* 0x000fea0003800200 */
.L_x_3963:
[----:B------:R-:W-:Y:S01]  /*a0e0*/  HFMA2 R15, -RZ, RZ, 0, 0 ;  /* 0x00000000ff0f7431 */ /* 0x000fe200000001ff */
[----:B------:R-:W-:-:S04]  /*a0f0*/  MOV R14, R12 ;  /* 0x0000000c000e7202 */ /* 0x000fc80000000f00 */
[----:B0-----:R-:W-:Y:S05]  /*a100*/  RET.REL.NODEC R14 `(_ZN2at6native27unrolled_elementwise_kernelIZZZNS0_16acos_kernel_cudaERNS_18TensorIteratorBaseEENKUlvE_clEvENKUlvE1_clEvEUlN3c107complexINS6_4HalfEEEE_St5arrayIPcLm2EELi4E23TrivialOffsetCalculatorILi1EjESF_NS0_6memory15LoadWithoutCastENSG_16StoreWithoutCastEEEviT_T0_T2_T3_T4_T5_) ;  /* 0xffffff5c0ebc7950 */ /* 0x001fea0003c3ffff */
.L_x_3974:
        /* <DEDUP_REMOVED lines=15> */
.L_x_17224:


//--------------------- .text._ZN2at6native29vectorized_elementwise_kernelILi2EZZZNS0_16acos_kernel_cudaERNS_18TensorIteratorBaseEENKUlvE_clEvENKUlvE1_clEvEUlN3c107complexINS6_4HalfEEEE_St5arrayIPcLm2EEEEviT0_T1_ --------------------------
	.section	.text._ZN2at6native29vectorized_elementwise_kernelILi2EZZZNS0_16acos_kernel_cudaERNS_18TensorIteratorBaseEENKUlvE_clEvENKUlvE1_clEvEUlN3c107complexINS6_4HalfEEEE_St5arrayIPcLm2EEEEviT0_T1_,"ax",@progbits
	.align	128
        .global         _ZN2at6native29vectorized_elementwise_kernelILi2EZZZNS0_16acos_kernel_cudaERNS_18TensorIteratorBaseEENKUlvE_clEvENKUlvE1_clEvEUlN3c107complexINS6_4HalfEEEE_St5arrayIPcLm2EEEEviT0_T1_
        .type           _ZN2at6native29vectorized_elementwise_kernelILi2EZZZNS0_16acos_kernel_cudaERNS_18TensorIteratorBaseEENKUlvE_clEvENKUlvE1_clEvEUlN3c107complexINS6_4HalfEEEE_St5arrayIPcLm2EEEEviT0_T1_,@function
        .size           _ZN2at6native29vectorized_elementwise_kernelILi2EZZZNS0_16acos_kernel_cudaERNS_18TensorIteratorBaseEENKUlvE_clEvENKUlvE1_clEvEUlN3c107complexINS6_4HalfEEEE_St5arrayIPcLm2EEEEviT0_T1_,(.L_x_17225 - _ZN2at6native29vectorized_elementwise_kernelILi2EZZZNS0_16acos_kernel_cudaERNS_18TensorIteratorBaseEENKUlvE_clEvENKUlvE1_clEvEUlN3c107complexINS6_4HalfEEEE_St5arrayIPcLm2EEEEviT0_T1_)
        .other          _ZN2at6native29vectorized_elementwise_kernelILi2EZZZNS0_16acos_kernel_cudaERNS_18TensorIteratorBaseEENKUlvE_clEvENKUlvE1_clEvEUlN3c107complexINS6_4HalfEEEE_St5arrayIPcLm2EEEEviT0_T1_,@"STO_CUDA_ENTRY STV_DEFAULT"
_ZN2at6native29vectorized_elementwise_kernelILi2EZZZNS0_16acos_kernel_cudaERNS_18TensorIteratorBaseEENKUlvE_clEvENKUlvE1_clEvEUlN3c107complexINS6_4HalfEEEE_St5arrayIPcLm2EEEEviT0_T1_:
.text._ZN2at6native29vectorized_elementwise_kernelILi2EZZZNS0_16acos_kernel_cudaERNS_18TensorIteratorBaseEENKUlvE_clEvENKUlvE1_clEvEUlN3c107complexINS6_4HalfEEEE_St5arrayIPcLm2EEEEviT0_T1_:
        /* <DEDUP_REMOVED lines=8> */
[----:B------:R-:W0:Y:S02]  /*0080*/  S2R R3, SR_TID.X ;  /* 0x0000000000037919 */ /* 0x000e240000002100 */
[----:B0-----:R-:W-:Y:S02]  /*0090*/  ISETP.GE.U32.AND P6, PT, R3, R28, PT ;  /* 0x0000001c0300720c */ /* 0x001fe40003fc6070 */
[----:B------:R-:W-:-:S11]  /*00a0*/  MOV R29, R3 ;  /* 0x00000003001d7202 */ /* 0x000fd60000000f00 */
[----:B------:R-:W0:Y:S01]  /*00b0*/  @!P6 LDC.64 R4, c[0x0][0x390] ;  /* 0x0000e400ff04eb82 */ /* 0x000e220000000a00 */
[----:B------:R-:W-:-:S05]  /*00c0*/  @!P6 IADD3 R7, PT, PT, R2, R29, RZ ;  /* 0x0000001d0207e210 */ /* 0x000fca0007ffe0ff */
[----:B0-----:R-:W-:-:S06]  /*00d0*/  @!P6 IMAD.WIDE.U32 R4, R7, 0x4, R4 ;  /* 0x000000040704e825 */ /* 0x001fcc00078e0004 */
[----:B------:R-:W2:Y:S01]  /*00e0*/  @!P6 LDG.E R4, desc[UR4][R4.64] ;  /* 0x000000040404e981 */ /* 0x000ea2000c1e1900 */
[----:B------:R-:W-:Y:S02]  /*00f0*/  @!P6 IADD3 R3, PT, PT, R29, 0x80, RZ ;  /* 0x000000801d03e810 */ /* 0x000fe40007ffe0ff */
[----:B------:R-:W-:Y:S02]  /*0100*/  PRMT R11, RZ, 0x7610, R11 ;  /* 0x00007610ff0b7816 */ /* 0x000fe4000000000b */
[----:B------:R-:W-:Y:S02]  /*0110*/  ISETP.GE.U32.AND P0, PT, R3, R28, PT ;  /* 0x0000001c0300720c */ /* 0x000fe40003f06070 */
[----:B------:R-:W-:-:S11]  /*0120*/  PRMT R10, RZ, 0x7610, R10 ;  /* 0x00007610ff0a7816 */ /* 0x000fd6000000000a */
        /* <DEDUP_REMOVED lines=9> */
[----:B------:R-:W3:Y:S07]  /*01c0*/  @!P0 LDG.E R0, desc[UR4][R22.64] ;  /* 0x0000000416008981 */ /* 0x000eee000c1e1900 */
[----:B------:R-:W-:Y:S01]  /*01d0*/  @!P2 IADD3 R27, PT, PT, R2, R3, RZ ;  /* 0x00000003021ba210 */ /* 0x000fe20007ffe0ff */
[----:B------:R-:W0:Y:S01]  /*01e0*/  @!P2 LDC.64 R14, c[0x0][0x390] ;  /* 0x0000e400ff0eab82 */ /* 0x000e220000000a00 */
[----:B------:R-:W-:-:S04]  /*01f0*/  @!P2 IADD3 R3, PT, PT, R3, 0x80, RZ ;  /* 0x000000800303a810 */ /* 0x000fc80007ffe0ff */
[----:B------:R-:W-:-:S13]  /*0200*/  ISETP.GE.U32.AND P3, PT, R3, R28, PT ;  /* 0x0000001c0300720c */ /* 0x000fda0003f66070 */
[----:B------:R-:W-:Y:S01]  /*0210*/  @!P3 IADD3 R31, PT, PT, R2, R3, RZ ;  /* 0x00000003021fb210 */ /* 0x000fe20007ffe0ff */
[----:B------:R-:W4:Y:S01]  /*0220*/  @!P3 LDC.64 R6, c[0x0][0x390] ;  /* 0x0000e400ff06bb82 */ /* 0x000f220000000a00 */
[----:B------:R-:W-:-:S04]  /*0230*/  @!P3 IADD3 R3, PT, PT, R3, 0x80, RZ ;  /* 0x000000800303b810 */ /* 0x000fc80007ffe0ff */
[----:B------:R-:W-:-:S13]  /*0240*/  ISETP.GE.U32.AND P4, PT, R3, R28, PT ;  /* 0x0000001c0300720c */ /* 0x000fda0003f86070 */
[----:B------:R-:W-:Y:S01]  /*0250*/  @!P4 IADD3 R21, PT, PT, R2, R3, RZ ;  /* 0x000000030215c210 */ /* 0x000fe20007ffe0ff */
[----:B------:R-:W5:Y:S01]  /*0260*/  @!P4 LDC.64 R8, c[0x0][0x390] ;  /* 0x0000e400ff08cb82 */ /* 0x000f620000000a00 */
[----:B------:R-:W-:-:S04]  /*0270*/  @!P4 IADD3 R3, PT, PT, R3, 0x80, RZ ;  /* 0x000000800303c810 */ /* 0x000fc80007ffe0ff */
[----:B------:R-:W-:-:S13]  /*0280*/  ISETP.GE.U32.AND P5, PT, R3, R28, PT ;  /* 0x0000001c0300720c */ /* 0x000fda0003fa6070 */
[----:B------:R-:W-:Y:S02]  /*0290*/  @!P5 IADD3 R19, PT, PT, R2, R3, RZ ;  /* 0x000000030213d210 */ /* 0x000fe40007ffe0ff */
[----:B------:R-:W-:Y:S01]  /*02a0*/  @!P5 IADD3 R3, PT, PT, R3, 0x80, RZ ;  /* 0x000000800303d810 */ /* 0x000fe20007ffe0ff */
[----:B-1----:R-:W-:-:S04]  /*02b0*/  @!P1 IMAD.WIDE.U32 R16, R25, 0x4, R16 ;  /* 0x0000000419109825 */ /* 0x002fc800078e0010 */
[----:B0-----:R-:W-:Y:S02]  /*02c0*/  @!P2 IMAD.WIDE.U32 R24, R27, 0x4, R14 ;  /* 0x000000041b18a825 */ /* 0x001fe400078e000e */
[----:B------:R0:W3:Y:S04]  /*02d0*/  @!P1 LDG.E R14, desc[UR4][R16.64] ;  /* 0x00000004100e9981 */ /* 0x0000e8000c1e1900 */
[----:B------:R-:W3:Y:S01]  /*02e0*/  @!P2 LDG.E R15, desc[UR4][R24.64] ;  /* 0x00000004180fa981 */ /* 0x000ee2000c1e1900 */
[----:B----4-:R-:W-:-:S04]  /*02f0*/  @!P3 IMAD.WIDE.U32 R6, R31, 0x4, R6 ;  /* 0x000000041f06b825 */ /* 0x010fc800078e0006 */
[----:B-----5:R-:W-:Y:S02]  /*0300*/  @!P4 IMAD.WIDE.U32 R8, R21, 0x4, R8 ;  /* 0x000000041508c825 */ /* 0x020fe400078e0008 */
[----:B------:R-:W4:Y:S04]  /*0310*/  @!P3 LDG.E R6, desc[UR4][R6.64] ;  /* 0x000000040606b981 */ /* 0x000f28000c1e1900 */
[----:B------:R-:W5:Y:S01]  /*0320*/  @!P4 LDG.E R8, desc[UR4][R8.64] ;  /* 0x000000040808c981 */ /* 0x000f62000c1e1900 */
[C---:B--2---:R-:W-:Y:S02]  /*0330*/  @!P6 PRMT R11, R4.reuse, 0x7610, R11 ;  /* 0x00007610040be816 */ /* 0x044fe4000000000b */
[----:B------:R-:W-:Y:S02]  /*0340*/  @!P6 PRMT R10, R4, 0x7632, R10 ;  /* 0x00007632040ae816 */ /* 0x000fe4000000000a */
[----:B------:R-:W-:Y:S01]  /*0350*/  ISETP.GE.U32.AND P6, PT, R3, R28, PT ;  /* 0x0000001c0300720c */ /* 0x000fe20003fc6070 */
[----:B------:R-:W1:-:S12]  /*0360*/  @!P5 LDC.64 R4, c[0x0][0x390] ;  /* 0x0000e400ff04db82 */ /* 0x000e580000000a00 */
[----:B------:R-:W2:Y:S01]  /*0370*/  @!P6 LDC.64 R12, c[0x0][0x390] ;  /* 0x0000e400ff0ceb82 */ /* 0x000ea20000000a00 */
[----:B------:R-:W-:Y:S01]  /*0380*/  @!P6 IADD3 R3, PT, PT, R2, R3, RZ ;  /* 0x000000030203e210 */ /* 0x000fe20007ffe0ff */
[----:B-1----:R-:W-:-:S06]  /*0390*/  @!P5 IMAD.WIDE.U32 R4, R19, 0x4, R4 ;  /* 0x000000041304d825 */ /* 0x002fcc00078e0004 */
[----:B------:R-:W5:Y:S01]  /*03a0*/  @!P5 LDG.E R4, desc[UR4][R4.64] ;  /* 0x000000040404d981 */ /* 0x000f62000c1e1900 */
[----:B--2---:R-:W-:-:S06]  /*03b0*/  @!P6 IMAD.WIDE.U32 R12, R3, 0x4, R12 ;  /* 0x00000004030ce825 */ /* 0x004fcc00078e000c */
[----:B------:R-:W2:Y:S01]  /*03c0*/  @!P6 LDG.E R12, desc[UR4][R12.64] ;  /* 0x000000040c0ce981 */ /* 0x000ea2000c1e1900 */
[----:B------:R-:W-:-:S04]  /*03d0*/  PRMT R19, RZ, 0x5410, RZ ;  /* 0x00005410ff137816 */ /* 0x000fc800000000ff */
[----:B---3--:R-:W-:Y:S02]  /*03e0*/  @!P0 PRMT R19, R19, 0x5410, R0 ;  /* 0x0000541013138816 */ /* 0x008fe40000000000 */
[----:B------:R-:W-:Y:S02]  /*03f0*/  PRMT R18, RZ, 0x5410, RZ ;  /* 0x00005410ff127816 */ /* 0x000fe400000000ff */
[----:B0-----:R-:W-:Y:S02]  /*0400*/  PRMT R17, RZ, 0x5410, RZ ;  /* 0x00005410ff117816 */ /* 0x001fe400000000ff */
[----:B------:R-:W-:Y:S02]  /*0410*/  @!P0 PRMT R19, R0, 0x7632, R19 ;  /* 0x0000763200138816 */ /* 0x000fe40000000013 */
[----:B------:R-:W-:Y:S02]  /*0420*/  ISETP.GE.U32.AND P0, PT, R29, R28, PT ;  /* 0x0000001c1d00720c */ /* 0x000fe40003f06070 */
[----:B------:R-:W-:Y:S01]  /*0430*/  PRMT R16, RZ, 0x5410, RZ ;  /* 0x00005410ff107816 */ /* 0x000fe200000000ff */
[----:B------:R-:W-:Y:S01]  /*0440*/  BSSY.RECONVERGENT B2, `(.L_x_3976) ;  /* 0x000025d000027945 */ /* 0x000fe20003800200 */
[----:B------:R-:W-:-:S02]  /*0450*/  PRMT R30, RZ, 0x7610, R30 ;  /* 0x00007610ff1e7816 */ /* 0x000fc4000000001e */
[----:B------:R-:W-:Y:S02]  /*0460*/  PRMT R33, RZ, 0x7610, R33 ;  /* 0x00007610ff217816 */ /* 0x000fe40000000021 */
[----:B------:R-:W-:Y:S02]  /*0470*/  @!P1 PRMT R18, R18, 0x5410, R14 ;  /* 0x0000541012129816 */ /* 0x000fe4000000000e */
[----:B------:R-:W-:Y:S02]  /*0480*/  @!P2 PRMT R17, R17, 0x5410, R15 ;  /* 0x000054101111a816 */ /* 0x000fe4000000000f */
[----:B------:R-:W-:Y:S02]  /*0490*/  @!P1 PRMT R18, R14, 0x7632, R18 ;  /* 0x000076320e129816 */ /* 0x000fe40000000012 */
[----:B------:R-:W-:Y:S02]  /*04a0*/  @!P2 PRMT R17, R15, 0x7632, R17 ;  /* 0x000076320f11a816 */ /* 0x000fe40000000011 */
[----:B------:R-:W-:-:S02]  /*04b0*/  PRMT R15, RZ, 0x5410, RZ ;  /* 0x00005410ff0f7816 */ /* 0x000fc400000000ff */
[----:B------:R-:W-:Y:S02]  /*04c0*/  PRMT R14, RZ, 0x5410, RZ ;  /* 0x00005410ff0e7816 */ /* 0x000fe400000000ff */
[----:B----4-:R-:W-:Y:S02]  /*04d0*/  @!P3 PRMT R16, R16, 0x5410, R6 ;  /* 0x000054101010b816 */ /* 0x010fe40000000006 */
[----:B-----5:R-:W-:Y:S02]  /*04e0*/  @!P4 PRMT R15, R15, 0x5410, R8 ;  /* 0x000054100f0fc816 */ /* 0x020fe40000000008 */
[----:B------:R-:W-:Y:S02]  /*04f0*/  @!P3 PRMT R16, R6, 0x7632, R16 ;  /* 0x000076320610b816 */ /* 0x000fe40000000010 */
[----:B------:R-:W-:Y:S02]  /*0500*/  @!P4 PRMT R15, R8, 0x7632, R15 ;  /* 0x00007632080fc816 */ /* 0x000fe4000000000f */
[----:B------:R-:W-:-:S04]  /*0510*/  @!P5 PRMT R14, R14, 0x5410, R4 ;  /* 0x000054100e0ed816 */ /* 0x000fc80000000004 */
[----:B------:R-:W-:Y:S02]  /*0520*/  @!P5 PRMT R14, R4, 0x7632, R14 ;  /* 0x00007632040ed816 */ /* 0x000fe4000000000e */
[C---:B--2---:R-:W-:Y:S02]  /*0530*/  @!P6 PRMT R30, R12.reuse, 0x7610, R30 ;  /* 0x000076100c1ee816 */ /* 0x044fe4000000001e */
        /* <DEDUP_REMOVED lines=25> */
.L_x_3978:
        /* <DEDUP_REMOVED lines=11> */
[----:B------:R-:W-:Y:S01]  /*0780*/  HFMA2 R7, -RZ, RZ, 1.875, 0 ;  /* 0x3f800000ff077431 */ /* 0x000fe200000001ff */
        /* <DEDUP_REMOVED lines=29> */
[----:B------:R-:W-:Y:S05]  /*0960*/  CALL.REL.NOINC `($__internal_4_$__cuda_sm3x_div_rn_ftz_f32_slowpath) ;  /* 0x0000025800447944 */ /* 0x000fea0003c00000 */
.L_x_3983:
[----:B------:R-:W-:Y:S05]  /*0970*/  BSYNC.RECONVERGENT B4 ;  /* 0x0000000000047941 */ /* 0x000fea0003800200 */
.L_x_3982:
[----:B------:R-:W-:Y:S01]  /*0980*/  MOV R4, 0x3b33710b ;  /* 0x3b33710b00047802 */ /* 0x000fe20000000f00 */
        /* <DEDUP_REMOVED lines=27> */
.L_x_3981:
        /* <DEDUP_REMOVED lines=30> */
[----:B------:R-:W-:Y:S05]  /*0d20*/  CALL.REL.NOINC `($__internal_4_$__cuda_sm3x_div_rn_ftz_f32_slowpath) ;  /* 0x0000025400547944 */ /* 0x000fea0003c00000 */
.L_x_3987:
[----:B------:R-:W-:Y:S05]  /*0d30*/  BSYNC.RECONVERGENT B4 ;  /* 0x0000000000047941 */ /* 0x000fea0003800200 */
.L_x_3986:
        /* <DEDUP_REMOVED lines=28> */
.L_x_3985:
        /* <DEDUP_REMOVED lines=15> */
[----:B------:R-:W-:Y:S05]  /*0ff0*/  CALL.REL.NOINC `($__internal_4_$__cuda_sm3x_div_rn_ftz_f32_slowpath) ;  /* 0x0000025000a07944 */ /* 0x000fea0003c00000 */
.L_x_3989:
[----:B------:R-:W-:Y:S05]  /*1000*/  BSYNC.RECONVERGENT B4 ;  /* 0x0000000000047941 */ /* 0x000fea0003800200 */
.L_x_3988:
        /* <DEDUP_REMOVED lines=27> */
.L_x_3984:
[----:B------:R-:W-:Y:S05]  /*11c0*/  BSYNC.RECONVERGENT B3 ;  /* 0x0000000000037941 */ /* 0x000fea0003800200 */
.L_x_3980:
[----:B------:R-:W-:Y:S01]  /*11d0*/  ISETP.GE.AND P0, PT, R10, RZ, PT ;  /* 0x000000ff0a00720c */ /* 0x000fe20003f06270 */
[----:B------:R-:W-:Y:S01]  /*11e0*/  FADD.FTZ R26, R26, 0.69314718246459960938 ;  /* 0x3f3172181a1a7421 */ /* 0x000fe20000010000 */
[----:B------:R-:W-:-:S11]  /*11f0*/  FADD.FTZ R27, |R0|, -RZ ;  /* 0x800000ff001b7221 */ /* 0x000fd60000010200 */
[----:B------:R-:W-:Y:S01]  /*1200*/  @P0 FADD.FTZ R26, -R26, -RZ ;  /* 0x800000ff1a1a0221 */ /* 0x000fe20000010100 */
[----:B------:R-:W-:Y:S06]  /*1210*/  BRA `(.L_x_3977) ;  /* 0x0000001400fc7947 */ /* 0x000fec0003800000 */
.L_x_3979:
        /* <DEDUP_REMOVED lines=22> */
[----:B------:R-:W-:Y:S02]  /*1380*/  VIMNMX R8, PT, PT, R12, R9, PT ;  /* 0x000000090c087248 */ /* 0x000fe40003fe0100 */
[----:B------:R-:W-:Y:S02]  /*1390*/  LOP3.LUT R9, R5, 0xfe000000, RZ, 0xc0, !PT ;  /* 0xfe00000005097812 */ /* 0x000fe400078ec0ff */
[----:B------:R-:W-:-:S02]  /*13a0*/  LOP3.LUT R21, R7, 0x7e800000, RZ, 0x3c, !PT ;  /* 0x7e80000007157812 */ /* 0x000fc400078e3cff */
[----:B------:R-:W-:Y:S02]  /*13b0*/  VIMNMX R12, PT, PT, R12, R23, PT ;  /* 0x000000170c0c7248 */ /* 0x000fe40003fe0100 */
[----:B------:R-:W-:Y:S01]  /*13c0*/  LOP3.LUT R22, R9, 0x7e800000, RZ, 0x3c, !PT ;  /* 0x7e80000009167812 */ /* 0x000fe200078e3cff */
[-C--:B------:R-:W-:Y:S01]  /*13d0*/  FMUL.FTZ R20, R8, R21.reuse ;  /* 0x0000001508147220 */ /* 0x080fe20000410000 */
[----:B------:R-:W-:Y:S01]  /*13e0*/  FMUL.FTZ R21, R6, R21 ;  /* 0x0000001506157220 */ /* 0x000fe20000410000 */
[----:B------:R-:W-:Y:S02]  /*13f0*/  FSETP.NEU.FTZ.AND P0, PT, R8, RZ, PT ;  /* 0x000000ff0800720b */ /* 0x000fe40003f1d000 */
[----:B------:R-:W-:Y:S01]  /*1400*/  FMUL.FTZ R23, R12, R22 ;  /* 0x000000160c177220 */ /* 0x000fe20000410000 */
        /* <DEDUP_REMOVED lines=45> */
.L_x_3995:
[----:B------:R-:W-:Y:S05]  /*16e0*/  BSYNC.RECONVERGENT B1 ;  /* 0x0000000000017941 */ /* 0x000fea0003800200 */
.L_x_3994:
        /* <DEDUP_REMOVED lines=8> */
.L_x_3997:
[----:B------:R-:W-:Y:S05]  /*1770*/  BSYNC.RECONVERGENT B1 ;  /* 0x0000000000017941 */ /* 0x000fea0003800200 */
.L_x_3996:
[----:B------:R-:W-:Y:S01]  /*1780*/  FADD.FTZ R22, R22, R9 ;  /* 0x0000000916167221 */ /* 0x000fe20000010000 */
[----:B------:R-:W-:-:S03]  /*1790*/  MOV R24, 0x3d39bf78 ;  /* 0x3d39bf7800187802 */ /* 0x000fc60000000f00 */
[----:B------:R-:W-:-:S04]  /*17a0*/  FMUL.FTZ R20, R22, R5 ;  /* 0x0000000516147220 */ /* 0x000fc80000410000 */
[----:B------:R-:W2:Y:S02]  /*17b0*/  MUFU.SQRT R5, R20 ;  /* 0x0000001400057308 */ /* 0x000ea40000002000 */
[----:B--2---:R-:W-:Y:S01]  /*17c0*/  FADD.FTZ R5, R22, R5 ;  /* 0x0000000516057221 */ /* 0x004fe20000010000 */
[----:B------:R-:W-:-:S03]  /*17d0*/  HFMA2 R22, -RZ, RZ, 1.875, 0 ;  /* 0x3f800000ff167431 */ /* 0x000fc600000001ff */
        /* <DEDUP_REMOVED lines=28> */
.L_x_3993:
        /* <DEDUP_REMOVED lines=40> */
.L_x_3991:
[----:B------:R-:W-:-:S06]  /*1c20*/  FFMA.FTZ R5, R8, R8, -1 ;  /* 0xbf80000008057423 */ /* 0x000fcc0000010008 */
[----:B------:R-:W0:Y:S02]  /*1c30*/  MUFU.SQRT R5, R5 ;  /* 0x0000000500057308 */ /* 0x000e240000002000 */
[----:B0-----:R-:W-:-:S06]  /*1c40*/  FADD.FTZ R9, R8, R5 ;  /* 0x0000000508097221 */ /* 0x001fcc0000010000 */
[----:B------:R-:W0:Y:S02]  /*1c50*/  MUFU.LG2 R9, R9 ;  /* 0x0000000900097308 */ /* 0x000e240000000c00 */
[----:B0-----:R-:W-:-:S07]  /*1c60*/  FMUL.FTZ R26, R9, 0.69314718246459960938 ;  /* 0x3f317218091a7820 */ /* 0x001fce0000410000 */
.L_x_3992:
[----:B------:R-:W-:Y:S05]  /*1c70*/  BSYNC.RECONVERGENT B0 ;  /* 0x0000000000007941 */ /* 0x000fea0003800200 */
.L_x_3990:
        /* <DEDUP_REMOVED lines=27> */
[----:B------:R-:W-:-:S11]  /*1e30*/  FSETP.GEU.FTZ.AND P0, PT, R3, RZ, PT ;  /* 0x000000ff0300720b */ /* 0x000fd60003f1e000 */
[----:B------:R-:W-:Y:S01]  /*1e40*/  @P1 FADD.FTZ R9, R4, R7 ;  /* 0x0000000704091221 */ /* 0x000fe20000010000 */
[C---:B------:R-:W-:Y:S01]  /*1e50*/  @P1 FMUL.FTZ R5, R10.reuse, R10 ;  /* 0x0000000a0a051220 */ /* 0x040fe20000410000 */
[----:B------:R-:W-:Y:S01]  /*1e60*/  @!P0 FADD.FTZ R4, -R3, R6 ;  /* 0x0000000603048221 */ /* 0x000fe20000010100 */
[----:B------:R-:W-:Y:S01]  /*1e70*/  @!P1 FMUL.FTZ R0, |R10|, 0.5 ;  /* 0x3f0000000a009820 */ /* 0x000fe20000410200 */
[----:B------:R-:W0:Y:S01]  /*1e80*/  @P1 MUFU.RCP R12, R9 ;  /* 0x00000009000c1308 */ /* 0x000e220000001000 */
[----:B------:R-:W-:Y:S01]  /*1e90*/  FADD.FTZ R7, R13, R8 ;  /* 0x000000080d077221 */ /* 0x000fe20000010000 */
[----:B0-----:R-:W-:Y:S01]  /*1ea0*/  @P1 FMUL.FTZ.D2 R0, R5, R12 ;  /* 0x0000000c05001220 */ /* 0x001fe20000310000 */
[----:B------:R-:W-:Y:S01]  /*1eb0*/  @!P0 FMUL.FTZ R5, R4, 0.5 ;  /* 0x3f00000004058820 */ /* 0x000fe20000410000 */
[----:B------:R-:W-:Y:S06]  /*1ec0*/  @!P0 BRA `(.L_x_4005) ;  /* 0x0000000000188947 */ /* 0x000fec0003800000 */
[----:B------:R-:W-:-:S13]  /*1ed0*/  FSETP.NEU.FTZ.AND P0, PT, R3, RZ, PT ;  /* 0x000000ff0300720b */ /* 0x000fda0003f1d000 */
[----:B------:R-:W-:Y:S01]  /*1ee0*/  @P0 FADD.FTZ R3, R3, R6 ;  /* 0x0000000603030221 */ /* 0x000fe20000010000 */
[C---:B------:R-:W-:Y:S01]  /*1ef0*/  @P0 FMUL.FTZ R4, R10.reuse, R10 ;  /* 0x0000000a0a040220 */ /* 0x040fe20000410000 */
[----:B------:R-:W-:-:S04]  /*1f00*/  @!P0 FMUL.FTZ R5, |R10|, 0.5 ;  /* 0x3f0000000a058820 */ /* 0x000fc80000410200 */
[----:B------:R-:W0:Y:S02]  /*1f10*/  @P0 MUFU.RCP R3, R3 ;  /* 0x0000000300030308 */ /* 0x000e240000001000 */
[----:B0-----:R-:W-:-:S07]  /*1f20*/  @P0 FMUL.FTZ.D2 R5, R4, R3 ;  /* 0x0000000304050220 */ /* 0x001fce0000310000 */
.L_x_4005:
[----:B------:R-:W-:Y:S05]  /*1f30*/  BSYNC.RECONVERGENT B4 ;  /* 0x0000000000047941 */ /* 0x000fea0003800200 */
.L_x_4004:
[----:B------:R-:W-:-:S04]  /*1f40*/  FADD.FTZ R0, R5, R0 ;  /* 0x0000000005007221 */ /* 0x000fc80000010000 */
[----:B------:R-:W-:-:S04]  /*1f50*/  FMUL.FTZ R0, R0, R7 ;  /* 0x0000000700007220 */ /* 0x000fc80000410000 */
[----:B------:R0:W2:Y:S01]  /*1f60*/  MUFU.SQRT R12, R0 ;  /* 0x00000000000c7308 */ /* 0x0000a20000002000 */
[----:B------:R-:W-:Y:S05]  /*1f70*/  BRA `(.L_x_4002) ;  /* 0x00000000002c7947 */ /* 0x000fea0003800000 */
.L_x_4003:
        /* <DEDUP_REMOVED lines=11> */
.L_x_4002:
[----:B------:R-:W-:Y:S05]  /*2030*/  BSYNC.RECONVERGENT B1 ;  /* 0x0000000000017941 */ /* 0x000fea0003800200 */
.L_x_4000:
[----:B------:R-:W-:Y:S05]  /*2040*/  BSYNC.RELIABLE B0 ;  /* 0x0000000000007941 */ /* 0x000fea0003800100 */
.L_x_3999:
[----:B------:R-:W-:-:S13]  /*2050*/  ISETP.GE.AND P0, PT, R11, RZ, PT ;  /* 0x000000ff0b00720c */ /* 0x000fda0003f06270 */
[----:B------:R-:W-:Y:S05]  /*2060*/  @!P0 BRA `(.L_x_4006) ;  /* 0x0000000000b88947 */ /* 0x000fea0003800000 */
[----:B------:R-:W-:Y:S01]  /*2070*/  FADD.FTZ R9, |R13|, -RZ ;  /* 0x800000ff0d097221 */ /* 0x000fe20000010200 */
[C---:B0-2-4-:R-:W-:Y:S01]  /*2080*/  FADD.FTZ R0, |R12|.reuse, -RZ ;  /* 0x800000ff0c007221 */ /* 0x055fe20000010200 */
        /* <DEDUP_REMOVED lines=14> */
[----:B-1-3--:R-:W-:Y:S05]  /*2170*/  CALL.REL.NOINC `($__internal_4_$__cuda_sm3x_div_rn_ftz_f32_slowpath) ;  /* 0x0000024000407944 */ /* 0x00afea0003c00000 */
.L_x_4008:
[----:B------:R-:W-:Y:S05]  /*2180*/  BSYNC.RECONVERGENT B4 ;  /* 0x0000000000047941 */ /* 0x000fea0003800200 */
.L_x_4007:
        /* <DEDUP_REMOVED lines=28> */
.L_x_4006:
        /* <DEDUP_REMOVED lines=18> */
.L_x_4011:
[----:B------:R-:W-:Y:S05]  /*2470*/  BSYNC.RECONVERGENT B4 ;  /* 0x0000000000047941 */ /* 0x000fea0003800200 */
.L_x_4010:
        /* <DEDUP_REMOVED lines=28> */
.L_x_4001:
[----:B------:R-:W-:-:S13]  /*2640*/  ISETP.GE.AND P0, PT, R11, RZ, PT ;  /* 0x000000ff0b00720c */ /* 0x000fda0003f06270 */
[----:B------:R-:W-:Y:S05]  /*2650*/  @!P0 BRA `(.L_x_4012) ;  /* 0x0000000000708947 */ /* 0x000fea0003800000 */
[----:B0-----:R-:W-:Y:S01]  /*2660*/  MOV R0, 0x3f000000 ;  /* 0x3f00000000007802 */ /* 0x001fe20000000f00 */
        /* <DEDUP_REMOVED lines=27> */
.L_x_4012:
[----:B------:R-:W-:Y:S02]  /*2820*/  HFMA2 R3, -RZ, RZ, 1.75, 0 ;  /* 0x3f000000ff037431 */ /* 0x000fe400000001ff */
[----:B0-----:R-:W-:-:S04]  /*2830*/  FADD.FTZ R0, -R5, -RZ ;  /* 0x800000ff05007221 */ /* 0x001fc80000010100 */
        /* <DEDUP_REMOVED lines=26> */
.L_x_4009:
[----:B------:R-:W-:Y:S05]  /*29e0*/  BSYNC.RECONVERGENT B3 ;  /* 0x0000000000037941 */ /* 0x000fea0003800200 */
.L_x_3998:
[----:B------:R-:W-:-:S13]  /*29f0*/  ISETP.GE.AND P0, PT, R10, RZ, PT ;  /* 0x000000ff0a00720c */ /* 0x000fda0003f06270 */
[----:B-1----:R-:W-:-:S07]  /*2a00*/  @P0 FADD.FTZ R26, -R26, -RZ ;  /* 0x800000ff1a1a0221 */ /* 0x002fce0000010100 */
.L_x_3977:
[----:B------:R-:W-:Y:S05]  /*2a10*/  BSYNC.RECONVERGENT B2 ;  /* 0x0000000000027941 */ /* 0x000fea0003800200 */
.L_x_3976:
[----:B------:R-:W-:Y:S05]  /*2a20*/  WARPSYNC.ALL ;  /* 0x0000000000007948 */ /* 0x000fea0003800000 */
[----:B------:R-:W-:Y:S01]  /*2a30*/  IADD3 R25, PT, PT, R29, 0x80, RZ ;  /* 0x000000801d197810 */ /* 0x000fe20007ffe0ff */
[----:B------:R-:W-:Y:S03]  /*2a40*/  BSSY.RECONVERGENT B2, `(.L_x_4013) ;  /* 0x0000257000027945 */ /* 0x000fe60003800200 */
[----:B------:R-:W-:-:S13]  /*2a50*/  ISETP.GE.U32.AND P0, PT, R25, R28, PT ;  /* 0x0000001c1900720c */ /* 0x000fda0003f06070 */
        /* <DEDUP_REMOVED lines=24> */
.L_x_4015:
        /* <DEDUP_REMOVED lines=26> */
[-C--:B------:R-:W-:Y:S01]  /*2d80*/  FMUL.FTZ R22, R12, R21.reuse ;  /* 0x000000150c167220 */ /* 0x080fe20000410000 */
        /* <DEDUP_REMOVED lines=42> */
.L_x_4024:
[----:B------:R-:W-:-:S04]  /*3030*/  FADD.FTZ R5, -R4, R7 ;  /* 0x0000000704057221 */ /* 0x000fc80000010100 */
[----:B------:R-:W-:-:S07]  /*3040*/  FMUL.FTZ R5, R5, 0.5 ;  /* 0x3f00000005057820 */ /* 0x000fce0000410000 */
.L_x_4025:
[----:B------:R-:W-:Y:S05]  /*3050*/  BSYNC.RECONVERGENT B1 ;  /* 0x0000000000017941 */ /* 0x000fea0003800200 */
.L_x_4023:
        /* <DEDUP_REMOVED lines=11> */
.L_x_4027:
[----:B------:R-:W-:-:S04]  /*3110*/  FADD.FTZ R20, R6, -R9 ;  /* 0x8000000906147221 */ /* 0x000fc80000010000 */
[----:B------:R-:W-:-:S07]  /*3120*/  FMUL.FTZ R20, R20, 0.5 ;  /* 0x3f00000014147820 */ /* 0x000fce0000410000 */
.L_x_4028:
[----:B------:R-:W-:Y:S05]  /*3130*/  BSYNC.RECONVERGENT B1 ;  /* 0x0000000000017941 */ /* 0x000fea0003800200 */
.L_x_4026:
        /* <DEDUP_REMOVED lines=35> */
.L_x_4022:
        /* <DEDUP_REMOVED lines=35> */
.L_x_4029:
[----:B------:R-:W-:-:S04]  /*35a0*/  FADD.FTZ R5, -R13, 1 ;  /* 0x3f8000000d057421 */ /* 0x000fc80000010100 */
[----:B------:R-:W-:-:S06]  /*35b0*/  FMUL.FTZ R5, R4, R5 ;  /* 0x0000000504057220 */ /* 0x000fcc0000410000 */
[----:B------:R-:W0:Y:S08]  /*35c0*/  MUFU.SQRT R5, R5 ;  /* 0x0000000500057308 */ /* 0x000e300000002000 */
[----:B0-----:R-:W0:Y:S02]  /*35d0*/  MUFU.RCP R23, R5 ;  /* 0x0000000500177308 */ /* 0x001e240000001000 */
[----:B0-----:R-:W-:Y:S01]  /*35e0*/  FMUL.FTZ R23, |R10|, R23 ;  /* 0x000000170a177220 */ /* 0x001fe20000410200 */
[----:B------:R-:W-:Y:S06]  /*35f0*/  BRA `(.L_x_4020) ;  /* 0x0000000000047947 */ /* 0x000fec0003800000 */
.L_x_4021:
[----:B------:R0:W1:Y:S02]  /*3600*/  MUFU.SQRT R23, R0 ;  /* 0x0000000000177308 */ /* 0x0000640000002000 */
.L_x_4020:
[----:B------:R-:W-:Y:S05]  /*3610*/  BSYNC.RECONVERGENT B0 ;  /* 0x0000000000007941 */ /* 0x000fea0003800200 */
.L_x_4019:
        /* <DEDUP_REMOVED lines=40> */
.L_x_4034:
        /* <DEDUP_REMOVED lines=28> */
.L_x_4033:
        /* <DEDUP_REMOVED lines=23> */
.L_x_4040:
[----:B------:R-:W-:-:S04]  /*3bd0*/  FADD.FTZ R3, -R3, R6 ;  /* 0x0000000603037221 */ /* 0x000fc80000010100 */
[----:B------:R-:W-:-:S07]  /*3be0*/  FMUL.FTZ R5, R3, 0.5 ;  /* 0x3f00000003057820 */ /* 0x000fce0000410000 */
.L_x_4041:
[----:B------:R-:W-:Y:S05]  /*3bf0*/  BSYNC.RECONVERGENT B4 ;  /* 0x0000000000047941 */ /* 0x000fea0003800200 */
.L_x_4039:
[----:B------:R-:W-:Y:S01]  /*3c00*/  FADD.FTZ R0, R5, R0 ;  /* 0x0000000005007221 */ /* 0x000fe20000010000 */
[----:B------:R-:W-:-:S04]  /*3c10*/  FADD.FTZ R3, R13, R12 ;  /* 0x0000000c0d037221 */ /* 0x000fc80000010000 */
[----:B------:R-:W-:-:S04]  /*3c20*/  FMUL.FTZ R0, R0, R3 ;  /* 0x0000000300007220 */ /* 0x000fc80000410000 */
[----:B------:R0:W2:Y:S01]  /*3c30*/  MUFU.SQRT R12, R0 ;  /* 0x00000000000c7308 */ /* 0x0000a20000002000 */
[----:B------:R-:W-:Y:S05]  /*3c40*/  BRA `(.L_x_4042) ;  /* 0x0000000000487947 */ /* 0x000fea0003800000 */
.L_x_4038:
        /* <DEDUP_REMOVED lines=12> */
.L_x_4037:
[----:B------:R-:W-:Y:S01]  /*3d10*/  FADD.FTZ R3, R12, 1 ;  /* 0x3f8000000c037421 */ /* 0x000fe20000010000 */
[----:B0-----:R-:W-:Y:S01]  /*3d20*/  MUFU.SQRT R0, R0 ;  /* 0x0000000000007308 */ /* 0x001fe20000002000 */
[----:B------:R-:W-:Y:S02]  /*3d30*/  HFMA2 R13, -RZ, RZ, 1.875, 0 ;  /* 0x3f800000ff0d7431 */ /* 0x000fe400000001ff */
[----:B------:R-:W-:-:S06]  /*3d40*/  FMUL.FTZ R3, R3, 0.5 ;  /* 0x3f00000003037820 */ /* 0x000fcc0000410000 */
[----:B------:R-:W0:Y:S02]  /*3d50*/  MUFU.SQRT R3, R3 ;  /* 0x0000000300037308 */ /* 0x000e240000002000 */
[----:B0-----:R-:W-:-:S07]  /*3d60*/  FMUL.FTZ R12, R0, R3 ;  /* 0x00000003000c7220 */ /* 0x001fce0000410000 */
.L_x_4042:
[----:B------:R-:W-:Y:S05]  /*3d70*/  BSYNC.RECONVERGENT B1 ;  /* 0x0000000000017941 */ /* 0x000fea0003800200 */
.L_x_4036:
[----:B------:R-:W-:Y:S05]  /*3d80*/  BRA `(.L_x_4043) ;  /* 0x0000000000087947 */ /* 0x000fea0003800000 */
.L_x_4032:
[----:B------:R-:W-:Y:S01]  /*3d90*/  FMUL.FTZ R12, R12, 16777216 ;  /* 0x4b8000000c0c7820 */ /* 0x000fe20000410000 */
[----:B------:R-:W-:-:S07]  /*3da0*/  FMUL.FTZ R13, R13, 16777216 ;  /* 0x4b8000000d0d7820 */ /* 0x000fce0000410000 */
.L_x_4043:
[----:B------:R-:W-:Y:S05]  /*3db0*/  BSYNC.RELIABLE B0 ;  /* 0x0000000000007941 */ /* 0x000fea0003800100 */
.L_x_4031:
        /* <DEDUP_REMOVED lines=19> */
[----:B-1----:R-:W-:Y:S05]  /*3ef0*/  CALL.REL.NOINC `($__internal_4_$__cuda_sm3x_div_rn_ftz_f32_slowpath) ;  /* 0x0000022000e07944 */ /* 0x002fea0003c00000 */
.L_x_4046:
[----:B------:R-:W-:Y:S05]  /*3f00*/  BSYNC.RECONVERGENT B4 ;  /* 0x0000000000047941 */ /* 0x000fea0003800200 */
.L_x_4045:
        /* <DEDUP_REMOVED lines=29> */
.L_x_4044:
[----:B------:R-:W-:Y:S01]  /*40e0*/  FADD.FTZ R9, |R13|, -RZ ;  /* 0x800000ff0d097221 */ /* 0x000fe20000010200 */
[C---:B--2---:R-:W-:Y:S01]  /*40f0*/  FADD.FTZ R4, |R12|.reuse, -RZ ;  /* 0x800000ff0c047221 */ /* 0x044fe20000010200 */
        /* <DEDUP_REMOVED lines=15> */
.L_x_4048:
[----:B------:R-:W-:Y:S05]  /*41f0*/  BSYNC.RECONVERGENT B4 ;  /* 0x0000000000047941 */ /* 0x000fea0003800200 */
.L_x_4047:
        /* <DEDUP_REMOVED lines=28> */
.L_x_4035:
[----:B------:R-:W-:Y:S05]  /*43c0*/  BSYNC.RECONVERGENT B3 ;  /* 0x0000000000037941 */ /* 0x000fea0003800200 */
.L_x_4030:
[----:B------:R-:W-:-:S13]  /*43d0*/  ISETP.GE.AND P0, PT, R10, RZ, PT ;  /* 0x000000ff0a00720c */ /* 0x000fda0003f06270 */
[----:B-1----:R-:W-:Y:S01]  /*43e0*/  @P0 FADD.FTZ R23, -R23, -RZ ;  /* 0x800000ff17170221 */ /* 0x002fe20000010100 */
[----:B------:R-:W-:Y:S06]  /*43f0*/  BRA `(.L_x_4014) ;  /* 0x0000000800ec7947 */ /* 0x000fec0003800000 */
.L_x_4018:
[----:B------:R-:W-:Y:S01]  /*4400*/  FADD.FTZ R11, -R11, 6.1232342629258392722e-17 ;  /* 0x248d31320b0b7421 */ /* 0x000fe20000010100 */
[----:B------:R-:W-:-:S03]  /*4410*/  FADD.FTZ R23, -R10, -RZ ;  /* 0x800000ff0a177221 */ /* 0x000fc60000010100 */
[----:B------:R-:W-:Y:S01]  /*4420*/  FADD.FTZ R24, R11, 1.5707963705062866211 ;  /* 0x3fc90fdb0b187421 */ /* 0x000fe20000010000 */
[----:B------:R-:W-:Y:S06]  /*4430*/  BRA `(.L_x_4014) ;  /* 0x0000000800dc7947 */ /* 0x000fec0003800000 */
.L_x_4017:
[----:B------:R-:W-:Y:S02]  /*4440*/  HFMA2 R24, -RZ, RZ, 0, 0 ;  /* 0x00000000ff187431 */ /* 0x000fe400000001ff */
[----:B------:R-:W-:Y:S01]  /*4450*/  FADD.FTZ R23, -R10, -RZ ;  /* 0x800000ff0a177221 */ /* 0x000fe20000010100 */
[----:B------:R-:W-:Y:S06]  /*4460*/  BRA `(.L_x_4014) ;  /* 0x0000000800d07947 */ /* 0x000fec0003800000 */
.L_x_4016:
        /* <DEDUP_REMOVED lines=25> */
[----:B---3--:R-:W-:Y:S05]  /*4600*/  CALL.REL.NOINC `($__internal_4_$__cuda_sm3x_div_rn_ftz_f32_slowpath) ;  /* 0x0000021c001c7944 */ /* 0x008fea0003c00000 */
.L_x_4053:
[----:B------:R-:W-:Y:S05]  /*4610*/  BSYNC.RECONVERGENT B4 ;  /* 0x0000000000047941 */ /* 0x000fea0003800200 */
.L_x_4052:
        /* <DEDUP_REMOVED lines=29> */
.L_x_4051:
[CC--:B------:R-:W-:Y:S01]  /*47f0*/  VIMNMX R3, PT, PT, R0.reuse, R13.reuse, !PT ;  /* 0x0000000d00037248 */ /* 0x0c0fe20007fe0100 */
[----:B---3--:R-:W-:Y:S01]  /*4800*/  MUFU.RCP R7, R12 ;  /* 0x0000000c00077308 */ /* 0x008fe20000001000 */
        /* <DEDUP_REMOVED lines=26> */
.L_x_4056:
[----:B------:R-:W-:Y:S05]  /*49b0*/  BSYNC.RECONVERGENT B4 ;  /* 0x0000000000047941 */ /* 0x000fea0003800200 */
.L_x_4055:
        /* <DEDUP_REMOVED lines=22> */
[----:B------:R-:W-:Y:S01]  /*4b20*/  @!P3 FSEL R3, R0, 0.78539818525314331055, !P0 ;  /* 0x3f490fdb0003b808 */ /* 0x000fe20004000000 */
[----:B------:R-:W-:Y:S01]  /*4b30*/  FADD.FTZ R0, |R10|, R13 ;  /* 0x0000000d0a007221 */ /* 0x000fe20000010200 */
[----:B------:R-:W-:-:S04]  /*4b40*/  @!P1 FSEL R3, RZ, 3.1415927410125732422, P0 ;  /* 0x40490fdbff039808 */ /* 0x000fc80000000000 */
[----:B------:R-:W-:Y:S02]  /*4b50*/  FSETP.NAN.FTZ.AND P0, PT, |R0|, |R0|, PT ;  /* 0x400000000000720b */ /* 0x000fe40003f18200 */
[----:B------:R-:W-:-:S04]  /*4b60*/  LOP3.LUT R3, R3, 0x80000000, R10, 0xb8, !PT ;  /* 0x8000000003037812 */ /* 0x000fc800078eb80a */
[----:B------:R-:W-:Y:S01]  /*4b70*/  FSEL R0, R0, R3, P0 ;  /* 0x0000000300007208 */ /* 0x000fe20000000000 */
[----:B------:R-:W-:Y:S06]  /*4b80*/  BRA `(.L_x_4054) ;  /* 0x0000000000f47947 */ /* 0x000fec0003800000 */
.L_x_4050:
        /* <DEDUP_REMOVED lines=32> */
[----:B---3--:R-:W-:Y:S05]  /*4d90*/  CALL.REL.NOINC `($__internal_4_$__cuda_sm3x_div_rn_ftz_f32_slowpath) ;  /* 0x0000021400387944 */ /* 0x008fea0003c00000 */
.L_x_4058:
[----:B------:R-:W-:Y:S05]  /*4da0*/  BSYNC.RECONVERGENT B4 ;  /* 0x0000000000047941 */ /* 0x000fea0003800200 */
.L_x_4057:
[----:B------:R-:W-:Y:S01]  /*4db0*/  MOV R4, 0x3b33710b ;  /* 0x3b33710b00047802 */ /* 0x000fe20000000f00 */
        /* <DEDUP_REMOVED lines=25> */
[----:B------:R-:W-:-:S07]  /*4f50*/  FSEL R0, R0, R3, P0 ;  /* 0x0000000300007208 */ /* 0x000fce0000000000 */
.L_x_4054:
[----:B------:R-:W-:Y:S05]  /*4f60*/  BSYNC.RECONVERGENT B3 ;  /* 0x0000000000037941 */ /* 0x000fea0003800200 */
.L_x_4049:
[----:B------:R-:W-:Y:S01]  /*4f70*/  ISETP.GE.AND P0, PT, R10, RZ, PT ;  /* 0x000000ff0a00720c */ /* 0x000fe20003f06270 */
[----:B------:R-:W-:Y:S01]  /*4f80*/  FADD.FTZ R23, R23, 0.69314718246459960938 ;  /* 0x3f31721817177421 */ /* 0x000fe20000010000 */
[----:B------:R-:W-:-:S11]  /*4f90*/  FADD.FTZ R24, |R0|, -RZ ;  /* 0x800000ff00187221 */ /* 0x000fd60000010200 */
[----:B------:R-:W-:-:S07]  /*4fa0*/  @P0 FADD.FTZ R23, -R23, -RZ ;  /* 0x800000ff17170221 */ /* 0x000fce0000010100 */
.L_x_4014:
[----:B------:R-:W-:Y:S05]  /*4fb0*/  BSYNC.RECONVERGENT B2 ;  /* 0x0000000000027941 */ /* 0x000fea0003800200 */
.L_x_4013:
        /* <DEDUP_REMOVED lines=28> */
.L_x_4061:
        /* <DEDUP_REMOVED lines=69> */
.L_x_4070:
[----:B------:R-:W-:-:S04]  /*55d0*/  FADD.FTZ R5, -R4, R7 ;  /* 0x0000000704057221 */ /* 0x000fc80000010100 */
[----:B------:R-:W-:-:S07]  /*55e0*/  FMUL.FTZ R5, R5, 0.5 ;  /* 0x3f00000005057820 */ /* 0x000fce0000410000 */
.L_x_4071:
[----:B------:R-:W-:Y:S05]  /*55f0*/  BSYNC.RECONVERGENT B1 ;  /* 0x0000000000017941 */ /* 0x000fea0003800200 */
.L_x_4069:
        /* <DEDUP_REMOVED lines=11> */
.L_x_4073:
[----:B------:R-:W-:-:S04]  /*56b0*/  FADD.FTZ R18, R6, -R9 ;  /* 0x8000000906127221 */ /* 0x000fc80000010000 */
[----:B------:R-:W-:-:S07]  /*56c0*/  FMUL.FTZ R18, R18, 0.5 ;  /* 0x3f00000012127820 */ /* 0x000fce0000410000 */
.L_x_4074:
[----:B------:R-:W-:Y:S05]  /*56d0*/  BSYNC.RECONVERGENT B1 ;  /* 0x0000000000017941 */ /* 0x000fea0003800200 */
.L_x_4072:
        /* <DEDUP_REMOVED lines=35> */
.L_x_4068:
        /* <DEDUP_REMOVED lines=35> */
.L_x_4075:
[----:B------:R-:W-:-:S04]  /*5b40*/  FADD.FTZ R5, -R13, 1 ;  /* 0x3f8000000d057421 */ /* 0x000fc80000010100 */
[----:B------:R-:W-:-:S06]  /*5b50*/  FMUL.FTZ R5, R4, R5 ;  /* 0x0000000504057220 */ /* 0x000fcc0000410000 */
[----:B------:R-:W0:Y:S08]  /*5b60*/  MUFU.SQRT R5, R5 ;  /* 0x0000000500057308 */ /* 0x000e300000002000 */
[----:B0-----:R-:W0:Y:S02]  /*5b70*/  MUFU.RCP R21, R5 ;  /* 0x0000000500157308 */ /* 0x001e240000001000 */
[----:B0-----:R-:W-:Y:S01]  /*5b80*/  FMUL.FTZ R21, |R10|, R21 ;  /* 0x000000150a157220 */ /* 0x001fe20000410200 */
[----:B------:R-:W-:Y:S06]  /*5b90*/  BRA `(.L_x_4066) ;  /* 0x0000000000047947 */ /* 0x000fec0003800000 */
.L_x_4067:
[----:B------:R0:W1:Y:S02]  /*5ba0*/  MUFU.SQRT R21, R0 ;  /* 0x0000000000157308 */ /* 0x0000640000002000 */
.L_x_4066:
[----:B------:R-:W-:Y:S05]  /*5bb0*/  BSYNC.RECONVERGENT B0 ;  /* 0x0000000000007941 */ /* 0x000fea0003800200 */
.L_x_4065:
        /* <DEDUP_REMOVED lines=40> */
.L_x_4080:
        /* <DEDUP_REMOVED lines=28> */
.L_x_4079:
        /* <DEDUP_REMOVED lines=23> */
.L_x_4086:
[----:B------:R-:W-:-:S04]  /*6170*/  FADD.FTZ R3, -R3, R6 ;  /* 0x0000000603037221 */ /* 0x000fc80000010100 */
[----:B------:R-:W-:-:S07]  /*6180*/  FMUL.FTZ R5, R3, 0.5 ;  /* 0x3f00000003057820 */ /* 0x000fce0000410000 */
.L_x_4087:
[----:B------:R-:W-:Y:S05]  /*6190*/  BSYNC.RECONVERGENT B4 ;  /* 0x0000000000047941 */ /* 0x000fea0003800200 */
.L_x_4085:
[----:B------:R-:W-:Y:S01]  /*61a0*/  FADD.FTZ R0, R5, R0 ;  /* 0x0000000005007221 */ /* 0x000fe20000010000 */
[----:B------:R-:W-:-:S04]  /*61b0*/  FADD.FTZ R3, R13, R12 ;  /* 0x0000000c0d037221 */ /* 0x000fc80000010000 */
[----:B------:R-:W-:-:S04]  /*61c0*/  FMUL.FTZ R0, R0, R3 ;  /* 0x0000000300007220 */ /* 0x000fc80000410000 */
[----:B------:R0:W2:Y:S01]  /*61d0*/  MUFU.SQRT R12, R0 ;  /* 0x00000000000c7308 */ /* 0x0000a20000002000 */
[----:B------:R-:W-:Y:S05]  /*61e0*/  BRA `(.L_x_4088) ;  /* 0x0000000000487947 */ /* 0x000fea0003800000 */
.L_x_4084:
        /* <DEDUP_REMOVED lines=12> */
.L_x_4083:
[----:B------:R-:W-:Y:S01]  /*62b0*/  FADD.FTZ R3, R12, 1 ;  /* 0x3f8000000c037421 */ /* 0x000fe20000010000 */
[----:B0-----:R-:W-:Y:S01]  /*62c0*/  MUFU.SQRT R0, R0 ;  /* 0x0000000000007308 */ /* 0x001fe20000002000 */
[----:B------:R-:W-:Y:S02]  /*62d0*/  HFMA2 R13, -RZ, RZ, 1.875, 0 ;  /* 0x3f800000ff0d7431 */ /* 0x000fe400000001ff */
[----:B------:R-:W-:-:S06]  /*62e0*/  FMUL.FTZ R3, R3, 0.5 ;  /* 0x3f00000003037820 */ /* 0x000fcc0000410000 */
[----:B------:R-:W0:Y:S02]  /*62f0*/  MUFU.SQRT R3, R3 ;  /* 0x0000000300037308 */ /* 0x000e240000002000 */
[----:B0-----:R-:W-:-:S07]  /*6300*/  FMUL.FTZ R12, R0, R3 ;  /* 0x00000003000c7220 */ /* 0x001fce0000410000 */
.L_x_4088:
[----:B------:R-:W-:Y:S05]  /*6310*/  BSYNC.RECONVERGENT B1 ;  /* 0x0000000000017941 */ /* 0x000fea0003800200 */
.L_x_4082:
[----:B------:R-:W-:Y:S05]  /*6320*/  BRA `(.L_x_4089) ;  /* 0x0000000000087947 */ /* 0x000fea0003800000 */
.L_x_4078:
[----:B------:R-:W-:Y:S01]  /*6330*/  FMUL.FTZ R12, R12, 16777216 ;  /* 0x4b8000000c0c7820 */ /* 0x000fe20000410000 */
[----:B------:R-:W-:-:S07]  /*6340*/  FMUL.FTZ R13, R13, 16777216 ;  /* 0x4b8000000d0d7820 */ /* 0x000fce0000410000 */
.L_x_4089:
[----:B------:R-:W-:Y:S05]  /*6350*/  BSYNC.RELIABLE B0 ;  /* 0x0000000000007941 */ /* 0x000fea0003800100 */
.L_x_4077:
        /* <DEDUP_REMOVED lines=20> */
.L_x_4092:
[----:B------:R-:W-:Y:S05]  /*64a0*/  BSYNC.RECONVERGENT B4 ;  /* 0x0000000000047941 */ /* 0x000fea0003800200 */
.L_x_4091:
        /* <DEDUP_REMOVED lines=29> */
.L_x_4090:
        /* <DEDUP_REMOVED lines=17> */
.L_x_4094:
[----:B------:R-:W-:Y:S05]  /*6790*/  BSYNC.RECONVERGENT B4 ;  /* 0x0000000000047941 */ /* 0x000fea0003800200 */
.L_x_4093:
        /* <DEDUP_REMOVED lines=28> */
.L_x_4081:
[----:B------:R-:W-:Y:S05]  /*6960*/  BSYNC.RECONVERGENT B3 ;  /* 0x0000000000037941 */ /* 0x000fea0003800200 */
.L_x_4076:
[----:B------:R-:W-:-:S13]  /*6970*/  ISETP.GE.AND P0, PT, R10, RZ, PT ;  /* 0x000000ff0a00720c */ /* 0x000fda0003f06270 */
[----:B-1----:R-:W-:Y:S01]  /*6980*/  @P0 FADD.FTZ R21, -R21, -RZ ;  /* 0x800000ff15150221 */ /* 0x002fe20000010100 */
[----:B------:R-:W-:Y:S06]  /*6990*/  BRA `(.L_x_4060) ;  /* 0x0000000800ec7947 */ /* 0x000fec0003800000 */
.L_x_4064:
[----:B------:R-:W-:Y:S01]  /*69a0*/  FADD.FTZ R11, -R11, 6.1232342629258392722e-17 ;  /* 0x248d31320b0b7421 */ /* 0x000fe20000010100 */
[----:B------:R-:W-:-:S03]  /*69b0*/  FADD.FTZ R21, -R10, -RZ ;  /* 0x800000ff0a157221 */ /* 0x000fc60000010100 */
[----:B------:R-:W-:Y:S01]  /*69c0*/  FADD.FTZ R22, R11, 1.5707963705062866211 ;  /* 0x3fc90fdb0b167421 */ /* 0x000fe20000010000 */
[----:B------:R-:W-:Y:S06]  /*69d0*/  BRA `(.L_x_4060) ;  /* 0x0000000800dc7947 */ /* 0x000fec0003800000 */
.L_x_4063:
[----:B------:R-:W-:Y:S02]  /*69e0*/  HFMA2 R22, -RZ, RZ, 0, 0 ;  /* 0x00000000ff167431 */ /* 0x000fe400000001ff */
[----:B------:R-:W-:Y:S01]  /*69f0*/  FADD.FTZ R21, -R10, -RZ ;  /* 0x800000ff0a157221 */ /* 0x000fe20000010100 */
[----:B------:R-:W-:Y:S06]  /*6a00*/  BRA `(.L_x_4060) ;  /* 0x0000000800d07947 */ /* 0x000fec0003800000 */
.L_x_4062:
        /* <DEDUP_REMOVED lines=26> */
.L_x_4099:
[----:B------:R-:W-:Y:S05]  /*6bb0*/  BSYNC.RECONVERGENT B4 ;  /* 0x0000000000047941 */ /* 0x000fea0003800200 */
.L_x_4098:
        /* <DEDUP_REMOVED lines=29> */
.L_x_4097:
        /* <DEDUP_REMOVED lines=28> */
.L_x_4102:
[----:B------:R-:W-:Y:S05]  /*6f50*/  BSYNC.RECONVERGENT B4 ;  /* 0x0000000000047941 */ /* 0x000fea0003800200 */
.L_x_4101:
        /* <DEDUP_REMOVED lines=29> */
.L_x_4096:
        /* <DEDUP_REMOVED lines=33> */
.L_x_4104:
[----:B------:R-:W-:Y:S05]  /*7340*/  BSYNC.RECONVERGENT B4 ;  /* 0x0000000000047941 */ /* 0x000fea0003800200 */
.L_x_4103:
        /* <DEDUP_REMOVED lines=27> */
.L_x_4100:
[----:B------:R-:W-:Y:S05]  /*7500*/  BSYNC.RECONVERGENT B3 ;  /* 0x0000000000037941 */ /* 0x000fea0003800200 */
.L_x_4095:
[----:B------:R-:W-:Y:S01]  /*7510*/  ISETP.GE.AND P0, PT, R10, RZ, PT ;  /* 0x000000ff0a00720c */ /* 0x000fe20003f06270 */
[----:B------:R-:W-:Y:S01]  /*7520*/  FADD.FTZ R21, R21, 0.69314718246459960938 ;  /* 0x3f31721815157421 */ /* 0x000fe20000010000 */
[----:B------:R-:W-:-:S11]  /*7530*/  FADD.FTZ R22, |R0|, -RZ ;  /* 0x800000ff00167221 */ /* 0x000fd60000010200 */
[----:B------:R-:W-:-:S07]  /*7540*/  @P0 FADD.FTZ R21, -R21, -RZ ;  /* 0x800000ff15150221 */ /* 0x000fce0000010100 */
.L_x_4060:
[----:B------:R-:W-:Y:S05]  /*7550*/  BSYNC.RECONVERGENT B2 ;  /* 0x0000000000027941 */ /* 0x000fea0003800200 */
.L_x_4059:
        /* <DEDUP_REMOVED lines=28> */
.L_x_4107:
        /* <DEDUP_REMOVED lines=69> */
.L_x_4116:
[----:B------:R-:W-:-:S04]  /*7b70*/  FADD.FTZ R5, -R4, R7 ;  /* 0x0000000704057221 */ /* 0x000fc80000010100 */
[----:B------:R-:W-:-:S07]  /*7b80*/  FMUL.FTZ R5, R5, 0.5 ;  /* 0x3f00000005057820 */ /* 0x000fce0000410000 */
.L_x_4117:
[----:B------:R-:W-:Y:S05]  /*7b90*/  BSYNC.RECONVERGENT B1 ;  /* 0x0000000000017941 */ /* 0x000fea0003800200 */
.L_x_4115:
        /* <DEDUP_REMOVED lines=11> */
.L_x_4119:
[----:B------:R-:W-:-:S04]  /*7c50*/  FADD.FTZ R18, R6, -R9 ;  /* 0x8000000906127221 */ /* 0x000fc80000010000 */
[----:B------:R-:W-:-:S07]  /*7c60*/  FMUL.FTZ R18, R18, 0.5 ;  /* 0x3f00000012127820 */ /* 0x000fce0000410000 */
.L_x_4120:
[----:B------:R-:W-:Y:S05]  /*7c70*/  BSYNC.RECONVERGENT B1 ;  /* 0x0000000000017941 */ /* 0x000fea0003800200 */
.L_x_4118:
        /* <DEDUP_REMOVED lines=35> */
.L_x_4114:
        /* <DEDUP_REMOVED lines=35> */
.L_x_4121:
[----:B------:R-:W-:-:S04]  /*80e0*/  FADD.FTZ R5, -R13, 1 ;  /* 0x3f8000000d057421 */ /* 0x000fc80000010100 */
[----:B------:R-:W-:-:S06]  /*80f0*/  FMUL.FTZ R5, R4, R5 ;  /* 0x0000000504057220 */ /* 0x000fcc0000410000 */
[----:B------:R-:W0:Y:S08]  /*8100*/  MUFU.SQRT R5, R5 ;  /* 0x0000000500057308 */ /* 0x000e300000002000 */
[----:B0-----:R-:W0:Y:S02]  /*8110*/  MUFU.RCP R19, R5 ;  /* 0x0000000500137308 */ /* 0x001e240000001000 */
[----:B0-----:R-:W-:Y:S01]  /*8120*/  FMUL.FTZ R19, |R10|, R19 ;  /* 0x000000130a137220 */ /* 0x001fe20000410200 */
[----:B------:R-:W-:Y:S06]  /*8130*/  BRA `(.L_x_4112) ;  /* 0x0000000000047947 */ /* 0x000fec0003800000 */
.L_x_4113:
[----:B------:R0:W1:Y:S02]  /*8140*/  MUFU.SQRT R19, R0 ;  /* 0x0000000000137308 */ /* 0x0000640000002000 */
.L_x_4112:
[----:B------:R-:W-:Y:S05]  /*8150*/  BSYNC.RECONVERGENT B0 ;  /* 0x0000000000007941 */ /* 0x000fea0003800200 */
.L_x_4111:
        /* <DEDUP_REMOVED lines=40> */
.L_x_4126:
        /* <DEDUP_REMOVED lines=28> */
.L_x_4125:
        /* <DEDUP_REMOVED lines=23> */
.L_x_4132:
[----:B------:R-:W-:-:S04]  /*8710*/  FADD.FTZ R3, -R3, R6 ;  /* 0x0000000603037221 */ /* 0x000fc80000010100 */
[----:B------:R-:W-:-:S07]  /*8720*/  FMUL.FTZ R5, R3, 0.5 ;  /* 0x3f00000003057820 */ /* 0x000fce0000410000 */
.L_x_4133:
[----:B------:R-:W-:Y:S05]  /*8730*/  BSYNC.RECONVERGENT B4 ;  /* 0x0000000000047941 */ /* 0x000fea0003800200 */
.L_x_4131:
[----:B------:R-:W-:Y:S01]  /*8740*/  FADD.FTZ R0, R5, R0 ;  /* 0x0000000005007221 */ /* 0x000fe20000010000 */
[----:B------:R-:W-:-:S04]  /*8750*/  FADD.FTZ R3, R13, R12 ;  /* 0x0000000c0d037221 */ /* 0x000fc80000010000 */
[----:B------:R-:W-:-:S04]  /*8760*/  FMUL.FTZ R0, R0, R3 ;  /* 0x0000000300007220 */ /* 0x000fc80000410000 */
[----:B------:R0:W2:Y:S01]  /*8770*/  MUFU.SQRT R12, R0 ;  /* 0x00000000000c7308 */ /* 0x0000a20000002000 */
[----:B------:R-:W-:Y:S05]  /*8780*/  BRA `(.L_x_4134) ;  /* 0x0000000000487947 */ /* 0x000fea0003800000 */
.L_x_4130:
        /* <DEDUP_REMOVED lines=12> */
.L_x_4129:
[----:B------:R-:W-:Y:S01]  /*8850*/  FADD.FTZ R3, R12, 1 ;  /* 0x3f8000000c037421 */ /* 0x000fe20000010000 */
[----:B0-----:R-:W-:Y:S01]  /*8860*/  MUFU.SQRT R0, R0 ;  /* 0x0000000000007308 */ /* 0x001fe20000002000 */
[----:B------:R-:W-:Y:S02]  /*8870*/  HFMA2 R13, -RZ, RZ, 1.875, 0 ;  /* 0x3f800000ff0d7431 */ /* 0x000fe400000001ff */
[----:B------:R-:W-:-:S06]  /*8880*/  FMUL.FTZ R3, R3, 0.5 ;  /* 0x3f00000003037820 */ /* 0x000fcc0000410000 */
[----:B------:R-:W0:Y:S02]  /*8890*/  MUFU.SQRT R3, R3 ;  /* 0x0000000300037308 */ /* 0x000e240000002000 */
[----:B0-----:R-:W-:-:S07]  /*88a0*/  FMUL.FTZ R12, R0, R3 ;  /* 0x00000003000c7220 */ /* 0x001fce0000410000 */
.L_x_4134:
[----:B------:R-:W-:Y:S05]  /*88b0*/  BSYNC.RECONVERGENT B1 ;  /* 0x0000000000017941 */ /* 0x000fea0003800200 */
.L_x_4128:
[----:B------:R-:W-:Y:S05]  /*88c0*/  BRA `(.L_x_4135) ;  /* 0x0000000000087947 */ /* 0x000fea0003800000 */
.L_x_4124:
[----:B------:R-:W-:Y:S01]  /*88d0*/  FMUL.FTZ R12, R12, 16777216 ;  /* 0x4b8000000c0c7820 */ /* 0x000fe20000410000 */
[----:B------:R-:W-:-:S07]  /*88e0*/  FMUL.FTZ R13, R13, 16777216 ;  /* 0x4b8000000d0d7820 */ /* 0x000fce0000410000 */
.L_x_4135:
[----:B------:R-:W-:Y:S05]  /*88f0*/  BSYNC.RELIABLE B0 ;  /* 0x0000000000007941 */ /* 0x000fea0003800100 */
.L_x_4123:
        /* <DEDUP_REMOVED lines=20> */
.L_x_4138:
[----:B------:R-:W-:Y:S05]  /*8a40*/  BSYNC.RECONVERGENT B4 ;  /* 0x0000000000047941 */ /* 0x000fea0003800200 */
.L_x_4137:
        /* <DEDUP_REMOVED lines=29> */
.L_x_4136:
        /* <DEDUP_REMOVED lines=17> */
.L_x_4140:
[----:B------:R-:W-:Y:S05]  /*8d30*/  BSYNC.RECONVERGENT B4 ;  /* 0x0000000000047941 */ /* 0x000fea0003800200 */
.L_x_4139:
        /* <DEDUP_REMOVED lines=28> */
.L_x_4127:
[----:B------:R-:W-:Y:S05]  /*8f00*/  BSYNC.RECONVERGENT B3 ;  /* 0x0000000000037941 */ /* 0x000fea0003800200 */
.L_x_4122:
[----:B------:R-:W-:-:S13]  /*8f10*/  ISETP.GE.AND P0, PT, R10, RZ, PT ;  /* 0x000000ff0a00720c */ /* 0x000fda0003f06270 */
[----:B-1----:R-:W-:Y:S01]  /*8f20*/  @P0 FADD.FTZ R19, -R19, -RZ ;  /* 0x800000ff13130221 */ /* 0x002fe20000010100 */
[----:B------:R-:W-:Y:S06]  /*8f30*/  BRA `(.L_x_4106) ;  /* 0x0000000800ec7947 */ /* 0x000fec0003800000 */
.L_x_4110:
[----:B------:R-:W-:Y:S01]  /*8f40*/  FADD.FTZ R11, -R11, 6.1232342629258392722e-17 ;  /* 0x248d31320b0b7421 */ /* 0x000fe20000010100 */
[----:B------:R-:W-:-:S03]  /*8f50*/  FADD.FTZ R19, -R10, -RZ ;  /* 0x800000ff0a137221 */ /* 0x000fc60000010100 */
[----:B------:R-:W-:Y:S01]  /*8f60*/  FADD.FTZ R20, R11, 1.5707963705062866211 ;  /* 0x3fc90fdb0b147421 */ /* 0x000fe20000010000 */
[----:B------:R-:W-:Y:S06]  /*8f70*/  BRA `(.L_x_4106) ;  /* 0x0000000800dc7947 */ /* 0x000fec0003800000 */
.L_x_4109:
[----:B------:R-:W-:Y:S02]  /*8f80*/  HFMA2 R20, -RZ, RZ, 0, 0 ;  /* 0x00000000ff147431 */ /* 0x000fe400000001ff */
[----:B------:R-:W-:Y:S01]  /*8f90*/  FADD.FTZ R19, -R10, -RZ ;  /* 0x800000ff0a137221 */ /* 0x000fe20000010100 */
[----:B------:R-:W-:Y:S06]  /*8fa0*/  BRA `(.L_x_4106) ;  /* 0x0000000800d07947 */ /* 0x000fec0003800000 */
.L_x_4108:
        /* <DEDUP_REMOVED lines=26> */
.L_x_4145:
[----:B------:R-:W-:Y:S05]  /*9150*/  BSYNC.RECONVERGENT B4 ;  /* 0x0000000000047941 */ /* 0x000fea0003800200 */
.L_x_4144:
        /* <DEDUP_REMOVED lines=29> */
.L_x_4143:
        /* <DEDUP_REMOVED lines=28> */
.L_x_4148:
[----:B------:R-:W-:Y:S05]  /*94f0*/  BSYNC.RECONVERGENT B4 ;  /* 0x0000000000047941 */ /* 0x000fea0003800200 */
.L_x_4147:
        /* <DEDUP_REMOVED lines=29> */
.L_x_4142:
        /* <DEDUP_REMOVED lines=33> */
.L_x_4150:
[----:B------:R-:W-:Y:S05]  /*98e0*/  BSYNC.RECONVERGENT B4 ;  /* 0x0000000000047941 */ /* 0x000fea0003800200 */
.L_x_4149:
        /* <DEDUP_REMOVED lines=27> */
.L_x_4146:
[----:B------:R-:W-:Y:S05]  /*9aa0*/  BSYNC.RECONVERGENT B3 ;  /* 0x0000000000037941 */ /* 0x000fea0003800200 */
.L_x_4141:
[----:B------:R-:W-:Y:S01]  /*9ab0*/  ISETP.GE.AND P0, PT, R10, RZ, PT ;  /* 0x000000ff0a00720c */ /* 0x000fe20003f06270 */
[----:B------:R-:W-:Y:S01]  /*9ac0*/  FADD.FTZ R19, R19, 0.69314718246459960938 ;  /* 0x3f31721813137421 */ /* 0x000fe20000010000 */
[----:B------:R-:W-:-:S11]  /*9ad0*/  FADD.FTZ R20, |R0|, -RZ ;  /* 0x800000ff00147221 */ /* 0x000fd60000010200 */
[----:B------:R-:W-:-:S07]  /*9ae0*/  @P0 FADD.FTZ R19, -R19, -RZ ;  /* 0x800000ff13130221 */ /* 0x000fce0000010100 */
.L_x_4106:
[----:B------:R-:W-:Y:S05]  /*9af0*/  BSYNC.RECONVERGENT B2 ;  /* 0x0000000000027941 */ /* 0x000fea0003800200 */
.L_x_4105:
        /* <DEDUP_REMOVED lines=28> */
.L_x_4153:
        /* <DEDUP_REMOVED lines=69> */
.L_x_4162:
[----:B------:R-:W-:-:S04]  /*a110*/  FADD.FTZ R5, -R4, R7 ;  /* 0x0000000704057221 */ /* 0x000fc80000010100 */
[----:B------:R-:W-:-:S07]  /*a120*/  FMUL.FTZ R5, R5, 0.5 ;  /* 0x3f00000005057820 */ /* 0x000fce0000410000 */
.L_x_4163:
[----:B------:R-:W-:Y:S05]  /*a130*/  BSYNC.RECONVERGENT B1 ;  /* 0x0000000000017941 */ /* 0x000fea0003800200 */
.L_x_4161:
        /* <DEDUP_REMOVED lines=11> */
.L_x_4165:
[----:B------:R-:W-:-:S04]  /*a1f0*/  FADD.FTZ R16, R6, -R9 ;  /* 0x8000000906107221 */ /* 0x000fc80000010000 */
[----:B------:R-:W-:-:S07]  /*a200*/  FMUL.FTZ R16, R16, 0.5 ;  /* 0x3f00000010107820 */ /* 0x000fce0000410000 */
.L_x_4166:
[----:B------:R-:W-:Y:S05]  /*a210*/  BSYNC.RECONVERGENT B1 ;  /* 0x0000000000017941 */ /* 0x000fea0003800200 */
.L_x_4164:
        /* <DEDUP_REMOVED lines=35> */
.L_x_4160:
        /* <DEDUP_REMOVED lines=35> */
.L_x_4167:
[----:B------:R-:W-:-:S04]  /*a680*/  FADD.FTZ R5, -R13, 1 ;  /* 0x3f8000000d057421 */ /* 0x000fc80000010100 */
[----:B------:R-:W-:-:S06]  /*a690*/  FMUL.FTZ R5, R4, R5 ;  /* 0x0000000504057220 */ /* 0x000fcc0000410000 */
[----:B------:R-:W0:Y:S08]  /*a6a0*/  MUFU.SQRT R5, R5 ;  /* 0x0000000500057308 */ /* 0x000e300000002000 */
[----:B0-----:R-:W0:Y:S02]  /*a6b0*/  MUFU.RCP R17, R5 ;  /* 0x0000000500117308 */ /* 0x001e240000001000 */
[----:B0-----:R-:W-:Y:S01]  /*a6c0*/  FMUL.FTZ R17, |R10|, R17 ;  /* 0x000000110a117220 */ /* 0x001fe20000410200 */
[----:B------:R-:W-:Y:S06]  /*a6d0*/  BRA `(.L_x_4158) ;  /* 0x0000000000047947 */ /* 0x000fec0003800000 */
.L_x_4159:
[----:B------:R0:W1:Y:S02]  /*a6e0*/  MUFU.SQRT R17, R0 ;  /* 0x0000000000117308 */ /* 0x0000640000002000 */
.L_x_4158:
[----:B------:R-:W-:Y:S05]  /*a6f0*/  BSYNC.RECONVERGENT B0 ;  /* 0x0000000000007941 */ /* 0x000fea0003800200 */
.L_x_4157:
        /* <DEDUP_REMOVED lines=40> */
.L_x_4172:
        /* <DEDUP_REMOVED lines=28> */
.L_x_4171:
        /* <DEDUP_REMOVED lines=23> */
.L_x_4178:
[----:B------:R-:W-:-:S04]  /*acb0*/  FADD.FTZ R3, -R3, R6 ;  /* 0x0000000603037221 */ /* 0x000fc80000010100 */
[----:B------:R-:W-:-:S07]  /*acc0*/  FMUL.FTZ R5, R3, 0.5 ;  /* 0x3f00000003057820 */ /* 0x000fce0000410000 */
.L_x_4179:
[----:B------:R-:W-:Y:S05]  /*acd0*/  BSYNC.RECONVERGENT B4 ;  /* 0x0000000000047941 */ /* 0x000fea0003800200 */
.L_x_4177:
[----:B------:R-:W-:Y:S01]  /*ace0*/  FADD.FTZ R0, R5, R0 ;  /* 0x0000000005007221 */ /* 0x000fe20000010000 */
[----:B------:R-:W-:-:S04]  /*acf0*/  FADD.FTZ R3, R13, R12 ;  /* 0x0000000c0d037221 */ /* 0x000fc80000010000 */
[----:B------:R-:W-:-:S04]  /*ad00*/  FMUL.FTZ R0, R0, R3 ;  /* 0x0000000300007220 */ /* 0x000fc80000410000 */
[----:B------:R0:W2:Y:S01]  /*ad10*/  MUFU.SQRT R12, R0 ;  /* 0x00000000000c7308 */ /* 0x0000a20000002000 */
[----:B------:R-:W-:Y:S05]  /*ad20*/  BRA `(.L_x_4180) ;  /* 0x0000000000487947 */ /* 0x000fea0003800000 */
.L_x_4176:
        /* <DEDUP_REMOVED lines=12> */
.L_x_4175:
[----:B------:R-:W-:Y:S01]  /*adf0*/  FADD.FTZ R3, R12, 1 ;  /* 0x3f8000000c037421 */ /* 0x000fe20000010000 */
[----:B0-----:R-:W-:Y:S01]  /*ae00*/  MUFU.SQRT R0, R0 ;  /* 0x0000000000007308 */ /* 0x001fe20000002000 */
[----:B------:R-:W-:Y:S02]  /*ae10*/  HFMA2 R13, -RZ, RZ, 1.875, 0 ;  /* 0x3f800000ff0d7431 */ /* 0x000fe400000001ff */
[----:B------:R-:W-:-:S06]  /*ae20*/  FMUL.FTZ R3, R3, 0.5 ;  /* 0x3f00000003037820 */ /* 0x000fcc0000410000 */
[----:B------:R-:W0:Y:S02]  /*ae30*/  MUFU.SQRT R3, R3 ;  /* 0x0000000300037308 */ /* 0x000e240000002000 */
[----:B0-----:R-:W-:-:S07]  /*ae40*/  FMUL.FTZ R12, R0, R3 ;  /* 0x00000003000c7220 */ /* 0x001fce0000410000 */
.L_x_4180:
[----:B------:R-:W-:Y:S05]  /*ae50*/  BSYNC.RECONVERGENT B1 ;  /* 0x0000000000017941 */ /* 0x000fea0003800200 */
.L_x_4174:
[----:B------:R-:W-:Y:S05]  /*ae60*/  BRA `(.L_x_4181) ;  /* 0x0000000000087947 */ /* 0x000fea0003800000 */
.L_x_4170:
[----:B------:R-:W-:Y:S01]  /*ae70*/  FMUL.FTZ R12, R12, 16777216 ;  /* 0x4b8000000c0c7820 */ /* 0x000fe20000410000 */
[----:B------:R-:W-:-:S07]  /*ae80*/  FMUL.FTZ R13, R13, 16777216 ;  /* 0x4b8000000d0d7820 */ /* 0x000fce0000410000 */
.L_x_4181:
[----:B------:R-:W-:Y:S05]  /*ae90*/  BSYNC.RELIABLE B0 ;  /* 0x0000000000007941 */ /* 0x000fea0003800100 */
.L_x_4169:
        /* <DEDUP_REMOVED lines=20> */
.L_x_4184:
[----:B------:R-:W-:Y:S05]  /*afe0*/  BSYNC.RECONVERGENT B4 ;  /* 0x0000000000047941 */ /* 0x000fea0003800200 */
.L_x_4183:
        /* <DEDUP_REMOVED lines=29> */
.L_x_4182:
        /* <DEDUP_REMOVED lines=17> */
.L_x_4186:
[----:B------:R-:W-:Y:S05]  /*b2d0*/  BSYNC.RECONVERGENT B4 ;  /* 0x0000000000047941 */ /* 0x000fea0003800200 */
.L_x_4185:
        /* <DEDUP_REMOVED lines=28> */
.L_x_4173:
[----:B------:R-:W-:Y:S05]  /*b4a0*/  BSYNC.RECONVERGENT B3 ;  /* 0x0000000000037941 */ /* 0x000fea0003800200 */
.L_x_4168:
[----:B------:R-:W-:-:S13]  /*b4b0*/  ISETP.GE.AND P0, PT, R10, RZ, PT ;  /* 0x000000ff0a00720c */ /* 0x000fda0003f06270 */
[----:B-1----:R-:W-:Y:S01]  /*b4c0*/  @P0 FADD.FTZ R17, -R17, -RZ ;  /* 0x800000ff11110221 */ /* 0x002fe20000010100 */
[----:B------:R-:W-:Y:S06]  /*b4d0*/  BRA `(.L_x_4152) ;  /* 0x0000000800ec7947 */ /* 0x000fec0003800000 */
.L_x_4156:
[----:B------:R-:W-:Y:S01]  /*b4e0*/  FADD.FTZ R11, -R11, 6.1232342629258392722e-17 ;  /* 0x248d31320b0b7421 */ /* 0x000fe20000010100 */
[----:B------:R-:W-:-:S03]  /*b4f0*/  FADD.FTZ R17, -R10, -RZ ;  /* 0x800000ff0a117221 */ /* 0x000fc60000010100 */
[----:B------:R-:W-:Y:S01]  /*b500*/  FADD.FTZ R18, R11, 1.5707963705062866211 ;  /* 0x3fc90fdb0b127421 */ /* 0x000fe20000010000 */
[----:B------:R-:W-:Y:S06]  /*b510*/  BRA `(.L_x_4152) ;  /* 0x0000000800dc7947 */ /* 0x000fec0003800000 */
.L_x_4155:
[----:B------:R-:W-:Y:S02]  /*b520*/  HFMA2 R18, -RZ, RZ, 0, 0 ;  /* 0x00000000ff127431 */ /* 0x000fe400000001ff */
[----:B------:R-:W-:Y:S01]  /*b530*/  FADD.FTZ R17, -R10, -RZ ;  /* 0x800000ff0a117221 */ /* 0x000fe20000010100 */
[----:B------:R-:W-:Y:S06]  /*b540*/  BRA `(.L_x_4152) ;  /* 0x0000000800d07947 */ /* 0x000fec0003800000 */
.L_x_4154:
        /* <DEDUP_REMOVED lines=26> */
.L_x_4191:
[----:B------:R-:W-:Y:S05]  /*b6f0*/  BSYNC.RECONVERGENT B4 ;  /* 0x0000000000047941 */ /* 0x000fea0003800200 */
.L_x_4190:
        /* <DEDUP_REMOVED lines=29> */
.L_x_4189:
        /* <DEDUP_REMOVED lines=28> */
.L_x_4194:
[----:B------:R-:W-:Y:S05]  /*ba90*/  BSYNC.RECONVERGENT B4 ;  /* 0x0000000000047941 */ /* 0x000fea0003800200 */
.L_x_4193:
        /* <DEDUP_REMOVED lines=29> */
.L_x_4188:
        /* <DEDUP_REMOVED lines=33> */
.L_x_4196:
[----:B------:R-:W-:Y:S05]  /*be80*/  BSYNC.RECONVERGENT B4 ;  /* 0x0000000000047941 */ /* 0x000fea0003800200 */
.L_x_4195:
        /* <DEDUP_REMOVED lines=27> */
.L_x_4192:
[----:B------:R-:W-:Y:S05]  /*c040*/  BSYNC.RECONVERGENT B3 ;  /* 0x0000000000037941 */ /* 0x000fea0003800200 */
.L_x_4187:
[----:B------:R-:W-:Y:S01]  /*c050*/  ISETP.GE.AND P0, PT, R10, RZ, PT ;  /* 0x000000ff0a00720c */ /* 0x000fe20003f06270 */
[----:B------:R-:W-:Y:S01]  /*c060*/  FADD.FTZ R17, R17, 0.69314718246459960938 ;  /* 0x3f31721811117421 */ /* 0x000fe20000010000 */
[----:B------:R-:W-:-:S11]  /*c070*/  FADD.FTZ R18, |R0|, -RZ ;  /* 0x800000ff00127221 */ /* 0x000fd60000010200 */
[----:B------:R-:W-:-:S07]  /*c080*/  @P0 FADD.FTZ R17, -R17, -RZ ;  /* 0x800000ff11110221 */ /* 0x000fce0000010100 */
.L_x_4152:
[----:B------:R-:W-:Y:S05]  /*c090*/  BSYNC.RECONVERGENT B2 ;  /* 0x0000000000027941 */ /* 0x000fea0003800200 */
.L_x_4151:
        /* <DEDUP_REMOVED lines=28> */
.L_x_4199:
        /* <DEDUP_REMOVED lines=69> */
.L_x_4208:
[----:B------:R-:W-:-:S04]  /*c6b0*/  FADD.FTZ R5, -R4, R7 ;  /* 0x0000000704057221 */ /* 0x000fc80000010100 */
[----:B------:R-:W-:-:S07]  /*c6c0*/  FMUL.FTZ R5, R5, 0.5 ;  /* 0x3f00000005057820 */ /* 0x000fce0000410000 */
.L_x_4209:
[----:B------:R-:W-:Y:S05]  /*c6d0*/  BSYNC.RECONVERGENT B1 ;  /* 0x0000000000017941 */ /* 0x000fea0003800200 */
.L_x_4207:
        /* <DEDUP_REMOVED lines=11> */
.L_x_4211:
[----:B------:R-:W-:-:S04]  /*c790*/  FADD.FTZ R16, R6, -R9 ;  /* 0x8000000906107221 */ /* 0x000fc80000010000 */
[----:B------:R-:W-:-:S07]  /*c7a0*/  FMUL.FTZ R16, R16, 0.5 ;  /* 0x3f00000010107820 */ /* 0x000fce0000410000 */
.L_x_4212:
[----:B------:R-:W-:Y:S05]  /*c7b0*/  BSYNC.RECONVERGENT B1 ;  /* 0x0000000000017941 */ /* 0x000fea0003800200 */
.L_x_4210:
        /* <DEDUP_REMOVED lines=35> */
.L_x_4206:
        /* <DEDUP_REMOVED lines=35> */
.L_x_4213:
[----:B------:R-:W-:-:S04]  /*cc20*/  FADD.FTZ R5, -R13, 1 ;  /* 0x3f8000000d057421 */ /* 0x000fc80000010100 */
[----:B------:R-:W-:-:S06]  /*cc30*/  FMUL.FTZ R5, R4, R5 ;  /* 0x0000000504057220 */ /* 0x000fcc0000410000 */
[----:B------:R-:W0:Y:S08]  /*cc40*/  MUFU.SQRT R5, R5 ;  /* 0x0000000500057308 */ /* 0x000e300000002000 */
[----:B0-----:R-:W0:Y:S02]  /*cc50*/  MUFU.RCP R15, R5 ;  /* 0x00000005000f7308 */ /* 0x001e240000001000 */
[----:B0-----:R-:W-:Y:S01]  /*cc60*/  FMUL.FTZ R15, |R10|, R15 ;  /* 0x0000000f0a0f7220 */ /* 0x001fe20000410200 */
[----:B------:R-:W-:Y:S06]  /*cc70*/  BRA `(.L_x_4204) ;  /* 0x0000000000047947 */ /* 0x000fec0003800000 */
.L_x_4205:
[----:B------:R0:W1:Y:S02]  /*cc80*/  MUFU.SQRT R15, R0 ;  /* 0x00000000000f7308 */ /* 0x0000640000002000 */
.L_x_4204:
[----:B------:R-:W-:Y:S05]  /*cc90*/  BSYNC.RECONVERGENT B0 ;  /* 0x0000000000007941 */ /* 0x000fea0003800200 */
.L_x_4203:
        /* <DEDUP_REMOVED lines=40> */
.L_x_4218:
        /* <DEDUP_REMOVED lines=28> */
.L_x_4217:
        /* <DEDUP_REMOVED lines=23> */
.L_x_4224:
[----:B------:R-:W-:-:S04]  /*d250*/  FADD.FTZ R3, -R3, R6 ;  /* 0x0000000603037221 */ /* 0x000fc80000010100 */
[----:B------:R-:W-:-:S07]  /*d260*/  FMUL.FTZ R5, R3, 0.5 ;  /* 0x3f00000003057820 */ /* 0x000fce0000410000 */
.L_x_4225:
[----:B------:R-:W-:Y:S05]  /*d270*/  BSYNC.RECONVERGENT B4 ;  /* 0x0000000000047941 */ /* 0x000fea0003800200 */
.L_x_4223:
[----:B------:R-:W-:Y:S01]  /*d280*/  FADD.FTZ R0, R5, R0 ;  /* 0x0000000005007221 */ /* 0x000fe20000010000 */
[----:B------:R-:W-:-:S04]  /*d290*/  FADD.FTZ R3, R13, R12 ;  /* 0x0000000c0d037221 */ /* 0x000fc80000010000 */
[----:B------:R-:W-:-:S04]  /*d2a0*/  FMUL.FTZ R0, R0, R3 ;  /* 0x0000000300007220 */ /* 0x000fc80000410000 */
[----:B------:R0:W2:Y:S01]  /*d2b0*/  MUFU.SQRT R12, R0 ;  /* 0x00000000000c7308 */ /* 0x0000a20000002000 */
[----:B------:R-:W-:Y:S05]  /*d2c0*/  BRA `(.L_x_4226) ;  /* 0x0000000000487947 */ /* 0x000fea0003800000 */
.L_x_4222:
        /* <DEDUP_REMOVED lines=12> */
.L_x_4221:
[----:B------:R-:W-:Y:S01]  /*d390*/  FADD.FTZ R3, R12, 1 ;  /* 0x3f8000000c037421 */ /* 0x000fe20000010000 */
[----:B0-----:R-:W-:Y:S01]  /*d3a0*/  MUFU.SQRT R0, R0 ;  /* 0x0000000000007308 */ /* 0x001fe20000002000 */
[----:B------:R-:W-:Y:S02]  /*d3b0*/  HFMA2 R13, -RZ, RZ, 1.875, 0 ;  /* 0x3f800000ff0d7431 */ /* 0x000fe400000001ff */
[----:B------:R-:W-:-:S06]  /*d3c0*/  FMUL.FTZ R3, R3, 0.5 ;  /* 0x3f00000003037820 */ /* 0x000fcc0000410000 */
[----:B------:R-:W0:Y:S02]  /*d3d0*/  MUFU.SQRT R3, R3 ;  /* 0x0000000300037308 */ /* 0x000e240000002000 */
[----:B0-----:R-:W-:-:S07]  /*d3e0*/  FMUL.FTZ R12, R0, R3 ;  /* 0x00000003000c7220 */ /* 0x001fce0000410000 */
.L_x_4226:
[----:B------:R-:W-:Y:S05]  /*d3f0*/  BSYNC.RECONVERGENT B1 ;  /* 0x0000000000017941 */ /* 0x000fea0003800200 */
.L_x_4220:
[----:B------:R-:W-:Y:S05]  /*d400*/  BRA `(.L_x_4227) ;  /* 0x0000000000087947 */ /* 0x000fea0003800000 */
.L_x_4216:
[----:B------:R-:W-:Y:S01]  /*d410*/  FMUL.FTZ R12, R12, 16777216 ;  /* 0x4b8000000c0c7820 */ /* 0x000fe20000410000 */
[----:B------:R-:W-:-:S07]  /*d420*/  FMUL.FTZ R13, R13, 16777216 ;  /* 0x4b8000000d0d7820 */ /* 0x000fce0000410000 */
.L_x_4227:
[----:B------:R-:W-:Y:S05]  /*d430*/  BSYNC.RELIABLE B0 ;  /* 0x0000000000007941 */ /* 0x000fea0003800100 */
.L_x_4215:
        /* <DEDUP_REMOVED lines=20> */
.L_x_4230:
[----:B------:R-:W-:Y:S05]  /*d580*/  BSYNC.RECONVERGENT B4 ;  /* 0x0000000000047941 */ /* 0x000fea0003800200 */
.L_x_4229:
        /* <DEDUP_REMOVED lines=29> */
.L_x_4228:
        /* <DEDUP_REMOVED lines=17> */
.L_x_4232:
[----:B------:R-:W-:Y:S05]  /*d870*/  BSYNC.RECONVERGENT B4 ;  /* 0x0000000000047941 */ /* 0x000fea0003800200 */
.L_x_4231:
        /* <DEDUP_REMOVED lines=28> */
.L_x_4219:
[----:B------:R-:W-:Y:S05]  /*da40*/  BSYNC.RECONVERGENT B3 ;  /* 0x0000000000037941 */ /* 0x000fea0003800200 */
.L_x_4214:
[----:B------:R-:W-:-:S13]  /*da50*/  ISETP.GE.AND P0, PT, R10, RZ, PT ;  /* 0x000000ff0a00720c */ /* 0x000fda0003f06270 */
[----:B-1----:R-:W-:Y:S01]  /*da60*/  @P0 FADD.FTZ R15, -R15, -RZ ;  /* 0x800000ff0f0f0221 */ /* 0x002fe20000010100 */
[----:B------:R-:W-:Y:S06]  /*da70*/  BRA `(.L_x_4198) ;  /* 0x0000000800ec7947 */ /* 0x000fec0003800000 */
.L_x_4202:
[----:B------:R-:W-:Y:S01]  /*da80*/  FADD.FTZ R11, -R11, 6.1232342629258392722e-17 ;  /* 0x248d31320b0b7421 */ /* 0x000fe20000010100 */
[----:B------:R-:W-:-:S03]  /*da90*/  FADD.FTZ R15, -R10, -RZ ;  /* 0x800000ff0a0f7221 */ /* 0x000fc60000010100 */
[----:B------:R-:W-:Y:S01]  /*daa0*/  FADD.FTZ R16, R11, 1.5707963705062866211 ;  /* 0x3fc90fdb0b107421 */ /* 0x000fe20000010000 */
[----:B------:R-:W-:Y:S06]  /*dab0*/  BRA `(.L_x_4198) ;  /* 0x0000000800dc7947 */ /* 0x000fec0003800000 */
.L_x_4201:
[----:B------:R-:W-:Y:S02]  /*dac0*/  HFMA2 R16, -RZ, RZ, 0, 0 ;  /* 0x00000000ff107431 */ /* 0x000fe400000001ff */
[----:B------:R-:W-:Y:S01]  /*dad0*/  FADD.FTZ R15, -R10, -RZ ;  /* 0x800000ff0a0f7221 */ /* 0x000fe20000010100 */
[----:B------:R-:W-:Y:S06]  /*dae0*/  BRA `(.L_x_4198) ;  /* 0x0000000800d07947 */ /* 0x000fec0003800000 */
.L_x_4200:
        /* <DEDUP_REMOVED lines=26> */
.L_x_4237:
[----:B------:R-:W-:Y:S05]  /*dc90*/  BSYNC.RECONVERGENT B4 ;  /* 0x0000000000047941 */ /* 0x000fea0003800200 */
.L_x_4236:
        /* <DEDUP_REMOVED lines=29> */
.L_x_4235:
        /* <DEDUP_REMOVED lines=28> */
.L_x_4240:
[----:B------:R-:W-:Y:S05]  /*e030*/  BSYNC.RECONVERGENT B4 ;  /* 0x0000000000047941 */ /* 0x000fea0003800200 */
.L_x_4239:
        /* <DEDUP_REMOVED lines=29> */
.L_x_4234:
        /* <DEDUP_REMOVED lines=33> */
.L_x_4242:
[----:B------:R-:W-:Y:S05]  /*e420*/  BSYNC.RECONVERGENT B4 ;  /* 0x0000000000047941 */ /* 0x000fea0003800200 */
.L_x_4241:
        /* <DEDUP_REMOVED lines=27> */
.L_x_4238:
[----:B------:R-:W-:Y:S05]  /*e5e0*/  BSYNC.RECONVERGENT B3 ;  /* 0x0000000000037941 */ /* 0x000fea0003800200 */
.L_x_4233:
[----:B------:R-:W-:Y:S01]  /*e5f0*/  ISETP.GE.AND P0, PT, R10, RZ, PT ;  /* 0x000000ff0a00720c */ /* 0x000fe20003f06270 */
[----:B------:R-:W-:Y:S01]  /*e600*/  FADD.FTZ R15, R15, 0.69314718246459960938 ;  /* 0x3f3172180f0f7421 */ /* 0x000fe20000010000 */
[----:B------:R-:W-:-:S11]  /*e610*/  FADD.FTZ R16, |R0|, -RZ ;  /* 0x800000ff00107221 */ /* 0x000fd60000010200 */
[----:B------:R-:W-:-:S07]  /*e620*/  @P0 FADD.FTZ R15, -R15, -RZ ;  /* 0x800000ff0f0f0221 */ /* 0x000fce0000010100 */
.L_x_4198:
[----:B------:R-:W-:Y:S05]  /*e630*/  BSYNC.RECONVERGENT B2 ;  /* 0x0000000000027941 */ /* 0x000fea0003800200 */
.L_x_4197:
        /* <DEDUP_REMOVED lines=28> */
.L_x_4245:
        /* <DEDUP_REMOVED lines=17> */
[----:B---3--:R-:W-:Y:S02]  /*e910*/  LOP3.LUT R7, R6, 0xfe000000, RZ, 0xc0, !PT ;  /* 0xfe00000006077812 */ /* 0x008fe400078ec0ff */
[-C--:B------:R-:W-:Y:S02]  /*e920*/  VIMNMX R5, PT, PT, R9, R12.reuse, !PT ;  /* 0x0000000c09057248 */ /* 0x080fe40007fe0100 */
[----:B------:R-:W-:Y:S02]  /*e930*/  LOP3.LUT R13, R7, 0x7e800000, RZ, 0x3c, !PT ;  /* 0x7e800000070d7812 */ /* 0x000fe400078e3cff */
[----:B------:R-:W-:-:S02]  /*e940*/  VIMNMX R9, PT, PT, R9, R12, PT ;  /* 0x0000000c09097248 */ /* 0x000fc40003fe0100 */
[----:B------:R-:W-:Y:S01]  /*e950*/  LOP3.LUT R12, R5, 0xfe000000, RZ, 0xc0, !PT ;  /* 0xfe000000050c7812 */ /* 0x000fe200078ec0ff */
[-C--:B------:R-:W-:Y:S01]  /*e960*/  FMUL.FTZ R14, R8, R13.reuse ;  /* 0x0000000d080e7220 */ /* 0x080fe20000410000 */
[----:B------:R-:W-:Y:S01]  /*e970*/  FMUL.FTZ R13, R6, R13 ;  /* 0x0000000d060d7220 */ /* 0x000fe20000410000 */
[----:B------:R-:W-:Y:S02]  /*e980*/  FSETP.NEU.FTZ.AND P0, PT, R8, RZ, PT ;  /* 0x000000ff0800720b */ /* 0x000fe40003f1d000 */
[----:B------:R-:W-:Y:S01]  /*e990*/  FMUL.FTZ R14, R14, R14 ;  /* 0x0000000e0e0e7220 */ /* 0x000fe20000410000 */
[C---:B------:R-:W-:Y:S02]  /*e9a0*/  LOP3.LUT R32, R12.reuse, 0x7e800000, RZ, 0x3c, !PT ;  /* 0x7e8000000c207812 */ /* 0x040fe400078e3cff */
[----:B------:R-:W-:Y:S01]  /*e9b0*/  FSETP.NEU.FTZ.AND P2, PT, R9, RZ, PT ;  /* 0x000000ff0900720b */ /* 0x000fe20003f5d000 */
[----:B------:R-:W-:Y:S01]  /*e9c0*/  FFMA.FTZ R14, R13, R13, R14 ;  /* 0x0000000d0d0e7223 */ /* 0x000fe2000001000e */
[----:B------:R-:W-:Y:S01]  /*e9d0*/  LOP3.LUT R7, R7, 0x800000, RZ, 0xfc, !PT ;  /* 0x0080000007077812 */ /* 0x000fe200078efcff */
[-C--:B------:R-:W-:Y:S01]  /*e9e0*/  FMUL.FTZ R13, R9, R32.reuse ;  /* 0x00000020090d7220 */ /* 0x080fe20000410000 */
[----:B------:R-:W-:Y:S01]  /*e9f0*/  FMUL.FTZ R32, R5, R32 ;  /* 0x0000002005207220 */ /* 0x000fe20000410000 */
[----:B------:R-:W-:-:S02]  /*ea00*/  LOP3.LUT R12, R12, 0x800000, RZ, 0xfc, !PT ;  /* 0x008000000c0c7812 */ /* 0x000fc400078efcff */
[----:B------:R-:W-:Y:S01]  /*ea10*/  FMUL.FTZ R13, R13, R13 ;  /* 0x0000000d0d0d7220 */ /* 0x000fe20000410000 */
[----:B------:R-:W0:Y:S01]  /*ea20*/  MUFU.SQRT R14, R14 ;  /* 0x0000000e000e7308 */ /* 0x000e220000002000 */
[----:B------:R-:W-:Y:S02]  /*ea30*/  FSETP.NEU.FTZ.AND P1, PT, R8, +INF , PT ;  /* 0x7f8000000800780b */ /* 0x000fe40003f3d000 */
        /* <DEDUP_REMOVED lines=33> */
.L_x_4254:
[----:B------:R-:W-:-:S04]  /*ec50*/  FADD.FTZ R5, -R4, R7 ;  /* 0x0000000704057221 */ /* 0x000fc80000010100 */
[----:B------:R-:W-:-:S07]  /*ec60*/  FMUL.FTZ R5, R5, 0.5 ;  /* 0x3f00000005057820 */ /* 0x000fce0000410000 */
.L_x_4255:
[----:B------:R-:W-:Y:S05]  /*ec70*/  BSYNC.RECONVERGENT B1 ;  /* 0x0000000000017941 */ /* 0x000fea0003800200 */
.L_x_4253:
        /* <DEDUP_REMOVED lines=11> */
.L_x_4257:
[----:B------:R-:W-:-:S04]  /*ed30*/  FADD.FTZ R14, R6, -R9 ;  /* 0x80000009060e7221 */ /* 0x000fc80000010000 */
[----:B------:R-:W-:-:S07]  /*ed40*/  FMUL.FTZ R14, R14, 0.5 ;  /* 0x3f0000000e0e7820 */ /* 0x000fce0000410000 */
.L_x_4258:
[----:B------:R-:W-:Y:S05]  /*ed50*/  BSYNC.RECONVERGENT B1 ;  /* 0x0000000000017941 */ /* 0x000fea0003800200 */
.L_x_4256:
        /* <DEDUP_REMOVED lines=35> */
.L_x_4252:
        /* <DEDUP_REMOVED lines=35> */
.L_x_4259:
[----:B------:R-:W-:-:S04]  /*f1c0*/  FADD.FTZ R5, -R31, 1 ;  /* 0x3f8000001f057421 */ /* 0x000fc80000010100 */
[----:B------:R-:W-:-:S06]  /*f1d0*/  FMUL.FTZ R5, R4, R5 ;  /* 0x0000000504057220 */ /* 0x000fcc0000410000 */
[----:B------:R-:W0:Y:S08]  /*f1e0*/  MUFU.SQRT R5, R5 ;  /* 0x0000000500057308 */ /* 0x000e300000002000 */
[----:B0-----:R-:W0:Y:S02]  /*f1f0*/  MUFU.RCP R13, R5 ;  /* 0x00000005000d7308 */ /* 0x001e240000001000 */
[----:B0-----:R-:W-:Y:S01]  /*f200*/  FMUL.FTZ R13, |R10|, R13 ;  /* 0x0000000d0a0d7220 */ /* 0x001fe20000410200 */
[----:B------:R-:W-:Y:S06]  /*f210*/  BRA `(.L_x_4250) ;  /* 0x0000000000047947 */ /* 0x000fec0003800000 */
.L_x_4251:
[----:B------:R0:W1:Y:S02]  /*f220*/  MUFU.SQRT R13, R0 ;  /* 0x00000000000d7308 */ /* 0x0000640000002000 */
.L_x_4250:
[----:B------:R-:W-:Y:S05]  /*f230*/  BSYNC.RECONVERGENT B0 ;  /* 0x0000000000007941 */ /* 0x000fea0003800200 */
.L_x_4249:
        /* <DEDUP_REMOVED lines=40> */
.L_x_4264:
        /* <DEDUP_REMOVED lines=28> */
.L_x_4263:
        /* <DEDUP_REMOVED lines=23> */
.L_x_4270:
[----:B------:R-:W-:-:S04]  /*f7f0*/  FADD.FTZ R3, -R3, R6 ;  /* 0x0000000603037221 */ /* 0x000fc80000010100 */
[----:B------:R-:W-:-:S07]  /*f800*/  FMUL.FTZ R5, R3, 0.5 ;  /* 0x3f00000003057820 */ /* 0x000fce0000410000 */
.L_x_4271:
[----:B------:R-:W-:Y:S05]  /*f810*/  BSYNC.RECONVERGENT B4 ;  /* 0x0000000000047941 */ /* 0x000fea0003800200 */
.L_x_4269:
[----:B------:R-:W-:Y:S01]  /*f820*/  FADD.FTZ R0, R5, R0 ;  /* 0x0000000005007221 */ /* 0x000fe20000010000 */
[----:B------:R-:W-:-:S04]  /*f830*/  FADD.FTZ R3, R31, R12 ;  /* 0x0000000c1f037221 */ /* 0x000fc80000010000 */
[----:B------:R-:W-:-:S04]  /*f840*/  FMUL.FTZ R0, R0, R3 ;  /* 0x0000000300007220 */ /* 0x000fc80000410000 */
[----:B------:R0:W2:Y:S01]  /*f850*/  MUFU.SQRT R12, R0 ;  /* 0x00000000000c7308 */ /* 0x0000a20000002000 */
[----:B------:R-:W-:Y:S05]  /*f860*/  BRA `(.L_x_4272) ;  /* 0x0000000000487947 */ /* 0x000fea0003800000 */
.L_x_4268:
        /* <DEDUP_REMOVED lines=12> */
.L_x_4267:
[----:B------:R-:W-:Y:S01]  /*f930*/  FADD.FTZ R3, R12, 1 ;  /* 0x3f8000000c037421 */ /* 0x000fe20000010000 */
[----:B0-----:R-:W-:Y:S01]  /*f940*/  MUFU.SQRT R0, R0 ;  /* 0x0000000000007308 */ /* 0x001fe20000002000 */
[----:B------:R-:W-:Y:S02]  /*f950*/  HFMA2 R31, -RZ, RZ, 1.875, 0 ;  /* 0x3f800000ff1f7431 */ /* 0x000fe400000001ff */
[----:B------:R-:W-:-:S06]  /*f960*/  FMUL.FTZ R3, R3, 0.5 ;  /* 0x3f00000003037820 */ /* 0x000fcc0000410000 */
[----:B------:R-:W0:Y:S02]  /*f970*/  MUFU.SQRT R3, R3 ;  /* 0x0000000300037308 */ /* 0x000e240000002000 */
[----:B0-----:R-:W-:-:S07]  /*f980*/  FMUL.FTZ R12, R0, R3 ;  /* 0x00000003000c7220 */ /* 0x001fce0000410000 */
.L_x_4272:
[----:B------:R-:W-:Y:S05]  /*f990*/  BSYNC.RECONVERGENT B1 ;  /* 0x0000000000017941 */ /* 0x000fea0003800200 */
.L_x_4266:
[----:B------:R-:W-:Y:S05]  /*f9a0*/  BRA `(.L_x_4273) ;  /* 0x0000000000087947 */ /* 0x000fea0003800000 */
.L_x_4262:
[----:B------:R-:W-:Y:S01]  /*f9b0*/  FMUL.FTZ R12, R12, 16777216 ;  /* 0x4b8000000c0c7820 */ /* 0x000fe20000410000 */
[----:B------:R-:W-:-:S07]  /*f9c0*/  FMUL.FTZ R31, R31, 16777216 ;  /* 0x4b8000001f1f7820 */ /* 0x000fce0000410000 */
.L_x_4273:
[----:B------:R-:W-:Y:S05]  /*f9d0*/  BSYNC.RELIABLE B0 ;  /* 0x0000000000007941 */ /* 0x000fea0003800100 */
.L_x_4261:
        /* <DEDUP_REMOVED lines=20> */
.L_x_4276:
[----:B------:R-:W-:Y:S05]  /*fb20*/  BSYNC.RECONVERGENT B4 ;  /* 0x0000000000047941 */ /* 0x000fea0003800200 */
.L_x_4275:
[----:B------:R-:W-:Y:S02]  /*fb30*/  HFMA2 R4, -RZ, RZ, 0.89990234375, 10328 ;  /* 0x3b33710bff047431 */ /* 0x000fe400000001ff */
[----:B------:R-:W-:Y:S01]  /*fb40*/  FMUL.FTZ R3, R0, R0 ;  /* 0x0000000000037220 */ /* 0x000fe20000410000 */
[----:B------:R-:W-:Y:S01]  /*fb50*/  MOV R5, 0x3fd774eb ;  /* 0x3fd774eb00057802 */ /* 0x000fe20000000f00 */
[C---:B------:R-:W-:Y:S01]  /*fb60*/  FADD.FTZ R14, |R31|.reuse, |R12| ;  /* 0x4000000c1f0e7221 */ /* 0x040fe20000010200 */
        /* <DEDUP_REMOVED lines=25> */
.L_x_4274:
        /* <DEDUP_REMOVED lines=17> */
.L_x_4278:
[----:B------:R-:W-:Y:S05]  /*fe10*/  BSYNC.RECONVERGENT B4 ;  /* 0x0000000000047941 */ /* 0x000fea0003800200 */
.L_x_4277:
[----:B------:R-:W-:Y:S02]  /*fe20*/  HFMA2 R4, -RZ, RZ, 0.89990234375, 10328 ;  /* 0x3b33710bff047431 */ /* 0x000fe400000001ff */
[----:B------:R-:W-:Y:S01]  /*fe30*/  FMUL.FTZ R3, R0, R0 ;  /* 0x0000000000037220 */ /* 0x000fe20000410000 */
[----:B------:R-:W-:Y:S01]  /*fe40*/  MOV R5, 0x3fd774eb ;  /* 0x3fd774eb00057802 */ /* 0x000fe20000000f00 */
[----:B------:R-:W-:Y:S01]  /*fe50*/  FADD.FTZ R14, |R12|, |R31| ;  /* 0x4000001f0c0e7221 */ /* 0x000fe20000010200 */
        /* <DEDUP_REMOVED lines=24> */
.L_x_4265:
[----:B------:R-:W-:Y:S05]  /*ffe0*/  BSYNC.RECONVERGENT B3 ;  /* 0x0000000000037941 */ /* 0x000fea0003800200 */
.L_x_4260:
[----:B------:R-:W-:-:S13]  /*fff0*/  ISETP.GE.AND P0, PT, R10, RZ, PT ;  /* 0x000000ff0a00720c */ /* 0x000fda0003f06270 */
[----:B-1----:R-:W-:Y:S01]  /*10000*/  @P0 FADD.FTZ R13, -R13, -RZ ;  /* 0x800000ff0d0d0221 */ /* 0x002fe20000010100 */
[----:B------:R-:W-:Y:S06]  /*10010*/  BRA `(.L_x_4244) ;  /* 0x0000000800ec7947 */ /* 0x000fec0003800000 */
.L_x_4248:
[----:B------:R-:W-:Y:S01]  /*10020*/  FADD.FTZ R11, -R11, 6.1232342629258392722e-17 ;  /* 0x248d31320b0b7421 */ /* 0x000fe20000010100 */
[----:B------:R-:W-:-:S03]  /*10030*/  FADD.FTZ R13, -R10, -RZ ;  /* 0x800000ff0a0d7221 */ /* 0x000fc60000010100 */
[----:B------:R-:W-:Y:S01]  /*10040*/  FADD.FTZ R14, R11, 1.5707963705062866211 ;  /* 0x3fc90fdb0b0e7421 */ /* 0x000fe20000010000 */
[----:B------:R-:W-:Y:S06]  /*10050*/  BRA `(.L_x_4244) ;  /* 0x0000000800dc7947 */ /* 0x000fec0003800000 */
.L_x_4247:
[----:B------:R-:W-:Y:S02]  /*10060*/  HFMA2 R14, -RZ, RZ, 0, 0 ;  /* 0x00000000ff0e7431 */ /* 0x000fe400000001ff */
[----:B------:R-:W-:Y:S01]  /*10070*/  FADD.FTZ R13, -R10, -RZ ;  /* 0x800000ff0a0d7221 */ /* 0x000fe20000010100 */
[----:B------:R-:W-:Y:S06]  /*10080*/  BRA `(.L_x_4244) ;  /* 0x0000000800d07947 */ /* 0x000fec0003800000 */
.L_x_4246:
        /* <DEDUP_REMOVED lines=26> */
.L_x_4283:
[----:B------:R-:W-:Y:S05]  /*10230*/  BSYNC.RECONVERGENT B4 ;  /* 0x0000000000047941 */ /* 0x000fea0003800200 */
.L_x_4282:
        /* <DEDUP_REMOVED lines=29> */
.L_x_4281:
        /* <DEDUP_REMOVED lines=28> */
.L_x_4286:
[----:B------:R-:W-:Y:S05]  /*105d0*/  BSYNC.RECONVERGENT B4 ;  /* 0x0000000000047941 */ /* 0x000fea0003800200 */
.L_x_4285:
        /* <DEDUP_REMOVED lines=29> */
.L_x_4280:
        /* <DEDUP_REMOVED lines=33> */
.L_x_4288:
[----:B------:R-:W-:Y:S05]  /*109c0*/  BSYNC.RECONVERGENT B4 ;  /* 0x0000000000047941 */ /* 0x000fea0003800200 */
.L_x_4287:
        /* <DEDUP_REMOVED lines=27> */
.L_x_4284:
[----:B------:R-:W-:Y:S05]  /*10b80*/  BSYNC.RECONVERGENT B3 ;  /* 0x0000000000037941 */ /* 0x000fea0003800200 */
.L_x_4279:
[----:B------:R-:W-:Y:S01]  /*10b90*/  ISETP.GE.AND P0, PT, R10, RZ, PT ;  /* 0x000000ff0a00720c */ /* 0x000fe20003f06270 */
[----:B------:R-:W-:Y:S01]  /*10ba0*/  FADD.FTZ R13, R13, 0.69314718246459960938 ;  /* 0x3f3172180d0d7421 */ /* 0x000fe20000010000 */
[----:B------:R-:W-:-:S11]  /*10bb0*/  FADD.FTZ R14, |R0|, -RZ ;  /* 0x800000ff000e7221 */ /* 0x000fd60000010200 */
[----:B------:R-:W-:-:S07]  /*10bc0*/  @P0 FADD.FTZ R13, -R13, -RZ ;  /* 0x800000ff0d0d0221 */ /* 0x000fce0000010100 */
.L_x_4244:
[----:B------:R-:W-:Y:S05]  /*10bd0*/  BSYNC.RECONVERGENT B2 ;  /* 0x0000000000027941 */ /* 0x000fea0003800200 */
.L_x_4243:
[----:B------:R-:W-:Y:S05]  /*10be0*/  WARPSYNC.ALL ;  /* 0x0000000000007948 */ /* 0x000fea0003800000 */
[----:B------:R-:W-:Y:S01]  /*10bf0*/  IADD3 R3, PT, PT, R29, 0x380, RZ ;  /* 0x000003801d037810 */ /* 0x000fe20007ffe0ff */
[----:B------:R-:W-:Y:S03]  /*10c00*/  BSSY.RECONVERGENT B2, `(.L_x_4289) ;  /* 0x0000257000027945 */ /* 0x000fe60003800200 */
[----:B------:R-:W-:-:S13]  /*10c10*/  ISETP.GE.U32.AND P0, PT, R3, R28, PT ;  /* 0x0000001c0300720c */ /* 0x000fda0003f06070 */
[----:B------:R-:W-:Y:S05]  /*10c20*/  @P0 BRA `(.L_x_4290) ;  /* 0x0000002400500947 */ /* 0x000fea0003800000 */
        /* <DEDUP_REMOVED lines=23> */
.L_x_4291:
        /* <DEDUP_REMOVED lines=69> */
.L_x_4300:
[----:B------:R-:W-:-:S04]  /*111f0*/  FADD.FTZ R5, -R4, R7 ;  /* 0x0000000704057221 */ /* 0x000fc80000010100 */
[----:B------:R-:W-:-:S07]  /*11200*/  FMUL.FTZ R5, R5, 0.5 ;  /* 0x3f00000005057820 */ /* 0x000fce0000410000 */
.L_x_4301:
[----:B------:R-:W-:Y:S05]  /*11210*/  BSYNC.RECONVERGENT B1 ;  /* 0x0000000000017941 */ /* 0x000fea0003800200 */
.L_x_4299:
        /* <DEDUP_REMOVED lines=11> */
.L_x_4303:
[----:B------:R-:W-:-:S04]  /*112d0*/  FADD.FTZ R32, R6, -R9 ;  /* 0x8000000906207221 */ /* 0x000fc80000010000 */
[----:B------:R-:W-:-:S07]  /*112e0*/  FMUL.FTZ R32, R32, 0.5 ;  /* 0x3f00000020207820 */ /* 0x000fce0000410000 */
.L_x_4304:
[----:B------:R-:W-:Y:S05]  /*112f0*/  BSYNC.RECONVERGENT B1 ;  /* 0x0000000000017941 */ /* 0x000fea0003800200 */
.L_x_4302:
        /* <DEDUP_REMOVED lines=35> */
.L_x_4298:
        /* <DEDUP_REMOVED lines=35> */
.L_x_4305:
[----:B------:R-:W-:-:S04]  /*11760*/  FADD.FTZ R5, -R31, 1 ;  /* 0x3f8000001f057421 */ /* 0x000fc80000010100 */
[----:B------:R-:W-:-:S06]  /*11770*/  FMUL.FTZ R5, R4, R5 ;  /* 0x0000000504057220 */ /* 0x000fcc0000410000 */
[----:B------:R-:W0:Y:S08]  /*11780*/  MUFU.SQRT R5, R5 ;  /* 0x0000000500057308 */ /* 0x000e300000002000 */
[----:B0-----:R-:W0:Y:S02]  /*11790*/  MUFU.RCP R11, R5 ;  /* 0x00000005000b7308 */ /* 0x001e240000001000 */
[----:B0-----:R-:W-:Y:S01]  /*117a0*/  FMUL.FTZ R11, |R12|, R11 ;  /* 0x0000000b0c0b7220 */ /* 0x001fe20000410200 */
[----:B------:R-:W-:Y:S06]  /*117b0*/  BRA `(.L_x_4296) ;  /* 0x0000000000047947 */ /* 0x000fec0003800000 */
.L_x_4297:
[----:B------:R0:W1:Y:S02]  /*117c0*/  MUFU.SQRT R11, R0 ;  /* 0x00000000000b7308 */ /* 0x0000640000002000 */
.L_x_4296:
[----:B------:R-:W-:Y:S05]  /*117d0*/  BSYNC.RECONVERGENT B0 ;  /* 0x0000000000007941 */ /* 0x000fea0003800200 */
.L_x_4295:
        /* <DEDUP_REMOVED lines=40> */
.L_x_4310:
        /* <DEDUP_REMOVED lines=28> */
.L_x_4309:
        /* <DEDUP_REMOVED lines=23> */
.L_x_4316:
[----:B------:R-:W-:-:S04]  /*11d90*/  FADD.FTZ R3, -R3, R6 ;  /* 0x0000000603037221 */ /* 0x000fc80000010100 */
[----:B------:R-:W-:-:S07]  /*11da0*/  FMUL.FTZ R5, R3, 0.5 ;  /* 0x3f00000003057820 */ /* 0x000fce0000410000 */
.L_x_4317:
[----:B------:R-:W-:Y:S05]  /*11db0*/  BSYNC.RECONVERGENT B4 ;  /* 0x0000000000047941 */ /* 0x000fea0003800200 */
.L_x_4315:
[----:B------:R-:W-:Y:S01]  /*11dc0*/  FADD.FTZ R0, R5, R0 ;  /* 0x0000000005007221 */ /* 0x000fe20000010000 */
[----:B------:R-:W-:-:S04]  /*11dd0*/  FADD.FTZ R3, R31, R10 ;  /* 0x0000000a1f037221 */ /* 0x000fc80000010000 */
[----:B------:R-:W-:-:S04]  /*11de0*/  FMUL.FTZ R0, R0, R3 ;  /* 0x0000000300007220 */ /* 0x000fc80000410000 */
[----:B------:R0:W2:Y:S01]  /*11df0*/  MUFU.SQRT R10, R0 ;  /* 0x00000000000a7308 */ /* 0x0000a20000002000 */
[----:B------:R-:W-:Y:S05]  /*11e00*/  BRA `(.L_x_4318) ;  /* 0x0000000000487947 */ /* 0x000fea0003800000 */
.L_x_4314:
        /* <DEDUP_REMOVED lines=12> */
.L_x_4313:
[----:B------:R-:W-:Y:S01]  /*11ed0*/  FADD.FTZ R3, R10, 1 ;  /* 0x3f8000000a037421 */ /* 0x000fe20000010000 */
[----:B0-----:R-:W-:Y:S01]  /*11ee0*/  MUFU.SQRT R0, R0 ;  /* 0x0000000000007308 */ /* 0x001fe20000002000 */
[----:B------:R-:W-:Y:S02]  /*11ef0*/  HFMA2 R31, -RZ, RZ, 1.875, 0 ;  /* 0x3f800000ff1f7431 */ /* 0x000fe400000001ff */
[----:B------:R-:W-:-:S06]  /*11f00*/  FMUL.FTZ R3, R3, 0.5 ;  /* 0x3f00000003037820 */ /* 0x000fcc0000410000 */
[----:B------:R-:W0:Y:S02]  /*11f10*/  MUFU.SQRT R3, R3 ;  /* 0x0000000300037308 */ /* 0x000e240000002000 */
[----:B0-----:R-:W-:-:S07]  /*11f20*/  FMUL.FTZ R10, R0, R3 ;  /* 0x00000003000a7220 */ /* 0x001fce0000410000 */
.L_x_4318:
[----:B------:R-:W-:Y:S05]  /*11f30*/  BSYNC.RECONVERGENT B1 ;  /* 0x0000000000017941 */ /* 0x000fea0003800200 */
.L_x_4312:
[----:B------:R-:W-:Y:S05]  /*11f40*/  BRA `(.L_x_4319) ;  /* 0x0000000000087947 */ /* 0x000fea0003800000 */
.L_x_4308:
[----:B------:R-:W-:Y:S01]  /*11f50*/  FMUL.FTZ R10, R10, 16777216 ;  /* 0x4b8000000a0a7820 */ /* 0x000fe20000410000 */
[----:B------:R-:W-:-:S07]  /*11f60*/  FMUL.FTZ R31, R31, 16777216 ;  /* 0x4b8000001f1f7820 */ /* 0x000fce0000410000 */
.L_x_4319:
[----:B------:R-:W-:Y:S05]  /*11f70*/  BSYNC.RELIABLE B0 ;  /* 0x0000000000007941 */ /* 0x000fea0003800100 */
.L_x_4307:
        /* <DEDUP_REMOVED lines=20> */
.L_x_4322:
[----:B------:R-:W-:Y:S05]  /*120c0*/  BSYNC.RECONVERGENT B4 ;  /* 0x0000000000047941 */ /* 0x000fea0003800200 */
.L_x_4321:
        /* <DEDUP_REMOVED lines=29> */
.L_x_4320:
[----:B------:R-:W-:Y:S01]  /*122a0*/  FADD.FTZ R9, |R31|, -RZ ;  /* 0x800000ff1f097221 */ /* 0x000fe20000010200 */
        /* <DEDUP_REMOVED lines=16> */
.L_x_4324:
[----:B------:R-:W-:Y:S05]  /*123b0*/  BSYNC.RECONVERGENT B4 ;  /* 0x0000000000047941 */ /* 0x000fea0003800200 */
.L_x_4323:
        /* <DEDUP_REMOVED lines=28> */
.L_x_4311:
[----:B------:R-:W-:Y:S05]  /*12580*/  BSYNC.RECONVERGENT B3 ;  /* 0x0000000000037941 */ /* 0x000fea0003800200 */
.L_x_4306:
[----:B------:R-:W-:-:S13]  /*12590*/  ISETP.GE.AND P0, PT, R12, RZ, PT ;  /* 0x000000ff0c00720c */ /* 0x000fda0003f06270 */
[----:B-1----:R-:W-:Y:S01]  /*125a0*/  @P0 FADD.FTZ R11, -R11, -RZ ;  /* 0x800000ff0b0b0221 */ /* 0x002fe20000010100 */
[----:B------:R-:W-:Y:S06]  /*125b0*/  BRA `(.L_x_4290) ;  /* 0x0000000800ec7947 */ /* 0x000fec0003800000 */
.L_x_4294:
[----:B------:R-:W-:Y:S01]  /*125c0*/  FADD.FTZ R0, -R30, 6.1232342629258392722e-17 ;  /* 0x248d31321e007421 */ /* 0x000fe20000010100 */
[----:B------:R-:W-:-:S03]  /*125d0*/  FADD.FTZ R11, -R12, -RZ ;  /* 0x800000ff0c0b7221 */ /* 0x000fc60000010100 */
[----:B------:R-:W-:Y:S01]  /*125e0*/  FADD.FTZ R0, R0, 1.5707963705062866211 ;  /* 0x3fc90fdb00007421 */ /* 0x000fe20000010000 */
[----:B------:R-:W-:Y:S06]  /*125f0*/  BRA `(.L_x_4290) ;  /* 0x0000000800dc7947 */ /* 0x000fec0003800000 */
.L_x_4293:
[----:B------:R-:W-:Y:S02]  /*12600*/  HFMA2 R0, -RZ, RZ, 0, 0 ;  /* 0x00000000ff007431 */ /* 0x000fe400000001ff */
[----:B------:R-:W-:Y:S01]  /*12610*/  FADD.FTZ R11, -R12, -RZ ;  /* 0x800000ff0c0b7221 */ /* 0x000fe20000010100 */
[----:B------:R-:W-:Y:S06]  /*12620*/  BRA `(.L_x_4290) ;  /* 0x0000000800d07947 */ /* 0x000fec0003800000 */
.L_x_4292:
        /* <DEDUP_REMOVED lines=26> */
.L_x_4329:
[----:B------:R-:W-:Y:S05]  /*127d0*/  BSYNC.RECONVERGENT B4 ;  /* 0x0000000000047941 */ /* 0x000fea0003800200 */
.L_x_4328:
        /* <DEDUP_REMOVED lines=29> */
.L_x_4327:
        /* <DEDUP_REMOVED lines=28> */
.L_x_4332:
[----:B------:R-:W-:Y:S05]  /*12b70*/  BSYNC.RECONVERGENT B4 ;  /* 0x0000000000047941 */ /* 0x000fea0003800200 */
.L_x_4331:
        /* <DEDUP_REMOVED lines=29> */
.L_x_4326:
        /* <DEDUP_REMOVED lines=33> */
.L_x_4334:
[----:B------:R-:W-:Y:S05]  /*12f60*/  BSYNC.RECONVERGENT B4 ;  /* 0x0000000000047941 */ /* 0x000fea0003800200 */
.L_x_4333:
        /* <DEDUP_REMOVED lines=27> */
.L_x_4330:
[----:B------:R-:W-:Y:S05]  /*13120*/  BSYNC.RECONVERGENT B3 ;  /* 0x0000000000037941 */ /* 0x000fea0003800200 */
.L_x_4325:
[----:B------:R-:W-:Y:S01]  /*13130*/  ISETP.GE.AND P0, PT, R12, RZ, PT ;  /* 0x000000ff0c00720c */ /* 0x000fe20003f06270 */
[----:B------:R-:W-:Y:S01]  /*13140*/  FADD.FTZ R11, R11, 0.69314718246459960938 ;  /* 0x3f3172180b0b7421 */ /* 0x000fe20000010000 */
[----:B------:R-:W-:-:S11]  /*13150*/  FADD.FTZ R0, |R0|, -RZ ;  /* 0x800000ff00007221 */ /* 0x000fd60000010200 */
[----:B------:R-:W-:-:S07]  /*13160*/  @P0 FADD.FTZ R11, -R11, -RZ ;  /* 0x800000ff0b0b0221 */ /* 0x000fce0000010100 */
.L_x_4290:
[----:B------:R-:W-:Y:S05]  /*13170*/  BSYNC.RECONVERGENT B2 ;  /* 0x0000000000027941 */ /* 0x000fea0003800200 */
.L_x_4289:
[----:B------:R-:W-:Y:S05]  /*13180*/  WARPSYNC.ALL ;  /* 0x0000000000007948 */ /* 0x000fea0003800000 */
[----:B------:R-:W-:Y:S01]  /*13190*/  ISETP.GE.U32.AND P0, PT, R29, R28, PT ;  /* 0x0000001c1d00720c */ /* 0x000fe20003f06070 */
[----:B------:R-:W-:Y:S04]  /*131a0*/  BSSY.RECONVERGENT B0, `(.L_x_4335) ;  /* 0x000003a000007945 */ /* 0x000fe80003800200 */
[----:B------:R-:W-:Y:S08]  /*131b0*/  BSSY.RELIABLE B1, `(.L_x_4336) ;  /* 0x0000031000017945 */ /* 0x000ff00003800100 */
[----:B------:R-:W-:Y:S05]  /*131c0*/  @P0 BRA `(.L_x_4337) ;  /* 0x0000000000380947 */ /* 0x000fea0003800000 */
[----:B------:R-:W0:Y:S01]  /*131d0*/  LDC.64 R4, c[0x0][0x388] ;  /* 0x0000e200ff047b82 */ /* 0x000e220000000a00 */
[----:B------:R-:W-:Y:S02]  /*131e0*/  IADD3 R3, PT, PT, R2, R29, RZ ;  /* 0x0000001d02037210 */ /* 0x000fe40007ffe0ff */
[----:B------:R-:W-:Y:S02]  /*131f0*/  F2FP.F16.F32.PACK_AB R27, R26, R27 ;  /* 0x0000001b1a1b723e */ /* 0x000fe400000000ff */
[----:B------:R-:W-:-:S04]  /*13200*/  MOV R29, R25 ;  /* 0x00000019001d7202 */ /* 0x000fc80000000f00 */
[----:B------:R-:W-:Y:S01]  /*13210*/  ISETP.GE.AND P0, PT, R29, R28, PT ;  /* 0x0000001c1d00720c */ /* 0x000fe20003f06270 */
[----:B0-----:R-:W-:-:S05]  /*13220*/  IMAD.WIDE.U32 R4, R3, 0x4, R4 ;  /* 0x0000000403047825 */ /* 0x001fca00078e0004 */
[----:B------:R0:W-:Y:S07]  /*13230*/  STG.E desc[UR4][R4.64], R27 ;  /* 0x0000001b04007986 */ /* 0x0001ee000c101904 */
[----:B------:R-:W-:Y:S05]  /*13240*/  @P0 BRA `(.L_x_4338) ;  /* 0x0000000000380947 */ /* 0x000fea0003800000 */
[----:B0-----:R-:W0:Y:S01]  /*13250*/  LDC.64 R4, c[0x0][0x388] ;  /* 0x0000e200ff047b82 */ /* 0x001e220000000a00 */
[----:B---3--:R-:W-:Y:S02]  /*13260*/  IADD3 R7, PT, PT, R2, R29, RZ ;  /* 0x0000001d02077210 */ /* 0x008fe40007ffe0ff */
[----:B------:R-:W-:Y:S02]  /*13270*/  F2FP.F16.F32.PACK_AB R3, R23, R24 ;  /* 0x000000181703723e */ /* 0x000fe400000000ff */
[----:B------:R-:W-:Y:S01]  /*13280*/  IADD3 R29, PT, PT, R29, 0x80, RZ ;  /* 0x000000801d1d7810 */ /* 0x000fe20007ffe0ff */
[----:B0-----:R-:W-:-:S05]  /*13290*/  IMAD.WIDE.U32 R4, R7, 0x4, R4 ;  /* 0x0000000407047825 */ /* 0x001fca00078e0004 */
[----:B------:R0:W-:Y:S02]  /*132a0*/  STG.E desc[UR4][R4.64], R3 ;  /* 0x0000000304007986 */ /* 0x0001e4000c101904 */
.L_x_4337:
[----:B------:R-:W-:-:S13]  /*132b0*/  ISETP.GE.AND P0, PT, R29, R28, PT ;  /* 0x0000001c1d00720c */ /* 0x000fda0003f06270 */
[----:B------:R-:W-:Y:S05]  /*132c0*/  @P0 BRA `(.L_x_4339) ;  /* 0x0000000000380947 */ /* 0x000fea0003800000 */
[----:B0-----:R-:W0:Y:S01]  /*132d0*/  LDC.64 R4, c[0x0][0x388] ;  /* 0x0000e200ff047b82 */ /* 0x001e220000000a00 */
[----:B---3--:R-:W-:Y:S02]  /*132e0*/  IADD3 R7, PT, PT, R2, R29, RZ ;  /* 0x0000001d02077210 */ /* 0x008fe40007ffe0ff */
[----:B------:R-:W-:Y:S02]  /*132f0*/  F2FP.F16.F32.PACK_AB R3, R21, R22 ;  /* 0x000000161503723e */ /* 0x000fe400000000ff */
[----:B------:R-:W-:Y:S01]  /*13300*/  IADD3 R29, PT, PT, R29, 0x80, RZ ;  /* 0x000000801d1d7810 */ /* 0x000fe20007ffe0ff */
[----:B0-----:R-:W-:-:S05]  /*13310*/  IMAD.WIDE.U32 R4, R7, 0x4, R4 ;  /* 0x0000000407047825 */ /* 0x001fca00078e0004 */
[----:B------:R1:W-:Y:S02]  /*13320*/  STG.E desc[UR4][R4.64], R3 ;  /* 0x0000000304007986 */ /* 0x0003e4000c101904 */
.L_x_4338:
[----:B------:R-:W-:-:S13]  /*13330*/  ISETP.GE.AND P0, PT, R29, R28, PT ;  /* 0x0000001c1d00720c */ /* 0x000fda0003f06270 */
[----:B------:R-:W-:Y:S05]  /*13340*/  @P0 BRA `(.L_x_4340) ;  /* 0x0000000000380947 */ /* 0x000fea0003800000 */
[----:B01----:R-:W0:Y:S01]  /*13350*/  LDC.64 R4, c[0x0][0x388] ;  /* 0x0000e200ff047b82 */ /* 0x003e220000000a00 */
[----:B---3--:R-:W-:Y:S02]  /*13360*/  IADD3 R7, PT, PT, R2, R29, RZ ;  /* 0x0000001d02077210 */ /* 0x008fe40007ffe0ff */
[----:B------:R-:W-:Y:S02]  /*13370*/  F2FP.F16.F32.PACK_AB R3, R19, R20 ;  /* 0x000000141303723e */ /* 0x000fe400000000ff */
[----:B------:R-:W-:Y:S01]  /*13380*/  IADD3 R29, PT, PT, R29, 0x80, RZ ;  /* 0x000000801d1d7810 */ /* 0x000fe20007ffe0ff */
[----:B0-----:R-:W-:-:S05]  /*13390*/  IMAD.WIDE.U32 R4, R7, 0x4, R4 ;  /* 0x0000000407047825 */ /* 0x001fca00078e0004 */
[----:B------:R1:W-:Y:S02]  /*133a0*/  STG.E desc[UR4][R4.64], R3 ;  /* 0x0000000304007986 */ /* 0x0003e4000c101904 */
.L_x_4339:
        /* <DEDUP_REMOVED lines=8> */
.L_x_4340:
[----:B------:R-:W-:-:S13]  /*13430*/  ISETP.GE.AND P0, PT, R29, R28, PT ;  /* 0x0000001c1d00720c */ /* 0x000fda0003f06270 */
[----:B------:R-:W-:Y:S05]  /*13440*/  @P0 BREAK.RELIABLE B1 ;  /* 0x0000000000010942 */ /* 0x000fea0003800100 */
[----:B------:R-:W-:Y:S05]  /*13450*/  @P0 BRA `(.L_x_4342) ;  /* 0x0000000000380947 */ /* 0x000fea0003800000 */
[----:B012---:R-:W0:Y:S01]  /*13460*/  LDC.64 R4, c[0x0][0x388] ;  /* 0x0000e200ff047b82 */ /* 0x007e220000000a00 */
[----:B---3--:R-:W-:Y:S02]  /*13470*/  IADD3 R7, PT, PT, R2, R29, RZ ;  /* 0x0000001d02077210 */ /* 0x008fe40007ffe0ff */
[----:B------:R-:W-:Y:S02]  /*13480*/  F2FP.F16.F32.PACK_AB R3, R15, R16 ;  /* 0x000000100f03723e */ /* 0x000fe400000000ff */
[----:B------:R-:W-:Y:S01]  /*13490*/  IADD3 R29, PT, PT, R29, 0x80, RZ ;  /* 0x000000801d1d7810 */ /* 0x000fe20007ffe0ff */
[----:B0-----:R-:W-:-:S05]  /*134a0*/  IMAD.WIDE.U32 R4, R7, 0x4, R4 ;  /* 0x0000000407047825 */ /* 0x001fca00078e0004 */
[----:B------:R2:W-:Y:S02]  /*134b0*/  STG.E desc[UR4][R4.64], R3 ;  /* 0x0000000304007986 */ /* 0x0005e4000c101904 */
.L_x_4341:
[----:B------:R-:W-:Y:S05]  /*134c0*/  BSYNC.RELIABLE B1 ;  /* 0x0000000000017941 */ /* 0x000fea0003800100 */
.L_x_4336:
[----:B------:R-:W-:-:S13]  /*134d0*/  ISETP.GE.AND P0, PT, R29, R28, PT ;  /* 0x0000001c1d00720c */ /* 0x000fda0003f06270 */
[----:B012---:R-:W0:Y:S01]  /*134e0*/  @!P0 LDC.64 R4, c[0x0][0x388] ;  /* 0x0000e200ff048b82 */ /* 0x007e220000000a00 */
[----:B---3--:R-:W-:Y:S02]  /*134f0*/  @!P0 IADD3 R7, PT, PT, R2, R29, RZ ;  /* 0x0000001d02078210 */ /* 0x008fe40007ffe0ff */
[----:B------:R-:W-:Y:S02]  /*13500*/  @!P0 F2FP.F16.F32.PACK_AB R3, R13, R14 ;  /* 0x0000000e0d03823e */ /* 0x000fe400000000ff */
[----:B------:R-:W-:Y:S01]  /*13510*/  @!P0 IADD3 R29, PT, PT, R29, 0x80, RZ ;  /* 0x000000801d1d8810 */ /* 0x000fe20007ffe0ff */
[----:B0-----:R-:W-:-:S05]  /*13520*/  @!P0 IMAD.WIDE.U32 R4, R7, 0x4, R4 ;  /* 0x0000000407048825 */ /* 0x001fca00078e0004 */
[----:B------:R4:W-:Y:S02]  /*13530*/  @!P0 STG.E desc[UR4][R4.64], R3 ;  /* 0x0000000304008986 */ /* 0x0009e4000c101904 */
.L_x_4342:
[----:B------:R-:W-:Y:S05]  /*13540*/  BSYNC.RECONVERGENT B0 ;  /* 0x0000000000007941 */ /* 0x000fea0003800200 */
.L_x_4335:
[----:B------:R-:W-:Y:S05]  /*13550*/  WARPSYNC.ALL ;  /* 0x0000000000007948 */ /* 0x000fea0003800000 */
[----:B------:R-:W-:-:S13]  /*13560*/  ISETP.GE.AND P0, PT, R29, R28, PT ;  /* 0x0000001c1d00720c */ /* 0x000fda0003f06270 */
[----:B------:R-:W-:Y:S05]  /*13570*/  @P0 EXIT ;  /* 0x000000000000094d */ /* 0x000fea0003800000 */
[----:B012-4-:R-:W0:Y:S01]  /*13580*/  LDC.64 R4, c[0x0][0x388] ;  /* 0x0000e200ff047b82 */ /* 0x017e220000000a00 */
[----:B------:R-:W-:Y:S02]  /*13590*/  IADD3 R3, PT, PT, R2, R29, RZ ;  /* 0x0000001d02037210 */ /* 0x000fe40007ffe0ff */
[----:B---3--:R-:W-:-:S03]  /*135a0*/  F2FP.F16.F32.PACK_AB R7, R11, R0 ;  /* 0x000000000b07723e */ /* 0x008fc600000000ff */
[----:B0-----:R-:W-:-:S05]  /*135b0*/  IMAD.WIDE.U32 R2, R3, 0x4, R4 ;  /* 0x0000000403027825 */ /* 0x001fca00078e0004 */
[----:B------:R-:W-:Y:S01]  /*135c0*/  STG.E desc[UR4][R2.64], R7 ;  /* 0x0000000702007986 */ /* 0x000fe2000c101904 */
[----:B------:R-:W-:Y:S05]  /*135d0*/  EXIT ;  /* 0x000000000000794d */ /* 0x000fea0003800000 */
.L_x_3975:
[----:B------:R-:W0:Y:S01]  /*135e0*/  S2R R18, SR_TID.X ;  /* 0x0000000000127919 */ /* 0x000e220000002100 */
[----:B------:R-:W1:Y:S02]  /*135f0*/  LDC.64 R4, c[0x0][0x390] ;  /* 0x0000e400ff047b82 */ /* 0x000e640000000a00 */
[----:B-1----:R-:W-:-:S04]  /*13600*/  IMAD.WIDE.U32 R4, R2, 0x4, R4 ;  /* 0x0000000402047825 */ /* 0x002fc800078e0004 */
[----:B0-----:R-:W-:-:S05]  /*13610*/  IMAD.WIDE.U32 R4, R18, 0x8, R4 ;  /* 0x0000000812047825 */ /* 0x001fca00078e0004 */
[----:B------:R-:W2:Y:S04]  /*13620*/  LDG.E.64 R10, desc[UR4][R4.64] ;  /* 0x00000004040a7981 */ /* 0x000ea8000c1e1b00 */
[----:B------:R0:W5:Y:S04]  /*13630*/  LDG.E.64 R12, desc[UR4][R4.64+0x400] ;  /* 0x00040004040c7981 */ /* 0x000168000c1e1b00 */
[----:B------:R0:W5:Y:S04]  /*13640*/  LDG.E.64 R14, desc[UR4][R4.64+0x800] ;  /* 0x00080004040e7981 */ /* 0x000168000c1e1b00 */
[----:B------:R0:W5:Y:S01]  /*13650*/  LDG.E.64 R16, desc[UR4][R4.64+0xc00] ;  /* 0x000c000404107981 */ /* 0x000162000c1e1b00 */
[----:B------:R-:W-:Y:S01]  /*13660*/  BSSY.RECONVERGENT B2, `(.L_x_4343) ;  /* 0x000024c000027945 */ /* 0x000fe20003800200 */
[----:B--2---:R-:W-:-:S02]  /*13670*/  HADD2.F32 R20, -RZ, R10.H0_H0 ;  /* 0x2000000aff147230 */ /* 0x004fc40000004100 */
[----:B------:R-:W-:-:S03]  /*13680*/  HADD2.F32 R22, -RZ, R10.H1_H1 ;  /* 0x3000000aff167230 */ /* 0x000fc60000004100 */
[C---:B------:R-:W-:Y:S01]  /*13690*/  FSETP.NAN.FTZ.AND P1, PT, |R20|.reuse, |R20|, PT ;  /* 0x400000141400720b */ /* 0x040fe20003f38200 */
[----:B------:R-:W-:Y:S01]  /*136a0*/  FADD.FTZ R21, |R20|, -RZ ;  /* 0x800000ff14157221 */ /* 0x000fe20000010200 */
[C---:B------:R-:W-:Y:S01]  /*136b0*/  FSETP.NAN.FTZ.AND P0, PT, |R22|.reuse, |R22|, PT ;  /* 0x400000161600720b */ /* 0x040fe20003f18200 */
[----:B------:R-:W-:-:S12]  /*136c0*/  FADD.FTZ R0, |R22|, -RZ ;  /* 0x800000ff16007221 */ /* 0x000fd80000010200 */
[----:B0-----:R-:W-:Y:S05]  /*136d0*/  @!P0 BRA !P1, `(.L_x_4344) ;  /* 0x0000000000408947 */ /* 0x001fea0004800000 */
        /* <DEDUP_REMOVED lines=16> */
.L_x_4344:
        /* <DEDUP_REMOVED lines=41> */
[----:B-----5:R-:W-:Y:S05]  /*13a70*/  CALL.REL.NOINC `($__internal_4_$__cuda_sm3x_div_rn_ftz_f32_slowpath) ;  /* 0x0000012800007944 */ /* 0x020fea0003c00000 */
.L_x_4350:
[----:B------:R-:W-:Y:S05]  /*13a80*/  BSYNC.RECONVERGENT B4 ;  /* 0x0000000000047941 */ /* 0x000fea0003800200 */
.L_x_4349:
        /* <DEDUP_REMOVED lines=28> */
.L_x_4348:
        /* <DEDUP_REMOVED lines=30> */
[----:B-----5:R-:W-:Y:S05]  /*13e30*/  CALL.REL.NOINC `($__internal_4_$__cuda_sm3x_div_rn_ftz_f32_slowpath) ;  /* 0x0000012400107944 */ /* 0x020fea0003c00000 */
.L_x_4354:
[----:B------:R-:W-:Y:S05]  /*13e40*/  BSYNC.RECONVERGENT B4 ;  /* 0x0000000000047941 */ /* 0x000fea0003800200 */
.L_x_4353:
        /* <DEDUP_REMOVED lines=28> */
.L_x_4352:
        /* <DEDUP_REMOVED lines=15> */
[----:B-----5:R-:W-:Y:S05]  /*14100*/  CALL.REL.NOINC `($__internal_4_$__cuda_sm3x_div_rn_ftz_f32_slowpath) ;  /* 0x00000120005c7944 */ /* 0x020fea0003c00000 */
.L_x_4356:
[----:B------:R-:W-:Y:S05]  /*14110*/  BSYNC.RECONVERGENT B4 ;  /* 0x0000000000047941 */ /* 0x000fea0003800200 */
.L_x_4355:
        /* <DEDUP_REMOVED lines=27> */
.L_x_4351:
[----:B------:R-:W-:Y:S05]  /*142d0*/  BSYNC.RECONVERGENT B3 ;  /* 0x0000000000037941 */ /* 0x000fea0003800200 */
.L_x_4347:
[----:B------:R-:W-:Y:S01]  /*142e0*/  ISETP.GE.AND P0, PT, R22, RZ, PT ;  /* 0x000000ff1600720c */ /* 0x000fe20003f06270 */
[----:B------:R-:W-:Y:S01]  /*142f0*/  FADD.FTZ R10, R10, 0.69314718246459960938 ;  /* 0x3f3172180a0a7421 */ /* 0x000fe20000010000 */
[----:B------:R-:W-:-:S11]  /*14300*/  FADD.FTZ R19, |R0|, -RZ ;  /* 0x800000ff00137221 */ /* 0x000fd60000010200 */
[----:B------:R-:W-:Y:S01]  /*14310*/  @P0 FADD.FTZ R10, -R10, -RZ ;  /* 0x800000ff0a0a0221 */ /* 0x000fe20000010100 */
[----:B------:R-:W-:Y:S06]  /*14320*/  BRA `(.L_x_4345) ;  /* 0x0000001400fc7947 */ /* 0x000fec0003800000 */
.L_x_4346:
        /* <DEDUP_REMOVED lines=71> */
[----:B-1----:R-:W-:Y:S01]  /*147a0*/  @P0 FADD.FTZ R10, R3, R6 ;  /* 0x00000006030a0221 */ /* 0x002fe20000010000 */
[C---:B------:R-:W-:Y:S01]  /*147b0*/  @P0 FMUL.FTZ R9, R22.reuse, R22 ;  /* 0x0000001616090220 */ /* 0x040fe20000410000 */
[----:B------:R-:W-:-:S04]  /*147c0*/  @!P0 FMUL.FTZ R7, |R22|, 0.5 ;  /* 0x3f00000016078820 */ /* 0x000fc80000410200 */
[----:B------:R-:W1:Y:S02]  /*147d0*/  @P0 MUFU.RCP R10, R10 ;  /* 0x0000000a000a0308 */ /* 0x000e640000001000 */
[----:B-1----:R-:W-:-:S07]  /*147e0*/  @P0 FMUL.FTZ.D2 R7, R9, R10 ;  /* 0x0000000a09070220 */ /* 0x002fce0000310000 */
.L_x_4362:
[----:B------:R-:W-:Y:S05]  /*147f0*/  BSYNC.RECONVERGENT B1 ;  /* 0x0000000000017941 */ /* 0x000fea0003800200 */
.L_x_4361:
[----:B------:R-:W-:Y:S04]  /*14800*/  BSSY.RECONVERGENT B1, `(.L_x_4363) ;  /* 0x0000008000017945 */ /* 0x000fe80003800200 */
[----:B------:R-:W-:Y:S05]  /*14810*/  @!P1 BRA `(.L_x_4364) ;  /* 0x0000000000189947 */ /* 0x000fea0003800000 */
[----:B------:R-:W-:-:S13]  /*14820*/  FSETP.NEU.FTZ.AND P0, PT, R28, RZ, PT ;  /* 0x000000ff1c00720b */ /* 0x000fda0003f1d000 */
[----:B------:R-:W-:Y:S01]  /*14830*/  @P0 FADD.FTZ R9, R5, R28 ;  /* 0x0000001c05090221 */ /* 0x000fe20000010000 */
[C---:B-1----:R-:W-:Y:S01]  /*14840*/  @P0 FMUL.FTZ R10, R22.reuse, R22 ;  /* 0x00000016160a0220 */ /* 0x042fe20000410000 */
[----:B------:R-:W-:-:S04]  /*14850*/  @!P0 FMUL.FTZ R24, |R22|, 0.5 ;  /* 0x3f00000016188820 */ /* 0x000fc80000410200 */
[----:B------:R-:W1:Y:S02]  /*14860*/  @P0 MUFU.RCP R9, R9 ;  /* 0x0000000900090308 */ /* 0x000e640000001000 */
[----:B-1----:R-:W-:-:S07]  /*14870*/  @P0 FMUL.FTZ.D2 R24, R10, R9 ;  /* 0x000000090a180220 */ /* 0x002fce0000310000 */
.L_x_4364:
[----:B------:R-:W-:Y:S05]  /*14880*/  BSYNC.RECONVERGENT B1 ;  /* 0x0000000000017941 */ /* 0x000fea0003800200 */
.L_x_4363:
        /* <DEDUP_REMOVED lines=9> */
[----:B-1----:R-:W-:-:S04]  /*14920*/  LOP3.LUT R10, R9, 0xff800000, RZ, 0xc0, !PT ;  /* 0xff800000090a7812 */ /* 0x002fc800078ec0ff */
        /* <DEDUP_REMOVED lines=24> */
.L_x_4360:
[----:B------:R-:W-:-:S13]  /*14ab0*/  FSETP.GEU.FTZ.AND P0, PT, R21, 1, PT ;  /* 0x3f8000001500780b */ /* 0x000fda0003f1e000 */
[----:B-1----:R-:W-:-:S04]  /*14ac0*/  @!P0 FADD.FTZ R10, -R21, 1 ;  /* 0x3f800000150a8421 */ /* 0x002fc80000010100 */
[----:B------:R-:W-:-:S06]  /*14ad0*/  @!P0 FMUL.FTZ R7, R3, R10 ;  /* 0x0000000a03078220 */ /* 0x000fcc0000410000 */
[----:B------:R-:W1:Y:S08]  /*14ae0*/  @!P0 MUFU.SQRT R7, R7 ;  /* 0x0000000700078308 */ /* 0x000e700000002000 */
[----:B-1----:R-:W1:Y:S02]  /*14af0*/  @!P0 MUFU.RCP R9, R7 ;  /* 0x0000000700098308 */ /* 0x002e640000001000 */
        /* <DEDUP_REMOVED lines=35> */
.L_x_4358:
[----:B------:R-:W-:-:S06]  /*14d30*/  FFMA.FTZ R7, R8, R8, -1 ;  /* 0xbf80000008077423 */ /* 0x000fcc0000010008 */
[----:B------:R-:W0:Y:S02]  /*14d40*/  MUFU.SQRT R7, R7 ;  /* 0x0000000700077308 */ /* 0x000e240000002000 */
[----:B0-----:R-:W-:-:S06]  /*14d50*/  FADD.FTZ R9, R8, R7 ;  /* 0x0000000708097221 */ /* 0x001fcc0000010000 */
[----:B------:R-:W0:Y:S02]  /*14d60*/  MUFU.LG2 R9, R9 ;  /* 0x0000000900097308 */ /* 0x000e240000000c00 */
[----:B0-----:R-:W-:-:S07]  /*14d70*/  FMUL.FTZ R10, R9, 0.69314718246459960938 ;  /* 0x3f317218090a7820 */ /* 0x001fce0000410000 */
.L_x_4359:
[----:B------:R-:W-:Y:S05]  /*14d80*/  BSYNC.RECONVERGENT B0 ;  /* 0x0000000000007941 */ /* 0x000fea0003800200 */
.L_x_4357:
        /* <DEDUP_REMOVED lines=43> */
.L_x_4372:
[----:B------:R-:W-:Y:S05]  /*15040*/  BSYNC.RECONVERGENT B4 ;  /* 0x0000000000047941 */ /* 0x000fea0003800200 */
.L_x_4371:
[----:B------:R-:W-:-:S04]  /*15050*/  FADD.FTZ R0, R3, R0 ;  /* 0x0000000003007221 */ /* 0x000fc80000010000 */
[----:B------:R-:W-:-:S04]  /*15060*/  FMUL.FTZ R0, R0, R7 ;  /* 0x0000000700007220 */ /* 0x000fc80000410000 */
[----:B------:R3:W4:Y:S01]  /*15070*/  MUFU.SQRT R24, R0 ;  /* 0x0000000000187308 */ /* 0x0007220000002000 */
[----:B------:R-:W-:Y:S05]  /*15080*/  BRA `(.L_x_4369) ;  /* 0x00000000002c7947 */ /* 0x000fea0003800000 */
.L_x_4370:
        /* <DEDUP_REMOVED lines=10> */
[----:B------:R0:W2:Y:S02]  /*15130*/  @!P0 MUFU.SQRT R24, R6 ;  /* 0x0000000600188308 */ /* 0x0000a40000002000 */
.L_x_4369:
[----:B------:R-:W-:Y:S05]  /*15140*/  BSYNC.RECONVERGENT B1 ;  /* 0x0000000000017941 */ /* 0x000fea0003800200 */
.L_x_4367:
[----:B------:R-:W-:Y:S05]  /*15150*/  BSYNC.RELIABLE B0 ;  /* 0x0000000000007941 */ /* 0x000fea0003800100 */
.L_x_4366:
[----:B------:R-:W-:-:S13]  /*15160*/  ISETP.GE.AND P0, PT, R20, RZ, PT ;  /* 0x000000ff1400720c */ /* 0x000fda0003f06270 */
[----:B------:R-:W-:Y:S05]  /*15170*/  @!P0 BRA `(.L_x_4373) ;  /* 0x0000000000b88947 */ /* 0x000fea0003800000 */
[----:B------:R-:W-:Y:S01]  /*15180*/  FADD.FTZ R9, |R21|, -RZ ;  /* 0x800000ff15097221 */ /* 0x000fe20000010200 */
[C---:B0-234-:R-:W-:Y:S01]  /*15190*/  FADD.FTZ R0, |R24|.reuse, -RZ ;  /* 0x800000ff18007221 */ /* 0x05dfe20000010200 */
        /* <DEDUP_REMOVED lines=14> */
[----:B-1---5:R-:W-:Y:S05]  /*15280*/  CALL.REL.NOINC `($__internal_4_$__cuda_sm3x_div_rn_ftz_f32_slowpath) ;  /* 0x0000010c00fc7944 */ /* 0x022fea0003c00000 */
.L_x_4375:
[----:B------:R-:W-:Y:S05]  /*15290*/  BSYNC.RECONVERGENT B4 ;  /* 0x0000000000047941 */ /* 0x000fea0003800200 */
.L_x_4374:
[----:B------:R-:W-:Y:S02]  /*152a0*/  HFMA2 R4, -RZ, RZ, 0.89990234375, 10328 ;  /* 0x3b33710bff047431 */ /* 0x000fe400000001ff */
[----:B------:R-:W-:Y:S01]  /*152b0*/  FMUL.FTZ R3, R0, R0 ;  /* 0x0000000000037220 */ /* 0x000fe20000410000 */
[----:B------:R-:W-:Y:S02]  /*152c0*/  MOV R5, 0x3f6ee581 ;  /* 0x3f6ee58100057802 */ /* 0x000fe40000000f00 */
[C---:B------:R-:W-:Y:S02]  /*152d0*/  ISETP.GE.AND P0, PT, R21.reuse, RZ, PT ;  /* 0x000000ff1500720c */ /* 0x040fe40003f06270 */
[----:B------:R-:W-:Y:S02]  /*152e0*/  FSETP.NEU.FTZ.AND P3, PT, |R21|, |R24|, PT ;  /* 0x400000181500720b */ /* 0x000fe40003f7d200 */
[----:B------:R-:W-:Y:S01]  /*152f0*/  FSETP.NEU.FTZ.AND P1, PT, R19, RZ, PT ;  /* 0x000000ff1300720b */ /* 0x000fe20003f3d000 */
        /* <DEDUP_REMOVED lines=22> */
.L_x_4373:
[----:B------:R-:W-:Y:S01]  /*15460*/  FADD.FTZ R21, -R21, -RZ ;  /* 0x800000ff15157221 */ /* 0x000fe20000010100 */
[C---:B--2-4-:R-:W-:Y:S01]  /*15470*/  FADD.FTZ R4, |R24|.reuse, -RZ ;  /* 0x800000ff18047221 */ /* 0x054fe20000010200 */
[----:B------:R-:W-:Y:S02]  /*15480*/  BSSY.RECONVERGENT B4, `(.L_x_4377) ;  /* 0x0000010000047945 */ /* 0x000fe40003800200 */
[----:B------:R-:W-:Y:S01]  /*15490*/  FADD.FTZ R9, |R21|, -RZ ;  /* 0x800000ff15097221 */ /* 0x000fe20000010200 */
[----:B------:R-:W-:-:S04]  /*154a0*/  FSETP.GT.FTZ.AND P2, PT, |R24|, |R21|, PT ;  /* 0x400000151800720b */ /* 0x000fc80003f54200 */
[----:B------:R-:W-:Y:S02]  /*154b0*/  FSEL R19, R4, R9, P2 ;  /* 0x0000000904137208 */ /* 0x000fe40001000000 */
[----:B------:R-:W-:Y:S02]  /*154c0*/  FSEL R9, R9, R4, P2 ;  /* 0x0000000409097208 */ /* 0x000fe40001000000 */
[----:B0--3--:R-:W0:Y:S08]  /*154d0*/  MUFU.RCP R0, R19 ;  /* 0x0000001300007308 */ /* 0x009e300000001000 */
        /* <DEDUP_REMOVED lines=10> */
.L_x_4378:
[----:B------:R-:W-:Y:S05]  /*15580*/  BSYNC.RECONVERGENT B4 ;  /* 0x0000000000047941 */ /* 0x000fea0003800200 */
.L_x_4377:
        /* <DEDUP_REMOVED lines=28> */
.L_x_4368:
        /* <DEDUP_REMOVED lines=30> */
.L_x_4379:
        /* <DEDUP_REMOVED lines=28> */
.L_x_4376:
[----:B------:R-:W-:Y:S05]  /*15af0*/  BSYNC.RECONVERGENT B3 ;  /* 0x0000000000037941 */ /* 0x000fea0003800200 */
.L_x_4365:
[----:B------:R-:W-:-:S13]  /*15b00*/  ISETP.GE.AND P0, PT, R22, RZ, PT ;  /* 0x000000ff1600720c */ /* 0x000fda0003f06270 */
[----:B-1----:R-:W-:-:S07]  /*15b10*/  @P0 FADD.FTZ R10, -R10, -RZ ;  /* 0x800000ff0a0a0221 */ /* 0x002fce0000010100 */
.L_x_4345:
[----:B------:R-:W-:Y:S05]  /*15b20*/  BSYNC.RECONVERGENT B2 ;  /* 0x0000000000027941 */ /* 0x000fea0003800200 */
.L_x_4343:
[----:B------:R-:W-:Y:S05]  /*15b30*/  WARPSYNC.ALL ;  /* 0x0000000000007948 */ /* 0x000fea0003800000 */
[--C-:B------:R-:W-:Y:S01]  /*15b40*/  HADD2.F32 R21, -RZ, R11.reuse.H0_H0 ;  /* 0x2000000bff157230 */ /* 0x100fe20000004100 */
        /* <DEDUP_REMOVED lines=23> */
.L_x_4381:
        /* <DEDUP_REMOVED lines=69> */
.L_x_4391:
[----:B------:R-:W-:-:S04]  /*16110*/  FADD.FTZ R7, -R3, R6 ;  /* 0x0000000603077221 */ /* 0x000fc80000010100 */
[----:B------:R-:W-:-:S07]  /*16120*/  FMUL.FTZ R7, R7, 0.5 ;  /* 0x3f00000007077820 */ /* 0x000fce0000410000 */
.L_x_4392:
[----:B------:R-:W-:Y:S05]  /*16130*/  BSYNC.RECONVERGENT B1 ;  /* 0x0000000000017941 */ /* 0x000fea0003800200 */
.L_x_4390:
        /* <DEDUP_REMOVED lines=11> */
.L_x_4394:
[----:B------:R-:W-:-:S04]  /*161f0*/  FADD.FTZ R24, R5, -R8 ;  /* 0x8000000805187221 */ /* 0x000fc80000010000 */
[----:B------:R-:W-:-:S07]  /*16200*/  FMUL.FTZ R24, R24, 0.5 ;  /* 0x3f00000018187820 */ /* 0x000fce0000410000 */
.L_x_4395:
[----:B------:R-:W-:Y:S05]  /*16210*/  BSYNC.RECONVERGENT B1 ;  /* 0x0000000000017941 */ /* 0x000fea0003800200 */
.L_x_4393:
        /* <DEDUP_REMOVED lines=35> */
.L_x_4389:
        /* <DEDUP_REMOVED lines=35> */
.L_x_4396:
[----:B------:R-:W-:-:S04]  /*16680*/  FADD.FTZ R8, -R23, 1 ;  /* 0x3f80000017087421 */ /* 0x000fc80000010100 */
[----:B------:R-:W-:-:S06]  /*16690*/  FMUL.FTZ R7, R3, R8 ;  /* 0x0000000803077220 */ /* 0x000fcc0000410000 */
[----:B------:R-:W0:Y:S08]  /*166a0*/  MUFU.SQRT R7, R7 ;  /* 0x0000000700077308 */ /* 0x000e300000002000 */
[----:B0-----:R-:W0:Y:S02]  /*166b0*/  MUFU.RCP R11, R7 ;  /* 0x00000007000b7308 */ /* 0x001e240000001000 */
[----:B0-----:R-:W-:Y:S01]  /*166c0*/  FMUL.FTZ R11, |R22|, R11 ;  /* 0x0000000b160b7220 */ /* 0x001fe20000410200 */
[----:B------:R-:W-:Y:S06]  /*166d0*/  BRA `(.L_x_4387) ;  /* 0x0000000000047947 */ /* 0x000fec0003800000 */
.L_x_4388:
[----:B------:R0:W1:Y:S02]  /*166e0*/  MUFU.SQRT R11, R0 ;  /* 0x00000000000b7308 */ /* 0x0000640000002000 */
.L_x_4387:
[----:B------:R-:W-:Y:S05]  /*166f0*/  BSYNC.RECONVERGENT B0 ;  /* 0x0000000000007941 */ /* 0x000fea0003800200 */
.L_x_4386:
        /* <DEDUP_REMOVED lines=40> */
.L_x_4401:
        /* <DEDUP_REMOVED lines=28> */
.L_x_4400:
        /* <DEDUP_REMOVED lines=23> */
.L_x_4407:
[----:B------:R-:W-:-:S04]  /*16cb0*/  FADD.FTZ R3, -R4, R5 ;  /* 0x0000000504037221 */ /* 0x000fc80000010100 */
[----:B------:R-:W-:-:S07]  /*16cc0*/  FMUL.FTZ R3, R3, 0.5 ;  /* 0x3f00000003037820 */ /* 0x000fce0000410000 */
.L_x_4408:
[----:B------:R-:W-:Y:S05]  /*16cd0*/  BSYNC.RECONVERGENT B4 ;  /* 0x0000000000047941 */ /* 0x000fea0003800200 */
.L_x_4406:
[----:B------:R-:W-:Y:S01]  /*16ce0*/  FADD.FTZ R0, R3, R0 ;  /* 0x0000000003007221 */ /* 0x000fe20000010000 */
[----:B------:R-:W-:-:S04]  /*16cf0*/  FADD.FTZ R3, R23, R20 ;  /* 0x0000001417037221 */ /* 0x000fc80000010000 */
[----:B------:R-:W-:-:S04]  /*16d00*/  FMUL.FTZ R0, R0, R3 ;  /* 0x0000000300007220 */ /* 0x000fc80000410000 */
[----:B------:R0:W2:Y:S01]  /*16d10*/  MUFU.SQRT R20, R0 ;  /* 0x0000000000147308 */ /* 0x0000a20000002000 */
[----:B------:R-:W-:Y:S05]  /*16d20*/  BRA `(.L_x_4409) ;  /* 0x0000000000487947 */ /* 0x000fea0003800000 */
.L_x_4405:
        /* <DEDUP_REMOVED lines=12> */
.L_x_4404:
[----:B------:R-:W-:Y:S01]  /*16df0*/  FADD.FTZ R3, R20, 1 ;  /* 0x3f80000014037421 */ /* 0x000fe20000010000 */
[----:B0-----:R-:W-:Y:S01]  /*16e00*/  MUFU.SQRT R0, R0 ;  /* 0x0000000000007308 */ /* 0x001fe20000002000 */
[----:B------:R-:W-:Y:S02]  /*16e10*/  HFMA2 R23, -RZ, RZ, 1.875, 0 ;  /* 0x3f800000ff177431 */ /* 0x000fe400000001ff */
[----:B------:R-:W-:-:S06]  /*16e20*/  FMUL.FTZ R3, R3, 0.5 ;  /* 0x3f00000003037820 */ /* 0x000fcc0000410000 */
[----:B------:R-:W0:Y:S02]  /*16e30*/  MUFU.SQRT R3, R3 ;  /* 0x0000000300037308 */ /* 0x000e240000002000 */
[----:B0-----:R-:W-:-:S07]  /*16e40*/  FMUL.FTZ R20, R0, R3 ;  /* 0x0000000300147220 */ /* 0x001fce0000410000 */
.L_x_4409:
[----:B------:R-:W-:Y:S05]  /*16e50*/  BSYNC.RECONVERGENT B1 ;  /* 0x0000000000017941 */ /* 0x000fea0003800200 */
.L_x_4403:
[----:B------:R-:W-:Y:S05]  /*16e60*/  BRA `(.L_x_4410) ;  /* 0x0000000000087947 */ /* 0x000fea0003800000 */
.L_x_4399:
[----:B------:R-:W-:Y:S01]  /*16e70*/  FMUL.FTZ R20, R20, 16777216 ;  /* 0x4b80000014147820 */ /* 0x000fe20000410000 */
[----:B------:R-:W-:-:S07]  /*16e80*/  FMUL.FTZ R23, R23, 16777216 ;  /* 0x4b80000017177820 */ /* 0x000fce0000410000 */
.L_x_4410:
[----:B------:R-:W-:Y:S05]  /*16e90*/  BSYNC.RELIABLE B0 ;  /* 0x0000000000007941 */ /* 0x000fea0003800100 */
.L_x_4398:
        /* <DEDUP_REMOVED lines=20> */
.L_x_4413:
[----:B------:R-:W-:Y:S05]  /*16fe0*/  BSYNC.RECONVERGENT B4 ;  /* 0x0000000000047941 */ /* 0x000fea0003800200 */
.L_x_4412:
        /* <DEDUP_REMOVED lines=29> */
.L_x_4411:
        /* <DEDUP_REMOVED lines=17> */
.L_x_4415:
[----:B------:R-:W-:Y:S05]  /*172d0*/  BSYNC.RECONVERGENT B4 ;  /* 0x0000000000047941 */ /* 0x000fea0003800200 */
.L_x_4414:
        /* <DEDUP_REMOVED lines=28> */
.L_x_4402:
[----:B------:R-:W-:Y:S05]  /*174a0*/  BSYNC.RECONVERGENT B3 ;  /* 0x0000000000037941 */ /* 0x000fea0003800200 */
.L_x_4397:
[----:B------:R-:W-:-:S13]  /*174b0*/  ISETP.GE.AND P0, PT, R22, RZ, PT ;  /* 0x000000ff1600720c */ /* 0x000fda0003f06270 */
[----:B-1----:R-:W-:Y:S01]  /*174c0*/  @P0 FADD.FTZ R11, -R11, -RZ ;  /* 0x800000ff0b0b0221 */ /* 0x002fe20000010100 */
[----:B------:R-:W-:Y:S06]  /*174d0*/  BRA `(.L_x_4382) ;  /* 0x0000000800ec7947 */ /* 0x000fec0003800000 */
.L_x_4385:
[----:B------:R-:W-:Y:S01]  /*174e0*/  FADD.FTZ R20, -R21, 6.1232342629258392722e-17 ;  /* 0x248d313215147421 */ /* 0x000fe20000010100 */
[----:B------:R-:W-:-:S03]  /*174f0*/  FADD.FTZ R11, -R22, -RZ ;  /* 0x800000ff160b7221 */ /* 0x000fc60000010100 */
[----:B------:R-:W-:Y:S01]  /*17500*/  FADD.FTZ R20, R20, 1.5707963705062866211 ;  /* 0x3fc90fdb14147421 */ /* 0x000fe20000010000 */
[----:B------:R-:W-:Y:S06]  /*17510*/  BRA `(.L_x_4382) ;  /* 0x0000000800dc7947 */ /* 0x000fec0003800000 */
.L_x_4384:
[----:B------:R-:W-:Y:S02]  /*17520*/  HFMA2 R20, -RZ, RZ, 0, 0 ;  /* 0x00000000ff147431 */ /* 0x000fe400000001ff */
[----:B------:R-:W-:Y:S01]  /*17530*/  FADD.FTZ R11, -R22, -RZ ;  /* 0x800000ff160b7221 */ /* 0x000fe20000010100 */
[----:B------:R-:W-:Y:S06]  /*17540*/  BRA `(.L_x_4382) ;  /* 0x0000000800d07947 */ /* 0x000fec0003800000 */
.L_x_4383:
        /* <DEDUP_REMOVED lines=26> */
.L_x_4420:
[----:B------:R-:W-:Y:S05]  /*176f0*/  BSYNC.RECONVERGENT B4 ;  /* 0x0000000000047941 */ /* 0x000fea0003800200 */
.L_x_4419:
        /* <DEDUP_REMOVED lines=29> */
.L_x_4418:
        /* <DEDUP_REMOVED lines=28> */
.L_x_4423:
[----:B------:R-:W-:Y:S05]  /*17a90*/  BSYNC.RECONVERGENT B4 ;  /* 0x0000000000047941 */ /* 0x000fea0003800200 */
.L_x_4422:
        /* <DEDUP_REMOVED lines=29> */
.L_x_4417:
        /* <DEDUP_REMOVED lines=32> */
[----:B-----5:R-:W-:Y:S05]  /*17e70*/  CALL.REL.NOINC `($__internal_4_$__cuda_sm3x_div_rn_ftz_f32_slowpath) ;  /* 0x000000e400007944 */ /* 0x020fea0003c00000 */
.L_x_4425:
[----:B------:R-:W-:Y:S05]  /*17e80*/  BSYNC.RECONVERGENT B4 ;  /* 0x0000000000047941 */ /* 0x000fea0003800200 */
.L_x_4424:
        /* <DEDUP_REMOVED lines=27> */
.L_x_4421:
[----:B------:R-:W-:Y:S05]  /*18040*/  BSYNC.RECONVERGENT B3 ;  /* 0x0000000000037941 */ /* 0x000fea0003800200 */
.L_x_4416:
[----:B------:R-:W-:Y:S01]  /*18050*/  ISETP.GE.AND P0, PT, R22, RZ, PT ;  /* 0x000000ff1600720c */ /* 0x000fe20003f06270 */
[----:B------:R-:W-:Y:S01]  /*18060*/  FADD.FTZ R11, R11, 0.69314718246459960938 ;  /* 0x3f3172180b0b7421 */ /* 0x000fe20000010000 */
[----:B------:R-:W-:-:S11]  /*18070*/  FADD.FTZ R20, |R0|, -RZ ;  /* 0x800000ff00147221 */ /* 0x000fd60000010200 */
[----:B------:R-:W-:-:S07]  /*18080*/  @P0 FADD.FTZ R11, -R11, -RZ ;  /* 0x800000ff0b0b0221 */ /* 0x000fce0000010100 */
.L_x_4382:
[----:B------:R-:W-:Y:S05]  /*18090*/  BSYNC.RECONVERGENT B2 ;  /* 0x0000000000027941 */ /* 0x000fea0003800200 */
.L_x_4380:
[----:B------:R-:W-:Y:S05]  /*180a0*/  WARPSYNC.ALL ;  /* 0x0000000000007948 */ /* 0x000fea0003800000 */
[--C-:B-----5:R-:W-:Y:S01]  /*180b0*/  HADD2.F32 R22, -RZ, R12.reuse.H0_H0 ;  /* 0x2000000cff167230 */ /* 0x120fe20000004100 */
        /* <DEDUP_REMOVED lines=23> */
.L_x_4427:
        /* <DEDUP_REMOVED lines=23> */
[CC--:B------:R-:W-:Y:S01]  /*183a0*/  FMUL.FTZ R12, R7.reuse, R21.reuse ;  /* 0x00000015070c7220 */ /* 0x0c0fe20000410000 */
[----:B------:R-:W-:Y:S01]  /*183b0*/  FMUL.FTZ R21, R6, R21 ;  /* 0x0000001506157220 */ /* 0x000fe20000410000 */
[----:B------:R-:W-:Y:S02]  /*183c0*/  FSETP.NEU.FTZ.AND P0, PT, R7, RZ, PT ;  /* 0x000000ff0700720b */ /* 0x000fe40003f1d000 */
[C---:B------:R-:W-:Y:S01]  /*183d0*/  FMUL.FTZ R27, R25.reuse, R26 ;  /* 0x0000001a191b7220 */ /* 0x040fe20000410000 */
        /* <DEDUP_REMOVED lines=42> */
.L_x_4437:
[----:B------:R-:W-:-:S04]  /*18680*/  FADD.FTZ R6, -R0, R7 ;  /* 0x0000000700067221 */ /* 0x000fc80000010100 */
[----:B------:R-:W-:-:S07]  /*18690*/  FMUL.FTZ R6, R6, 0.5 ;  /* 0x3f00000006067820 */ /* 0x000fce0000410000 */
.L_x_4438:
[----:B------:R-:W-:Y:S05]  /*186a0*/  BSYNC.RECONVERGENT B1 ;  /* 0x0000000000017941 */ /* 0x000fea0003800200 */
.L_x_4436:
        /* <DEDUP_REMOVED lines=11> */
.L_x_4440:
[----:B------:R-:W-:-:S04]  /*18760*/  FADD.FTZ R9, R4, -R9 ;  /* 0x8000000904097221 */ /* 0x000fc80000010000 */
[----:B------:R-:W-:-:S07]  /*18770*/  FMUL.FTZ R9, R9, 0.5 ;  /* 0x3f00000009097820 */ /* 0x000fce0000410000 */
.L_x_4441:
[----:B------:R-:W-:Y:S05]  /*18780*/  BSYNC.RECONVERGENT B1 ;  /* 0x0000000000017941 */ /* 0x000fea0003800200 */
.L_x_4439:
        /* <DEDUP_REMOVED lines=35> */
.L_x_4435:
        /* <DEDUP_REMOVED lines=35> */
.L_x_4442:
[----:B------:R-:W-:-:S04]  /*18bf0*/  FADD.FTZ R9, -R24, 1 ;  /* 0x3f80000018097421 */ /* 0x000fc80000010100 */
[----:B------:R-:W-:-:S06]  /*18c00*/  FMUL.FTZ R6, R0, R9 ;  /* 0x0000000900067220 */ /* 0x000fcc0000410000 */
[----:B------:R-:W0:Y:S08]  /*18c10*/  MUFU.SQRT R6, R6 ;  /* 0x0000000600067308 */ /* 0x000e300000002000 */
[----:B0-----:R-:W0:Y:S02]  /*18c20*/  MUFU.RCP R12, R6 ;  /* 0x00000006000c7308 */ /* 0x001e240000001000 */
[----:B0-----:R-:W-:Y:S01]  /*18c30*/  FMUL.FTZ R12, |R23|, R12 ;  /* 0x0000000c170c7220 */ /* 0x001fe20000410200 */
[----:B------:R-:W-:Y:S06]  /*18c40*/  BRA `(.L_x_4433) ;  /* 0x0000000000047947 */ /* 0x000fec0003800000 */
.L_x_4434:
[----:B------:R0:W1:Y:S02]  /*18c50*/  MUFU.SQRT R12, R3 ;  /* 0x00000003000c7308 */ /* 0x0000640000002000 */
.L_x_4433:
[----:B------:R-:W-:Y:S05]  /*18c60*/  BSYNC.RECONVERGENT B0 ;  /* 0x0000000000007941 */ /* 0x000fea0003800200 */
.L_x_4432:
        /* <DEDUP_REMOVED lines=37> */
[----:B------:R-:W-:-:S04]  /*18ec0*/  @P1 FFMA.FTZ R21, R3, 0.93318945169448852539, R0 ;  /* 0x3f6ee58103151823 */ /* 0x000fc80000010000 */
[----:B------:R-:W-:Y:S01]  /*18ed0*/  @P0 FADD.FTZ R21, R21, R21 ;  /* 0x0000001515150221 */ /* 0x000fe20000010000 */
[----:B------:R-:W-:Y:S06]  /*18ee0*/  BRA `(.L_x_4448) ;  /* 0x0000000800c87947 */ /* 0x000fec0003800000 */
.L_x_4447:
        /* <DEDUP_REMOVED lines=28> */
.L_x_4446:
        /* <DEDUP_REMOVED lines=23> */
.L_x_4453:
[----:B0-----:R-:W-:-:S04]  /*19220*/  FADD.FTZ R3, -R5, R4 ;  /* 0x0000000405037221 */ /* 0x001fc80000010100 */
[----:B------:R-:W-:-:S07]  /*19230*/  FMUL.FTZ R3, R3, 0.5 ;  /* 0x3f00000003037820 */ /* 0x000fce0000410000 */
.L_x_4454:
[----:B------:R-:W-:Y:S05]  /*19240*/  BSYNC.RECONVERGENT B4 ;  /* 0x0000000000047941 */ /* 0x000fea0003800200 */
.L_x_4452:
[----:B------:R-:W-:Y:S01]  /*19250*/  FADD.FTZ R0, R3, R0 ;  /* 0x0000000003007221 */ /* 0x000fe20000010000 */
[----:B------:R-:W-:-:S04]  /*19260*/  FADD.FTZ R21, R24, R21 ;  /* 0x0000001518157221 */ /* 0x000fc80000010000 */
[----:B------:R-:W-:-:S06]  /*19270*/  FMUL.FTZ R21, R0, R21 ;  /* 0x0000001500157220 */ /* 0x000fcc0000410000 */
[----:B------:R-:W0:Y:S01]  /*19280*/  MUFU.SQRT R21, R21 ;  /* 0x0000001500157308 */ /* 0x000e220000002000 */
[----:B------:R-:W-:Y:S05]  /*19290*/  BRA `(.L_x_4455) ;  /* 0x0000000000487947 */ /* 0x000fea0003800000 */
.L_x_4451:
        /* <DEDUP_REMOVED lines=12> */
.L_x_4450:
[----:B------:R-:W-:Y:S01]  /*19360*/  FADD.FTZ R0, R21, 1 ;  /* 0x3f80000015007421 */ /* 0x000fe20000010000 */
[----:B0-----:R-:W-:Y:S01]  /*19370*/  MUFU.SQRT R3, R3 ;  /* 0x0000000300037308 */ /* 0x001fe20000002000 */
[----:B------:R-:W-:Y:S02]  /*19380*/  HFMA2 R24, -RZ, RZ, 1.875, 0 ;  /* 0x3f800000ff187431 */ /* 0x000fe400000001ff */
[----:B------:R-:W-:-:S06]  /*19390*/  FMUL.FTZ R0, R0, 0.5 ;  /* 0x3f00000000007820 */ /* 0x000fcc0000410000 */
[----:B------:R-:W0:Y:S02]  /*193a0*/  MUFU.SQRT R0, R0 ;  /* 0x0000000000007308 */ /* 0x000e240000002000 */
[----:B0-----:R-:W-:-:S07]  /*193b0*/  FMUL.FTZ R21, R3, R0 ;  /* 0x0000000003157220 */ /* 0x001fce0000410000 */
.L_x_4455:
[----:B------:R-:W-:Y:S05]  /*193c0*/  BSYNC.RECONVERGENT B1 ;  /* 0x0000000000017941 */ /* 0x000fea0003800200 */
.L_x_4449:
[----:B------:R-:W-:Y:S05]  /*193d0*/  BRA `(.L_x_4456) ;  /* 0x0000000000087947 */ /* 0x000fea0003800000 */
.L_x_4445:
[----:B------:R-:W-:Y:S01]  /*193e0*/  FMUL.FTZ R21, R21, 16777216 ;  /* 0x4b80000015157820 */ /* 0x000fe20000410000 */
[----:B------:R-:W-:-:S07]  /*193f0*/  FMUL.FTZ R24, R24, 16777216 ;  /* 0x4b80000018187820 */ /* 0x000fce0000410000 */
.L_x_4456:
[----:B------:R-:W-:Y:S05]  /*19400*/  BSYNC.RELIABLE B0 ;  /* 0x0000000000007941 */ /* 0x000fea0003800100 */
.L_x_4444:
        /* <DEDUP_REMOVED lines=20> */
.L_x_4459:
[----:B------:R-:W-:Y:S05]  /*19550*/  BSYNC.RECONVERGENT B4 ;  /* 0x0000000000047941 */ /* 0x000fea0003800200 */
.L_x_4458:
        /* <DEDUP_REMOVED lines=29> */
.L_x_4457:
        /* <DEDUP_REMOVED lines=17> */
.L_x_4461:
[----:B------:R-:W-:Y:S05]  /*19840*/  BSYNC.RECONVERGENT B4 ;  /* 0x0000000000047941 */ /* 0x000fea0003800200 */
.L_x_4460:
        /* <DEDUP_REMOVED lines=28> */
.L_x_4448:
[----:B------:R-:W-:Y:S05]  /*19a10*/  BSYNC.RECONVERGENT B3 ;  /* 0x0000000000037941 */ /* 0x000fea0003800200 */
.L_x_4443:
[----:B------:R-:W-:-:S13]  /*19a20*/  ISETP.GE.AND P0, PT, R23, RZ, PT ;  /* 0x000000ff1700720c */ /* 0x000fda0003f06270 */
[----:B-1----:R-:W-:Y:S01]  /*19a30*/  @P0 FADD.FTZ R12, -R12, -RZ ;  /* 0x800000ff0c0c0221 */ /* 0x002fe20000010100 */
[----:B------:R-:W-:Y:S06]  /*19a40*/  BRA `(.L_x_4428) ;  /* 0x0000000800f07947 */ /* 0x000fec0003800000 */
.L_x_4431:
[----:B------:R-:W-:Y:S01]  /*19a50*/  FADD.FTZ R21, -R22, 6.1232342629258392722e-17 ;  /* 0x248d313216157421 */ /* 0x000fe20000010100 */
[----:B------:R-:W-:-:S03]  /*19a60*/  FADD.FTZ R12, -R23, -RZ ;  /* 0x800000ff170c7221 */ /* 0x000fc60000010100 */
[----:B------:R-:W-:Y:S01]  /*19a70*/  FADD.FTZ R21, R21, 1.5707963705062866211 ;  /* 0x3fc90fdb15157421 */ /* 0x000fe20000010000 */
[----:B------:R-:W-:Y:S06]  /*19a80*/  BRA `(.L_x_4428) ;  /* 0x0000000800e07947 */ /* 0x000fec0003800000 */
.L_x_4430:
[----:B------:R-:W-:Y:S02]  /*19a90*/  HFMA2 R21, -RZ, RZ, 0, 0 ;  /* 0x00000000ff157431 */ /* 0x000fe400000001ff */
[----:B------:R-:W-:Y:S01]  /*19aa0*/  FADD.FTZ R12, -R23, -RZ ;  /* 0x800000ff170c7221 */ /* 0x000fe20000010100 */
[----:B------:R-:W-:Y:S06]  /*19ab0*/  BRA `(.L_x_4428) ;  /* 0x0000000800d47947 */ /* 0x000fec0003800000 */
.L_x_4429:
        /* <DEDUP_REMOVED lines=26> */
.L_x_4466:
[----:B------:R-:W-:Y:S05]  /*19c60*/  BSYNC.RECONVERGENT B4 ;  /* 0x0000000000047941 */ /* 0x000fea0003800200 */
.L_x_4465:
        /* <DEDUP_REMOVED lines=29> */
.L_x_4464:
        /* <DEDUP_REMOVED lines=28> */
[----:B------:R-:W-:-:S07]  /*1a000*/  MOV R3, R0 ;  /* 0x0000000000037202 */ /* 0x000fce0000000f00 */
.L_x_4469:
[----:B------:R-:W-:Y:S05]  /*1a010*/  BSYNC.RECONVERGENT B4 ;  /* 0x0000000000047941 */ /* 0x000fea0003800200 */
.L_x_4468:
[----:B------:R-:W-:Y:S02]  /*1a020*/  HFMA2 R5, -RZ, RZ, 0.89990234375, 10328 ;  /* 0x3b33710bff057431 */ /* 0x000fe400000001ff */
[----:B------:R-:W-:Y:S01]  /*1a030*/  FMUL.FTZ R0, R3, R3 ;  /* 0x0000000303007220 */ /* 0x000fe20000410000 */
[----:B------:R-:W-:Y:S01]  /*1a040*/  HFMA2 R4, -RZ, RZ, 1.857421875, -1409 ;  /* 0x3f6ee581ff047431 */ /* 0x000fe200000001ff */
        /* <DEDUP_REMOVED lines=26> */
.L_x_4463:
        /* <DEDUP_REMOVED lines=16> */
[----:B0-----:R-:W-:-:S05]  /*1a2f0*/  FFMA R3, -R21, R8, 1 ;  /* 0x3f80000015037423 */ /* 0x001fca0000000108 */
[----:B------:R-:W0:Y:S02]  /*1a300*/  MUFU.SQRT R6, R6 ;  /* 0x0000000600067308 */ /* 0x000e240000002000 */
[----:B0-----:R-:W-:Y:S01]  /*1a310*/  @P0 FMUL.FTZ R4, R6, R5 ;  /* 0x0000000506040220 */ /* 0x001fe20000410000 */
[----:B------:R-:W-:Y:S01]  /*1a320*/  FSETP.NEU.FTZ.AND P0, PT, R0, +INF , PT ;  /* 0x7f8000000000780b */ /* 0x000fe20003f1d000 */
[----:B------:R-:W-:Y:S01]  /*1a330*/  FFMA R0, R8, R3, R8 ;  /* 0x0000000308007223 */ /* 0x000fe20000000008 */
[----:B------:R-:W-:Y:S02]  /*1a340*/  HFMA2 R3, -RZ, RZ, 1.875, 0 ;  /* 0x3f800000ff037431 */ /* 0x000fe400000001ff */
[----:B------:R-:W-:Y:S01]  /*1a350*/  FSEL R4, R4, +INF , P0 ;  /* 0x7f80000004047808 */ /* 0x000fe20000000000 */
[----:B------:R-:W-:-:S04]  /*1a360*/  FFMA R5, R9, R0, RZ ;  /* 0x0000000009057223 */ /* 0x000fc800000000ff */
[----:B------:R-:W-:Y:S01]  /*1a370*/  FFMA R6, -R21, R5, R9 ;  /* 0x0000000515067223 */ /* 0x000fe20000000109 */
[----:B------:R-:W0:Y:S03]  /*1a380*/  MUFU.LG2 R4, R4 ;  /* 0x0000000400047308 */ /* 0x000e260000000c00 */
[----:B------:R-:W-:-:S05]  /*1a390*/  FFMA R0, R0, R6, R5 ;  /* 0x0000000600007223 */ /* 0x000fca0000000005 */
[----:B------:R-:W1:Y:S01]  /*1a3a0*/  FCHK P0, R9, R21 ;  /* 0x0000001509007302 */ /* 0x000e620000000000 */
[----:B0-----:R-:W-:Y:S01]  /*1a3b0*/  FFMA.FTZ R12, R4, 0.69314718246459960938, R3 ;  /* 0x3f317218040c7823 */ /* 0x001fe20000010003 */
[----:B-1----:R-:W-:Y:S06]  /*1a3c0*/  @!P0 BRA `(.L_x_4471) ;  /* 0x00000000000c8947 */ /* 0x002fec0003800000 */
[----:B------:R-:W-:Y:S02]  /*1a3d0*/  MOV R8, R21 ;  /* 0x0000001500087202 */ /* 0x000fe40000000f00 */
[----:B------:R-:W-:-:S07]  /*1a3e0*/  MOV R4, 0x1a400 ;  /* 0x0001a40000047802 */ /* 0x000fce0000000f00 */
[----:B------:R-:W-:Y:S05]  /*1a3f0*/  CALL.REL.NOINC `($__internal_4_$__cuda_sm3x_div_rn_ftz_f32_slowpath) ;  /* 0x000000bc00a07944 */ /* 0x000fea0003c00000 */
.L_x_4471:
[----:B------:R-:W-:Y:S05]  /*1a400*/  BSYNC.RECONVERGENT B4 ;  /* 0x0000000000047941 */ /* 0x000fea0003800200 */
.L_x_4470:
        /* <DEDUP_REMOVED lines=27> */
.L_x_4467:
[----:B------:R-:W-:Y:S05]  /*1a5c0*/  BSYNC.RECONVERGENT B3 ;  /* 0x0000000000037941 */ /* 0x000fea0003800200 */
.L_x_4462:
[----:B------:R-:W-:Y:S01]  /*1a5d0*/  ISETP.GE.AND P0, PT, R23, RZ, PT ;  /* 0x000000ff1700720c */ /* 0x000fe20003f06270 */
[----:B------:R-:W-:Y:S01]  /*1a5e0*/  FADD.FTZ R12, R12, 0.69314718246459960938 ;  /* 0x3f3172180c0c7421 */ /* 0x000fe20000010000 */
[----:B------:R-:W-:-:S11]  /*1a5f0*/  FADD.FTZ R21, |R3|, -RZ ;  /* 0x800000ff03157221 */ /* 0x000fd60000010200 */
[----:B------:R-:W-:-:S07]  /*1a600*/  @P0 FADD.FTZ R12, -R12, -RZ ;  /* 0x800000ff0c0c0221 */ /* 0x000fce0000010100 */
.L_x_4428:
[----:B------:R-:W-:Y:S05]  /*1a610*/  BSYNC.RECONVERGENT B2 ;  /* 0x0000000000027941 */ /* 0x000fea0003800200 */
.L_x_4426:
        /* <DEDUP_REMOVED lines=25> */
.L_x_4473:
        /* <DEDUP_REMOVED lines=69> */
.L_x_4483:
[----:B------:R-:W-:-:S04]  /*1ac00*/  FADD.FTZ R7, -R3, R6 ;  /* 0x0000000603077221 */ /* 0x000fc80000010100 */
[----:B------:R-:W-:-:S07]  /*1ac10*/  FMUL.FTZ R7, R7, 0.5 ;  /* 0x3f00000007077820 */ /* 0x000fce0000410000 */
.L_x_4484:
[----:B------:R-:W-:Y:S05]  /*1ac20*/  BSYNC.RECONVERGENT B1 ;  /* 0x0000000000017941 */ /* 0x000fea0003800200 */
.L_x_4482:
        /* <DEDUP_REMOVED lines=11> */
.L_x_4486:
[----:B------:R-:W-:-:S04]  /*1ace0*/  FADD.FTZ R26, R5, -R8 ;  /* 0x80000008051a7221 */ /* 0x000fc80000010000 */
[----:B------:R-:W-:-:S07]  /*1acf0*/  FMUL.FTZ R26, R26, 0.5 ;  /* 0x3f0000001a1a7820 */ /* 0x000fce0000410000 */
.L_x_4487:
[----:B------:R-:W-:Y:S05]  /*1ad00*/  BSYNC.RECONVERGENT B1 ;  /* 0x0000000000017941 */ /* 0x000fea0003800200 */
.L_x_4485:
        /* <DEDUP_REMOVED lines=35> */
.L_x_4481:
        /* <DEDUP_REMOVED lines=35> */
.L_x_4488:
[----:B------:R-:W-:-:S04]  /*1b170*/  FADD.FTZ R8, -R25, 1 ;  /* 0x3f80000019087421 */ /* 0x000fc80000010100 */
[----:B------:R-:W-:-:S06]  /*1b180*/  FMUL.FTZ R7, R3, R8 ;  /* 0x0000000803077220 */ /* 0x000fcc0000410000 */
[----:B------:R-:W0:Y:S08]  /*1b190*/  MUFU.SQRT R7, R7 ;  /* 0x0000000700077308 */ /* 0x000e300000002000 */
[----:B0-----:R-:W0:Y:S02]  /*1b1a0*/  MUFU.RCP R13, R7 ;  /* 0x00000007000d7308 */ /* 0x001e240000001000 */
[----:B0-----:R-:W-:Y:S01]  /*1b1b0*/  FMUL.FTZ R13, |R24|, R13 ;  /* 0x0000000d180d7220 */ /* 0x001fe20000410200 */
[----:B------:R-:W-:Y:S06]  /*1b1c0*/  BRA `(.L_x_4479) ;  /* 0x0000000000047947 */ /* 0x000fec0003800000 */
.L_x_4480:
[----:B------:R0:W1:Y:S02]  /*1b1d0*/  MUFU.SQRT R13, R0 ;  /* 0x00000000000d7308 */ /* 0x0000640000002000 */
.L_x_4479:
[----:B------:R-:W-:Y:S05]  /*1b1e0*/  BSYNC.RECONVERGENT B0 ;  /* 0x0000000000007941 */ /* 0x000fea0003800200 */
.L_x_4478:
        /* <DEDUP_REMOVED lines=40> */
.L_x_4493:
        /* <DEDUP_REMOVED lines=28> */
.L_x_4492:
        /* <DEDUP_REMOVED lines=23> */
.L_x_4499:
[----:B------:R-:W-:-:S04]  /*1b7a0*/  FADD.FTZ R3, -R4, R5 ;  /* 0x0000000504037221 */ /* 0x000fc80000010100 */
[----:B------:R-:W-:-:S07]  /*1b7b0*/  FMUL.FTZ R3, R3, 0.5 ;  /* 0x3f00000003037820 */ /* 0x000fce0000410000 */
.L_x_4500:
[----:B------:R-:W-:Y:S05]  /*1b7c0*/  BSYNC.RECONVERGENT B4 ;  /* 0x0000000000047941 */ /* 0x000fea0003800200 */
.L_x_4498:
[----:B------:R-:W-:Y:S01]  /*1b7d0*/  FADD.FTZ R0, R3, R0 ;  /* 0x0000000003007221 */ /* 0x000fe20000010000 */
[----:B------:R-:W-:-:S04]  /*1b7e0*/  FADD.FTZ R3, R25, R22 ;  /* 0x0000001619037221 */ /* 0x000fc80000010000 */
[----:B------:R-:W-:-:S04]  /*1b7f0*/  FMUL.FTZ R0, R0, R3 ;  /* 0x0000000300007220 */ /* 0x000fc80000410000 */
[----:B------:R0:W2:Y:S01]  /*1b800*/  MUFU.SQRT R22, R0 ;  /* 0x0000000000167308 */ /* 0x0000a20000002000 */
[----:B------:R-:W-:Y:S05]  /*1b810*/  BRA `(.L_x_4501) ;  /* 0x0000000000487947 */ /* 0x000fea0003800000 */
.L_x_4497:
        /* <DEDUP_REMOVED lines=12> */
.L_x_4496:
[----:B------:R-:W-:Y:S01]  /*1b8e0*/  FADD.FTZ R3, R22, 1 ;  /* 0x3f80000016037421 */ /* 0x000fe20000010000 */
[----:B0-----:R-:W-:Y:S01]  /*1b8f0*/  MUFU.SQRT R0, R0 ;  /* 0x0000000000007308 */ /* 0x001fe20000002000 */
[----:B------:R-:W-:Y:S02]  /*1b900*/  HFMA2 R25, -RZ, RZ, 1.875, 0 ;  /* 0x3f800000ff197431 */ /* 0x000fe400000001ff */
[----:B------:R-:W-:-:S06]  /*1b910*/  FMUL.FTZ R3, R3, 0.5 ;  /* 0x3f00000003037820 */ /* 0x000fcc0000410000 */
[----:B------:R-:W0:Y:S02]  /*1b920*/  MUFU.SQRT R3, R3 ;  /* 0x0000000300037308 */ /* 0x000e240000002000 */
[----:B0-----:R-:W-:-:S07]  /*1b930*/  FMUL.FTZ R22, R0, R3 ;  /* 0x0000000300167220 */ /* 0x001fce0000410000 */
.L_x_4501:
[----:B------:R-:W-:Y:S05]  /*1b940*/  BSYNC.RECONVERGENT B1 ;  /* 0x0000000000017941 */ /* 0x000fea0003800200 */
.L_x_4495:
[----:B------:R-:W-:Y:S05]  /*1b950*/  BRA `(.L_x_4502) ;  /* 0x0000000000087947 */ /* 0x000fea0003800000 */
.L_x_4491:
[----:B------:R-:W-:Y:S01]  /*1b960*/  FMUL.FTZ R22, R22, 16777216 ;  /* 0x4b80000016167820 */ /* 0x000fe20000410000 */
[----:B------:R-:W-:-:S07]  /*1b970*/  FMUL.FTZ R25, R25, 16777216 ;  /* 0x4b80000019197820 */ /* 0x000fce0000410000 */
.L_x_4502:
[----:B------:R-:W-:Y:S05]  /*1b980*/  BSYNC.RELIABLE B0 ;  /* 0x0000000000007941 */ /* 0x000fea0003800100 */
.L_x_4490:
        /* <DEDUP_REMOVED lines=20> */
.L_x_4505:
[----:B------:R-:W-:Y:S05]  /*1bad0*/  BSYNC.RECONVERGENT B4 ;  /* 0x0000000000047941 */ /* 0x000fea0003800200 */
.L_x_4504:
        /* <DEDUP_REMOVED lines=29> */
.L_x_4503:
        /* <DEDUP_REMOVED lines=17> */
.L_x_4507:
[----:B------:R-:W-:Y:S05]  /*1bdc0*/  BSYNC.RECONVERGENT B4 ;  /* 0x0000000000047941 */ /* 0x000fea0003800200 */
.L_x_4506:
        /* <DEDUP_REMOVED lines=28> */
.L_x_4494:
[----:B------:R-:W-:Y:S05]  /*1bf90*/  BSYNC.RECONVERGENT B3 ;  /* 0x0000000000037941 */ /* 0x000fea0003800200 */
.L_x_4489:
[----:B------:R-:W-:-:S13]  /*1bfa0*/  ISETP.GE.AND P0, PT, R24, RZ, PT ;  /* 0x000000ff1800720c */ /* 0x000fda0003f06270 */
[----:B-1----:R-:W-:Y:S01]  /*1bfb0*/  @P0 FADD.FTZ R13, -R13, -RZ ;  /* 0x800000ff0d0d0221 */ /* 0x002fe20000010100 */
[----:B------:R-:W-:Y:S06]  /*1bfc0*/  BRA `(.L_x_4474) ;  /* 0x0000000800ec7947 */ /* 0x000fec0003800000 */
.L_x_4477:
[----:B------:R-:W-:Y:S01]  /*1bfd0*/  FADD.FTZ R22, -R23, 6.1232342629258392722e-17 ;  /* 0x248d313217167421 */ /* 0x000fe20000010100 */
[----:B------:R-:W-:-:S03]  /*1bfe0*/  FADD.FTZ R13, -R24, -RZ ;  /* 0x800000ff180d7221 */ /* 0x000fc60000010100 */
[----:B------:R-:W-:Y:S01]  /*1bff0*/  FADD.FTZ R22, R22, 1.5707963705062866211 ;  /* 0x3fc90fdb16167421 */ /* 0x000fe20000010000 */
[----:B------:R-:W-:Y:S06]  /*1c000*/  BRA `(.L_x_4474) ;  /* 0x0000000800dc7947 */ /* 0x000fec0003800000 */
.L_x_4476:
[----:B------:R-:W-:Y:S02]  /*1c010*/  HFMA2 R22, -RZ, RZ, 0, 0 ;  /* 0x00000000ff167431 */ /* 0x000fe400000001ff */
[----:B------:R-:W-:Y:S01]  /*1c020*/  FADD.FTZ R13, -R24, -RZ ;  /* 0x800000ff180d7221 */ /* 0x000fe20000010100 */
[----:B------:R-:W-:Y:S06]  /*1c030*/  BRA `(.L_x_4474) ;  /* 0x0000000800d07947 */ /* 0x000fec0003800000 */
.L_x_4475:
        /* <DEDUP_REMOVED lines=26> */
.L_x_4512:
[----:B------:R-:W-:Y:S05]  /*1c1e0*/  BSYNC.RECONVERGENT B4 ;  /* 0x0000000000047941 */ /* 0x000fea0003800200 */
.L_x_4511:
        /* <DEDUP_REMOVED lines=29> */
.L_x_4510:
        /* <DEDUP_REMOVED lines=28> */
.L_x_4515:
[----:B------:R-:W-:Y:S05]  /*1c580*/  BSYNC.RECONVERGENT B4 ;  /* 0x0000000000047941 */ /* 0x000fea0003800200 */
.L_x_4514:
        /* <DEDUP_REMOVED lines=29> */
.L_x_4509:
        /* <DEDUP_REMOVED lines=33> */
.L_x_4517:
[----:B------:R-:W-:Y:S05]  /*1c970*/  BSYNC.RECONVERGENT B4 ;  /* 0x0000000000047941 */ /* 0x000fea0003800200 */
.L_x_4516:
        /* <DEDUP_REMOVED lines=27> */
.L_x_4513:
[----:B------:R-:W-:Y:S05]  /*1cb30*/  BSYNC.RECONVERGENT B3 ;  /* 0x0000000000037941 */ /* 0x000fea0003800200 */
.L_x_4508:
[----:B------:R-:W-:Y:S01]  /*1cb40*/  ISETP.GE.AND P0, PT, R24, RZ, PT ;  /* 0x000000ff1800720c */ /* 0x000fe20003f06270 */
[----:B------:R-:W-:Y:S01]  /*1cb50*/  FADD.FTZ R13, R13, 0.69314718246459960938 ;  /* 0x3f3172180d0d7421 */ /* 0x000fe20000010000 */
[----:B------:R-:W-:-:S11]  /*1cb60*/  FADD.FTZ R22, |R0|, -RZ ;  /* 0x800000ff00167221 */ /* 0x000fd60000010200 */
[----:B------:R-:W-:-:S07]  /*1cb70*/  @P0 FADD.FTZ R13, -R13, -RZ ;  /* 0x800000ff0d0d0221 */ /* 0x000fce0000010100 */
.L_x_4474:
[----:B------:R-:W-:Y:S05]  /*1cb80*/  BSYNC.RECONVERGENT B2 ;  /* 0x0000000000027941 */ /* 0x000fea0003800200 */
.L_x_4472:
        /* <DEDUP_REMOVED lines=25> */
.L_x_4519:
        /* <DEDUP_REMOVED lines=69> */
.L_x_4529:
[----:B------:R-:W-:-:S04]  /*1d170*/  FADD.FTZ R6, -R0, R7 ;  /* 0x0000000700067221 */ /* 0x000fc80000010100 */
[----:B------:R-:W-:-:S07]  /*1d180*/  FMUL.FTZ R6, R6, 0.5 ;  /* 0x3f00000006067820 */ /* 0x000fce0000410000 */
.L_x_4530:
[----:B------:R-:W-:Y:S05]  /*1d190*/  BSYNC.RECONVERGENT B1 ;  /* 0x0000000000017941 */ /* 0x000fea0003800200 */
.L_x_4528:
        /* <DEDUP_REMOVED lines=11> */
.L_x_4532:
[----:B------:R-:W-:-:S04]  /*1d250*/  FADD.FTZ R9, R4, -R9 ;  /* 0x8000000904097221 */ /* 0x000fc80000010000 */
[----:B------:R-:W-:-:S07]  /*1d260*/  FMUL.FTZ R9, R9, 0.5 ;  /* 0x3f00000009097820 */ /* 0x000fce0000410000 */
.L_x_4533:
[----:B------:R-:W-:Y:S05]  /*1d270*/  BSYNC.RECONVERGENT B1 ;  /* 0x0000000000017941 */ /* 0x000fea0003800200 */
.L_x_4531:
        /* <DEDUP_REMOVED lines=35> */
.L_x_4527:
        /* <DEDUP_REMOVED lines=35> */
.L_x_4534:
[----:B------:R-:W-:-:S04]  /*1d6e0*/  FADD.FTZ R9, -R26, 1 ;  /* 0x3f8000001a097421 */ /* 0x000fc80000010100 */
[----:B------:R-:W-:-:S06]  /*1d6f0*/  FMUL.FTZ R6, R0, R9 ;  /* 0x0000000900067220 */ /* 0x000fcc0000410000 */
[----:B------:R-:W0:Y:S08]  /*1d700*/  MUFU.SQRT R6, R6 ;  /* 0x0000000600067308 */ /* 0x000e300000002000 */
[----:B0-----:R-:W0:Y:S02]  /*1d710*/  MUFU.RCP R14, R6 ;  /* 0x00000006000e7308 */ /* 0x001e240000001000 */
[----:B0-----:R-:W-:Y:S01]  /*1d720*/  FMUL.FTZ R14, |R25|, R14 ;  /* 0x0000000e190e7220 */ /* 0x001fe20000410200 */
[----:B------:R-:W-:Y:S06]  /*1d730*/  BRA `(.L_x_4525) ;  /* 0x0000000000047947 */ /* 0x000fec0003800000 */
.L_x_4526:
[----:B------:R0:W1:Y:S02]  /*1d740*/  MUFU.SQRT R14, R3 ;  /* 0x00000003000e7308 */ /* 0x0000640000002000 */
.L_x_4525:
[----:B------:R-:W-:Y:S05]  /*1d750*/  BSYNC.RECONVERGENT B0 ;  /* 0x0000000000007941 */ /* 0x000fea0003800200 */
.L_x_4524:
        /* <DEDUP_REMOVED lines=40> */
.L_x_4539:
        /* <DEDUP_REMOVED lines=28> */
.L_x_4538:
        /* <DEDUP_REMOVED lines=23> */
.L_x_4545:
[----:B0-----:R-:W-:-:S04]  /*1dd10*/  FADD.FTZ R3, -R5, R4 ;  /* 0x0000000405037221 */ /* 0x001fc80000010100 */
[----:B------:R-:W-:-:S07]  /*1dd20*/  FMUL.FTZ R3, R3, 0.5 ;  /* 0x3f00000003037820 */ /* 0x000fce0000410000 */
.L_x_4546:
[----:B------:R-:W-:Y:S05]  /*1dd30*/  BSYNC.RECONVERGENT B4 ;  /* 0x0000000000047941 */ /* 0x000fea0003800200 */
.L_x_4544:
[----:B------:R-:W-:Y:S01]  /*1dd40*/  FADD.FTZ R0, R3, R0 ;  /* 0x0000000003007221 */ /* 0x000fe20000010000 */
[----:B------:R-:W-:-:S04]  /*1dd50*/  FADD.FTZ R23, R26, R23 ;  /* 0x000000171a177221 */ /* 0x000fc80000010000 */
[----:B------:R-:W-:-:S06]  /*1dd60*/  FMUL.FTZ R23, R0, R23 ;  /* 0x0000001700177220 */ /* 0x000fcc0000410000 */
[----:B------:R-:W0:Y:S01]  /*1dd70*/  MUFU.SQRT R23, R23 ;  /* 0x0000001700177308 */ /* 0x000e220000002000 */
[----:B------:R-:W-:Y:S05]  /*1dd80*/  BRA `(.L_x_4547) ;  /* 0x0000000000487947 */ /* 0x000fea0003800000 */
.L_x_4543:
        /* <DEDUP_REMOVED lines=12> */
.L_x_4542:
[----:B------:R-:W-:Y:S01]  /*1de50*/  FADD.FTZ R0, R23, 1 ;  /* 0x3f80000017007421 */ /* 0x000fe20000010000 */
[----:B0-----:R-:W-:Y:S01]  /*1de60*/  MUFU.SQRT R3, R3 ;  /* 0x0000000300037308 */ /* 0x001fe20000002000 */
[----:B------:R-:W-:Y:S02]  /*1de70*/  HFMA2 R26, -RZ, RZ, 1.875, 0 ;  /* 0x3f800000ff1a7431 */ /* 0x000fe400000001ff */
[----:B------:R-:W-:-:S06]  /*1de80*/  FMUL.FTZ R0, R0, 0.5 ;  /* 0x3f00000000007820 */ /* 0x000fcc0000410000 */
[----:B------:R-:W0:Y:S02]  /*1de90*/  MUFU.SQRT R0, R0 ;  /* 0x0000000000007308 */ /* 0x000e240000002000 */
[----:B0-----:R-:W-:-:S07]  /*1dea0*/  FMUL.FTZ R23, R3, R0 ;  /* 0x0000000003177220 */ /* 0x001fce0000410000 */
.L_x_4547:
[----:B------:R-:W-:Y:S05]  /*1deb0*/  BSYNC.RECONVERGENT B1 ;  /* 0x0000000000017941 */ /* 0x000fea0003800200 */
.L_x_4541:
[----:B------:R-:W-:Y:S05]  /*1dec0*/  BRA `(.L_x_4548) ;  /* 0x0000000000087947 */ /* 0x000fea0003800000 */
.L_x_4537:
[----:B------:R-:W-:Y:S01]  /*1ded0*/  FMUL.FTZ R23, R23, 16777216 ;  /* 0x4b80000017177820 */ /* 0x000fe20000410000 */
[----:B------:R-:W-:-:S07]  /*1dee0*/  FMUL.FTZ R26, R26, 16777216 ;  /* 0x4b8000001a1a7820 */ /* 0x000fce0000410000 */
.L_x_4548:
[----:B------:R-:W-:Y:S05]  /*1def0*/  BSYNC.RELIABLE B0 ;  /* 0x0000000000007941 */ /* 0x000fea0003800100 */
.L_x_4536:
        /* <DEDUP_REMOVED lines=20> */
.L_x_4551:
[----:B------:R-:W-:Y:S05]  /*1e040*/  BSYNC.RECONVERGENT B4 ;  /* 0x0000000000047941 */ /* 0x000fea0003800200 */
.L_x_4550:
        /* <DEDUP_REMOVED lines=29> */
.L_x_4549:
        /* <DEDUP_REMOVED lines=17> */
.L_x_4553:
[----:B------:R-:W-:Y:S05]  /*1e330*/  BSYNC.RECONVERGENT B4 ;  /* 0x0000000000047941 */ /* 0x000fea0003800200 */
.L_x_4552:
        /* <DEDUP_REMOVED lines=28> */
.L_x_4540:
[----:B------:R-:W-:Y:S05]  /*1e500*/  BSYNC.RECONVERGENT B3 ;  /* 0x0000000000037941 */ /* 0x000fea0003800200 */
.L_x_4535:
[----:B------:R-:W-:-:S13]  /*1e510*/  ISETP.GE.AND P0, PT, R25, RZ, PT ;  /* 0x000000ff1900720c */ /* 0x000fda0003f06270 */
[----:B-1----:R-:W-:Y:S01]  /*1e520*/  @P0 FADD.FTZ R14, -R14, -RZ ;  /* 0x800000ff0e0e0221 */ /* 0x002fe20000010100 */
[----:B------:R-:W-:Y:S06]  /*1e530*/  BRA `(.L_x_4520) ;  /* 0x0000000800f07947 */ /* 0x000fec0003800000 */
.L_x_4523:
[----:B------:R-:W-:Y:S01]  /*1e540*/  FADD.FTZ R23, -R24, 6.1232342629258392722e-17 ;  /* 0x248d313218177421 */ /* 0x000fe20000010100 */
[----:B------:R-:W-:-:S03]  /*1e550*/  FADD.FTZ R14, -R25, -RZ ;  /* 0x800000ff190e7221 */ /* 0x000fc60000010100 */
[----:B------:R-:W-:Y:S01]  /*1e560*/  FADD.FTZ R23, R23, 1.5707963705062866211 ;  /* 0x3fc90fdb17177421 */ /* 0x000fe20000010000 */
[----:B------:R-:W-:Y:S06]  /*1e570*/  BRA `(.L_x_4520) ;  /* 0x0000000800e07947 */ /* 0x000fec0003800000 */
.L_x_4522:
[----:B------:R-:W-:Y:S02]  /*1e580*/  HFMA2 R23, -RZ, RZ, 0, 0 ;  /* 0x00000000ff177431 */ /* 0x000fe400000001ff */
[----:B------:R-:W-:Y:S01]  /*1e590*/  FADD.FTZ R14, -R25, -RZ ;  /* 0x800000ff190e7221 */ /* 0x000fe20000010100 */
[----:B------:R-:W-:Y:S06]  /*1e5a0*/  BRA `(.L_x_4520) ;  /* 0x0000000800d47947 */ /* 0x000fec0003800000 */
.L_x_4521:
        /* <DEDUP_REMOVED lines=26> */
.L_x_4558:
[----:B------:R-:W-:Y:S05]  /*1e750*/  BSYNC.RECONVERGENT B4 ;  /* 0x0000000000047941 */ /* 0x000fea0003800200 */
.L_x_4557:
        /* <DEDUP_REMOVED lines=29> */
.L_x_4556:
        /* <DEDUP_REMOVED lines=29> */
.L_x_4561:
[----:B------:R-:W-:Y:S05]  /*1eb00*/  BSYNC.RECONVERGENT B4 ;  /* 0x0000000000047941 */ /* 0x000fea0003800200 */
.L_x_4560:
        /* <DEDUP_REMOVED lines=29> */
.L_x_4555:
        /* <DEDUP_REMOVED lines=33> */
.L_x_4563:
[----:B------:R-:W-:Y:S05]  /*1eef0*/  BSYNC.RECONVERGENT B4 ;  /* 0x0000000000047941 */ /* 0x000fea0003800200 */
.L_x_4562:
        /* <DEDUP_REMOVED lines=27> */
.L_x_4559:
[----:B------:R-:W-:Y:S05]  /*1f0b0*/  BSYNC.RECONVERGENT B3 ;  /* 0x0000000000037941 */ /* 0x000fea0003800200 */
.L_x_4554:
[----:B------:R-:W-:Y:S01]  /*1f0c0*/  ISETP.GE.AND P0, PT, R25, RZ, PT ;  /* 0x000000ff1900720c */ /* 0x000fe20003f06270 */
[----:B------:R-:W-:Y:S01]  /*1f0d0*/  FADD.FTZ R14, R14, 0.69314718246459960938 ;  /* 0x3f3172180e0e7421 */ /* 0x000fe20000010000 */
[----:B------:R-:W-:-:S11]  /*1f0e0*/  FADD.FTZ R23, |R3|, -RZ ;  /* 0x800000ff03177221 */ /* 0x000fd60000010200 */
[----:B------:R-:W-:-:S07]  /*1f0f0*/  @P0 FADD.FTZ R14, -R14, -RZ ;  /* 0x800000ff0e0e0221 */ /* 0x000fce0000010100 */
.L_x_4520:
[----:B------:R-:W-:Y:S05]  /*1f100*/  BSYNC.RECONVERGENT B2 ;  /* 0x0000000000027941 */ /* 0x000fea0003800200 */
.L_x_4518:
        /* <DEDUP_REMOVED lines=25> */
.L_x_4565:
        /* <DEDUP_REMOVED lines=69> */
.L_x_4575:
[----:B------:R-:W-:-:S04]  /*1f6f0*/  FADD.FTZ R5, -R4, R7 ;  /* 0x0000000704057221 */ /* 0x000fc80000010100 */
[----:B------:R-:W-:-:S07]  /*1f700*/  FMUL.FTZ R5, R5, 0.5 ;  /* 0x3f00000005057820 */ /* 0x000fce0000410000 */
.L_x_4576:
[----:B------:R-:W-:Y:S05]  /*1f710*/  BSYNC.RECONVERGENT B1 ;  /* 0x0000000000017941 */ /* 0x000fea0003800200 */
.L_x_4574:
        /* <DEDUP_REMOVED lines=11> */
.L_x_4578:
[----:B------:R-:W-:-:S04]  /*1f7d0*/  FADD.FTZ R28, R6, -R9 ;  /* 0x80000009061c7221 */ /* 0x000fc80000010000 */
[----:B------:R-:W-:-:S07]  /*1f7e0*/  FMUL.FTZ R28, R28, 0.5 ;  /* 0x3f0000001c1c7820 */ /* 0x000fce0000410000 */
.L_x_4579:
[----:B------:R-:W-:Y:S05]  /*1f7f0*/  BSYNC.RECONVERGENT B1 ;  /* 0x0000000000017941 */ /* 0x000fea0003800200 */
.L_x_4577:
        /* <DEDUP_REMOVED lines=35> */
.L_x_4573:
        /* <DEDUP_REMOVED lines=35> */
.L_x_4580:
[----:B------:R-:W-:-:S04]  /*1fc60*/  FADD.FTZ R5, -R27, 1 ;  /* 0x3f8000001b057421 */ /* 0x000fc80000010100 */
[----:B------:R-:W-:-:S06]  /*1fc70*/  FMUL.FTZ R5, R4, R5 ;  /* 0x0000000504057220 */ /* 0x000fcc0000410000 */
[----:B------:R-:W0:Y:S08]  /*1fc80*/  MUFU.SQRT R5, R5 ;  /* 0x0000000500057308 */ /* 0x000e300000002000 */
[----:B0-----:R-:W0:Y:S02]  /*1fc90*/  MUFU.RCP R15, R5 ;  /* 0x00000005000f7308 */ /* 0x001e240000001000 */
[----:B0-----:R-:W-:Y:S01]  /*1fca0*/  FMUL.FTZ R15, |R26|, R15 ;  /* 0x0000000f1a0f7220 */ /* 0x001fe20000410200 */
[----:B------:R-:W-:Y:S06]  /*1fcb0*/  BRA `(.L_x_4571) ;  /* 0x0000000000047947 */ /* 0x000fec0003800000 */
.L_x_4572:
[----:B------:R0:W1:Y:S02]  /*1fcc0*/  MUFU.SQRT R15, R0 ;  /* 0x00000000000f7308 */ /* 0x0000640000002000 */
.L_x_4571:
[----:B------:R-:W-:Y:S05]  /*1fcd0*/  BSYNC.RECONVERGENT B0 ;  /* 0x0000000000007941 */ /* 0x000fea0003800200 */
.L_x_4570:
        /* <DEDUP_REMOVED lines=40> */
.L_x_4585:
        /* <DEDUP_REMOVED lines=28> */
.L_x_4584:
        /* <DEDUP_REMOVED lines=23> */
.L_x_4591:
[----:B------:R-:W-:-:S04]  /*20290*/  FADD.FTZ R3, -R3, R6 ;  /* 0x0000000603037221 */ /* 0x000fc80000010100 */
[----:B------:R-:W-:-:S07]  /*202a0*/  FMUL.FTZ R5, R3, 0.5 ;  /* 0x3f00000003057820 */ /* 0x000fce0000410000 */
.L_x_4592:
[----:B------:R-:W-:Y:S05]  /*202b0*/  BSYNC.RECONVERGENT B4 ;  /* 0x0000000000047941 */ /* 0x000fea0003800200 */
.L_x_4590:
[----:B------:R-:W-:Y:S01]  /*202c0*/  FADD.FTZ R0, R5, R0 ;  /* 0x0000000005007221 */ /* 0x000fe20000010000 */
[----:B------:R-:W-:-:S04]  /*202d0*/  FADD.FTZ R3, R27, R24 ;  /* 0x000000181b037221 */ /* 0x000fc80000010000 */
[----:B------:R-:W-:-:S04]  /*202e0*/  FMUL.FTZ R0, R0, R3 ;  /* 0x0000000300007220 */ /* 0x000fc80000410000 */
[----:B------:R0:W2:Y:S01]  /*202f0*/  MUFU.SQRT R24, R0 ;  /* 0x0000000000187308 */ /* 0x0000a20000002000 */
[----:B------:R-:W-:Y:S05]  /*20300*/  BRA `(.L_x_4593) ;  /* 0x0000000000487947 */ /* 0x000fea0003800000 */
.L_x_4589:
        /* <DEDUP_REMOVED lines=12> */
.L_x_4588:
[----:B------:R-:W-:Y:S01]  /*203d0*/  FADD.FTZ R3, R24, 1 ;  /* 0x3f80000018037421 */ /* 0x000fe20000010000 */
[----:B0-----:R-:W-:Y:S01]  /*203e0*/  MUFU.SQRT R0, R0 ;  /* 0x0000000000007308 */ /* 0x001fe20000002000 */
[----:B------:R-:W-:Y:S02]  /*203f0*/  HFMA2 R27, -RZ, RZ, 1.875, 0 ;  /* 0x3f800000ff1b7431 */ /* 0x000fe400000001ff */
[----:B------:R-:W-:-:S06]  /*20400*/  FMUL.FTZ R3, R3, 0.5 ;  /* 0x3f00000003037820 */ /* 0x000fcc0000410000 */
[----:B------:R-:W0:Y:S02]  /*20410*/  MUFU.SQRT R3, R3 ;  /* 0x0000000300037308 */ /* 0x000e240000002000 */
[----:B0-----:R-:W-:-:S07]  /*20420*/  FMUL.FTZ R24, R0, R3 ;  /* 0x0000000300187220 */ /* 0x001fce0000410000 */
.L_x_4593:
[----:B------:R-:W-:Y:S05]  /*20430*/  BSYNC.RECONVERGENT B1 ;  /* 0x0000000000017941 */ /* 0x000fea0003800200 */
.L_x_4587:
[----:B------:R-:W-:Y:S05]  /*20440*/  BRA `(.L_x_4594) ;  /* 0x0000000000087947 */ /* 0x000fea0003800000 */
.L_x_4583:
[----:B------:R-:W-:Y:S01]  /*20450*/  FMUL.FTZ R24, R24, 16777216 ;  /* 0x4b80000018187820 */ /* 0x000fe20000410000 */
[----:B------:R-:W-:-:S07]  /*20460*/  FMUL.FTZ R27, R27, 16777216 ;  /* 0x4b8000001b1b7820 */ /* 0x000fce0000410000 */
.L_x_4594:
[----:B------:R-:W-:Y:S05]  /*20470*/  BSYNC.RELIABLE B0 ;  /* 0x0000000000007941 */ /* 0x000fea0003800100 */
.L_x_4582:
        /* <DEDUP_REMOVED lines=20> */
.L_x_4597:
[----:B------:R-:W-:Y:S05]  /*205c0*/  BSYNC.RECONVERGENT B4 ;  /* 0x0000000000047941 */ /* 0x000fea0003800200 */
.L_x_4596:
        /* <DEDUP_REMOVED lines=29> */
.L_x_4595:
        /* <DEDUP_REMOVED lines=17> */
.L_x_4599:
[----:B------:R-:W-:Y:S05]  /*208b0*/  BSYNC.RECONVERGENT B4 ;  /* 0x0000000000047941 */ /* 0x000fea0003800200 */
.L_x_4598:
        /* <DEDUP_REMOVED lines=28> */
.L_x_4586:
[----:B------:R-:W-:Y:S05]  /*20a80*/  BSYNC.RECONVERGENT B3 ;  /* 0x0000000000037941 */ /* 0x000fea0003800200 */
.L_x_4581:
[----:B------:R-:W-:-:S13]  /*20a90*/  ISETP.GE.AND P0, PT, R26, RZ, PT ;  /* 0x000000ff1a00720c */ /* 0x000fda0003f06270 */
[----:B-1----:R-:W-:Y:S01]  /*20aa0*/  @P0 FADD.FTZ R15, -R15, -RZ ;  /* 0x800000ff0f0f0221 */ /* 0x002fe20000010100 */
[----:B------:R-:W-:Y:S06]  /*20ab0*/  BRA `(.L_x_4566) ;  /* 0x0000000800ec7947 */ /* 0x000fec0003800000 */
.L_x_4569:
[----:B------:R-:W-:Y:S01]  /*20ac0*/  FADD.FTZ R24, -R25, 6.1232342629258392722e-17 ;  /* 0x248d313219187421 */ /* 0x000fe20000010100 */
[----:B------:R-:W-:-:S03]  /*20ad0*/  FADD.FTZ R15, -R26, -RZ ;  /* 0x800000ff1a0f7221 */ /* 0x000fc60000010100 */
[----:B------:R-:W-:Y:S01]  /*20ae0*/  FADD.FTZ R24, R24, 1.5707963705062866211 ;  /* 0x3fc90fdb18187421 */ /* 0x000fe20000010000 */
[----:B------:R-:W-:Y:S06]  /*20af0*/  BRA `(.L_x_4566) ;  /* 0x0000000800dc7947 */ /* 0x000fec0003800000 */
.L_x_4568:
[----:B------:R-:W-:Y:S02]  /*20b00*/  HFMA2 R24, -RZ, RZ, 0, 0 ;  /* 0x00000000ff187431 */ /* 0x000fe400000001ff */
[----:B------:R-:W-:Y:S01]  /*20b10*/  FADD.FTZ R15, -R26, -RZ ;  /* 0x800000ff1a0f7221 */ /* 0x000fe20000010100 */
[----:B------:R-:W-:Y:S06]  /*20b20*/  BRA `(.L_x_4566) ;  /* 0x0000000800d07947 */ /* 0x000fec0003800000 */
.L_x_4567:
        /* <DEDUP_REMOVED lines=26> */
.L_x_4604:
[----:B------:R-:W-:Y:S05]  /*20cd0*/  BSYNC.RECONVERGENT B4 ;  /* 0x0000000000047941 */ /* 0x000fea0003800200 */
.L_x_4603:
        /* <DEDUP_REMOVED lines=29> */
.L_x_4602:
        /* <DEDUP_REMOVED lines=28> */
.L_x_4607:
[----:B------:R-:W-:Y:S05]  /*21070*/  BSYNC.RECONVERGENT B4 ;  /* 0x0000000000047941 */ /* 0x000fea0003800200 */
.L_x_4606:
        /* <DEDUP_REMOVED lines=29> */
.L_x_4601:
        /* <DEDUP_REMOVED lines=33> */
.L_x_4609:
[----:B------:R-:W-:Y:S05]  /*21460*/  BSYNC.RECONVERGENT B4 ;  /* 0x0000000000047941 */ /* 0x000fea0003800200 */
.L_x_4608:
        /* <DEDUP_REMOVED lines=27> */
.L_x_4605:
[----:B------:R-:W-:Y:S05]  /*21620*/  BSYNC.RECONVERGENT B3 ;  /* 0x0000000000037941 */ /* 0x000fea0003800200 */
.L_x_4600:
[----:B------:R-:W-:Y:S01]  /*21630*/  ISETP.GE.AND P0, PT, R26, RZ, PT ;  /* 0x000000ff1a00720c */ /* 0x000fe20003f06270 */
[----:B------:R-:W-:Y:S01]  /*21640*/  FADD.FTZ R15, R15, 0.69314718246459960938 ;  /* 0x3f3172180f0f7421 */ /* 0x000fe20000010000 */
[----:B------:R-:W-:-:S11]  /*21650*/  FADD.FTZ R24, |R0|, -RZ ;  /* 0x800000ff00187221 */ /* 0x000fd60000010200 */
[----:B------:R-:W-:-:S07]  /*21660*/  @P0 FADD.FTZ R15, -R15, -RZ ;  /* 0x800000ff0f0f0221 */ /* 0x000fce0000010100 */
.L_x_4566:
[----:B------:R-:W-:Y:S05]  /*21670*/  BSYNC.RECONVERGENT B2 ;  /* 0x0000000000027941 */ /* 0x000fea0003800200 */
.L_x_4564:
        /* <DEDUP_REMOVED lines=25> */
.L_x_4611:
        /* <DEDUP_REMOVED lines=69> */
.L_x_4621:
[----:B------:R-:W-:-:S04]  /*21c60*/  FADD.FTZ R5, -R4, R7 ;  /* 0x0000000704057221 */ /* 0x000fc80000010100 */
[----:B------:R-:W-:-:S07]  /*21c70*/  FMUL.FTZ R5, R5, 0.5 ;  /* 0x3f00000005057820 */ /* 0x000fce0000410000 */
.L_x_4622:
[----:B------:R-:W-:Y:S05]  /*21c80*/  BSYNC.RECONVERGENT B1 ;  /* 0x0000000000017941 */ /* 0x000fea0003800200 */
.L_x_4620:
        /* <DEDUP_REMOVED lines=11> */
.L_x_4624:
[----:B------:R-:W-:-:S04]  /*21d40*/  FADD.FTZ R28, R6, -R9 ;  /* 0x80000009061c7221 */ /* 0x000fc80000010000 */
[----:B------:R-:W-:-:S07]  /*21d50*/  FMUL.FTZ R28, R28, 0.5 ;  /* 0x3f0000001c1c7820 */ /* 0x000fce0000410000 */
.L_x_4625:
[----:B------:R-:W-:Y:S05]  /*21d60*/  BSYNC.RECONVERGENT B1 ;  /* 0x0000000000017941 */ /* 0x000fea0003800200 */
.L_x_4623:
        /* <DEDUP_REMOVED lines=35> */
.L_x_4619:
        /* <DEDUP_REMOVED lines=35> */
.L_x_4626:
[----:B------:R-:W-:-:S04]  /*221d0*/  FADD.FTZ R5, -R29, 1 ;  /* 0x3f8000001d057421 */ /* 0x000fc80000010100 */
[----:B------:R-:W-:-:S06]  /*221e0*/  FMUL.FTZ R5, R4, R5 ;  /* 0x0000000504057220 */ /* 0x000fcc0000410000 */
[----:B------:R-:W0:Y:S08]  /*221f0*/  MUFU.SQRT R5, R5 ;  /* 0x0000000500057308 */ /* 0x000e300000002000 */
[----:B0-----:R-:W0:Y:S02]  /*22200*/  MUFU.RCP R25, R5 ;  /* 0x0000000500197308 */ /* 0x001e240000001000 */
[----:B0-----:R-:W-:Y:S01]  /*22210*/  FMUL.FTZ R25, |R16|, R25 ;  /* 0x0000001910197220 */ /* 0x001fe20000410200 */
[----:B------:R-:W-:Y:S06]  /*22220*/  BRA `(.L_x_4617) ;  /* 0x0000000000047947 */ /* 0x000fec0003800000 */
.L_x_4618:
[----:B------:R0:W1:Y:S02]  /*22230*/  MUFU.SQRT R25, R0 ;  /* 0x0000000000197308 */ /* 0x0000640000002000 */
.L_x_4617:
[----:B------:R-:W-:Y:S05]  /*22240*/  BSYNC.RECONVERGENT B0 ;  /* 0x0000000000007941 */ /* 0x000fea0003800200 */
.L_x_4616:
        /* <DEDUP_REMOVED lines=40> */
.L_x_4631:
        /* <DEDUP_REMOVED lines=28> */
.L_x_4630:
        /* <DEDUP_REMOVED lines=23> */
.L_x_4637:
[----:B------:R-:W-:-:S04]  /*22800*/  FADD.FTZ R3, -R3, R6 ;  /* 0x0000000603037221 */ /* 0x000fc80000010100 */
[----:B------:R-:W-:-:S07]  /*22810*/  FMUL.FTZ R5, R3, 0.5 ;  /* 0x3f00000003057820 */ /* 0x000fce0000410000 */
.L_x_4638:
[----:B------:R-:W-:Y:S05]  /*22820*/  BSYNC.RECONVERGENT B4 ;  /* 0x0000000000047941 */ /* 0x000fea0003800200 */
.L_x_4636:
[----:B------:R-:W-:Y:S01]  /*22830*/  FADD.FTZ R0, R5, R0 ;  /* 0x0000000005007221 */ /* 0x000fe20000010000 */
[----:B------:R-:W-:-:S04]  /*22840*/  FADD.FTZ R3, R29, R26 ;  /* 0x0000001a1d037221 */ /* 0x000fc80000010000 */
[----:B------:R-:W-:-:S04]  /*22850*/  FMUL.FTZ R0, R0, R3 ;  /* 0x0000000300007220 */ /* 0x000fc80000410000 */
[----:B------:R0:W2:Y:S01]  /*22860*/  MUFU.SQRT R26, R0 ;  /* 0x00000000001a7308 */ /* 0x0000a20000002000 */
[----:B------:R-:W-:Y:S05]  /*22870*/  BRA `(.L_x_4639) ;  /* 0x0000000000487947 */ /* 0x000fea0003800000 */
.L_x_4635:
        /* <DEDUP_REMOVED lines=12> */
.L_x_4634:
[----:B------:R-:W-:Y:S01]  /*22940*/  FADD.FTZ R3, R26, 1 ;  /* 0x3f8000001a037421 */ /* 0x000fe20000010000 */
[----:B0-----:R-:W-:Y:S01]  /*22950*/  MUFU.SQRT R0, R0 ;  /* 0x0000000000007308 */ /* 0x001fe20000002000 */
[----:B------:R-:W-:Y:S02]  /*22960*/  HFMA2 R29, -RZ, RZ, 1.875, 0 ;  /* 0x3f800000ff1d7431 */ /* 0x000fe400000001ff */
[----:B------:R-:W-:-:S06]  /*22970*/  FMUL.FTZ R3, R3, 0.5 ;  /* 0x3f00000003037820 */ /* 0x000fcc0000410000 */
[----:B------:R-:W0:Y:S02]  /*22980*/  MUFU.SQRT R3, R3 ;  /* 0x0000000300037308 */ /* 0x000e240000002000 */
[----:B0-----:R-:W-:-:S07]  /*22990*/  FMUL.FTZ R26, R0, R3 ;  /* 0x00000003001a7220 */ /* 0x001fce0000410000 */
.L_x_4639:
[----:B------:R-:W-:Y:S05]  /*229a0*/  BSYNC.RECONVERGENT B1 ;  /* 0x0000000000017941 */ /* 0x000fea0003800200 */
.L_x_4633:
[----:B------:R-:W-:Y:S05]  /*229b0*/  BRA `(.L_x_4640) ;  /* 0x0000000000087947 */ /* 0x000fea0003800000 */
.L_x_4629:
[----:B------:R-:W-:Y:S01]  /*229c0*/  FMUL.FTZ R26, R26, 16777216 ;  /* 0x4b8000001a1a7820 */ /* 0x000fe20000410000 */
[----:B------:R-:W-:-:S07]  /*229d0*/  FMUL.FTZ R29, R29, 16777216 ;  /* 0x4b8000001d1d7820 */ /* 0x000fce0000410000 */
.L_x_4640:
[----:B------:R-:W-:Y:S05]  /*229e0*/  BSYNC.RELIABLE B0 ;  /* 0x0000000000007941 */ /* 0x000fea0003800100 */
.L_x_4628:
        /* <DEDUP_REMOVED lines=20> */
.L_x_4643:
[----:B------:R-:W-:Y:S05]  /*22b30*/  BSYNC.RECONVERGENT B4 ;  /* 0x0000000000047941 */ /* 0x000fea0003800200 */
.L_x_4642:
        /* <DEDUP_REMOVED lines=29> */
.L_x_4641:
        /* <DEDUP_REMOVED lines=17> */
.L_x_4645:
[----:B------:R-:W-:Y:S05]  /*22e20*/  BSYNC.RECONVERGENT B4 ;  /* 0x0000000000047941 */ /* 0x000fea0003800200 */
.L_x_4644:
        /* <DEDUP_REMOVED lines=28> */
.L_x_4632:
[----:B------:R-:W-:Y:S05]  /*22ff0*/  BSYNC.RECONVERGENT B3 ;  /* 0x0000000000037941 */ /* 0x000fea0003800200 */
.L_x_4627:
[----:B------:R-:W-:-:S13]  /*23000*/  ISETP.GE.AND P0, PT, R16, RZ, PT ;  /* 0x000000ff1000720c */ /* 0x000fda0003f06270 */
[----:B-1----:R-:W-:Y:S01]  /*23010*/  @P0 FADD.FTZ R25, -R25, -RZ ;  /* 0x800000ff19190221 */ /* 0x002fe20000010100 */
[----:B------:R-:W-:Y:S06]  /*23020*/  BRA `(.L_x_4612) ;  /* 0x0000000800ec7947 */ /* 0x000fec0003800000 */
.L_x_4615:
[----:B------:R-:W-:Y:S01]  /*23030*/  FADD.FTZ R26, -R27, 6.1232342629258392722e-17 ;  /* 0x248d31321b1a7421 */ /* 0x000fe20000010100 */
[----:B------:R-:W-:-:S03]  /*23040*/  FADD.FTZ R25, -R16, -RZ ;  /* 0x800000ff10197221 */ /* 0x000fc60000010100 */
[----:B------:R-:W-:Y:S01]  /*23050*/  FADD.FTZ R26, R26, 1.5707963705062866211 ;  /* 0x3fc90fdb1a1a7421 */ /* 0x000fe20000010000 */
[----:B------:R-:W-:Y:S06]  /*23060*/  BRA `(.L_x_4612) ;  /* 0x0000000800dc7947 */ /* 0x000fec0003800000 */
.L_x_4614:
[----:B------:R-:W-:Y:S02]  /*23070*/  HFMA2 R26, -RZ, RZ, 0, 0 ;  /* 0x00000000ff1a7431 */ /* 0x000fe400000001ff */
[----:B------:R-:W-:Y:S01]  /*23080*/  FADD.FTZ R25, -R16, -RZ ;  /* 0x800000ff10197221 */ /* 0x000fe20000010100 */
[----:B------:R-:W-:Y:S06]  /*23090*/  BRA `(.L_x_4612) ;  /* 0x0000000800d07947 */ /* 0x000fec0003800000 */
.L_x_4613:
        /* <DEDUP_REMOVED lines=26> */
.L_x_4650:
[----:B------:R-:W-:Y:S05]  /*23240*/  BSYNC.RECONVERGENT B4 ;  /* 0x0000000000047941 */ /* 0x000fea0003800200 */
.L_x_4649:
        /* <DEDUP_REMOVED lines=29> */
.L_x_4648:
        /* <DEDUP_REMOVED lines=28> */
.L_x_4653:
[----:B------:R-:W-:Y:S05]  /*235e0*/  BSYNC.RECONVERGENT B4 ;  /* 0x0000000000047941 */ /* 0x000fea0003800200 */
.L_x_4652:
        /* <DEDUP_REMOVED lines=29> */
.L_x_4647:
        /* <DEDUP_REMOVED lines=33> */
.L_x_4655:
[----:B------:R-:W-:Y:S05]  /*239d0*/  BSYNC.RECONVERGENT B4 ;  /* 0x0000000000047941 */ /* 0x000fea0003800200 */
.L_x_4654:
        /* <DEDUP_REMOVED lines=27> */
.L_x_4651:
[----:B------:R-:W-:Y:S05]  /*23b90*/  BSYNC.RECONVERGENT B3 ;  /* 0x0000000000037941 */ /* 0x000fea0003800200 */
.L_x_4646:
[----:B------:R-:W-:Y:S01]  /*23ba0*/  ISETP.GE.AND P0, PT, R16, RZ, PT ;  /* 0x000000ff1000720c */ /* 0x000fe20003f06270 */
[----:B------:R-:W-:Y:S01]  /*23bb0*/  FADD.FTZ R25, R25, 0.69314718246459960938 ;  /* 0x3f31721819197421 */ /* 0x000fe20000010000 */
[----:B------:R-:W-:-:S11]  /*23bc0*/  FADD.FTZ R26, |R0|, -RZ ;  /* 0x800000ff001a7221 */ /* 0x000fd60000010200 */
[----:B------:R-:W-:-:S07]  /*23bd0*/  @P0 FADD.FTZ R25, -R25, -RZ ;  /* 0x800000ff19190221 */ /* 0x000fce0000010100 */
.L_x_4612:
[----:B------:R-:W-:Y:S05]  /*23be0*/  BSYNC.RECONVERGENT B2 ;  /* 0x0000000000027941 */ /* 0x000fea0003800200 */
.L_x_4610:
        /* <DEDUP_REMOVED lines=25> */
.L_x_4657:
        /* <DEDUP_REMOVED lines=69> */
.L_x_4667:
[----:B------:R-:W-:-:S04]  /*241d0*/  FADD.FTZ R6, -R0, R7 ;  /* 0x0000000700067221 */ /* 0x000fc80000010100 */
[----:B------:R-:W-:-:S07]  /*241e0*/  FMUL.FTZ R6, R6, 0.5 ;  /* 0x3f00000006067820 */ /* 0x000fce0000410000 */
.L_x_4668:
[----:B------:R-:W-:Y:S05]  /*241f0*/  BSYNC.RECONVERGENT B1 ;  /* 0x0000000000017941 */ /* 0x000fea0003800200 */
.L_x_4666:
        /* <DEDUP_REMOVED lines=11> */
.L_x_4670:
[----:B------:R-:W-:-:S04]  /*242b0*/  FADD.FTZ R9, R4, -R9 ;  /* 0x8000000904097221 */ /* 0x000fc80000010000 */
[----:B------:R-:W-:-:S07]  /*242c0*/  FMUL.FTZ R9, R9, 0.5 ;  /* 0x3f00000009097820 */ /* 0x000fce0000410000 */
.L_x_4671:
[----:B------:R-:W-:Y:S05]  /*242d0*/  BSYNC.RECONVERGENT B1 ;  /* 0x0000000000017941 */ /* 0x000fea0003800200 */
.L_x_4669:
        /* <DEDUP_REMOVED lines=35> */
.L_x_4665:
        /* <DEDUP_REMOVED lines=35> */
.L_x_4672:
[----:B------:R-:W-:-:S04]  /*24740*/  FADD.FTZ R9, -R28, 1 ;  /* 0x3f8000001c097421 */ /* 0x000fc80000010100 */
[----:B------:R-:W-:-:S06]  /*24750*/  FMUL.FTZ R6, R0, R9 ;  /* 0x0000000900067220 */ /* 0x000fcc0000410000 */
[----:B------:R-:W0:Y:S08]  /*24760*/  MUFU.SQRT R6, R6 ;  /* 0x0000000600067308 */ /* 0x000e300000002000 */
[----:B0-----:R-:W0:Y:S02]  /*24770*/  MUFU.RCP R8, R6 ;  /* 0x0000000600087308 */ /* 0x001e240000001000 */
[----:B0-----:R-:W-:Y:S01]  /*24780*/  FMUL.FTZ R17, |R29|, R8 ;  /* 0x000000081d117220 */ /* 0x001fe20000410200 */
[----:B------:R-:W-:Y:S06]  /*24790*/  BRA `(.L_x_4663) ;  /* 0x0000000000047947 */ /* 0x000fec0003800000 */
.L_x_4664:
[----:B------:R0:W1:Y:S02]  /*247a0*/  MUFU.SQRT R17, R3 ;  /* 0x0000000300117308 */ /* 0x0000640000002000 */
.L_x_4663:
[----:B------:R-:W-:Y:S05]  /*247b0*/  BSYNC.RECONVERGENT B0 ;  /* 0x0000000000007941 */ /* 0x000fea0003800200 */
.L_x_4662:
        /* <DEDUP_REMOVED lines=24> */
[----:B------:R-:W-:Y:S01]  /*24940*/  HFMA2 R4, -RZ, RZ, 1.9599609375, 20144 ;  /* 0x3fd774ebff047431 */ /* 0x000fe200000001ff */
        /* <DEDUP_REMOVED lines=15> */
.L_x_4677:
        /* <DEDUP_REMOVED lines=28> */
.L_x_4676:
        /* <DEDUP_REMOVED lines=23> */
.L_x_4683:
[----:B0-----:R-:W-:-:S04]  /*24d70*/  FADD.FTZ R3, -R5, R4 ;  /* 0x0000000405037221 */ /* 0x001fc80000010100 */
[----:B------:R-:W-:-:S07]  /*24d80*/  FMUL.FTZ R3, R3, 0.5 ;  /* 0x3f00000003037820 */ /* 0x000fce0000410000 */
.L_x_4684:
[----:B------:R-:W-:Y:S05]  /*24d90*/  BSYNC.RECONVERGENT B4 ;  /* 0x0000000000047941 */ /* 0x000fea0003800200 */
.L_x_4682:
[----:B------:R-:W-:Y:S01]  /*24da0*/  FADD.FTZ R0, R3, R0 ;  /* 0x0000000003007221 */ /* 0x000fe20000010000 */
[----:B------:R-:W-:-:S04]  /*24db0*/  FADD.FTZ R27, R28, R27 ;  /* 0x0000001b1c1b7221 */ /* 0x000fc80000010000 */
[----:B------:R-:W-:-:S06]  /*24dc0*/  FMUL.FTZ R27, R0, R27 ;  /* 0x0000001b001b7220 */ /* 0x000fcc0000410000 */
[----:B------:R-:W0:Y:S01]  /*24dd0*/  MUFU.SQRT R27, R27 ;  /* 0x0000001b001b7308 */ /* 0x000e220000002000 */
[----:B------:R-:W-:Y:S05]  /*24de0*/  BRA `(.L_x_4685) ;  /* 0x0000000000487947 */ /* 0x000fea0003800000 */
.L_x_4681:
        /* <DEDUP_REMOVED lines=12> */
.L_x_4680:
[----:B------:R-:W-:Y:S01]  /*24eb0*/  FADD.FTZ R0, R27, 1 ;  /* 0x3f8000001b007421 */ /* 0x000fe20000010000 */
[----:B0-----:R-:W-:Y:S01]  /*24ec0*/  MUFU.SQRT R3, R3 ;  /* 0x0000000300037308 */ /* 0x001fe20000002000 */
[----:B------:R-:W-:Y:S02]  /*24ed0*/  HFMA2 R28, -RZ, RZ, 1.875, 0 ;  /* 0x3f800000ff1c7431 */ /* 0x000fe400000001ff */
[----:B------:R-:W-:-:S06]  /*24ee0*/  FMUL.FTZ R0, R0, 0.5 ;  /* 0x3f00000000007820 */ /* 0x000fcc0000410000 */
[----:B------:R-:W0:Y:S02]  /*24ef0*/  MUFU.SQRT R0, R0 ;  /* 0x0000000000007308 */ /* 0x000e240000002000 */
[----:B0-----:R-:W-:-:S07]  /*24f00*/  FMUL.FTZ R27, R3, R0 ;  /* 0x00000000031b7220 */ /* 0x001fce0000410000 */
.L_x_4685:
[----:B------:R-:W-:Y:S05]  /*24f10*/  BSYNC.RECONVERGENT B1 ;  /* 0x0000000000017941 */ /* 0x000fea0003800200 */
.L_x_4679:
[----:B------:R-:W-:Y:S05]  /*24f20*/  BRA `(.L_x_4686) ;  /* 0x0000000000087947 */ /* 0x000fea0003800000 */
.L_x_4675:
[----:B------:R-:W-:Y:S01]  /*24f30*/  FMUL.FTZ R27, R27, 16777216 ;  /* 0x4b8000001b1b7820 */ /* 0x000fe20000410000 */
[----:B------:R-:W-:-:S07]  /*24f40*/  FMUL.FTZ R28, R28, 16777216 ;  /* 0x4b8000001c1c7820 */ /* 0x000fce0000410000 */
.L_x_4686:
[----:B------:R-:W-:Y:S05]  /*24f50*/  BSYNC.RELIABLE B0 ;  /* 0x0000000000007941 */ /* 0x000fea0003800100 */
.L_x_4674:
        /* <DEDUP_REMOVED lines=20> */
.L_x_4689:
[----:B------:R-:W-:Y:S05]  /*250a0*/  BSYNC.RECONVERGENT B4 ;  /* 0x0000000000047941 */ /* 0x000fea0003800200 */
.L_x_4688:
        /* <DEDUP_REMOVED lines=29> */
.L_x_4687:
        /* <DEDUP_REMOVED lines=17> */
.L_x_4691:
[----:B------:R-:W-:Y:S05]  /*25390*/  BSYNC.RECONVERGENT B4 ;  /* 0x0000000000047941 */ /* 0x000fea0003800200 */
.L_x_4690:
        /* <DEDUP_REMOVED lines=28> */
.L_x_4678:
[----:B------:R-:W-:Y:S05]  /*25560*/  BSYNC.RECONVERGENT B3 ;  /* 0x0000000000037941 */ /* 0x000fea0003800200 */
.L_x_4673:
[----:B------:R-:W-:-:S13]  /*25570*/  ISETP.GE.AND P0, PT, R29, RZ, PT ;  /* 0x000000ff1d00720c */ /* 0x000fda0003f06270 */
[----:B-1----:R-:W-:Y:S01]  /*25580*/  @P0 FADD.FTZ R17, -R17, -RZ ;  /* 0x800000ff11110221 */ /* 0x002fe20000010100 */
[----:B------:R-:W-:Y:S06]  /*25590*/  BRA `(.L_x_4658) ;  /* 0x0000000800f07947 */ /* 0x000fec0003800000 */
.L_x_4661:
[----:B------:R-:W-:Y:S01]  /*255a0*/  FADD.FTZ R0, -R16, 6.1232342629258392722e-17 ;  /* 0x248d313210007421 */ /* 0x000fe20000010100 */
[----:B------:R-:W-:-:S03]  /*255b0*/  FADD.FTZ R17, -R29, -RZ ;  /* 0x800000ff1d117221 */ /* 0x000fc60000010100 */
[----:B------:R-:W-:Y:S01]  /*255c0*/  FADD.FTZ R0, R0, 1.5707963705062866211 ;  /* 0x3fc90fdb00007421 */ /* 0x000fe20000010000 */
[----:B------:R-:W-:Y:S06]  /*255d0*/  BRA `(.L_x_4658) ;  /* 0x0000000800e07947 */ /* 0x000fec0003800000 */
.L_x_4660:
[----:B------:R-:W-:Y:S02]  /*255e0*/  HFMA2 R0, -RZ, RZ, 0, 0 ;  /* 0x00000000ff007431 */ /* 0x000fe400000001ff */
[----:B------:R-:W-:Y:S01]  /*255f0*/  FADD.FTZ R17, -R29, -RZ ;  /* 0x800000ff1d117221 */ /* 0x000fe20000010100 */
[----:B------:R-:W-:Y:S06]  /*25600*/  BRA `(.L_x_4658) ;  /* 0x0000000800d47947 */ /* 0x000fec0003800000 */
.L_x_4659:
        /* <DEDUP_REMOVED lines=26> */
.L_x_4696:
[----:B------:R-:W-:Y:S05]  /*257b0*/  BSYNC.RECONVERGENT B4 ;  /* 0x0000000000047941 */ /* 0x000fea0003800200 */
.L_x_4695:
        /* <DEDUP_REMOVED lines=29> */
.L_x_4694:
        /* <DEDUP_REMOVED lines=29> */
.L_x_4699:
[----:B------:R-:W-:Y:S05]  /*25b60*/  BSYNC.RECONVERGENT B4 ;  /* 0x0000000000047941 */ /* 0x000fea0003800200 */
.L_x_4698:
        /* <DEDUP_REMOVED lines=29> */
.L_x_4693:
        /* <DEDUP_REMOVED lines=33> */
.L_x_4701:
[----:B------:R-:W-:Y:S05]  /*25f50*/  BSYNC.RECONVERGENT B4 ;  /* 0x0000000000047941 */ /* 0x000fea0003800200 */
.L_x_4700:
        /* <DEDUP_REMOVED lines=27> */
.L_x_4697:
[----:B------:R-:W-:Y:S05]  /*26110*/  BSYNC.RECONVERGENT B3 ;  /* 0x0000000000037941 */ /* 0x000fea0003800200 */
.L_x_4692:
[----:B------:R-:W-:Y:S01]  /*26120*/  ISETP.GE.AND P0, PT, R29, RZ, PT ;  /* 0x000000ff1d00720c */ /* 0x000fe20003f06270 */
[----:B------:R-:W-:Y:S01]  /*26130*/  FADD.FTZ R17, R17, 0.69314718246459960938 ;  /* 0x3f31721811117421 */ /* 0x000fe20000010000 */
[----:B------:R-:W-:-:S11]  /*26140*/  FADD.FTZ R0, |R0|, -RZ ;  /* 0x800000ff00007221 */ /* 0x000fd60000010200 */
[----:B------:R-:W-:-:S07]  /*26150*/  @P0 FADD.FTZ R17, -R17, -RZ ;  /* 0x800000ff11110221 */ /* 0x000fce0000010100 */
.L_x_4658:
[----:B------:R-:W-:Y:S05]  /*26160*/  BSYNC.RECONVERGENT B2 ;  /* 0x0000000000027941 */ /* 0x000fea0003800200 */
.L_x_4656:
[----:B------:R-:W-:Y:S05]  /*26170*/  WARPSYNC.ALL ;  /* 0x0000000000007948 */ /* 0x000fea0003800000 */
[----:B------:R-:W0:Y:S01]  /*26180*/  LDC.64 R4, c[0x0][0x388] ;  /* 0x0000e200ff047b82 */ /* 0x000e220000000a00 */
[----:B------:R-:W-:Y:S02]  /*26190*/  F2FP.F16.F32.PACK_AB R10, R10, R19 ;  /* 0x000000130a0a723e */ /* 0x000fe400000000ff */
[----:B------:R-:W-:Y:S02]  /*261a0*/  F2FP.F16.F32.PACK_AB R11, R11, R20 ;  /* 0x000000140b0b723e */ /* 0x000fe400000000ff */
[----:B------:R-:W-:-:S02]  /*261b0*/  F2FP.F16.F32.PACK_AB R3, R13, R22 ;  /* 0x000000160d03723e */ /* 0x000fc400000000ff */
[----:B------:R-:W-:Y:S02]  /*261c0*/  F2FP.F16.F32.PACK_AB R6, R14, R23 ;  /* 0x000000170e06723e */ /* 0x000fe400000000ff */
[----:B------:R-:W-:Y:S02]  /*261d0*/  F2FP.F16.F32.PACK_AB R7, R15, R24 ;  /* 0x000000180f07723e */ /* 0x000fe400000000ff */
[----:B------:R-:W-:Y:S02]  /*261e0*/  F2FP.F16.F32.PACK_AB R26, R25, R26 ;  /* 0x0000001a191a723e */ /* 0x000fe400000000ff */
[----:B------:R-:W-:Y:S01]  /*261f0*/  F2FP.F16.F32.PACK_AB R27, R17, R0 ;  /* 0x00000000111b723e */ /* 0x000fe200000000ff */
[----:B0-----:R-:W-:Y:S01]  /*26200*/  IMAD.WIDE.U32 R4, R2, 0x4, R4 ;  /* 0x0000000402047825 */ /* 0x001fe200078e0004 */
[----:B------:R-:W-:-:S03]  /*26210*/  F2FP.F16.F32.PACK_AB R2, R12, R21 ;  /* 0x000000150c02723e */ /* 0x000fc600000000ff */
[----:B------:R-:W-:-:S05]  /*26220*/  IMAD.WIDE.U32 R4, R18, 0x8, R4 ;  /* 0x0000000812047825 */ /* 0x000fca00078e0004 */
[----:B------:R-:W-:Y:S04]  /*26230*/  STG.E.64 desc[UR4][R4.64], R10 ;  /* 0x0000000a04007986 */ /* 0x000fe8000c101b04 */
[----:B------:R-:W-:Y:S04]  /*26240*/  STG.E.64 desc[UR4][R4.64+0x400], R2 ;  /* 0x0004000204007986 */ /* 0x000fe8000c101b04 */
[----:B------:R-:W-:Y:S04]  /*26250*/  STG.E.64 desc[UR4][R4.64+0x800], R6 ;  /* 0x0008000604007986 */ /* 0x000fe8000c101b04 */
[----:B------:R-:W-:Y:S01]  /*26260*/  STG.E.64 desc[UR4][R4.64+0xc00], R26 ;  /* 0x000c001a04007986 */ /* 0x000fe2000c101b04 */
[----:B------:R-:W-:Y:S05]  /*26270*/  EXIT ;  /* 0x000000000000794d */ /* 0x000fea0003800000 */
        .weak           $__internal_4_$__cuda_sm3x_div_rn_ftz_f32_slowpath
        .type           $__internal_4_$__cuda_sm3x_div_rn_ftz_f32_slowpath,@function
        .size           $__internal_4_$__cuda_sm3x_div_rn_ftz_f32_slowpath,(.L_x_17225 - $__internal_4_$__cuda_sm3x_div_rn_ftz_f32_slowpath)
$__internal_4_$__cuda_sm3x_div_rn_ftz_f32_slowpath:
[----:B------:R-:W-:Y:S01]  /*26280*/  SHF.R.U32.HI R3, RZ, 0x17, R8 ;  /* 0x00000017ff037819 */ /* 0x000fe20000011608 */
[----:B------:R-:W-:Y:S01]  /*26290*/  BSSY.RECONVERGENT B0, `(.L_x_4702) ;  /* 0x0000046000007945 */ /* 0x000fe20003800200 */
[----:B------:R-:W-:-:S03]  /*262a0*/  SHF.R.U32.HI R6, RZ, 0x17, R9 ;  /* 0x00000017ff067819 */ /* 0x000fc60000011609 */
[----:B------:R-:W-:Y:S01]  /*262b0*/  BSSY.RELIABLE B1, `(.L_x_4703) ;  /* 0x000001d000017945 */ /* 0x000fe20003800100 */
[----:B------:R-:W-:Y:S02]  /*262c0*/  LOP3.LUT R3, R3, 0xff, RZ, 0xc0, !PT ;  /* 0x000000ff03037812 */ /* 0x000fe400078ec0ff */
[----:B------:R-:W-:Y:S02]  /*262d0*/  LOP3.LUT R6, R6, 0xff, RZ, 0xc0, !PT ;  /* 0x000000ff06067812 */ /* 0x000fe400078ec0ff */
[----:B------:R-:W-:-:S04]  /*262e0*/  IADD3 R0, PT, PT, R3, -0x1, RZ ;  /* 0xffffffff03007810 */ /* 0x000fc80007ffe0ff */
[----:B------:R-:W-:Y:S02]  /*262f0*/  ISETP.GT.U32.AND P0, PT, R0, 0xfd, PT ;  /* 0x000000fd0000780c */ /* 0x000fe40003f04070 */
[----:B------:R-:W-:-:S04]  /*26300*/  IADD3 R0, PT, PT, R6, -0x1, RZ ;  /* 0xffffffff06007810 */ /* 0x000fc80007ffe0ff */
        /* <DEDUP_REMOVED lines=23> */
.L_x_4704:
[----:B------:R-:W-:Y:S05]  /*26480*/  BSYNC.RELIABLE B1 ;  /* 0x0000000000017941 */ /* 0x000fea0003800100 */
.L_x_4703:
[----:B------:R-:W-:Y:S01]  /*26490*/  IADD3 R3, PT, PT, R3, -0x7f, RZ ;  /* 0xffffff8103037810 */ /* 0x000fe20007ffe0ff */
[----:B------:R-:W-:Y:S01]  /*264a0*/  BSSY.RECONVERGENT B1, `(.L_x_4709) ;  /* 0x000001b000017945 */ /* 0x000fe20003800200 */
[----:B------:R-:W-:-:S03]  /*264b0*/  IADD3 R6, PT, PT, R6, -0x7f, RZ ;  /* 0xffffff8106067810 */ /* 0x000fc60007ffe0ff */
[----:B------:R-:W-:Y:S01]  /*264c0*/  IMAD R32, R3, -0x800000, R8 ;  /* 0xff80000003207824 */ /* 0x000fe200078e0208 */
[----:B------:R-:W-:-:S03]  /*264d0*/  IADD3 R3, PT, PT, R6, -R3, RZ ;  /* 0x8000000306037210 */ /* 0x000fc60007ffe0ff */
[----:B------:R-:W0:Y:S01]  /*264e0*/  MUFU.RCP R0, R32 ;  /* 0x0000002000007308 */ /* 0x000e220000001000 */
[----:B------:R-:W-:-:S04]  /*264f0*/  FADD.FTZ R5, -R32, -RZ ;  /* 0x800000ff20057221 */ /* 0x000fc80000010100 */
[----:B0-----:R-:W-:-:S04]  /*26500*/  FFMA R7, R0, R5, 1 ;  /* 0x3f80000000077423 */ /* 0x001fc80000000005 */
[----:B------:R-:W-:Y:S01]  /*26510*/  FFMA R7, R0, R7, R0 ;  /* 0x0000000700077223 */ /* 0x000fe20000000000 */
[----:B------:R-:W-:-:S04]  /*26520*/  IMAD R0, R6, -0x800000, R9 ;  /* 0xff80000006007824 */ /* 0x000fc800078e0209 */
        /* <DEDUP_REMOVED lines=17> */
.L_x_4710:
[----:B------:R-:W-:-:S07]  /*26640*/  LEA R0, R3, R0, 0x17 ;  /* 0x0000000003007211 */ /* 0x000fce00078eb8ff */
.L_x_4711:
[----:B------:R-:W-:Y:S05]  /*26650*/  BSYNC.RECONVERGENT B1 ;  /* 0x0000000000017941 */ /* 0x000fea0003800200 */
.L_x_4709:
[----:B------:R-:W-:Y:S05]  /*26660*/  BRA `(.L_x_4712) ;  /* 0x0000000000207947 */ /* 0x000fea0003800000 */
.L_x_4708:
[----:B------:R-:W-:-:S04]  /*26670*/  LOP3.LUT R9, R8, 0x80000000, R9, 0x48, !PT ;  /* 0x8000000008097812 */ /* 0x000fc800078e4809 */
[----:B------:R-:W-:Y:S01]  /*26680*/  LOP3.LUT R0, R9, 0x7f800000, RZ, 0xfc, !PT ;  /* 0x7f80000009007812 */ /* 0x000fe200078efcff */
[----:B------:R-:W-:Y:S06]  /*26690*/  BRA `(.L_x_4712) ;  /* 0x0000000000147947 */ /* 0x000fec0003800000 */
.L_x_4707:
[----:B------:R-:W-:Y:S01]  /*266a0*/  LOP3.LUT R0, R8, 0x80000000, R9, 0x48, !PT ;  /* 0x8000000008007812 */ /* 0x000fe200078e4809 */
[----:B------:R-:W-:Y:S06]  /*266b0*/  BRA `(.L_x_4712) ;  /* 0x00000000000c7947 */ /* 0x000fec0003800000 */
.L_x_4706:
[----:B------:R-:W0:Y:S01]  /*266c0*/  MUFU.RSQ R0, -QNAN ;  /* 0xffc0000000007908 */ /* 0x000e220000001400 */
[----:B------:R-:W-:Y:S05]  /*266d0*/  BRA `(.L_x_4712) ;  /* 0x0000000000047947 */ /* 0x000fea0003800000 */
.L_x_4705:
[----:B------:R-:W-:-:S07]  /*266e0*/  FADD.FTZ R0, R9, R8 ;  /* 0x0000000809007221 */ /* 0x000fce0000010000 */
.L_x_4712:
[----:B------:R-:W-:Y:S05]  /*266f0*/  BSYNC.RECONVERGENT B0 ;  /* 0x0000000000007941 */ /* 0x000fea0003800200 */
.L_x_4702:
[----:B------:R-:W-:-:S04]  /*26700*/  HFMA2 R5, -RZ, RZ, 0, 0 ;  /* 0x00000000ff057431 */ /* 0x000fc800000001ff */
[----:B0-----:R-:W-:Y:S05]  /*26710*/  RET.REL.NODEC R4 `(_ZN2at6native29vectorized_elementwise_kernelILi2EZZZNS0_16acos_kernel_cudaERNS_18TensorIteratorBaseEENKUlvE_clEvENKUlvE1_clEvEUlN3c107complexINS6_4HalfEEEE_St5arrayIPcLm2EEEEviT0_T1_) ;  /* 0xfffffd9804387950 */ /* 0x001fea0003c3ffff */
.L_x_4713:
        /* <DEDUP_REMOVED lines=14> */
.L_x_17225:


//--------------------- .text._ZN2at6native29vectorized_elementwise_kernelILi4EZZZNS0_16acos_kernel_cudaERNS_18TensorIteratorBaseEENKUlvE_clEvENKUlvE1_clEvEUlN3c107complexINS6_4HalfEEEE_St5arrayIPcLm2EEEEviT0_T1_ --------------------------
	.section	.text._ZN2at6native29vectorized_elementwise_kernelILi4EZZZNS0_16acos_kernel_cudaERNS_18TensorIteratorBaseEENKUlvE_clEvENKUlvE1_clEvEUlN3c107complexINS6_4HalfEEEE_St5arrayIPcLm2EEEEviT0_T1_,"ax",@progbits
	.align	128
        .global         _ZN2at6native29vectorized_elementwise_kernelILi4EZZZNS0_16acos_kernel_cudaERNS_18TensorIteratorBaseEENKUlvE_clEvENKUlvE1_clEvEUlN3c107complexINS6_4HalfEEEE_St5arrayIPcLm2EEEEviT0_T1_
        .type           _ZN2at6native29vectorized_elementwise_kernelILi4EZZZNS0_16acos_kernel_cudaERNS_18TensorIteratorBaseEENKUlvE_clEvENKUlvE1_clEvEUlN3c107complexINS6_4HalfEEEE_St5arrayIPcLm2EEEEviT0_T1_,@function
        .size           _ZN2at6native29vectorized_elementwise_kernelILi4EZZZNS0_16acos_kernel_cudaERNS_18TensorIteratorBaseEENKUlvE_clEvENKUlvE1_clEvEUlN3c107complexINS6_4HalfEEEE_St5arrayIPcLm2EEEEviT0_T1_,(.L_x_17226 - _ZN2at6native29vectorized_elementwise_kernelILi4EZZZNS0_16acos_kernel_cudaERNS_18TensorIteratorBaseEENKUlvE_clEvENKUlvE1_clEvEUlN3c107complexINS6_4HalfEEEE_St5arrayIPcLm2EEEEviT0_T1_)
        .other          _ZN2at6native29vectorized_elementwise_kernelILi4EZZZNS0_16acos_kernel_cudaERNS_18TensorIteratorBaseEENKUlvE_clEvENKUlvE1_clEvEUlN3c107complexINS6_4HalfEEEE_St5arrayIPcLm2EEEEviT0_T1_,@"STO_CUDA_ENTRY STV_DEFAULT"
_ZN2at6native29vectorized_elementwise_kernelILi4EZZZNS0_16acos_kernel_cudaERNS_18TensorIteratorBaseEENKUlvE_clEvENKUlvE1_clEvEUlN3c107complexINS6_4HalfEEEE_St5arrayIPcLm2EEEEviT0_T1_:
.text._ZN2at6native29vectorized_elementwise_kernelILi4EZZZNS0_16acos_kernel_cudaERNS_18TensorIteratorBaseEENKUlvE_clEvENKUlvE1_clEvEUlN3c107complexINS6_4HalfEEEE_St5arrayIPcLm2EEEEviT0_T1_:
        /* <DEDUP_REMOVED lines=43> */
[----:B0-----:R-:W-:-:S04]  /*02b0*/  @!P2 IMAD.WIDE.U32 R16, R27, 0x4, R16 ;  /* 0x000000041b10a825 */ /* 0x001fc800078e0010 */
[----:B----4-:R-:W-:Y:S02]  /*02c0*/  @!P3 IMAD.WIDE.U32 R6, R31, 0x4, R6 ;  /* 0x000000041f06b825 */ /* 0x010fe400078e0006 */
[----:B------:R-:W4:Y:S02]  /*02d0*/  @!P2 LDG.E R16, desc[UR4][R16.64] ;  /* 0x000000041010a981 */ /* 0x000f24000c1e1900 */
[----:B-----5:R-:W-:Y:S02]  /*02e0*/  @!P4 IMAD.WIDE.U32 R12, R21, 0x4, R12 ;  /* 0x00000004150cc825 */ /* 0x020fe400078e000c */
[----:B------:R-:W5:Y:S02]  /*02f0*/  @!P3 LDG.E R6, desc[UR4][R6.64] ;  /* 0x000000040606b981 */ /* 0x000f64000c1e1900 */
[----:B-1----:R-:W-:Y:S02]  /*0300*/  @!P1 IMAD.WIDE.U32 R18, R25, 0x4, R18 ;  /* 0x0000000419129825 */ /* 0x002fe400078e0012 */
[----:B------:R-:W5:Y:S04]  /*0310*/  @!P4 LDG.E R12, desc[UR4][R12.64] ;  /* 0x000000040c0cc981 */ /* 0x000f68000c1e1900 */
[----:B------:R0:W5:Y:S01]  /*0320*/  @!P1 LDG.E R8, desc[UR4][R18.64] ;  /* 0x0000000412089981 */ /* 0x000162000c1e1900 */
[----:B--2---:R-:W-:-:S02]  /*0330*/  @!P6 PRMT R10, R4, 0x7610, R10 ;  /* 0x00007610040ae816 */ /* 0x004fc4000000000a */
[----:B------:R-:W-:Y:S02]  /*0340*/  @!P6 PRMT R9, R4, 0x7632, R9 ;  /* 0x000076320409e816 */ /* 0x000fe40000000009 */
[----:B------:R-:W-:Y:S01]  /*0350*/  ISETP.GE.U32.AND P6, PT, R3, R30, PT ;  /* 0x0000001e0300720c */ /* 0x000fe20003fc6070 */
[----:B------:R-:W1:-:S12]  /*0360*/  @!P5 LDC.64 R4, c[0x0][0x390] ;  /* 0x0000e400ff04db82 */ /* 0x000e580000000a00 */
[----:B------:R-:W2:Y:S01]  /*0370*/  @!P6 LDC.64 R14, c[0x0][0x390] ;  /* 0x0000e400ff0eeb82 */ /* 0x000ea20000000a00 */
[----:B------:R-:W-:Y:S01]  /*0380*/  @!P6 IADD3 R3, PT, PT, R2, R3, RZ ;  /* 0x000000030203e210 */ /* 0x000fe20007ffe0ff */
[----:B-1----:R-:W-:-:S06]  /*0390*/  @!P5 IMAD.WIDE.U32 R4, R11, 0x4, R4 ;  /* 0x000000040b04d825 */ /* 0x002fcc00078e0004 */
[----:B------:R-:W5:Y:S01]  /*03a0*/  @!P5 LDG.E R4, desc[UR4][R4.64] ;  /* 0x000000040404d981 */ /* 0x000f62000c1e1900 */
[----:B--2---:R-:W-:-:S05]  /*03b0*/  @!P6 IMAD.WIDE.U32 R14, R3, 0x4, R14 ;  /* 0x00000004030ee825 */ /* 0x004fca00078e000e */
[----:B------:R1:W2:Y:S01]  /*03c0*/  @!P6 LDG.E R3, desc[UR4][R14.64] ;  /* 0x000000040e03e981 */ /* 0x0002a2000c1e1900 */
[----:B------:R-:W-:-:S04]  /*03d0*/  PRMT R20, RZ, 0x5410, RZ ;  /* 0x00005410ff147816 */ /* 0x000fc800000000ff */
[----:B---3--:R-:W-:-:S04]  /*03e0*/  @!P0 PRMT R20, R20, 0x5410, R0 ;  /* 0x0000541014148816 */ /* 0x008fc80000000000 */
[----:B------:R-:W-:Y:S02]  /*03f0*/  @!P0 PRMT R20, R0, 0x7632, R20 ;  /* 0x0000763200148816 */ /* 0x000fe40000000014 */
[----:B------:R-:W-:Y:S02]  /*0400*/  ISETP.GE.U32.AND P0, PT, R29, R30, PT ;  /* 0x0000001e1d00720c */ /* 0x000fe40003f06070 */
[----:B0-----:R-:W-:Y:S02]  /*0410*/  PRMT R19, RZ, 0x5410, RZ ;  /* 0x00005410ff137816 */ /* 0x001fe400000000ff */
[----:B------:R-:W-:Y:S02]  /*0420*/  PRMT R18, RZ, 0x5410, RZ ;  /* 0x00005410ff127816 */ /* 0x000fe400000000ff */
[----:B-1----:R-:W-:Y:S02]  /*0430*/  PRMT R15, RZ, 0x5410, RZ ;  /* 0x00005410ff0f7816 */ /* 0x002fe400000000ff */
[----:B------:R-:W-:-:S02]  /*0440*/  PRMT R14, RZ, 0x5410, RZ ;  /* 0x00005410ff0e7816 */ /* 0x000fc400000000ff */
[----:B------:R-:W-:Y:S01]  /*0450*/  PRMT R13, RZ, 0x5410, RZ ;  /* 0x00005410ff0d7816 */ /* 0x000fe200000000ff */
[----:B------:R-:W-:Y:S01]  /*0460*/  BSSY.RECONVERGENT B2, `(.L_x_4715) ;  /* 0x000025c000027945 */ /* 0x000fe20003800200 */
[----:B------:R-:W-:Y:S02]  /*0470*/  PRMT R31, RZ, 0x7610, R31 ;  /* 0x00007610ff1f7816 */ /* 0x000fe4000000001f */
[----:B------:R-:W-:Y:S02]  /*0480*/  PRMT R34, RZ, 0x7610, R34 ;  /* 0x00007610ff227816 */ /* 0x000fe40000000022 */
[----:B----4-:R-:W-:Y:S02]  /*0490*/  @!P2 PRMT R18, R18, 0x5410, R16 ;  /* 0x000054101212a816 */ /* 0x010fe40000000010 */
[----:B-----5:R-:W-:Y:S02]  /*04a0*/  @!P3 PRMT R15, R15, 0x5410, R6 ;  /* 0x000054100f0fb816 */ /* 0x020fe40000000006 */
[----:B------:R-:W-:-:S02]  /*04b0*/  @!P4 PRMT R14, R14, 0x5410, R12 ;  /* 0x000054100e0ec816 */ /* 0x000fc4000000000c */
[----:B------:R-:W-:Y:S02]  /*04c0*/  @!P1 PRMT R19, R19, 0x5410, R8 ;  /* 0x0000541013139816 */ /* 0x000fe40000000008 */
[----:B------:R-:W-:Y:S02]  /*04d0*/  @!P2 PRMT R18, R16, 0x7632, R18 ;  /* 0x000076321012a816 */ /* 0x000fe40000000012 */
[----:B------:R-:W-:Y:S02]  /*04e0*/  @!P1 PRMT R19, R8, 0x7632, R19 ;  /* 0x0000763208139816 */ /* 0x000fe40000000013 */
        /* <DEDUP_REMOVED lines=30> */
.L_x_4717:
        /* <DEDUP_REMOVED lines=31> */
[----:B------:R-:W-:Y:S02]  /*08c0*/  FSETP.NEU.FTZ.AND P0, PT, R0, +INF , PT ;  /* 0x7f8000000000780b */ /* 0x000fe40003f1d000 */
[----:B------:R-:W-:Y:S02]  /*08d0*/  FFMA R0, -R11, R3, R17 ;  /* 0x000000030b007223 */ /* 0x000fe40000000111 */
[----:B------:R-:W-:-:S02]  /*08e0*/  FSEL R4, R4, +INF , P0 ;  /* 0x7f80000004047808 */ /* 0x000fc40000000000 */
[----:B------:R-:W-:-:S04]  /*08f0*/  FFMA R0, R8, R0, R3 ;  /* 0x0000000008007223 */ /* 0x000fc80000000003 */
[----:B------:R-:W0:Y:S08]  /*0900*/  MUFU.LG2 R4, R4 ;  /* 0x0000000400047308 */ /* 0x000e300000000c00 */
[----:B------:R-:W1:Y:S01]  /*0910*/  FCHK P0, R17, R11 ;  /* 0x0000000b11007302 */ /* 0x000e620000000000 */
[----:B0-----:R-:W-:Y:S01]  /*0920*/  FFMA.FTZ R27, R4, 0.69314718246459960938, R27 ;  /* 0x3f317218041b7823 */ /* 0x001fe2000001001b */
[----:B-1----:R-:W-:Y:S06]  /*0930*/  @!P0 BRA `(.L_x_4722) ;  /* 0x00000000000c8947 */ /* 0x002fec0003800000 */
[----:B------:R-:W-:Y:S02]  /*0940*/  MOV R8, R11 ;  /* 0x0000000b00087202 */ /* 0x000fe40000000f00 */
[----:B------:R-:W-:-:S07]  /*0950*/  MOV R4, 0x970 ;  /* 0x0000097000047802 */ /* 0x000fce0000000f00 */
[----:B------:R-:W-:Y:S05]  /*0960*/  CALL.REL.NOINC `($__internal_5_$__cuda_sm3x_div_rn_ftz_f32_slowpath) ;  /* 0x0000025800587944 */ /* 0x000fea0003c00000 */
.L_x_4722:
[----:B------:R-:W-:Y:S05]  /*0970*/  BSYNC.RECONVERGENT B4 ;  /* 0x0000000000047941 */ /* 0x000fea0003800200 */
.L_x_4721:
        /* <DEDUP_REMOVED lines=28> */
.L_x_4720:
        /* <DEDUP_REMOVED lines=30> */
[----:B------:R-:W-:Y:S05]  /*0d20*/  CALL.REL.NOINC `($__internal_5_$__cuda_sm3x_div_rn_ftz_f32_slowpath) ;  /* 0x0000025400687944 */ /* 0x000fea0003c00000 */
[----:B------:R-:W-:-:S07]  /*0d30*/  MOV R3, R0 ;  /* 0x0000000000037202 */ /* 0x000fce0000000f00 */
.L_x_4726:
[----:B------:R-:W-:Y:S05]  /*0d40*/  BSYNC.RECONVERGENT B4 ;  /* 0x0000000000047941 */ /* 0x000fea0003800200 */
.L_x_4725:
        /* <DEDUP_REMOVED lines=28> */
.L_x_4724:
        /* <DEDUP_REMOVED lines=15> */
[----:B------:R-:W-:Y:S05]  /*1000*/  CALL.REL.NOINC `($__internal_5_$__cuda_sm3x_div_rn_ftz_f32_slowpath) ;  /* 0x0000025000b07944 */ /* 0x000fea0003c00000 */
.L_x_4728:
[----:B------:R-:W-:Y:S05]  /*1010*/  BSYNC.RECONVERGENT B4 ;  /* 0x0000000000047941 */ /* 0x000fea0003800200 */
.L_x_4727:
        /* <DEDUP_REMOVED lines=27> */
.L_x_4723:
[----:B------:R-:W-:Y:S05]  /*11d0*/  BSYNC.RECONVERGENT B3 ;  /* 0x0000000000037941 */ /* 0x000fea0003800200 */
.L_x_4719:
[----:B------:R-:W-:Y:S01]  /*11e0*/  ISETP.GE.AND P0, PT, R9, RZ, PT ;  /* 0x000000ff0900720c */ /* 0x000fe20003f06270 */
[----:B------:R-:W-:Y:S01]  /*11f0*/  FADD.FTZ R27, R27, 0.69314718246459960938 ;  /* 0x3f3172181b1b7421 */ /* 0x000fe20000010000 */
[----:B------:R-:W-:-:S11]  /*1200*/  FADD.FTZ R28, |R3|, -RZ ;  /* 0x800000ff031c7221 */ /* 0x000fd60000010200 */
[----:B------:R-:W-:Y:S01]  /*1210*/  @P0 FADD.FTZ R27, -R27, -RZ ;  /* 0x800000ff1b1b0221 */ /* 0x000fe20000010100 */
[----:B------:R-:W-:Y:S06]  /*1220*/  BRA `(.L_x_4716) ;  /* 0x0000001400fc7947 */ /* 0x000fec0003800000 */
.L_x_4718:
        /* <DEDUP_REMOVED lines=74> */
[----:B------:R-:W2:Y:S02]  /*16d0*/  @P0 MUFU.RCP R16, R16 ;  /* 0x0000001000100308 */ /* 0x000ea40000001000 */
[----:B--2---:R-:W-:-:S07]  /*16e0*/  @P0 FMUL.FTZ.D2 R8, R11, R16 ;  /* 0x000000100b080220 */ /* 0x004fce0000310000 */
.L_x_4734:
[----:B------:R-:W-:Y:S05]  /*16f0*/  BSYNC.RECONVERGENT B1 ;  /* 0x0000000000017941 */ /* 0x000fea0003800200 */
.L_x_4733:
        /* <DEDUP_REMOVED lines=8> */
.L_x_4736:
[----:B------:R-:W-:Y:S05]  /*1780*/  BSYNC.RECONVERGENT B1 ;  /* 0x0000000000017941 */ /* 0x000fea0003800200 */
.L_x_4735:
[----:B------:R-:W-:Y:S01]  /*1790*/  FADD.FTZ R21, R21, R8 ;  /* 0x0000000815157221 */ /* 0x000fe20000010000 */
[----:B------:R-:W-:Y:S01]  /*17a0*/  HFMA2 R22, -RZ, RZ, 1.875, 0 ;  /* 0x3f800000ff167431 */ /* 0x000fe200000001ff */
[----:B------:R-:W-:Y:S02]  /*17b0*/  MOV R23, 0x3d39bf78 ;  /* 0x3d39bf7800177802 */ /* 0x000fe40000000f00 */
[----:B------:R-:W-:-:S04]  /*17c0*/  FMUL.FTZ R16, R21, R4 ;  /* 0x0000000415107220 */ /* 0x000fc80000410000 */
[----:B------:R-:W2:Y:S02]  /*17d0*/  MUFU.SQRT R4, R16 ;  /* 0x0000001000047308 */ /* 0x000ea40000002000 */
[----:B--2---:R-:W-:-:S04]  /*17e0*/  FADD.FTZ R4, R21, R4 ;  /* 0x0000000415047221 */ /* 0x004fc80000010000 */
        /* <DEDUP_REMOVED lines=28> */
.L_x_4732:
        /* <DEDUP_REMOVED lines=40> */
.L_x_4730:
[----:B------:R-:W-:-:S06]  /*1c30*/  FFMA.FTZ R4, R17, R17, -1 ;  /* 0xbf80000011047423 */ /* 0x000fcc0000010011 */
[----:B------:R-:W0:Y:S02]  /*1c40*/  MUFU.SQRT R4, R4 ;  /* 0x0000000400047308 */ /* 0x000e240000002000 */
[----:B0-----:R-:W-:-:S06]  /*1c50*/  FADD.FTZ R8, R17, R4 ;  /* 0x0000000411087221 */ /* 0x001fcc0000010000 */
[----:B------:R-:W0:Y:S02]  /*1c60*/  MUFU.LG2 R8, R8 ;  /* 0x0000000800087308 */ /* 0x000e240000000c00 */
[----:B0-----:R-:W-:-:S07]  /*1c70*/  FMUL.FTZ R27, R8, 0.69314718246459960938 ;  /* 0x3f317218081b7820 */ /* 0x001fce0000410000 */
.L_x_4731:
[----:B------:R-:W-:Y:S05]  /*1c80*/  BSYNC.RECONVERGENT B0 ;  /* 0x0000000000007941 */ /* 0x000fea0003800200 */
.L_x_4729:
        /* <DEDUP_REMOVED lines=32> */
[----:B------:R-:W-:Y:S02]  /*1e90*/  FADD.FTZ R6, R12, R17 ;  /* 0x000000110c067221 */ /* 0x000fe40000010000 */
        /* <DEDUP_REMOVED lines=10> */
.L_x_4744:
[----:B------:R-:W-:Y:S05]  /*1f40*/  BSYNC.RECONVERGENT B4 ;  /* 0x0000000000047941 */ /* 0x000fea0003800200 */
.L_x_4743:
[----:B------:R-:W-:-:S04]  /*1f50*/  FADD.FTZ R3, R4, R3 ;  /* 0x0000000304037221 */ /* 0x000fc80000010000 */
[----:B------:R-:W-:-:S04]  /*1f60*/  FMUL.FTZ R3, R3, R6 ;  /* 0x0000000603037220 */ /* 0x000fc80000410000 */
[----:B------:R0:W2:Y:S01]  /*1f70*/  MUFU.SQRT R11, R3 ;  /* 0x00000003000b7308 */ /* 0x0000a20000002000 */
[----:B------:R-:W-:Y:S05]  /*1f80*/  BRA `(.L_x_4741) ;  /* 0x00000000002c7947 */ /* 0x000fea0003800000 */
.L_x_4742:
        /* <DEDUP_REMOVED lines=11> */
.L_x_4741:
[----:B------:R-:W-:Y:S05]  /*2040*/  BSYNC.RECONVERGENT B1 ;  /* 0x0000000000017941 */ /* 0x000fea0003800200 */
.L_x_4739:
[----:B------:R-:W-:Y:S05]  /*2050*/  BSYNC.RELIABLE B0 ;  /* 0x0000000000007941 */ /* 0x000fea0003800100 */
.L_x_4738:
        /* <DEDUP_REMOVED lines=18> */
[----:B-1-3--:R-:W-:Y:S05]  /*2180*/  CALL.REL.NOINC `($__internal_5_$__cuda_sm3x_div_rn_ftz_f32_slowpath) ;  /* 0x0000024000507944 */ /* 0x00afea0003c00000 */
.L_x_4747:
[----:B------:R-:W-:Y:S05]  /*2190*/  BSYNC.RECONVERGENT B4 ;  /* 0x0000000000047941 */ /* 0x000fea0003800200 */
.L_x_4746:
        /* <DEDUP_REMOVED lines=28> */
.L_x_4745:
        /* <DEDUP_REMOVED lines=18> */
.L_x_4750:
[----:B------:R-:W-:Y:S05]  /*2480*/  BSYNC.RECONVERGENT B4 ;  /* 0x0000000000047941 */ /* 0x000fea0003800200 */
.L_x_4749:
        /* <DEDUP_REMOVED lines=28> */
.L_x_4740:
[----:B------:R-:W-:-:S13]  /*2650*/  ISETP.GE.AND P0, PT, R10, RZ, PT ;  /* 0x000000ff0a00720c */ /* 0x000fda0003f06270 */
[----:B------:R-:W-:Y:S05]  /*2660*/  @!P0 BRA `(.L_x_4751) ;  /* 0x0000000000708947 */ /* 0x000fea0003800000 */
[----:B0-----:R-:W-:Y:S02]  /*2670*/  MOV R3, 0x3f000000 ;  /* 0x3f00000000037802 */ /* 0x001fe40000000f00 */
        /* <DEDUP_REMOVED lines=27> */
.L_x_4751:
        /* <DEDUP_REMOVED lines=23> */
[----:B------:R-:W-:-:S03]  /*29a0*/  HFMA2 R0, -RZ, RZ, 1.857421875, -1409 ;  /* 0x3f6ee581ff007431 */ /* 0x000fc600000001ff */
[----:B------:R-:W-:-:S05]  /*29b0*/  FADD.FTZ R3, -R28, -RZ ;  /* 0x800000ff1c037221 */ /* 0x000fca0000010100 */
[----:B------:R-:W-:-:S05]  /*29c0*/  FSEL R3, R28, R3, P0 ;  /* 0x000000031c037208 */ /* 0x000fca0000000000 */
[----:B------:R-:W-:-:S04]  /*29d0*/  @P1 FFMA.FTZ R28, R0, 1.6832555532455444336, R3 ;  /* 0x3fd774eb001c1823 */ /* 0x000fc80000010003 */
[----:B------:R-:W-:-:S07]  /*29e0*/  @P0 FADD.FTZ R28, R28, R28 ;  /* 0x0000001c1c1c0221 */ /* 0x000fce0000010000 */
.L_x_4748:
[----:B------:R-:W-:Y:S05]  /*29f0*/  BSYNC.RECONVERGENT B3 ;  /* 0x0000000000037941 */ /* 0x000fea0003800200 */
.L_x_4737:
[----:B------:R-:W-:-:S13]  /*2a00*/  ISETP.GE.AND P0, PT, R9, RZ, PT ;  /* 0x000000ff0900720c */ /* 0x000fda0003f06270 */
[----:B-1----:R-:W-:-:S07]  /*2a10*/  @P0 FADD.FTZ R27, -R27, -RZ ;  /* 0x800000ff1b1b0221 */ /* 0x002fce0000010100 */
.L_x_4716:
[----:B------:R-:W-:Y:S05]  /*2a20*/  BSYNC.RECONVERGENT B2 ;  /* 0x0000000000027941 */ /* 0x000fea0003800200 */
.L_x_4715:
        /* <DEDUP_REMOVED lines=28> */
.L_x_4754:
        /* <DEDUP_REMOVED lines=15> */
[C---:B---3--:R-:W-:Y:S02]  /*2ce0*/  VIMNMX R6, PT, PT, R16.reuse, R11, !PT ;  /* 0x0000000b10067248 */ /* 0x048fe40007fe0100 */
        /* <DEDUP_REMOVED lines=53> */
.L_x_4763:
[----:B------:R-:W-:-:S04]  /*3040*/  FADD.FTZ R4, -R5, R6 ;  /* 0x0000000605047221 */ /* 0x000fc80000010100 */
[----:B------:R-:W-:-:S07]  /*3050*/  FMUL.FTZ R4, R4, 0.5 ;  /* 0x3f00000004047820 */ /* 0x000fce0000410000 */
.L_x_4764:
[----:B------:R-:W-:Y:S05]  /*3060*/  BSYNC.RECONVERGENT B1 ;  /* 0x0000000000017941 */ /* 0x000fea0003800200 */
.L_x_4762:
        /* <DEDUP_REMOVED lines=11> */
.L_x_4766:
[----:B------:R-:W-:-:S04]  /*3120*/  FADD.FTZ R17, R7, -R8 ;  /* 0x8000000807117221 */ /* 0x000fc80000010000 */
[----:B------:R-:W-:-:S07]  /*3130*/  FMUL.FTZ R17, R17, 0.5 ;  /* 0x3f00000011117820 */ /* 0x000fce0000410000 */
.L_x_4767:
[----:B------:R-:W-:Y:S05]  /*3140*/  BSYNC.RECONVERGENT B1 ;  /* 0x0000000000017941 */ /* 0x000fea0003800200 */
.L_x_4765:
        /* <DEDUP_REMOVED lines=35> */
.L_x_4761:
        /* <DEDUP_REMOVED lines=35> */
.L_x_4768:
[----:B------:R-:W-:-:S04]  /*35b0*/  FADD.FTZ R4, -R12, 1 ;  /* 0x3f8000000c047421 */ /* 0x000fc80000010100 */
[----:B------:R-:W-:-:S06]  /*35c0*/  FMUL.FTZ R4, R5, R4 ;  /* 0x0000000405047220 */ /* 0x000fcc0000410000 */
[----:B------:R-:W0:Y:S08]  /*35d0*/  MUFU.SQRT R4, R4 ;  /* 0x0000000400047308 */ /* 0x000e300000002000 */
[----:B0-----:R-:W0:Y:S02]  /*35e0*/  MUFU.RCP R24, R4 ;  /* 0x0000000400187308 */ /* 0x001e240000001000 */
[----:B0-----:R-:W-:Y:S01]  /*35f0*/  FMUL.FTZ R24, |R9|, R24 ;  /* 0x0000001809187220 */ /* 0x001fe20000410200 */
[----:B------:R-:W-:Y:S06]  /*3600*/  BRA `(.L_x_4759) ;  /* 0x0000000000047947 */ /* 0x000fec0003800000 */
.L_x_4760:
[----:B------:R0:W1:Y:S02]  /*3610*/  MUFU.SQRT R24, R3 ;  /* 0x0000000300187308 */ /* 0x0000640000002000 */
.L_x_4759:
[----:B------:R-:W-:Y:S05]  /*3620*/  BSYNC.RECONVERGENT B0 ;  /* 0x0000000000007941 */ /* 0x000fea0003800200 */
.L_x_4758:
        /* <DEDUP_REMOVED lines=40> */
.L_x_4773:
        /* <DEDUP_REMOVED lines=28> */
.L_x_4772:
        /* <DEDUP_REMOVED lines=23> */
.L_x_4779:
[----:B------:R-:W-:-:S04]  /*3be0*/  FADD.FTZ R0, -R0, R7 ;  /* 0x0000000700007221 */ /* 0x000fc80000010100 */
[----:B------:R-:W-:-:S07]  /*3bf0*/  FMUL.FTZ R4, R0, 0.5 ;  /* 0x3f00000000047820 */ /* 0x000fce0000410000 */
.L_x_4780:
[----:B------:R-:W-:Y:S05]  /*3c00*/  BSYNC.RECONVERGENT B4 ;  /* 0x0000000000047941 */ /* 0x000fea0003800200 */
.L_x_4778:
[----:B------:R-:W-:Y:S01]  /*3c10*/  FADD.FTZ R3, R4, R3 ;  /* 0x0000000304037221 */ /* 0x000fe20000010000 */
[----:B------:R-:W-:-:S04]  /*3c20*/  FADD.FTZ R0, R12, R11 ;  /* 0x0000000b0c007221 */ /* 0x000fc80000010000 */
[----:B------:R-:W-:-:S04]  /*3c30*/  FMUL.FTZ R0, R3, R0 ;  /* 0x0000000003007220 */ /* 0x000fc80000410000 */
[----:B------:R0:W2:Y:S01]  /*3c40*/  MUFU.SQRT R11, R0 ;  /* 0x00000000000b7308 */ /* 0x0000a20000002000 */
[----:B------:R-:W-:Y:S05]  /*3c50*/  BRA `(.L_x_4781) ;  /* 0x0000000000487947 */ /* 0x000fea0003800000 */
.L_x_4777:
        /* <DEDUP_REMOVED lines=12> */
.L_x_4776:
[----:B------:R-:W-:Y:S01]  /*3d20*/  FADD.FTZ R0, R11, 1 ;  /* 0x3f8000000b007421 */ /* 0x000fe20000010000 */
[----:B0-----:R-:W-:Y:S01]  /*3d30*/  MUFU.SQRT R3, R3 ;  /* 0x0000000300037308 */ /* 0x001fe20000002000 */
[----:B------:R-:W-:Y:S02]  /*3d40*/  HFMA2 R12, -RZ, RZ, 1.875, 0 ;  /* 0x3f800000ff0c7431 */ /* 0x000fe400000001ff */
[----:B------:R-:W-:-:S06]  /*3d50*/  FMUL.FTZ R0, R0, 0.5 ;  /* 0x3f00000000007820 */ /* 0x000fcc0000410000 */
[----:B------:R-:W0:Y:S02]  /*3d60*/  MUFU.SQRT R0, R0 ;  /* 0x0000000000007308 */ /* 0x000e240000002000 */
[----:B0-----:R-:W-:-:S07]  /*3d70*/  FMUL.FTZ R11, R3, R0 ;  /* 0x00000000030b7220 */ /* 0x001fce0000410000 */
.L_x_4781:
[----:B------:R-:W-:Y:S05]  /*3d80*/  BSYNC.RECONVERGENT B1 ;  /* 0x0000000000017941 */ /* 0x000fea0003800200 */
.L_x_4775:
[----:B------:R-:W-:Y:S05]  /*3d90*/  BRA `(.L_x_4782) ;  /* 0x0000000000087947 */ /* 0x000fea0003800000 */
.L_x_4771:
[----:B------:R-:W-:Y:S01]  /*3da0*/  FMUL.FTZ R11, R11, 16777216 ;  /* 0x4b8000000b0b7820 */ /* 0x000fe20000410000 */
[----:B------:R-:W-:-:S07]  /*3db0*/  FMUL.FTZ R12, R12, 16777216 ;  /* 0x4b8000000c0c7820 */ /* 0x000fce0000410000 */
.L_x_4782:
[----:B------:R-:W-:Y:S05]  /*3dc0*/  BSYNC.RELIABLE B0 ;  /* 0x0000000000007941 */ /* 0x000fea0003800100 */
.L_x_4770:
        /* <DEDUP_REMOVED lines=19> */
[----:B-1----:R-:W-:Y:S05]  /*3f00*/  CALL.REL.NOINC `($__internal_5_$__cuda_sm3x_div_rn_ftz_f32_slowpath) ;  /* 0x0000022000f07944 */ /* 0x002fea0003c00000 */
.L_x_4785:
[----:B------:R-:W-:Y:S05]  /*3f10*/  BSYNC.RECONVERGENT B4 ;  /* 0x0000000000047941 */ /* 0x000fea0003800200 */
.L_x_4784:
        /* <DEDUP_REMOVED lines=29> */
.L_x_4783:
        /* <DEDUP_REMOVED lines=17> */
.L_x_4787:
[----:B------:R-:W-:Y:S05]  /*4200*/  BSYNC.RECONVERGENT B4 ;  /* 0x0000000000047941 */ /* 0x000fea0003800200 */
.L_x_4786:
        /* <DEDUP_REMOVED lines=28> */
.L_x_4774:
[----:B------:R-:W-:Y:S05]  /*43d0*/  BSYNC.RECONVERGENT B3 ;  /* 0x0000000000037941 */ /* 0x000fea0003800200 */
.L_x_4769:
[----:B------:R-:W-:-:S13]  /*43e0*/  ISETP.GE.AND P0, PT, R9, RZ, PT ;  /* 0x000000ff0900720c */ /* 0x000fda0003f06270 */
[----:B-1----:R-:W-:Y:S01]  /*43f0*/  @P0 FADD.FTZ R24, -R24, -RZ ;  /* 0x800000ff18180221 */ /* 0x002fe20000010100 */
[----:B------:R-:W-:Y:S06]  /*4400*/  BRA `(.L_x_4753) ;  /* 0x0000000800f07947 */ /* 0x000fec0003800000 */
.L_x_4757:
[----:B------:R-:W-:Y:S01]  /*4410*/  FADD.FTZ R10, -R10, 6.1232342629258392722e-17 ;  /* 0x248d31320a0a7421 */ /* 0x000fe20000010100 */
[----:B------:R-:W-:-:S03]  /*4420*/  FADD.FTZ R24, -R9, -RZ ;  /* 0x800000ff09187221 */ /* 0x000fc60000010100 */
[----:B------:R-:W-:Y:S01]  /*4430*/  FADD.FTZ R25, R10, 1.5707963705062866211 ;  /* 0x3fc90fdb0a197421 */ /* 0x000fe20000010000 */
[----:B------:R-:W-:Y:S06]  /*4440*/  BRA `(.L_x_4753) ;  /* 0x0000000800e07947 */ /* 0x000fec0003800000 */
.L_x_4756:
[----:B------:R-:W-:Y:S02]  /*4450*/  HFMA2 R25, -RZ, RZ, 0, 0 ;  /* 0x00000000ff197431 */ /* 0x000fe400000001ff */
[----:B------:R-:W-:Y:S01]  /*4460*/  FADD.FTZ R24, -R9, -RZ ;  /* 0x800000ff09187221 */ /* 0x000fe20000010100 */
[----:B------:R-:W-:Y:S06]  /*4470*/  BRA `(.L_x_4753) ;  /* 0x0000000800d47947 */ /* 0x000fec0003800000 */
.L_x_4755:
        /* <DEDUP_REMOVED lines=25> */
[----:B---3--:R-:W-:Y:S05]  /*4610*/  CALL.REL.NOINC `($__internal_5_$__cuda_sm3x_div_rn_ftz_f32_slowpath) ;  /* 0x0000021c002c7944 */ /* 0x008fea0003c00000 */
.L_x_4792:
[----:B------:R-:W-:Y:S05]  /*4620*/  BSYNC.RECONVERGENT B4 ;  /* 0x0000000000047941 */ /* 0x000fea0003800200 */
.L_x_4791:
        /* <DEDUP_REMOVED lines=29> */
.L_x_4790:
[CC--:B------:R-:W-:Y:S01]  /*4800*/  VIMNMX R0, PT, PT, R3.reuse, R12.reuse, !PT ;  /* 0x0000000c03007248 */ /* 0x0c0fe20007fe0100 */
[----:B------:R-:W-:Y:S01]  /*4810*/  MUFU.RCP R8, R11 ;  /* 0x0000000b00087308 */ /* 0x000fe20000001000 */
[----:B------:R-:W-:Y:S01]  /*4820*/  VIMNMX R3, PT, PT, R3, R12, PT ;  /* 0x0000000c03037248 */ /* 0x000fe20003fe0100 */
[----:B------:R-:W-:Y:S01]  /*4830*/  BSSY.RECONVERGENT B4, `(.L_x_4794) ;  /* 0x000001a000047945 */ /* 0x000fe20003800200 */
[----:B------:R-:W-:Y:S02]  /*4840*/  LOP3.LUT R4, R0, 0xfe000000, RZ, 0xc0, !PT ;  /* 0xfe00000000047812 */ /* 0x000fe400078ec0ff */
[----:B------:R-:W-:Y:S02]  /*4850*/  FSETP.NEU.FTZ.AND P0, PT, R3, RZ, PT ;  /* 0x000000ff0300720b */ /* 0x000fe40003f1d000 */
[----:B------:R-:W-:-:S05]  /*4860*/  LOP3.LUT R5, R4, 0x7e800000, RZ, 0x3c, !PT ;  /* 0x7e80000004057812 */ /* 0x000fca00078e3cff */
[-C--:B---3--:R-:W-:Y:S01]  /*4870*/  FMUL.FTZ R6, R3, R5.reuse ;  /* 0x0000000503067220 */ /* 0x088fe20000410000 */
        /* <DEDUP_REMOVED lines=21> */
.L_x_4795:
[----:B------:R-:W-:Y:S05]  /*49d0*/  BSYNC.RECONVERGENT B4 ;  /* 0x0000000000047941 */ /* 0x000fea0003800200 */
.L_x_4794:
        /* <DEDUP_REMOVED lines=29> */
.L_x_4789:
        /* <DEDUP_REMOVED lines=12> */
[-C--:B---3--:R-:W-:Y:S01]  /*4c70*/  FMUL.FTZ R6, R0, R3.reuse ;  /* 0x0000000300067220 */ /* 0x088fe20000410000 */
        /* <DEDUP_REMOVED lines=19> */
[----:B------:R-:W-:Y:S05]  /*4db0*/  CALL.REL.NOINC `($__internal_5_$__cuda_sm3x_div_rn_ftz_f32_slowpath) ;  /* 0x0000021400447944 */ /* 0x000fea0003c00000 */
.L_x_4797:
[----:B------:R-:W-:Y:S05]  /*4dc0*/  BSYNC.RECONVERGENT B4 ;  /* 0x0000000000047941 */ /* 0x000fea0003800200 */
.L_x_4796:
        /* <DEDUP_REMOVED lines=27> */
.L_x_4793:
[----:B------:R-:W-:Y:S05]  /*4f80*/  BSYNC.RECONVERGENT B3 ;  /* 0x0000000000037941 */ /* 0x000fea0003800200 */
.L_x_4788:
[----:B------:R-:W-:Y:S01]  /*4f90*/  ISETP.GE.AND P0, PT, R9, RZ, PT ;  /* 0x000000ff0900720c */ /* 0x000fe20003f06270 */
[----:B------:R-:W-:Y:S01]  /*4fa0*/  FADD.FTZ R24, R24, 0.69314718246459960938 ;  /* 0x3f31721818187421 */ /* 0x000fe20000010000 */
[----:B------:R-:W-:-:S11]  /*4fb0*/  FADD.FTZ R25, |R3|, -RZ ;  /* 0x800000ff03197221 */ /* 0x000fd60000010200 */
[----:B------:R-:W-:-:S07]  /*4fc0*/  @P0 FADD.FTZ R24, -R24, -RZ ;  /* 0x800000ff18180221 */ /* 0x000fce0000010100 */
.L_x_4753:
[----:B------:R-:W-:Y:S05]  /*4fd0*/  BSYNC.RECONVERGENT B2 ;  /* 0x0000000000027941 */ /* 0x000fea0003800200 */
.L_x_4752:
        /* <DEDUP_REMOVED lines=28> */
.L_x_4800:
        /* <DEDUP_REMOVED lines=15> */
[C---:B---3--:R-:W-:Y:S02]  /*5290*/  VIMNMX R6, PT, PT, R16.reuse, R11, !PT ;  /* 0x0000000b10067248 */ /* 0x048fe40007fe0100 */
        /* <DEDUP_REMOVED lines=53> */
.L_x_4809:
[----:B------:R-:W-:-:S04]  /*55f0*/  FADD.FTZ R4, -R5, R6 ;  /* 0x0000000605047221 */ /* 0x000fc80000010100 */
[----:B------:R-:W-:-:S07]  /*5600*/  FMUL.FTZ R4, R4, 0.5 ;  /* 0x3f00000004047820 */ /* 0x000fce0000410000 */
.L_x_4810:
[----:B------:R-:W-:Y:S05]  /*5610*/  BSYNC.RECONVERGENT B1 ;  /* 0x0000000000017941 */ /* 0x000fea0003800200 */
.L_x_4808:
        /* <DEDUP_REMOVED lines=11> */
.L_x_4812:
[----:B------:R-:W-:-:S04]  /*56d0*/  FADD.FTZ R17, R7, -R8 ;  /* 0x8000000807117221 */ /* 0x000fc80000010000 */
[----:B------:R-:W-:-:S07]  /*56e0*/  FMUL.FTZ R17, R17, 0.5 ;  /* 0x3f00000011117820 */ /* 0x000fce0000410000 */
.L_x_4813:
[----:B------:R-:W-:Y:S05]  /*56f0*/  BSYNC.RECONVERGENT B1 ;  /* 0x0000000000017941 */ /* 0x000fea0003800200 */
.L_x_4811:
        /* <DEDUP_REMOVED lines=35> */
.L_x_4807:
        /* <DEDUP_REMOVED lines=35> */
.L_x_4814:
[----:B------:R-:W-:-:S04]  /*5b60*/  FADD.FTZ R4, -R12, 1 ;  /* 0x3f8000000c047421 */ /* 0x000fc80000010100 */
[----:B------:R-:W-:-:S06]  /*5b70*/  FMUL.FTZ R4, R5, R4 ;  /* 0x0000000405047220 */ /* 0x000fcc0000410000 */
[----:B------:R-:W0:Y:S08]  /*5b80*/  MUFU.SQRT R4, R4 ;  /* 0x0000000400047308 */ /* 0x000e300000002000 */
[----:B0-----:R-:W0:Y:S02]  /*5b90*/  MUFU.RCP R22, R4 ;  /* 0x0000000400167308 */ /* 0x001e240000001000 */
[----:B0-----:R-:W-:Y:S01]  /*5ba0*/  FMUL.FTZ R22, |R9|, R22 ;  /* 0x0000001609167220 */ /* 0x001fe20000410200 */
[----:B------:R-:W-:Y:S06]  /*5bb0*/  BRA `(.L_x_4805) ;  /* 0x0000000000047947 */ /* 0x000fec0003800000 */
.L_x_4806:
[----:B------:R0:W1:Y:S02]  /*5bc0*/  MUFU.SQRT R22, R3 ;  /* 0x0000000300167308 */ /* 0x0000640000002000 */
.L_x_4805:
[----:B------:R-:W-:Y:S05]  /*5bd0*/  BSYNC.RECONVERGENT B0 ;  /* 0x0000000000007941 */ /* 0x000fea0003800200 */
.L_x_4804:
        /* <DEDUP_REMOVED lines=40> */
.L_x_4819:
        /* <DEDUP_REMOVED lines=28> */
.L_x_4818:
        /* <DEDUP_REMOVED lines=23> */
.L_x_4825:
[----:B------:R-:W-:-:S04]  /*6190*/  FADD.FTZ R0, -R0, R7 ;  /* 0x0000000700007221 */ /* 0x000fc80000010100 */
[----:B------:R-:W-:-:S07]  /*61a0*/  FMUL.FTZ R4, R0, 0.5 ;  /* 0x3f00000000047820 */ /* 0x000fce0000410000 */
.L_x_4826:
[----:B------:R-:W-:Y:S05]  /*61b0*/  BSYNC.RECONVERGENT B4 ;  /* 0x0000000000047941 */ /* 0x000fea0003800200 */
.L_x_4824:
[----:B------:R-:W-:Y:S01]  /*61c0*/  FADD.FTZ R3, R4, R3 ;  /* 0x0000000304037221 */ /* 0x000fe20000010000 */
[----:B------:R-:W-:-:S04]  /*61d0*/  FADD.FTZ R0, R12, R11 ;  /* 0x0000000b0c007221 */ /* 0x000fc80000010000 */
[----:B------:R-:W-:-:S04]  /*61e0*/  FMUL.FTZ R0, R3, R0 ;  /* 0x0000000003007220 */ /* 0x000fc80000410000 */
[----:B------:R0:W2:Y:S01]  /*61f0*/  MUFU.SQRT R11, R0 ;  /* 0x00000000000b7308 */ /* 0x0000a20000002000 */
[----:B------:R-:W-:Y:S05]  /*6200*/  BRA `(.L_x_4827) ;  /* 0x0000000000487947 */ /* 0x000fea0003800000 */
.L_x_4823:
        /* <DEDUP_REMOVED lines=12> */
.L_x_4822:
[----:B------:R-:W-:Y:S01]  /*62d0*/  FADD.FTZ R0, R11, 1 ;  /* 0x3f8000000b007421 */ /* 0x000fe20000010000 */
[----:B0-----:R-:W-:Y:S01]  /*62e0*/  MUFU.SQRT R3, R3 ;  /* 0x0000000300037308 */ /* 0x001fe20000002000 */
[----:B------:R-:W-:Y:S02]  /*62f0*/  HFMA2 R12, -RZ, RZ, 1.875, 0 ;  /* 0x3f800000ff0c7431 */ /* 0x000fe400000001ff */
[----:B------:R-:W-:-:S06]  /*6300*/  FMUL.FTZ R0, R0, 0.5 ;  /* 0x3f00000000007820 */ /* 0x000fcc0000410000 */
[----:B------:R-:W0:Y:S02]  /*6310*/  MUFU.SQRT R0, R0 ;  /* 0x0000000000007308 */ /* 0x000e240000002000 */
[----:B0-----:R-:W-:-:S07]  /*6320*/  FMUL.FTZ R11, R3, R0 ;  /* 0x00000000030b7220 */ /* 0x001fce0000410000 */
.L_x_4827:
[----:B------:R-:W-:Y:S05]  /*6330*/  BSYNC.RECONVERGENT B1 ;  /* 0x0000000000017941 */ /* 0x000fea0003800200 */
.L_x_4821:
[----:B------:R-:W-:Y:S05]  /*6340*/  BRA `(.L_x_4828) ;  /* 0x0000000000087947 */ /* 0x000fea0003800000 */
.L_x_4817:
[----:B------:R-:W-:Y:S01]  /*6350*/  FMUL.FTZ R11, R11, 16777216 ;  /* 0x4b8000000b0b7820 */ /* 0x000fe20000410000 */
[----:B------:R-:W-:-:S07]  /*6360*/  FMUL.FTZ R12, R12, 16777216 ;  /* 0x4b8000000c0c7820 */ /* 0x000fce0000410000 */
.L_x_4828:
[----:B------:R-:W-:Y:S05]  /*6370*/  BSYNC.RELIABLE B0 ;  /* 0x0000000000007941 */ /* 0x000fea0003800100 */
.L_x_4816:
        /* <DEDUP_REMOVED lines=20> */
.L_x_4831:
[----:B------:R-:W-:Y:S05]  /*64c0*/  BSYNC.RECONVERGENT B4 ;  /* 0x0000000000047941 */ /* 0x000fea0003800200 */
.L_x_4830:
        /* <DEDUP_REMOVED lines=29> */
.L_x_4829:
        /* <DEDUP_REMOVED lines=17> */
.L_x_4833:
[----:B------:R-:W-:Y:S05]  /*67b0*/  BSYNC.RECONVERGENT B4 ;  /* 0x0000000000047941 */ /* 0x000fea0003800200 */
.L_x_4832:
        /* <DEDUP_REMOVED lines=28> */
.L_x_4820:
[----:B------:R-:W-:Y:S05]  /*6980*/  BSYNC.RECONVERGENT B3 ;  /* 0x0000000000037941 */ /* 0x000fea0003800200 */
.L_x_4815:
[----:B------:R-:W-:-:S13]  /*6990*/  ISETP.GE.AND P0, PT, R9, RZ, PT ;  /* 0x000000ff0900720c */ /* 0x000fda0003f06270 */
[----:B-1----:R-:W-:Y:S01]  /*69a0*/  @P0 FADD.FTZ R22, -R22, -RZ ;  /* 0x800000ff16160221 */ /* 0x002fe20000010100 */
[----:B------:R-:W-:Y:S06]  /*69b0*/  BRA `(.L_x_4799) ;  /* 0x0000000800f07947 */ /* 0x000fec0003800000 */
.L_x_4803:
[----:B------:R-:W-:Y:S01]  /*69c0*/  FADD.FTZ R10, -R10, 6.1232342629258392722e-17 ;  /* 0x248d31320a0a7421 */ /* 0x000fe20000010100 */
[----:B------:R-:W-:-:S03]  /*69d0*/  FADD.FTZ R22, -R9, -RZ ;  /* 0x800000ff09167221 */ /* 0x000fc60000010100 */
[----:B------:R-:W-:Y:S01]  /*69e0*/  FADD.FTZ R23, R10, 1.5707963705062866211 ;  /* 0x3fc90fdb0a177421 */ /* 0x000fe20000010000 */
[----:B------:R-:W-:Y:S06]  /*69f0*/  BRA `(.L_x_4799) ;  /* 0x0000000800e07947 */ /* 0x000fec0003800000 */
.L_x_4802:
[----:B------:R-:W-:Y:S02]  /*6a00*/  HFMA2 R23, -RZ, RZ, 0, 0 ;  /* 0x00000000ff177431 */ /* 0x000fe400000001ff */
[----:B------:R-:W-:Y:S01]  /*6a10*/  FADD.FTZ R22, -R9, -RZ ;  /* 0x800000ff09167221 */ /* 0x000fe20000010100 */
[----:B------:R-:W-:Y:S06]  /*6a20*/  BRA `(.L_x_4799) ;  /* 0x0000000800d47947 */ /* 0x000fec0003800000 */
.L_x_4801:
        /* <DEDUP_REMOVED lines=26> */
.L_x_4838:
[----:B------:R-:W-:Y:S05]  /*6bd0*/  BSYNC.RECONVERGENT B4 ;  /* 0x0000000000047941 */ /* 0x000fea0003800200 */
.L_x_4837:
        /* <DEDUP_REMOVED lines=29> */
.L_x_4836:
        /* <DEDUP_REMOVED lines=29> */
.L_x_4841:
[----:B------:R-:W-:Y:S05]  /*6f80*/  BSYNC.RECONVERGENT B4 ;  /* 0x0000000000047941 */ /* 0x000fea0003800200 */
.L_x_4840:
        /* <DEDUP_REMOVED lines=29> */
.L_x_4835:
        /* <DEDUP_REMOVED lines=33> */
.L_x_4843:
[----:B------:R-:W-:Y:S05]  /*7370*/  BSYNC.RECONVERGENT B4 ;  /* 0x0000000000047941 */ /* 0x000fea0003800200 */
.L_x_4842:
        /* <DEDUP_REMOVED lines=27> */
.L_x_4839:
[----:B------:R-:W-:Y:S05]  /*7530*/  BSYNC.RECONVERGENT B3 ;  /* 0x0000000000037941 */ /* 0x000fea0003800200 */
.L_x_4834:
[----:B------:R-:W-:Y:S01]  /*7540*/  ISETP.GE.AND P0, PT, R9, RZ, PT ;  /* 0x000000ff0900720c */ /* 0x000fe20003f06270 */
[----:B------:R-:W-:Y:S01]  /*7550*/  FADD.FTZ R22, R22, 0.69314718246459960938 ;  /* 0x3f31721816167421 */ /* 0x000fe20000010000 */
[----:B------:R-:W-:-:S11]  /*7560*/  FADD.FTZ R23, |R3|, -RZ ;  /* 0x800000ff03177221 */ /* 0x000fd60000010200 */
[----:B------:R-:W-:-:S07]  /*7570*/  @P0 FADD.FTZ R22, -R22, -RZ ;  /* 0x800000ff16160221 */ /* 0x000fce0000010100 */
.L_x_4799:
[----:B------:R-:W-:Y:S05]  /*7580*/  BSYNC.RECONVERGENT B2 ;  /* 0x0000000000027941 */ /* 0x000fea0003800200 */
.L_x_4798:
        /* <DEDUP_REMOVED lines=28> */
.L_x_4846:
        /* <DEDUP_REMOVED lines=69> */
.L_x_4855:
[----:B------:R-:W-:-:S04]  /*7ba0*/  FADD.FTZ R4, -R5, R6 ;  /* 0x0000000605047221 */ /* 0x000fc80000010100 */
[----:B------:R-:W-:-:S07]  /*7bb0*/  FMUL.FTZ R4, R4, 0.5 ;  /* 0x3f00000004047820 */ /* 0x000fce0000410000 */
.L_x_4856:
[----:B------:R-:W-:Y:S05]  /*7bc0*/  BSYNC.RECONVERGENT B1 ;  /* 0x0000000000017941 */ /* 0x000fea0003800200 */
.L_x_4854:
        /* <DEDUP_REMOVED lines=11> */
.L_x_4858:
[----:B------:R-:W-:-:S04]  /*7c80*/  FADD.FTZ R17, R7, -R8 ;  /* 0x8000000807117221 */ /* 0x000fc80000010000 */
[----:B------:R-:W-:-:S07]  /*7c90*/  FMUL.FTZ R17, R17, 0.5 ;  /* 0x3f00000011117820 */ /* 0x000fce0000410000 */
.L_x_4859:
[----:B------:R-:W-:Y:S05]  /*7ca0*/  BSYNC.RECONVERGENT B1 ;  /* 0x0000000000017941 */ /* 0x000fea0003800200 */
.L_x_4857:
        /* <DEDUP_REMOVED lines=35> */
.L_x_4853:
        /* <DEDUP_REMOVED lines=35> */
.L_x_4860:
[----:B------:R-:W-:-:S04]  /*8110*/  FADD.FTZ R4, -R12, 1 ;  /* 0x3f8000000c047421 */ /* 0x000fc80000010100 */
[----:B------:R-:W-:-:S06]  /*8120*/  FMUL.FTZ R4, R5, R4 ;  /* 0x0000000405047220 */ /* 0x000fcc0000410000 */
[----:B------:R-:W0:Y:S08]  /*8130*/  MUFU.SQRT R4, R4 ;  /* 0x0000000400047308 */ /* 0x000e300000002000 */
[----:B0-----:R-:W0:Y:S02]  /*8140*/  MUFU.RCP R20, R4 ;  /* 0x0000000400147308 */ /* 0x001e240000001000 */
[----:B0-----:R-:W-:Y:S01]  /*8150*/  FMUL.FTZ R20, |R9|, R20 ;  /* 0x0000001409147220 */ /* 0x001fe20000410200 */
[----:B------:R-:W-:Y:S06]  /*8160*/  BRA `(.L_x_4851) ;  /* 0x0000000000047947 */ /* 0x000fec0003800000 */
.L_x_4852:
[----:B------:R0:W1:Y:S02]  /*8170*/  MUFU.SQRT R20, R3 ;  /* 0x0000000300147308 */ /* 0x0000640000002000 */
.L_x_4851:
[----:B------:R-:W-:Y:S05]  /*8180*/  BSYNC.RECONVERGENT B0 ;  /* 0x0000000000007941 */ /* 0x000fea0003800200 */
.L_x_4850:
        /* <DEDUP_REMOVED lines=40> */
.L_x_4865:
        /* <DEDUP_REMOVED lines=28> */
.L_x_4864:
        /* <DEDUP_REMOVED lines=23> */
.L_x_4871:
[----:B------:R-:W-:-:S04]  /*8740*/  FADD.FTZ R0, -R0, R7 ;  /* 0x0000000700007221 */ /* 0x000fc80000010100 */
[----:B------:R-:W-:-:S07]  /*8750*/  FMUL.FTZ R4, R0, 0.5 ;  /* 0x3f00000000047820 */ /* 0x000fce0000410000 */
.L_x_4872:
[----:B------:R-:W-:Y:S05]  /*8760*/  BSYNC.RECONVERGENT B4 ;  /* 0x0000000000047941 */ /* 0x000fea0003800200 */
.L_x_4870:
[----:B------:R-:W-:Y:S01]  /*8770*/  FADD.FTZ R3, R4, R3 ;  /* 0x0000000304037221 */ /* 0x000fe20000010000 */
[----:B------:R-:W-:-:S04]  /*8780*/  FADD.FTZ R0, R12, R11 ;  /* 0x0000000b0c007221 */ /* 0x000fc80000010000 */
[----:B------:R-:W-:-:S04]  /*8790*/  FMUL.FTZ R0, R3, R0 ;  /* 0x0000000003007220 */ /* 0x000fc80000410000 */
[----:B------:R0:W2:Y:S01]  /*87a0*/  MUFU.SQRT R11, R0 ;  /* 0x00000000000b7308 */ /* 0x0000a20000002000 */
[----:B------:R-:W-:Y:S05]  /*87b0*/  BRA `(.L_x_4873) ;  /* 0x0000000000487947 */ /* 0x000fea0003800000 */
.L_x_4869:
        /* <DEDUP_REMOVED lines=12> */
.L_x_4868:
[----:B------:R-:W-:Y:S01]  /*8880*/  FADD.FTZ R0, R11, 1 ;  /* 0x3f8000000b007421 */ /* 0x000fe20000010000 */
[----:B0-----:R-:W-:Y:S01]  /*8890*/  MUFU.SQRT R3, R3 ;  /* 0x0000000300037308 */ /* 0x001fe20000002000 */
[----:B------:R-:W-:Y:S02]  /*88a0*/  HFMA2 R12, -RZ, RZ, 1.875, 0 ;  /* 0x3f800000ff0c7431 */ /* 0x000fe400000001ff */
[----:B------:R-:W-:-:S06]  /*88b0*/  FMUL.FTZ R0, R0, 0.5 ;  /* 0x3f00000000007820 */ /* 0x000fcc0000410000 */
[----:B------:R-:W0:Y:S02]  /*88c0*/  MUFU.SQRT R0, R0 ;  /* 0x0000000000007308 */ /* 0x000e240000002000 */
[----:B0-----:R-:W-:-:S07]  /*88d0*/  FMUL.FTZ R11, R3, R0 ;  /* 0x00000000030b7220 */ /* 0x001fce0000410000 */
.L_x_4873:
[----:B------:R-:W-:Y:S05]  /*88e0*/  BSYNC.RECONVERGENT B1 ;  /* 0x0000000000017941 */ /* 0x000fea0003800200 */
.L_x_4867:
[----:B------:R-:W-:Y:S05]  /*88f0*/  BRA `(.L_x_4874) ;  /* 0x0000000000087947 */ /* 0x000fea0003800000 */
.L_x_4863:
[----:B------:R-:W-:Y:S01]  /*8900*/  FMUL.FTZ R11, R11, 16777216 ;  /* 0x4b8000000b0b7820 */ /* 0x000fe20000410000 */
[----:B------:R-:W-:-:S07]  /*8910*/  FMUL.FTZ R12, R12, 16777216 ;  /* 0x4b8000000c0c7820 */ /* 0x000fce0000410000 */
.L_x_4874:
[----:B------:R-:W-:Y:S05]  /*8920*/  BSYNC.RELIABLE B0 ;  /* 0x0000000000007941 */ /* 0x000fea0003800100 */
.L_x_4862:
        /* <DEDUP_REMOVED lines=20> */
.L_x_4877:
[----:B------:R-:W-:Y:S05]  /*8a70*/  BSYNC.RECONVERGENT B4 ;  /* 0x0000000000047941 */ /* 0x000fea0003800200 */
.L_x_4876:
        /* <DEDUP_REMOVED lines=29> */
.L_x_4875:
        /* <DEDUP_REMOVED lines=17> */
.L_x_4879:
[----:B------:R-:W-:Y:S05]  /*8d60*/  BSYNC.RECONVERGENT B4 ;  /* 0x0000000000047941 */ /* 0x000fea0003800200 */
.L_x_4878:
        /* <DEDUP_REMOVED lines=28> */
.L_x_4866:
[----:B------:R-:W-:Y:S05]  /*8f30*/  BSYNC.RECONVERGENT B3 ;  /* 0x0000000000037941 */ /* 0x000fea0003800200 */
.L_x_4861:
[----:B------:R-:W-:-:S13]  /*8f40*/  ISETP.GE.AND P0, PT, R9, RZ, PT ;  /* 0x000000ff0900720c */ /* 0x000fda0003f06270 */
[----:B-1----:R-:W-:Y:S01]  /*8f50*/  @P0 FADD.FTZ R20, -R20, -RZ ;  /* 0x800000ff14140221 */ /* 0x002fe20000010100 */
[----:B------:R-:W-:Y:S06]  /*8f60*/  BRA `(.L_x_4845) ;  /* 0x0000000800f07947 */ /* 0x000fec0003800000 */
.L_x_4849:
[----:B------:R-:W-:Y:S01]  /*8f70*/  FADD.FTZ R10, -R10, 6.1232342629258392722e-17 ;  /* 0x248d31320a0a7421 */ /* 0x000fe20000010100 */
[----:B------:R-:W-:-:S03]  /*8f80*/  FADD.FTZ R20, -R9, -RZ ;  /* 0x800000ff09147221 */ /* 0x000fc60000010100 */
[----:B------:R-:W-:Y:S01]  /*8f90*/  FADD.FTZ R21, R10, 1.5707963705062866211 ;  /* 0x3fc90fdb0a157421 */ /* 0x000fe20000010000 */
[----:B------:R-:W-:Y:S06]  /*8fa0*/  BRA `(.L_x_4845) ;  /* 0x0000000800e07947 */ /* 0x000fec0003800000 */
.L_x_4848:
[----:B------:R-:W-:Y:S02]  /*8fb0*/  HFMA2 R21, -RZ, RZ, 0, 0 ;  /* 0x00000000ff157431 */ /* 0x000fe400000001ff */
[----:B------:R-:W-:Y:S01]  /*8fc0*/  FADD.FTZ R20, -R9, -RZ ;  /* 0x800000ff09147221 */ /* 0x000fe20000010100 */
[----:B------:R-:W-:Y:S06]  /*8fd0*/  BRA `(.L_x_4845) ;  /* 0x0000000800d47947 */ /* 0x000fec0003800000 */
.L_x_4847:
        /* <DEDUP_REMOVED lines=26> */
.L_x_4884:
[----:B------:R-:W-:Y:S05]  /*9180*/  BSYNC.RECONVERGENT B4 ;  /* 0x0000000000047941 */ /* 0x000fea0003800200 */
.L_x_4883:
        /* <DEDUP_REMOVED lines=29> */
.L_x_4882:
        /* <DEDUP_REMOVED lines=29> */
.L_x_4887:
[----:B------:R-:W-:Y:S05]  /*9530*/  BSYNC.RECONVERGENT B4 ;  /* 0x0000000000047941 */ /* 0x000fea0003800200 */
.L_x_4886:
        /* <DEDUP_REMOVED lines=29> */
.L_x_4881:
        /* <DEDUP_REMOVED lines=33> */
.L_x_4889:
[----:B------:R-:W-:Y:S05]  /*9920*/  BSYNC.RECONVERGENT B4 ;  /* 0x0000000000047941 */ /* 0x000fea0003800200 */
.L_x_4888:
        /* <DEDUP_REMOVED lines=27> */
.L_x_4885:
[----:B------:R-:W-:Y:S05]  /*9ae0*/  BSYNC.RECONVERGENT B3 ;  /* 0x0000000000037941 */ /* 0x000fea0003800200 */
.L_x_4880:
[----:B------:R-:W-:Y:S01]  /*9af0*/  ISETP.GE.AND P0, PT, R9, RZ, PT ;  /* 0x000000ff0900720c */ /* 0x000fe20003f06270 */
[----:B------:R-:W-:Y:S01]  /*9b00*/  FADD.FTZ R20, R20, 0.69314718246459960938 ;  /* 0x3f31721814147421 */ /* 0x000fe20000010000 */
[----:B------:R-:W-:-:S11]  /*9b10*/  FADD.FTZ R21, |R3|, -RZ ;  /* 0x800000ff03157221 */ /* 0x000fd60000010200 */
[----:B------:R-:W-:-:S07]  /*9b20*/  @P0 FADD.FTZ R20, -R20, -RZ ;  /* 0x800000ff14140221 */ /* 0x000fce0000010100 */
.L_x_4845:
[----:B------:R-:W-:Y:S05]  /*9b30*/  BSYNC.RECONVERGENT B2 ;  /* 0x0000000000027941 */ /* 0x000fea0003800200 */
.L_x_4844:
        /* <DEDUP_REMOVED lines=28> */
.L_x_4892:
        /* <DEDUP_REMOVED lines=69> */
.L_x_4901:
[----:B------:R-:W-:-:S04]  /*a150*/  FADD.FTZ R4, -R5, R6 ;  /* 0x0000000605047221 */ /* 0x000fc80000010100 */
[----:B------:R-:W-:-:S07]  /*a160*/  FMUL.FTZ R4, R4, 0.5 ;  /* 0x3f00000004047820 */ /* 0x000fce0000410000 */
.L_x_4902:
[----:B------:R-:W-:Y:S05]  /*a170*/  BSYNC.RECONVERGENT B1 ;  /* 0x0000000000017941 */ /* 0x000fea0003800200 */
.L_x_4900:
        /* <DEDUP_REMOVED lines=11> */
.L_x_4904:
[----:B------:R-:W-:-:S04]  /*a230*/  FADD.FTZ R15, R7, -R8 ;  /* 0x80000008070f7221 */ /* 0x000fc80000010000 */
[----:B------:R-:W-:-:S07]  /*a240*/  FMUL.FTZ R15, R15, 0.5 ;  /* 0x3f0000000f0f7820 */ /* 0x000fce0000410000 */
.L_x_4905:
[----:B------:R-:W-:Y:S05]  /*a250*/  BSYNC.RECONVERGENT B1 ;  /* 0x0000000000017941 */ /* 0x000fea0003800200 */
.L_x_4903:
        /* <DEDUP_REMOVED lines=35> */
.L_x_4899:
        /* <DEDUP_REMOVED lines=35> */
.L_x_4906:
[----:B------:R-:W-:-:S04]  /*a6c0*/  FADD.FTZ R4, -R12, 1 ;  /* 0x3f8000000c047421 */ /* 0x000fc80000010100 */
[----:B------:R-:W-:-:S06]  /*a6d0*/  FMUL.FTZ R4, R5, R4 ;  /* 0x0000000405047220 */ /* 0x000fcc0000410000 */
[----:B------:R-:W0:Y:S08]  /*a6e0*/  MUFU.SQRT R4, R4 ;  /* 0x0000000400047308 */ /* 0x000e300000002000 */
[----:B0-----:R-:W0:Y:S02]  /*a6f0*/  MUFU.RCP R18, R4 ;  /* 0x0000000400127308 */ /* 0x001e240000001000 */
[----:B0-----:R-:W-:Y:S01]  /*a700*/  FMUL.FTZ R18, |R9|, R18 ;  /* 0x0000001209127220 */ /* 0x001fe20000410200 */
[----:B------:R-:W-:Y:S06]  /*a710*/  BRA `(.L_x_4897) ;  /* 0x0000000000047947 */ /* 0x000fec0003800000 */
.L_x_4898:
[----:B------:R0:W1:Y:S02]  /*a720*/  MUFU.SQRT R18, R3 ;  /* 0x0000000300127308 */ /* 0x0000640000002000 */
.L_x_4897:
[----:B------:R-:W-:Y:S05]  /*a730*/  BSYNC.RECONVERGENT B0 ;  /* 0x0000000000007941 */ /* 0x000fea0003800200 */
.L_x_4896:
        /* <DEDUP_REMOVED lines=40> */
.L_x_4911:
        /* <DEDUP_REMOVED lines=28> */
.L_x_4910:
        /* <DEDUP_REMOVED lines=23> */
.L_x_4917:
[----:B------:R-:W-:-:S04]  /*acf0*/  FADD.FTZ R0, -R0, R7 ;  /* 0x0000000700007221 */ /* 0x000fc80000010100 */
[----:B------:R-:W-:-:S07]  /*ad00*/  FMUL.FTZ R4, R0, 0.5 ;  /* 0x3f00000000047820 */ /* 0x000fce0000410000 */
.L_x_4918:
[----:B------:R-:W-:Y:S05]  /*ad10*/  BSYNC.RECONVERGENT B4 ;  /* 0x0000000000047941 */ /* 0x000fea0003800200 */
.L_x_4916:
[----:B------:R-:W-:Y:S01]  /*ad20*/  FADD.FTZ R3, R4, R3 ;  /* 0x0000000304037221 */ /* 0x000fe20000010000 */
[----:B------:R-:W-:-:S04]  /*ad30*/  FADD.FTZ R0, R12, R11 ;  /* 0x0000000b0c007221 */ /* 0x000fc80000010000 */
[----:B------:R-:W-:-:S04]  /*ad40*/  FMUL.FTZ R0, R3, R0 ;  /* 0x0000000003007220 */ /* 0x000fc80000410000 */
[----:B------:R0:W2:Y:S01]  /*ad50*/  MUFU.SQRT R11, R0 ;  /* 0x00000000000b7308 */ /* 0x0000a20000002000 */
[----:B------:R-:W-:Y:S05]  /*ad60*/  BRA `(.L_x_4919) ;  /* 0x0000000000487947 */ /* 0x000fea0003800000 */
.L_x_4915:
        /* <DEDUP_REMOVED lines=12> */
.L_x_4914:
[----:B------:R-:W-:Y:S01]  /*ae30*/  FADD.FTZ R0, R11, 1 ;  /* 0x3f8000000b007421 */ /* 0x000fe20000010000 */
[----:B0-----:R-:W-:Y:S01]  /*ae40*/  MUFU.SQRT R3, R3 ;  /* 0x0000000300037308 */ /* 0x001fe20000002000 */
[----:B------:R-:W-:Y:S02]  /*ae50*/  HFMA2 R12, -RZ, RZ, 1.875, 0 ;  /* 0x3f800000ff0c7431 */ /* 0x000fe400000001ff */
[----:B------:R-:W-:-:S06]  /*ae60*/  FMUL.FTZ R0, R0, 0.5 ;  /* 0x3f00000000007820 */ /* 0x000fcc0000410000 */
[----:B------:R-:W0:Y:S02]  /*ae70*/  MUFU.SQRT R0, R0 ;  /* 0x0000000000007308 */ /* 0x000e240000002000 */
[----:B0-----:R-:W-:-:S07]  /*ae80*/  FMUL.FTZ R11, R3, R0 ;  /* 0x00000000030b7220 */ /* 0x001fce0000410000 */
.L_x_4919:
[----:B------:R-:W-:Y:S05]  /*ae90*/  BSYNC.RECONVERGENT B1 ;  /* 0x0000000000017941 */ /* 0x000fea0003800200 */
.L_x_4913:
[----:B------:R-:W-:Y:S05]  /*aea0*/  BRA `(.L_x_4920) ;  /* 0x0000000000087947 */ /* 0x000fea0003800000 */
.L_x_4909:
[----:B------:R-:W-:Y:S01]  /*aeb0*/  FMUL.FTZ R11, R11, 16777216 ;  /* 0x4b8000000b0b7820 */ /* 0x000fe20000410000 */
[----:B------:R-:W-:-:S07]  /*aec0*/  FMUL.FTZ R12, R12, 16777216 ;  /* 0x4b8000000c0c7820 */ /* 0x000fce0000410000 */
.L_x_4920:
[----:B------:R-:W-:Y:S05]  /*aed0*/  BSYNC.RELIABLE B0 ;  /* 0x0000000000007941 */ /* 0x000fea0003800100 */
.L_x_4908:
        /* <DEDUP_REMOVED lines=20> */
.L_x_4923:
[----:B------:R-:W-:Y:S05]  /*b020*/  BSYNC.RECONVERGENT B4 ;  /* 0x0000000000047941 */ /* 0x000fea0003800200 */
.L_x_4922:
        /* <DEDUP_REMOVED lines=29> */
.L_x_4921:
        /* <DEDUP_REMOVED lines=17> */
.L_x_4925:
[----:B------:R-:W-:Y:S05]  /*b310*/  BSYNC.RECONVERGENT B4 ;  /* 0x0000000000047941 */ /* 0x000fea0003800200 */
.L_x_4924:
        /* <DEDUP_REMOVED lines=28> */
.L_x_4912:
[----:B------:R-:W-:Y:S05]  /*b4e0*/  BSYNC.RECONVERGENT B3 ;  /* 0x0000000000037941 */ /* 0x000fea0003800200 */
.L_x_4907:
[----:B------:R-:W-:-:S13]  /*b4f0*/  ISETP.GE.AND P0, PT, R9, RZ, PT ;  /* 0x000000ff0900720c */ /* 0x000fda0003f06270 */
[----:B-1----:R-:W-:Y:S01]  /*b500*/  @P0 FADD.FTZ R18, -R18, -RZ ;  /* 0x800000ff12120221 */ /* 0x002fe20000010100 */
[----:B------:R-:W-:Y:S06]  /*b510*/  BRA `(.L_x_4891) ;  /* 0x0000000800f07947 */ /* 0x000fec0003800000 */
.L_x_4895:
[----:B------:R-:W-:Y:S01]  /*b520*/  FADD.FTZ R10, -R10, 6.1232342629258392722e-17 ;  /* 0x248d31320a0a7421 */ /* 0x000fe20000010100 */
[----:B------:R-:W-:-:S03]  /*b530*/  FADD.FTZ R18, -R9, -RZ ;  /* 0x800000ff09127221 */ /* 0x000fc60000010100 */
[----:B------:R-:W-:Y:S01]  /*b540*/  FADD.FTZ R19, R10, 1.5707963705062866211 ;  /* 0x3fc90fdb0a137421 */ /* 0x000fe20000010000 */
[----:B------:R-:W-:Y:S06]  /*b550*/  BRA `(.L_x_4891) ;  /* 0x0000000800e07947 */ /* 0x000fec0003800000 */
.L_x_4894:
[----:B------:R-:W-:Y:S02]  /*b560*/  HFMA2 R19, -RZ, RZ, 0, 0 ;  /* 0x00000000ff137431 */ /* 0x000fe400000001ff */
[----:B------:R-:W-:Y:S01]  /*b570*/  FADD.FTZ R18, -R9, -RZ ;  /* 0x800000ff09127221 */ /* 0x000fe20000010100 */
[----:B------:R-:W-:Y:S06]  /*b580*/  BRA `(.L_x_4891) ;  /* 0x0000000800d47947 */ /* 0x000fec0003800000 */
.L_x_4893:
        /* <DEDUP_REMOVED lines=26> */
.L_x_4930:
[----:B------:R-:W-:Y:S05]  /*b730*/  BSYNC.RECONVERGENT B4 ;  /* 0x0000000000047941 */ /* 0x000fea0003800200 */
.L_x_4929:
        /* <DEDUP_REMOVED lines=29> */
.L_x_4928:
        /* <DEDUP_REMOVED lines=29> */
.L_x_4933:
[----:B------:R-:W-:Y:S05]  /*bae0*/  BSYNC.RECONVERGENT B4 ;  /* 0x0000000000047941 */ /* 0x000fea0003800200 */
.L_x_4932:
        /* <DEDUP_REMOVED lines=29> */
.L_x_4927:
        /* <DEDUP_REMOVED lines=33> */
.L_x_4935:
[----:B------:R-:W-:Y:S05]  /*bed0*/  BSYNC.RECONVERGENT B4 ;  /* 0x0000000000047941 */ /* 0x000fea0003800200 */
.L_x_4934:
        /* <DEDUP_REMOVED lines=27> */
.L_x_4931:
[----:B------:R-:W-:Y:S05]  /*c090*/  BSYNC.RECONVERGENT B3 ;  /* 0x0000000000037941 */ /* 0x000fea0003800200 */
.L_x_4926:
[----:B------:R-:W-:Y:S01]  /*c0a0*/  ISETP.GE.AND P0, PT, R9, RZ, PT ;  /* 0x000000ff0900720c */ /* 0x000fe20003f06270 */
[----:B------:R-:W-:Y:S01]  /*c0b0*/  FADD.FTZ R18, R18, 0.69314718246459960938 ;  /* 0x3f31721812127421 */ /* 0x000fe20000010000 */
[----:B------:R-:W-:-:S11]  /*c0c0*/  FADD.FTZ R19, |R3|, -RZ ;  /* 0x800000ff03137221 */ /* 0x000fd60000010200 */
[----:B------:R-:W-:-:S07]  /*c0d0*/  @P0 FADD.FTZ R18, -R18, -RZ ;  /* 0x800000ff12120221 */ /* 0x000fce0000010100 */
.L_x_4891:
[----:B------:R-:W-:Y:S05]  /*c0e0*/  BSYNC.RECONVERGENT B2 ;  /* 0x0000000000027941 */ /* 0x000fea0003800200 */
.L_x_4890:
        /* <DEDUP_REMOVED lines=28> */
.L_x_4938:
        /* <DEDUP_REMOVED lines=69> */
.L_x_4947:
[----:B------:R-:W-:-:S04]  /*c700*/  FADD.FTZ R4, -R5, R6 ;  /* 0x0000000605047221 */ /* 0x000fc80000010100 */
[----:B------:R-:W-:-:S07]  /*c710*/  FMUL.FTZ R4, R4, 0.5 ;  /* 0x3f00000004047820 */ /* 0x000fce0000410000 */
.L_x_4948:
[----:B------:R-:W-:Y:S05]  /*c720*/  BSYNC.RECONVERGENT B1 ;  /* 0x0000000000017941 */ /* 0x000fea0003800200 */
.L_x_4946:
        /* <DEDUP_REMOVED lines=11> */
.L_x_4950:
[----:B------:R-:W-:-:S04]  /*c7e0*/  FADD.FTZ R15, R7, -R8 ;  /* 0x80000008070f7221 */ /* 0x000fc80000010000 */
[----:B------:R-:W-:-:S07]  /*c7f0*/  FMUL.FTZ R15, R15, 0.5 ;  /* 0x3f0000000f0f7820 */ /* 0x000fce0000410000 */
.L_x_4951:
[----:B------:R-:W-:Y:S05]  /*c800*/  BSYNC.RECONVERGENT B1 ;  /* 0x0000000000017941 */ /* 0x000fea0003800200 */
.L_x_4949:
        /* <DEDUP_REMOVED lines=35> */
.L_x_4945:
        /* <DEDUP_REMOVED lines=35> */
.L_x_4952:
[----:B------:R-:W-:-:S04]  /*cc70*/  FADD.FTZ R4, -R12, 1 ;  /* 0x3f8000000c047421 */ /* 0x000fc80000010100 */
[----:B------:R-:W-:-:S06]  /*cc80*/  FMUL.FTZ R4, R5, R4 ;  /* 0x0000000405047220 */ /* 0x000fcc0000410000 */
[----:B------:R-:W0:Y:S08]  /*cc90*/  MUFU.SQRT R4, R4 ;  /* 0x0000000400047308 */ /* 0x000e300000002000 */
[----:B0-----:R-:W0:Y:S02]  /*cca0*/  MUFU.RCP R14, R4 ;  /* 0x00000004000e7308 */ /* 0x001e240000001000 */
[----:B0-----:R-:W-:Y:S01]  /*ccb0*/  FMUL.FTZ R14, |R9|, R14 ;  /* 0x0000000e090e7220 */ /* 0x001fe20000410200 */
[----:B------:R-:W-:Y:S06]  /*ccc0*/  BRA `(.L_x_4943) ;  /* 0x0000000000047947 */ /* 0x000fec0003800000 */
.L_x_4944:
[----:B------:R0:W1:Y:S02]  /*ccd0*/  MUFU.SQRT R14, R3 ;  /* 0x00000003000e7308 */ /* 0x0000640000002000 */
.L_x_4943:
[----:B------:R-:W-:Y:S05]  /*cce0*/  BSYNC.RECONVERGENT B0 ;  /* 0x0000000000007941 */ /* 0x000fea0003800200 */
.L_x_4942:
        /* <DEDUP_REMOVED lines=40> */
.L_x_4957:
        /* <DEDUP_REMOVED lines=28> */
.L_x_4956:
        /* <DEDUP_REMOVED lines=23> */
.L_x_4963:
[----:B------:R-:W-:-:S04]  /*d2a0*/  FADD.FTZ R0, -R0, R7 ;  /* 0x0000000700007221 */ /* 0x000fc80000010100 */
[----:B------:R-:W-:-:S07]  /*d2b0*/  FMUL.FTZ R4, R0, 0.5 ;  /* 0x3f00000000047820 */ /* 0x000fce0000410000 */
.L_x_4964:
[----:B------:R-:W-:Y:S05]  /*d2c0*/  BSYNC.RECONVERGENT B4 ;  /* 0x0000000000047941 */ /* 0x000fea0003800200 */
.L_x_4962:
[----:B------:R-:W-:Y:S01]  /*d2d0*/  FADD.FTZ R3, R4, R3 ;  /* 0x0000000304037221 */ /* 0x000fe20000010000 */
[----:B------:R-:W-:-:S04]  /*d2e0*/  FADD.FTZ R0, R12, R11 ;  /* 0x0000000b0c007221 */ /* 0x000fc80000010000 */
[----:B------:R-:W-:-:S04]  /*d2f0*/  FMUL.FTZ R0, R3, R0 ;  /* 0x0000000003007220 */ /* 0x000fc80000410000 */
[----:B------:R0:W2:Y:S01]  /*d300*/  MUFU.SQRT R11, R0 ;  /* 0x00000000000b7308 */ /* 0x0000a20000002000 */
[----:B------:R-:W-:Y:S05]  /*d310*/  BRA `(.L_x_4965) ;  /* 0x0000000000487947 */ /* 0x000fea0003800000 */
.L_x_4961:
        /* <DEDUP_REMOVED lines=12> */
.L_x_4960:
[----:B------:R-:W-:Y:S01]  /*d3e0*/  FADD.FTZ R0, R11, 1 ;  /* 0x3f8000000b007421 */ /* 0x000fe20000010000 */
[----:B0-----:R-:W-:Y:S01]  /*d3f0*/  MUFU.SQRT R3, R3 ;  /* 0x0000000300037308 */ /* 0x001fe20000002000 */
[----:B------:R-:W-:Y:S02]  /*d400*/  HFMA2 R12, -RZ, RZ, 1.875, 0 ;  /* 0x3f800000ff0c7431 */ /* 0x000fe400000001ff */
[----:B------:R-:W-:-:S06]  /*d410*/  FMUL.FTZ R0, R0, 0.5 ;  /* 0x3f00000000007820 */ /* 0x000fcc0000410000 */
[----:B------:R-:W0:Y:S02]  /*d420*/  MUFU.SQRT R0, R0 ;  /* 0x0000000000007308 */ /* 0x000e240000002000 */
[----:B0-----:R-:W-:-:S07]  /*d430*/  FMUL.FTZ R11, R3, R0 ;  /* 0x00000000030b7220 */ /* 0x001fce0000410000 */
.L_x_4965:
[----:B------:R-:W-:Y:S05]  /*d440*/  BSYNC.RECONVERGENT B1 ;  /* 0x0000000000017941 */ /* 0x000fea0003800200 */
.L_x_4959:
[----:B------:R-:W-:Y:S05]  /*d450*/  BRA `(.L_x_4966) ;  /* 0x0000000000087947 */ /* 0x000fea0003800000 */
.L_x_4955:
[----:B------:R-:W-:Y:S01]  /*d460*/  FMUL.FTZ R11, R11, 16777216 ;  /* 0x4b8000000b0b7820 */ /* 0x000fe20000410000 */
[----:B------:R-:W-:-:S07]  /*d470*/  FMUL.FTZ R12, R12, 16777216 ;  /* 0x4b8000000c0c7820 */ /* 0x000fce0000410000 */
.L_x_4966:
[----:B------:R-:W-:Y:S05]  /*d480*/  BSYNC.RELIABLE B0 ;  /* 0x0000000000007941 */ /* 0x000fea0003800100 */
.L_x_4954:
        /* <DEDUP_REMOVED lines=20> */
.L_x_4969:
[----:B------:R-:W-:Y:S05]  /*d5d0*/  BSYNC.RECONVERGENT B4 ;  /* 0x0000000000047941 */ /* 0x000fea0003800200 */
.L_x_4968:
        /* <DEDUP_REMOVED lines=29> */
.L_x_4967:
        /* <DEDUP_REMOVED lines=17> */
.L_x_4971:
[----:B------:R-:W-:Y:S05]  /*d8c0*/  BSYNC.RECONVERGENT B4 ;  /* 0x0000000000047941 */ /* 0x000fea0003800200 */
.L_x_4970:
        /* <DEDUP_REMOVED lines=28> */
.L_x_4958:
[----:B------:R-:W-:Y:S05]  /*da90*/  BSYNC.RECONVERGENT B3 ;  /* 0x0000000000037941 */ /* 0x000fea0003800200 */
.L_x_4953:
[----:B------:R-:W-:-:S13]  /*daa0*/  ISETP.GE.AND P0, PT, R9, RZ, PT ;  /* 0x000000ff0900720c */ /* 0x000fda0003f06270 */
[----:B-1----:R-:W-:Y:S01]  /*dab0*/  @P0 FADD.FTZ R14, -R14, -RZ ;  /* 0x800000ff0e0e0221 */ /* 0x002fe20000010100 */
[----:B------:R-:W-:Y:S06]  /*dac0*/  BRA `(.L_x_4937) ;  /* 0x0000000800f07947 */ /* 0x000fec0003800000 */
.L_x_4941:
[----:B------:R-:W-:Y:S01]  /*dad0*/  FADD.FTZ R10, -R10, 6.1232342629258392722e-17 ;  /* 0x248d31320a0a7421 */ /* 0x000fe20000010100 */
[----:B------:R-:W-:-:S03]  /*dae0*/  FADD.FTZ R14, -R9, -RZ ;  /* 0x800000ff090e7221 */ /* 0x000fc60000010100 */
[----:B------:R-:W-:Y:S01]  /*daf0*/  FADD.FTZ R15, R10, 1.5707963705062866211 ;  /* 0x3fc90fdb0a0f7421 */ /* 0x000fe20000010000 */
[----:B------:R-:W-:Y:S06]  /*db00*/  BRA `(.L_x_4937) ;  /* 0x0000000800e07947 */ /* 0x000fec0003800000 */
.L_x_4940:
[----:B------:R-:W-:Y:S02]  /*db10*/  HFMA2 R15, -RZ, RZ, 0, 0 ;  /* 0x00000000ff0f7431 */ /* 0x000fe400000001ff */
[----:B------:R-:W-:Y:S01]  /*db20*/  FADD.FTZ R14, -R9, -RZ ;  /* 0x800000ff090e7221 */ /* 0x000fe20000010100 */
[----:B------:R-:W-:Y:S06]  /*db30*/  BRA `(.L_x_4937) ;  /* 0x0000000800d47947 */ /* 0x000fec0003800000 */
.L_x_4939:
        /* <DEDUP_REMOVED lines=26> */
.L_x_4976:
[----:B------:R-:W-:Y:S05]  /*dce0*/  BSYNC.RECONVERGENT B4 ;  /* 0x0000000000047941 */ /* 0x000fea0003800200 */
.L_x_4975:
        /* <DEDUP_REMOVED lines=29> */
.L_x_4974:
        /* <DEDUP_REMOVED lines=29> */
.L_x_4979:
[----:B------:R-:W-:Y:S05]  /*e090*/  BSYNC.RECONVERGENT B4 ;  /* 0x0000000000047941 */ /* 0x000fea0003800200 */
.L_x_4978:
        /* <DEDUP_REMOVED lines=29> */
.L_x_4973:
        /* <DEDUP_REMOVED lines=33> */
.L_x_4981:
[----:B------:R-:W-:Y:S05]  /*e480*/  BSYNC.RECONVERGENT B4 ;  /* 0x0000000000047941 */ /* 0x000fea0003800200 */
.L_x_4980:
        /* <DEDUP_REMOVED lines=27> */
.L_x_4977:
[----:B------:R-:W-:Y:S05]  /*e640*/  BSYNC.RECONVERGENT B3 ;  /* 0x0000000000037941 */ /* 0x000fea0003800200 */
.L_x_4972:
[----:B------:R-:W-:Y:S01]  /*e650*/  ISETP.GE.AND P0, PT, R9, RZ, PT ;  /* 0x000000ff0900720c */ /* 0x000fe20003f06270 */
[----:B------:R-:W-:Y:S01]  /*e660*/  FADD.FTZ R14, R14, 0.69314718246459960938 ;  /* 0x3f3172180e0e7421 */ /* 0x000fe20000010000 */
[----:B------:R-:W-:-:S11]  /*e670*/  FADD.FTZ R15, |R3|, -RZ ;  /* 0x800000ff030f7221 */ /* 0x000fd60000010200 */
[----:B------:R-:W-:-:S07]  /*e680*/  @P0 FADD.FTZ R14, -R14, -RZ ;  /* 0x800000ff0e0e0221 */ /* 0x000fce0000010100 */
.L_x_4937:
[----:B------:R-:W-:Y:S05]  /*e690*/  BSYNC.RECONVERGENT B2 ;  /* 0x0000000000027941 */ /* 0x000fea0003800200 */
.L_x_4936:
        /* <DEDUP_REMOVED lines=28> */
.L_x_4984:
        /* <DEDUP_REMOVED lines=15> */
[CC--:B---3--:R-:W-:Y:S02]  /*e950*/  VIMNMX R6, PT, PT, R11.reuse, R8.reuse, !PT ;  /* 0x000000080b067248 */ /* 0x0c8fe40007fe0100 */
[C---:B------:R-:W-:Y:S02]  /*e960*/  VIMNMX R8, PT, PT, R11.reuse, R8, PT ;  /* 0x000000080b087248 */ /* 0x040fe40003fe0100 */
[----:B------:R-:W-:Y:S02]  /*e970*/  LOP3.LUT R7, R6, 0xfe000000, RZ, 0xc0, !PT ;  /* 0xfe00000006077812 */ /* 0x000fe400078ec0ff */
        /* <DEDUP_REMOVED lines=51> */
.L_x_4993:
[----:B------:R-:W-:-:S04]  /*ecb0*/  FADD.FTZ R4, -R5, R6 ;  /* 0x0000000605047221 */ /* 0x000fc80000010100 */
[----:B------:R-:W-:-:S07]  /*ecc0*/  FMUL.FTZ R4, R4, 0.5 ;  /* 0x3f00000004047820 */ /* 0x000fce0000410000 */
.L_x_4994:
[----:B------:R-:W-:Y:S05]  /*ecd0*/  BSYNC.RECONVERGENT B1 ;  /* 0x0000000000017941 */ /* 0x000fea0003800200 */
.L_x_4992:
        /* <DEDUP_REMOVED lines=11> */
.L_x_4996:
[----:B------:R-:W-:-:S04]  /*ed90*/  FADD.FTZ R13, R7, -R8 ;  /* 0x80000008070d7221 */ /* 0x000fc80000010000 */
[----:B------:R-:W-:-:S07]  /*eda0*/  FMUL.FTZ R13, R13, 0.5 ;  /* 0x3f0000000d0d7820 */ /* 0x000fce0000410000 */
.L_x_4997:
[----:B------:R-:W-:Y:S05]  /*edb0*/  BSYNC.RECONVERGENT B1 ;  /* 0x0000000000017941 */ /* 0x000fea0003800200 */
.L_x_4995:
        /* <DEDUP_REMOVED lines=35> */
.L_x_4991:
        /* <DEDUP_REMOVED lines=35> */
.L_x_4998:
[----:B------:R-:W-:-:S04]  /*f220*/  FADD.FTZ R4, -R32, 1 ;  /* 0x3f80000020047421 */ /* 0x000fc80000010100 */
[----:B------:R-:W-:-:S06]  /*f230*/  FMUL.FTZ R4, R5, R4 ;  /* 0x0000000405047220 */ /* 0x000fcc0000410000 */
[----:B------:R-:W0:Y:S08]  /*f240*/  MUFU.SQRT R4, R4 ;  /* 0x0000000400047308 */ /* 0x000e300000002000 */
[----:B0-----:R-:W0:Y:S02]  /*f250*/  MUFU.RCP R12, R4 ;  /* 0x00000004000c7308 */ /* 0x001e240000001000 */
[----:B0-----:R-:W-:Y:S01]  /*f260*/  FMUL.FTZ R12, |R9|, R12 ;  /* 0x0000000c090c7220 */ /* 0x001fe20000410200 */
[----:B------:R-:W-:Y:S06]  /*f270*/  BRA `(.L_x_4989) ;  /* 0x0000000000047947 */ /* 0x000fec0003800000 */
.L_x_4990:
[----:B------:R0:W1:Y:S02]  /*f280*/  MUFU.SQRT R12, R3 ;  /* 0x00000003000c7308 */ /* 0x0000640000002000 */
.L_x_4989:
[----:B------:R-:W-:Y:S05]  /*f290*/  BSYNC.RECONVERGENT B0 ;  /* 0x0000000000007941 */ /* 0x000fea0003800200 */
.L_x_4988:
        /* <DEDUP_REMOVED lines=40> */
.L_x_5003:
        /* <DEDUP_REMOVED lines=28> */
.L_x_5002:
        /* <DEDUP_REMOVED lines=23> */
.L_x_5009:
[----:B------:R-:W-:-:S04]  /*f850*/  FADD.FTZ R0, -R0, R7 ;  /* 0x0000000700007221 */ /* 0x000fc80000010100 */
[----:B------:R-:W-:-:S07]  /*f860*/  FMUL.FTZ R4, R0, 0.5 ;  /* 0x3f00000000047820 */ /* 0x000fce0000410000 */
.L_x_5010:
[----:B------:R-:W-:Y:S05]  /*f870*/  BSYNC.RECONVERGENT B4 ;  /* 0x0000000000047941 */ /* 0x000fea0003800200 */
.L_x_5008:
[----:B------:R-:W-:Y:S01]  /*f880*/  FADD.FTZ R3, R4, R3 ;  /* 0x0000000304037221 */ /* 0x000fe20000010000 */
[----:B------:R-:W-:-:S04]  /*f890*/  FADD.FTZ R0, R32, R11 ;  /* 0x0000000b20007221 */ /* 0x000fc80000010000 */
[----:B------:R-:W-:-:S04]  /*f8a0*/  FMUL.FTZ R0, R3, R0 ;  /* 0x0000000003007220 */ /* 0x000fc80000410000 */
[----:B------:R0:W2:Y:S01]  /*f8b0*/  MUFU.SQRT R11, R0 ;  /* 0x00000000000b7308 */ /* 0x0000a20000002000 */
[----:B------:R-:W-:Y:S05]  /*f8c0*/  BRA `(.L_x_5011) ;  /* 0x0000000000487947 */ /* 0x000fea0003800000 */
.L_x_5007:
        /* <DEDUP_REMOVED lines=12> */
.L_x_5006:
[----:B------:R-:W-:Y:S01]  /*f990*/  FADD.FTZ R0, R11, 1 ;  /* 0x3f8000000b007421 */ /* 0x000fe20000010000 */
[----:B0-----:R-:W-:Y:S01]  /*f9a0*/  MUFU.SQRT R3, R3 ;  /* 0x0000000300037308 */ /* 0x001fe20000002000 */
[----:B------:R-:W-:Y:S02]  /*f9b0*/  HFMA2 R32, -RZ, RZ, 1.875, 0 ;  /* 0x3f800000ff207431 */ /* 0x000fe400000001ff */
[----:B------:R-:W-:-:S06]  /*f9c0*/  FMUL.FTZ R0, R0, 0.5 ;  /* 0x3f00000000007820 */ /* 0x000fcc0000410000 */
[----:B------:R-:W0:Y:S02]  /*f9d0*/  MUFU.SQRT R0, R0 ;  /* 0x0000000000007308 */ /* 0x000e240000002000 */
[----:B0-----:R-:W-:-:S07]  /*f9e0*/  FMUL.FTZ R11, R3, R0 ;  /* 0x00000000030b7220 */ /* 0x001fce0000410000 */
.L_x_5011:
[----:B------:R-:W-:Y:S05]  /*f9f0*/  BSYNC.RECONVERGENT B1 ;  /* 0x0000000000017941 */ /* 0x000fea0003800200 */
.L_x_5005:
[----:B------:R-:W-:Y:S05]  /*fa00*/  BRA `(.L_x_5012) ;  /* 0x0000000000087947 */ /* 0x000fea0003800000 */
.L_x_5001:
[----:B------:R-:W-:Y:S01]  /*fa10*/  FMUL.FTZ R11, R11, 16777216 ;  /* 0x4b8000000b0b7820 */ /* 0x000fe20000410000 */
[----:B------:R-:W-:-:S07]  /*fa20*/  FMUL.FTZ R32, R32, 16777216 ;  /* 0x4b80000020207820 */ /* 0x000fce0000410000 */
.L_x_5012:
[----:B------:R-:W-:Y:S05]  /*fa30*/  BSYNC.RELIABLE B0 ;  /* 0x0000000000007941 */ /* 0x000fea0003800100 */
.L_x_5000:
        /* <DEDUP_REMOVED lines=20> */
.L_x_5015:
[----:B------:R-:W-:Y:S05]  /*fb80*/  BSYNC.RECONVERGENT B4 ;  /* 0x0000000000047941 */ /* 0x000fea0003800200 */
.L_x_5014:
        /* <DEDUP_REMOVED lines=29> */
.L_x_5013:
        /* <DEDUP_REMOVED lines=17> */
.L_x_5017:
[----:B------:R-:W-:Y:S05]  /*fe70*/  BSYNC.RECONVERGENT B4 ;  /* 0x0000000000047941 */ /* 0x000fea0003800200 */
.L_x_5016:
        /* <DEDUP_REMOVED lines=28> */
.L_x_5004:
[----:B------:R-:W-:Y:S05]  /*10040*/  BSYNC.RECONVERGENT B3 ;  /* 0x0000000000037941 */ /* 0x000fea0003800200 */
.L_x_4999:
[----:B------:R-:W-:-:S13]  /*10050*/  ISETP.GE.AND P0, PT, R9, RZ, PT ;  /* 0x000000ff0900720c */ /* 0x000fda0003f06270 */
[----:B-1----:R-:W-:Y:S01]  /*10060*/  @P0 FADD.FTZ R12, -R12, -RZ ;  /* 0x800000ff0c0c0221 */ /* 0x002fe20000010100 */
[----:B------:R-:W-:Y:S06]  /*10070*/  BRA `(.L_x_4983) ;  /* 0x0000000800f07947 */ /* 0x000fec0003800000 */
.L_x_4987:
[----:B------:R-:W-:Y:S01]  /*10080*/  FADD.FTZ R10, -R10, 6.1232342629258392722e-17 ;  /* 0x248d31320a0a7421 */ /* 0x000fe20000010100 */
[----:B------:R-:W-:-:S03]  /*10090*/  FADD.FTZ R12, -R9, -RZ ;  /* 0x800000ff090c7221 */ /* 0x000fc60000010100 */
[----:B------:R-:W-:Y:S01]  /*100a0*/  FADD.FTZ R13, R10, 1.5707963705062866211 ;  /* 0x3fc90fdb0a0d7421 */ /* 0x000fe20000010000 */
[----:B------:R-:W-:Y:S06]  /*100b0*/  BRA `(.L_x_4983) ;  /* 0x0000000800e07947 */ /* 0x000fec0003800000 */
.L_x_4986:
[----:B------:R-:W-:Y:S02]  /*100c0*/  HFMA2 R13, -RZ, RZ, 0, 0 ;  /* 0x00000000ff0d7431 */ /* 0x000fe400000001ff */
[----:B------:R-:W-:Y:S01]  /*100d0*/  FADD.FTZ R12, -R9, -RZ ;  /* 0x800000ff090c7221 */ /* 0x000fe20000010100 */
[----:B------:R-:W-:Y:S06]  /*100e0*/  BRA `(.L_x_4983) ;  /* 0x0000000800d47947 */ /* 0x000fec0003800000 */
.L_x_4985:
        /* <DEDUP_REMOVED lines=26> */
.L_x_5022:
[----:B------:R-:W-:Y:S05]  /*10290*/  BSYNC.RECONVERGENT B4 ;  /* 0x0000000000047941 */ /* 0x000fea0003800200 */
.L_x_5021:
        /* <DEDUP_REMOVED lines=29> */
.L_x_5020:
        /* <DEDUP_REMOVED lines=29> */
.L_x_5025:
[----:B------:R-:W-:Y:S05]  /*10640*/  BSYNC.RECONVERGENT B4 ;  /* 0x0000000000047941 */ /* 0x000fea0003800200 */
.L_x_5024:
        /* <DEDUP_REMOVED lines=29> */
.L_x_5019:
        /* <DEDUP_REMOVED lines=33> */
.L_x_5027:
[----:B------:R-:W-:Y:S05]  /*10a30*/  BSYNC.RECONVERGENT B4 ;  /* 0x0000000000047941 */ /* 0x000fea0003800200 */
.L_x_5026:
        /* <DEDUP_REMOVED lines=27> */
.L_x_5023:
[----:B------:R-:W-:Y:S05]  /*10bf0*/  BSYNC.RECONVERGENT B3 ;  /* 0x0000000000037941 */ /* 0x000fea0003800200 */
.L_x_5018:
[----:B------:R-:W-:Y:S01]  /*10c00*/  ISETP.GE.AND P0, PT, R9, RZ, PT ;  /* 0x000000ff0900720c */ /* 0x000fe20003f06270 */
[----:B------:R-:W-:Y:S01]  /*10c10*/  FADD.FTZ R12, R12, 0.69314718246459960938 ;  /* 0x3f3172180c0c7421 */ /* 0x000fe20000010000 */
[----:B------:R-:W-:-:S11]  /*10c20*/  FADD.FTZ R13, |R3|, -RZ ;  /* 0x800000ff030d7221 */ /* 0x000fd60000010200 */
[----:B------:R-:W-:-:S07]  /*10c30*/  @P0 FADD.FTZ R12, -R12, -RZ ;  /* 0x800000ff0c0c0221 */ /* 0x000fce0000010100 */
.L_x_4983:
[----:B------:R-:W-:Y:S05]  /*10c40*/  BSYNC.RECONVERGENT B2 ;  /* 0x0000000000027941 */ /* 0x000fea0003800200 */
.L_x_4982:
        /* <DEDUP_REMOVED lines=28> */
.L_x_5030:
        /* <DEDUP_REMOVED lines=69> */
.L_x_5039:
[----:B------:R-:W-:-:S04]  /*11260*/  FADD.FTZ R4, -R5, R6 ;  /* 0x0000000605047221 */ /* 0x000fc80000010100 */
[----:B------:R-:W-:-:S07]  /*11270*/  FMUL.FTZ R4, R4, 0.5 ;  /* 0x3f00000004047820 */ /* 0x000fce0000410000 */
.L_x_5040:
[----:B------:R-:W-:Y:S05]  /*11280*/  BSYNC.RECONVERGENT B1 ;  /* 0x0000000000017941 */ /* 0x000fea0003800200 */
.L_x_5038:
        /* <DEDUP_REMOVED lines=11> */
.L_x_5042:
[----:B------:R-:W-:-:S04]  /*11340*/  FADD.FTZ R17, R7, -R8 ;  /* 0x8000000807117221 */ /* 0x000fc80000010000 */
[----:B------:R-:W-:-:S07]  /*11350*/  FMUL.FTZ R17, R17, 0.5 ;  /* 0x3f00000011117820 */ /* 0x000fce0000410000 */
.L_x_5043:
[----:B------:R-:W-:Y:S05]  /*11360*/  BSYNC.RECONVERGENT B1 ;  /* 0x0000000000017941 */ /* 0x000fea0003800200 */
.L_x_5041:
        /* <DEDUP_REMOVED lines=35> */
.L_x_5037:
        /* <DEDUP_REMOVED lines=35> */
.L_x_5044:
[----:B------:R-:W-:-:S04]  /*117d0*/  FADD.FTZ R4, -R32, 1 ;  /* 0x3f80000020047421 */ /* 0x000fc80000010100 */
[----:B------:R-:W-:-:S06]  /*117e0*/  FMUL.FTZ R4, R5, R4 ;  /* 0x0000000405047220 */ /* 0x000fcc0000410000 */
[----:B------:R-:W0:Y:S08]  /*117f0*/  MUFU.SQRT R4, R4 ;  /* 0x0000000400047308 */ /* 0x000e300000002000 */
[----:B0-----:R-:W0:Y:S02]  /*11800*/  MUFU.RCP R10, R4 ;  /* 0x00000004000a7308 */ /* 0x001e240000001000 */
[----:B0-----:R-:W-:Y:S01]  /*11810*/  FMUL.FTZ R10, |R11|, R10 ;  /* 0x0000000a0b0a7220 */ /* 0x001fe20000410200 */
[----:B------:R-:W-:Y:S06]  /*11820*/  BRA `(.L_x_5035) ;  /* 0x0000000000047947 */ /* 0x000fec0003800000 */
.L_x_5036:
[----:B------:R0:W1:Y:S02]  /*11830*/  MUFU.SQRT R10, R3 ;  /* 0x00000003000a7308 */ /* 0x0000640000002000 */
.L_x_5035:
[----:B------:R-:W-:Y:S05]  /*11840*/  BSYNC.RECONVERGENT B0 ;  /* 0x0000000000007941 */ /* 0x000fea0003800200 */
.L_x_5034:
        /* <DEDUP_REMOVED lines=27> */
[----:B------:R-:W-:Y:S01]  /*11a00*/  FFMA.FTZ R3, R0, R5, 0.016980519518256187439 ;  /* 0x3c8b1abb00037423 */ /* 0x000fe20000010005 */
[----:B------:R-:W-:-:S03]  /*11a10*/  HFMA2 R5, -RZ, RZ, 1.9599609375, 20144 ;  /* 0x3fd774ebff057431 */ /* 0x000fc600000001ff */
        /* <DEDUP_REMOVED lines=11> */
.L_x_5049:
        /* <DEDUP_REMOVED lines=28> */
.L_x_5048:
        /* <DEDUP_REMOVED lines=23> */
.L_x_5055:
[----:B------:R-:W-:-:S04]  /*11e00*/  FADD.FTZ R0, -R0, R7 ;  /* 0x0000000700007221 */ /* 0x000fc80000010100 */
[----:B------:R-:W-:-:S07]  /*11e10*/  FMUL.FTZ R4, R0, 0.5 ;  /* 0x3f00000000047820 */ /* 0x000fce0000410000 */
.L_x_5056:
[----:B------:R-:W-:Y:S05]  /*11e20*/  BSYNC.RECONVERGENT B4 ;  /* 0x0000000000047941 */ /* 0x000fea0003800200 */
.L_x_5054:
[----:B------:R-:W-:Y:S01]  /*11e30*/  FADD.FTZ R3, R4, R3 ;  /* 0x0000000304037221 */ /* 0x000fe20000010000 */
[----:B------:R-:W-:-:S04]  /*11e40*/  FADD.FTZ R0, R32, R9 ;  /* 0x0000000920007221 */ /* 0x000fc80000010000 */
[----:B------:R-:W-:-:S04]  /*11e50*/  FMUL.FTZ R0, R3, R0 ;  /* 0x0000000003007220 */ /* 0x000fc80000410000 */
[----:B------:R0:W2:Y:S01]  /*11e60*/  MUFU.SQRT R9, R0 ;  /* 0x0000000000097308 */ /* 0x0000a20000002000 */
[----:B------:R-:W-:Y:S05]  /*11e70*/  BRA `(.L_x_5057) ;  /* 0x0000000000487947 */ /* 0x000fea0003800000 */
.L_x_5053:
        /* <DEDUP_REMOVED lines=12> */
.L_x_5052:
[----:B------:R-:W-:Y:S01]  /*11f40*/  FADD.FTZ R0, R9, 1 ;  /* 0x3f80000009007421 */ /* 0x000fe20000010000 */
[----:B0-----:R-:W-:Y:S01]  /*11f50*/  MUFU.SQRT R3, R3 ;  /* 0x0000000300037308 */ /* 0x001fe20000002000 */
[----:B------:R-:W-:Y:S02]  /*11f60*/  HFMA2 R32, -RZ, RZ, 1.875, 0 ;  /* 0x3f800000ff207431 */ /* 0x000fe400000001ff */
[----:B------:R-:W-:-:S06]  /*11f70*/  FMUL.FTZ R0, R0, 0.5 ;  /* 0x3f00000000007820 */ /* 0x000fcc0000410000 */
[----:B------:R-:W0:Y:S02]  /*11f80*/  MUFU.SQRT R0, R0 ;  /* 0x0000000000007308 */ /* 0x000e240000002000 */
[----:B0-----:R-:W-:-:S07]  /*11f90*/  FMUL.FTZ R9, R3, R0 ;  /* 0x0000000003097220 */ /* 0x001fce0000410000 */
.L_x_5057:
[----:B------:R-:W-:Y:S05]  /*11fa0*/  BSYNC.RECONVERGENT B1 ;  /* 0x0000000000017941 */ /* 0x000fea0003800200 */
.L_x_5051:
[----:B------:R-:W-:Y:S05]  /*11fb0*/  BRA `(.L_x_5058) ;  /* 0x0000000000087947 */ /* 0x000fea0003800000 */
.L_x_5047:
[----:B------:R-:W-:Y:S01]  /*11fc0*/  FMUL.FTZ R9, R9, 16777216 ;  /* 0x4b80000009097820 */ /* 0x000fe20000410000 */
[----:B------:R-:W-:-:S07]  /*11fd0*/  FMUL.FTZ R32, R32, 16777216 ;  /* 0x4b80000020207820 */ /* 0x000fce0000410000 */
.L_x_5058:
[----:B------:R-:W-:Y:S05]  /*11fe0*/  BSYNC.RELIABLE B0 ;  /* 0x0000000000007941 */ /* 0x000fea0003800100 */
.L_x_5046:
        /* <DEDUP_REMOVED lines=20> */
.L_x_5061:
[----:B------:R-:W-:Y:S05]  /*12130*/  BSYNC.RECONVERGENT B4 ;  /* 0x0000000000047941 */ /* 0x000fea0003800200 */
.L_x_5060:
        /* <DEDUP_REMOVED lines=20> */
[----:B------:R-:W-:-:S03]  /*12280*/  FADD.FTZ R3, |R32|, |R9| ;  /* 0x4000000920037221 */ /* 0x000fc60000010200 */
        /* <DEDUP_REMOVED lines=8> */
.L_x_5059:
        /* <DEDUP_REMOVED lines=17> */
.L_x_5063:
[----:B------:R-:W-:Y:S05]  /*12420*/  BSYNC.RECONVERGENT B4 ;  /* 0x0000000000047941 */ /* 0x000fea0003800200 */
.L_x_5062:
        /* <DEDUP_REMOVED lines=27> */
[----:B------:R-:W-:-:S07]  /*125e0*/  FSEL R3, R3, R4, P0 ;  /* 0x0000000403037208 */ /* 0x000fce0000000000 */
.L_x_5050:
[----:B------:R-:W-:Y:S05]  /*125f0*/  BSYNC.RECONVERGENT B3 ;  /* 0x0000000000037941 */ /* 0x000fea0003800200 */
.L_x_5045:
[----:B------:R-:W-:-:S13]  /*12600*/  ISETP.GE.AND P0, PT, R11, RZ, PT ;  /* 0x000000ff0b00720c */ /* 0x000fda0003f06270 */
[----:B-1----:R-:W-:Y:S01]  /*12610*/  @P0 FADD.FTZ R10, -R10, -RZ ;  /* 0x800000ff0a0a0221 */ /* 0x002fe20000010100 */
[----:B------:R-:W-:Y:S06]  /*12620*/  BRA `(.L_x_5029) ;  /* 0x0000000800f07947 */ /* 0x000fec0003800000 */
.L_x_5033:
[----:B------:R-:W-:Y:S01]  /*12630*/  FADD.FTZ R3, -R31, 6.1232342629258392722e-17 ;  /* 0x248d31321f037421 */ /* 0x000fe20000010100 */
[----:B------:R-:W-:-:S03]  /*12640*/  FADD.FTZ R10, -R11, -RZ ;  /* 0x800000ff0b0a7221 */ /* 0x000fc60000010100 */
[----:B------:R-:W-:Y:S01]  /*12650*/  FADD.FTZ R3, R3, 1.5707963705062866211 ;  /* 0x3fc90fdb03037421 */ /* 0x000fe20000010000 */
[----:B------:R-:W-:Y:S06]  /*12660*/  BRA `(.L_x_5029) ;  /* 0x0000000800e07947 */ /* 0x000fec0003800000 */
.L_x_5032:
[----:B------:R-:W-:Y:S02]  /*12670*/  HFMA2 R3, -RZ, RZ, 0, 0 ;  /* 0x00000000ff037431 */ /* 0x000fe400000001ff */
[----:B------:R-:W-:Y:S01]  /*12680*/  FADD.FTZ R10, -R11, -RZ ;  /* 0x800000ff0b0a7221 */ /* 0x000fe20000010100 */
[----:B------:R-:W-:Y:S06]  /*12690*/  BRA `(.L_x_5029) ;  /* 0x0000000800d47947 */ /* 0x000fec0003800000 */
.L_x_5031:
        /* <DEDUP_REMOVED lines=26> */
.L_x_5068:
[----:B------:R-:W-:Y:S05]  /*12840*/  BSYNC.RECONVERGENT B4 ;  /* 0x0000000000047941 */ /* 0x000fea0003800200 */
.L_x_5067:
        /* <DEDUP_REMOVED lines=29> */
.L_x_5066:
        /* <DEDUP_REMOVED lines=29> */
.L_x_5071:
[----:B------:R-:W-:Y:S05]  /*12bf0*/  BSYNC.RECONVERGENT B4 ;  /* 0x0000000000047941 */ /* 0x000fea0003800200 */
.L_x_5070:
        /* <DEDUP_REMOVED lines=29> */
.L_x_5065:
        /* <DEDUP_REMOVED lines=33> */
.L_x_5073:
[----:B------:R-:W-:Y:S05]  /*12fe0*/  BSYNC.RECONVERGENT B4 ;  /* 0x0000000000047941 */ /* 0x000fea0003800200 */
.L_x_5072:
        /* <DEDUP_REMOVED lines=27> */
.L_x_5069:
[----:B------:R-:W-:Y:S05]  /*131a0*/  BSYNC.RECONVERGENT B3 ;  /* 0x0000000000037941 */ /* 0x000fea0003800200 */
.L_x_5064:
[----:B------:R-:W-:Y:S01]  /*131b0*/  ISETP.GE.AND P0, PT, R11, RZ, PT ;  /* 0x000000ff0b00720c */ /* 0x000fe20003f06270 */
[----:B------:R-:W-:Y:S01]  /*131c0*/  FADD.FTZ R10, R10, 0.69314718246459960938 ;  /* 0x3f3172180a0a7421 */ /* 0x000fe20000010000 */
[----:B------:R-:W-:-:S11]  /*131d0*/  FADD.FTZ R3, |R3|, -RZ ;  /* 0x800000ff03037221 */ /* 0x000fd60000010200 */
[----:B------:R-:W-:-:S07]  /*131e0*/  @P0 FADD.FTZ R10, -R10, -RZ ;  /* 0x800000ff0a0a0221 */ /* 0x000fce0000010100 */
.L_x_5029:
[----:B------:R-:W-:Y:S05]  /*131f0*/  BSYNC.RECONVERGENT B2 ;  /* 0x0000000000027941 */ /* 0x000fea0003800200 */
.L_x_5028:
        /* <DEDUP_REMOVED lines=14> */
[----:B------:R-:W-:Y:S02]  /*132e0*/  IADD3 R7, PT, PT, R2, R29, RZ ;  /* 0x0000001d02077210 */ /* 0x000fe40007ffe0ff */
[----:B------:R-:W-:Y:S02]  /*132f0*/  F2FP.F16.F32.PACK_AB R25, R24, R25 ;  /* 0x000000191819723e */ /* 0x000fe400000000ff */
[----:B------:R-:W-:Y:S01]  /*13300*/  IADD3 R29, PT, PT, R29, 0x80, RZ ;  /* 0x000000801d1d7810 */ /* 0x000fe20007ffe0ff */
[----:B0-----:R-:W-:-:S05]  /*13310*/  IMAD.WIDE.U32 R4, R7, 0x4, R4 ;  /* 0x0000000407047825 */ /* 0x001fca00078e0004 */
[----:B------:R0:W-:Y:S02]  /*13320*/  STG.E desc[UR4][R4.64], R25 ;  /* 0x0000001904007986 */ /* 0x0001e4000c101904 */
.L_x_5076:
[----:B------:R-:W-:-:S13]  /*13330*/  ISETP.GE.AND P0, PT, R29, R30, PT ;  /* 0x0000001e1d00720c */ /* 0x000fda0003f06270 */
[----:B------:R-:W-:Y:S05]  /*13340*/  @P0 BRA `(.L_x_5078) ;  /* 0x0000000000380947 */ /* 0x000fea0003800000 */
[----:B0-----:R-:W0:Y:S01]  /*13350*/  LDC.64 R4, c[0x0][0x388] ;  /* 0x0000e200ff047b82 */ /* 0x001e220000000a00 */
[----:B------:R-:W-:Y:S02]  /*13360*/  IADD3 R7, PT, PT, R2, R29, RZ ;  /* 0x0000001d02077210 */ /* 0x000fe40007ffe0ff */
[----:B------:R-:W-:Y:S02]  /*13370*/  F2FP.F16.F32.PACK_AB R23, R22, R23 ;  /* 0x000000171617723e */ /* 0x000fe400000000ff */
[----:B------:R-:W-:Y:S01]  /*13380*/  IADD3 R29, PT, PT, R29, 0x80, RZ ;  /* 0x000000801d1d7810 */ /* 0x000fe20007ffe0ff */
[----:B0-----:R-:W-:-:S05]  /*13390*/  IMAD.WIDE.U32 R4, R7, 0x4, R4 ;  /* 0x0000000407047825 */ /* 0x001fca00078e0004 */
[----:B------:R1:W-:Y:S02]  /*133a0*/  STG.E desc[UR4][R4.64], R23 ;  /* 0x0000001704007986 */ /* 0x0003e4000c101904 */
.L_x_5077:
[----:B------:R-:W-:-:S13]  /*133b0*/  ISETP.GE.AND P0, PT, R29, R30, PT ;  /* 0x0000001e1d00720c */ /* 0x000fda0003f06270 */
[----:B------:R-:W-:Y:S05]  /*133c0*/  @P0 BRA `(.L_x_5079) ;  /* 0x0000000000380947 */ /* 0x000fea0003800000 */
[----:B01----:R-:W0:Y:S01]  /*133d0*/  LDC.64 R4, c[0x0][0x388] ;  /* 0x0000e200ff047b82 */ /* 0x003e220000000a00 */
[----:B------:R-:W-:Y:S02]  /*133e0*/  IADD3 R7, PT, PT, R2, R29, RZ ;  /* 0x0000001d02077210 */ /* 0x000fe40007ffe0ff */
[----:B------:R-:W-:Y:S02]  /*133f0*/  F2FP.F16.F32.PACK_AB R21, R20, R21 ;  /* 0x000000151415723e */ /* 0x000fe400000000ff */
[----:B------:R-:W-:Y:S01]  /*13400*/  IADD3 R29, PT, PT, R29, 0x80, RZ ;  /* 0x000000801d1d7810 */ /* 0x000fe20007ffe0ff */
[----:B0-----:R-:W-:-:S05]  /*13410*/  IMAD.WIDE.U32 R4, R7, 0x4, R4 ;  /* 0x0000000407047825 */ /* 0x001fca00078e0004 */
[----:B------:R1:W-:Y:S02]  /*13420*/  STG.E desc[UR4][R4.64], R21 ;  /* 0x0000001504007986 */ /* 0x0003e4000c101904 */
.L_x_5078:
        /* <DEDUP_REMOVED lines=8> */
.L_x_5079:
[----:B------:R-:W-:-:S13]  /*134b0*/  ISETP.GE.AND P0, PT, R29, R30, PT ;  /* 0x0000001e1d00720c */ /* 0x000fda0003f06270 */
[----:B------:R-:W-:Y:S05]  /*134c0*/  @P0 BREAK.RELIABLE B1 ;  /* 0x0000000000010942 */ /* 0x000fea0003800100 */
[----:B------:R-:W-:Y:S05]  /*134d0*/  @P0 BRA `(.L_x_5081) ;  /* 0x0000000000380947 */ /* 0x000fea0003800000 */
[----:B012---:R-:W0:Y:S01]  /*134e0*/  LDC.64 R4, c[0x0][0x388] ;  /* 0x0000e200ff047b82 */ /* 0x007e220000000a00 */
[----:B------:R-:W-:Y:S02]  /*134f0*/  IADD3 R7, PT, PT, R2, R29, RZ ;  /* 0x0000001d02077210 */ /* 0x000fe40007ffe0ff */
[----:B------:R-:W-:Y:S02]  /*13500*/  F2FP.F16.F32.PACK_AB R15, R14, R15 ;  /* 0x0000000f0e0f723e */ /* 0x000fe400000000ff */
[----:B------:R-:W-:Y:S01]  /*13510*/  IADD3 R29, PT, PT, R29, 0x80, RZ ;  /* 0x000000801d1d7810 */ /* 0x000fe20007ffe0ff */
[----:B0-----:R-:W-:-:S05]  /*13520*/  IMAD.WIDE.U32 R4, R7, 0x4, R4 ;  /* 0x0000000407047825 */ /* 0x001fca00078e0004 */
[----:B------:R2:W-:Y:S02]  /*13530*/  STG.E desc[UR4][R4.64], R15 ;  /* 0x0000000f04007986 */ /* 0x0005e4000c101904 */
.L_x_5080:
[----:B------:R-:W-:Y:S05]  /*13540*/  BSYNC.RELIABLE B1 ;  /* 0x0000000000017941 */ /* 0x000fea0003800100 */
.L_x_5075:
[----:B------:R-:W-:-:S13]  /*13550*/  ISETP.GE.AND P0, PT, R29, R30, PT ;  /* 0x0000001e1d00720c */ /* 0x000fda0003f06270 */
[----:B012---:R-:W0:Y:S01]  /*13560*/  @!P0 LDC.64 R4, c[0x0][0x388] ;  /* 0x0000e200ff048b82 */ /* 0x007e220000000a00 */
[----:B------:R-:W-:Y:S02]  /*13570*/  @!P0 IADD3 R7, PT, PT, R2, R29, RZ ;  /* 0x0000001d02078210 */ /* 0x000fe40007ffe0ff */
[----:B------:R-:W-:Y:S02]  /*13580*/  @!P0 F2FP.F16.F32.PACK_AB R13, R12, R13 ;  /* 0x0000000d0c0d823e */ /* 0x000fe400000000ff */
[----:B------:R-:W-:Y:S01]  /*13590*/  @!P0 IADD3 R29, PT, PT, R29, 0x80, RZ ;  /* 0x000000801d1d8810 */ /* 0x000fe20007ffe0ff */
[----:B0-----:R-:W-:-:S05]  /*135a0*/  @!P0 IMAD.WIDE.U32 R4, R7, 0x4, R4 ;  /* 0x0000000407048825 */ /* 0x001fca00078e0004 */
[----:B------:R4:W-:Y:S02]  /*135b0*/  @!P0 STG.E desc[UR4][R4.64], R13 ;  /* 0x0000000d04008986 */ /* 0x0009e4000c101904 */
.L_x_5081:
[----:B------:R-:W-:Y:S05]  /*135c0*/  BSYNC.RECONVERGENT B0 ;  /* 0x0000000000007941 */ /* 0x000fea0003800200 */
.L_x_5074:
[----:B------:R-:W-:Y:S05]  /*135d0*/  WARPSYNC.ALL ;  /* 0x0000000000007948 */ /* 0x000fea0003800000 */
[----:B------:R-:W-:-:S13]  /*135e0*/  ISETP.GE.AND P0, PT, R29, R30, PT ;  /* 0x0000001e1d00720c */ /* 0x000fda0003f06270 */
[----:B------:R-:W-:Y:S05]  /*135f0*/  @P0 EXIT ;  /* 0x000000000000094d */ /* 0x000fea0003800000 */
[----:B012-4-:R-:W0:Y:S01]  /*13600*/  LDC.64 R4, c[0x0][0x388] ;  /* 0x0000e200ff047b82 */ /* 0x017e220000000a00 */
[----:B------:R-:W-:Y:S02]  /*13610*/  IADD3 R29, PT, PT, R2, R29, RZ ;  /* 0x0000001d021d7210 */ /* 0x000fe40007ffe0ff */
[----:B------:R-:W-:-:S03]  /*13620*/  F2FP.F16.F32.PACK_AB R7, R10, R3 ;  /* 0x000000030a07723e */ /* 0x000fc600000000ff */
[----:B0-----:R-:W-:-:S05]  /*13630*/  IMAD.WIDE.U32 R2, R29, 0x4, R4 ;  /* 0x000000041d027825 */ /* 0x001fca00078e0004 */
[----:B------:R-:W-:Y:S01]  /*13640*/  STG.E desc[UR4][R2.64], R7 ;  /* 0x0000000702007986 */ /* 0x000fe2000c101904 */
[----:B------:R-:W-:Y:S05]  /*13650*/  EXIT ;  /* 0x000000000000794d */ /* 0x000fea0003800000 */
.L_x_4714:
[----:B------:R-:W0:Y:S01]  /*13660*/  S2R R18, SR_TID.X ;  /* 0x0000000000127919 */ /* 0x000e220000002100 */
[----:B------:R-:W1:Y:S02]  /*13670*/  LDC.64 R4, c[0x0][0x390] ;  /* 0x0000e400ff047b82 */ /* 0x000e640000000a00 */
[----:B-1----:R-:W-:-:S04]  /*13680*/  IMAD.WIDE.U32 R4, R2, 0x4, R4 ;  /* 0x0000000402047825 */ /* 0x002fc800078e0004 */
[----:B0-----:R-:W-:-:S05]  /*13690*/  IMAD.WIDE.U32 R4, R18, 0x10, R4 ;  /* 0x0000001012047825 */ /* 0x001fca00078e0004 */
[----:B------:R-:W2:Y:S04]  /*136a0*/  LDG.E.128 R8, desc[UR4][R4.64] ;  /* 0x0000000404087981 */ /* 0x000ea8000c1e1d00 */
[----:B------:R0:W5:Y:S01]  /*136b0*/  LDG.E.128 R12, desc[UR4][R4.64+0x800] ;  /* 0x00080004040c7981 */ /* 0x000162000c1e1d00 */
[----:B------:R-:W-:Y:S01]  /*136c0*/  BSSY.RECONVERGENT B2, `(.L_x_5082) ;  /* 0x000024d000027945 */ /* 0x000fe20003800200 */
[--C-:B--2---:R-:W-:Y:S02]  /*136d0*/  HADD2.F32 R21, -RZ, R8.reuse.H0_H0 ;  /* 0x20000008ff157230 */ /* 0x104fe40000004100 */
        /* <DEDUP_REMOVED lines=22> */
.L_x_5083:
        /* <DEDUP_REMOVED lines=41> */
[----:B-----5:R-:W-:Y:S05]  /*13ad0*/  CALL.REL.NOINC `($__internal_5_$__cuda_sm3x_div_rn_ftz_f32_slowpath) ;  /* 0x0000012400fc7944 */ /* 0x020fea0003c00000 */
.L_x_5089:
[----:B------:R-:W-:Y:S05]  /*13ae0*/  BSYNC.RECONVERGENT B4 ;  /* 0x0000000000047941 */ /* 0x000fea0003800200 */
.L_x_5088:
        /* <DEDUP_REMOVED lines=28> */
.L_x_5087:
        /* <DEDUP_REMOVED lines=16> */
[----:B------:R-:W0:Y:S01]  /*13db0*/  MUFU.SQRT R6, R6 ;  /* 0x0000000600067308 */ /* 0x000e220000002000 */
[----:B------:R-:W-:Y:S01]  /*13dc0*/  FFMA R4, R7, R4, R7 ;  /* 0x0000000407047223 */ /* 0x000fe20000000007 */
[----:B0-----:R-:W-:Y:S01]  /*13dd0*/  @P0 FMUL.FTZ R0, R6, R5 ;  /* 0x0000000506000220 */ /* 0x001fe20000410000 */
        /* <DEDUP_REMOVED lines=9> */
[----:B------:R-:W-:Y:S02]  /*13e70*/  MOV R8, R20 ;  /* 0x0000001400087202 */ /* 0x000fe40000000f00 */
[----:B------:R-:W-:-:S07]  /*13e80*/  MOV R4, 0x13ea0 ;  /* 0x00013ea000047802 */ /* 0x000fce0000000f00 */
[----:B-----5:R-:W-:Y:S05]  /*13e90*/  CALL.REL.NOINC `($__internal_5_$__cuda_sm3x_div_rn_ftz_f32_slowpath) ;  /* 0x00000124000c7944 */ /* 0x020fea0003c00000 */
[----:B------:R-:W-:-:S07]  /*13ea0*/  MOV R3, R0 ;  /* 0x0000000000037202 */ /* 0x000fce0000000f00 */
.L_x_5093:
[----:B------:R-:W-:Y:S05]  /*13eb0*/  BSYNC.RECONVERGENT B4 ;  /* 0x0000000000047941 */ /* 0x000fea0003800200 */
.L_x_5092:
        /* <DEDUP_REMOVED lines=28> */
.L_x_5091:
        /* <DEDUP_REMOVED lines=15> */
[----:B-----5:R-:W-:Y:S05]  /*14170*/  CALL.REL.NOINC `($__internal_5_$__cuda_sm3x_div_rn_ftz_f32_slowpath) ;  /* 0x0000012000547944 */ /* 0x020fea0003c00000 */
.L_x_5095:
[----:B------:R-:W-:Y:S05]  /*14180*/  BSYNC.RECONVERGENT B4 ;  /* 0x0000000000047941 */ /* 0x000fea0003800200 */
.L_x_5094:
        /* <DEDUP_REMOVED lines=27> */
.L_x_5090:
[----:B------:R-:W-:Y:S05]  /*14340*/  BSYNC.RECONVERGENT B3 ;  /* 0x0000000000037941 */ /* 0x000fea0003800200 */
.L_x_5086:
[----:B------:R-:W-:Y:S01]  /*14350*/  ISETP.GE.AND P0, PT, R23, RZ, PT ;  /* 0x000000ff1700720c */ /* 0x000fe20003f06270 */
[----:B------:R-:W-:Y:S01]  /*14360*/  FADD.FTZ R19, R19, 0.69314718246459960938 ;  /* 0x3f31721813137421 */ /* 0x000fe20000010000 */
[----:B------:R-:W-:-:S11]  /*14370*/  FADD.FTZ R20, |R3|, -RZ ;  /* 0x800000ff03147221 */ /* 0x000fd60000010200 */
[----:B------:R-:W-:Y:S01]  /*14380*/  @P0 FADD.FTZ R19, -R19, -RZ ;  /* 0x800000ff13130221 */ /* 0x000fe20000010100 */
[----:B------:R-:W-:Y:S06]  /*14390*/  BRA `(.L_x_5084) ;  /* 0x0000001400fc7947 */ /* 0x000fec0003800000 */
.L_x_5085:
        /* <DEDUP_REMOVED lines=68> */
[----:B-1----:R-:W-:Y:S01]  /*147e0*/  @!P1 FMUL.FTZ R19, R8, 0.5 ;  /* 0x3f00000008139820 */ /* 0x002fe20000410000 */
[----:B------:R-:W-:Y:S06]  /*147f0*/  @!P0 BRA `(.L_x_5101) ;  /* 0x0000000000188947 */ /* 0x000fec0003800000 */
[----:B------:R-:W-:-:S13]  /*14800*/  FSETP.NEU.FTZ.AND P0, PT, R0, RZ, PT ;  /* 0x000000ff0000720b */ /* 0x000fda0003f1d000 */
[----:B------:R-:W-:Y:S01]  /*14810*/  @P0 FADD.FTZ R16, R0, R7 ;  /* 0x0000000700100221 */ /* 0x000fe20000010000 */
[C---:B------:R-:W-:Y:S01]  /*14820*/  @P0 FMUL.FTZ R8, R23.reuse, R23 ;  /* 0x0000001717080220 */ /* 0x040fe20000410000 */
[----:B------:R-:W-:Y:S02]  /*14830*/  @!P0 FMUL.FTZ R6, |R23|, 0.5 ;  /* 0x3f00000017068820 */ /* 0x000fe40000410200 */
[----:B------:R-:W1:Y:S02]  /*14840*/  @P0 MUFU.RCP R27, R16 ;  /* 0x00000010001b0308 */ /* 0x000e640000001000 */
[----:B-1----:R-:W-:-:S07]  /*14850*/  @P0 FMUL.FTZ.D2 R6, R8, R27 ;  /* 0x0000001b08060220 */ /* 0x002fce0000310000 */
.L_x_5101:
[----:B------:R-:W-:Y:S05]  /*14860*/  BSYNC.RECONVERGENT B1 ;  /* 0x0000000000017941 */ /* 0x000fea0003800200 */
.L_x_5100:
        /* <DEDUP_REMOVED lines=8> */
.L_x_5103:
[----:B------:R-:W-:Y:S05]  /*148f0*/  BSYNC.RECONVERGENT B1 ;  /* 0x0000000000017941 */ /* 0x000fea0003800200 */
.L_x_5102:
        /* <DEDUP_REMOVED lines=34> */
.L_x_5099:
        /* <DEDUP_REMOVED lines=40> */
.L_x_5097:
[----:B------:R-:W-:-:S06]  /*14da0*/  FFMA.FTZ R6, R17, R17, -1 ;  /* 0xbf80000011067423 */ /* 0x000fcc0000010011 */
[----:B------:R-:W0:Y:S02]  /*14db0*/  MUFU.SQRT R6, R6 ;  /* 0x0000000600067308 */ /* 0x000e240000002000 */
[----:B0-----:R-:W-:-:S06]  /*14dc0*/  FADD.FTZ R8, R17, R6 ;  /* 0x0000000611087221 */ /* 0x001fcc0000010000 */
[----:B------:R-:W0:Y:S02]  /*14dd0*/  MUFU.LG2 R8, R8 ;  /* 0x0000000800087308 */ /* 0x000e240000000c00 */
[----:B0-----:R-:W-:-:S07]  /*14de0*/  FMUL.FTZ R19, R8, 0.69314718246459960938 ;  /* 0x3f31721808137820 */ /* 0x001fce0000410000 */
.L_x_5098:
[----:B------:R-:W-:Y:S05]  /*14df0*/  BSYNC.RECONVERGENT B0 ;  /* 0x0000000000007941 */ /* 0x000fea0003800200 */
.L_x_5096:
        /* <DEDUP_REMOVED lines=43> */
.L_x_5111:
[----:B------:R-:W-:Y:S05]  /*150b0*/  BSYNC.RECONVERGENT B4 ;  /* 0x0000000000047941 */ /* 0x000fea0003800200 */
.L_x_5110:
[----:B------:R-:W-:-:S04]  /*150c0*/  FADD.FTZ R0, R3, R0 ;  /* 0x0000000003007221 */ /* 0x000fc80000010000 */
[----:B------:R-:W-:-:S04]  /*150d0*/  FMUL.FTZ R0, R0, R17 ;  /* 0x0000001100007220 */ /* 0x000fc80000410000 */
[----:B------:R0:W2:Y:S01]  /*150e0*/  MUFU.SQRT R25, R0 ;  /* 0x0000000000197308 */ /* 0x0000a20000002000 */
[----:B------:R-:W-:Y:S05]  /*150f0*/  BRA `(.L_x_5108) ;  /* 0x00000000002c7947 */ /* 0x000fea0003800000 */
.L_x_5109:
        /* <DEDUP_REMOVED lines=11> */
.L_x_5108:
[----:B------:R-:W-:Y:S05]  /*151b0*/  BSYNC.RECONVERGENT B1 ;  /* 0x0000000000017941 */ /* 0x000fea0003800200 */
.L_x_5106:
[----:B------:R-:W-:Y:S05]  /*151c0*/  BSYNC.RELIABLE B0 ;  /* 0x0000000000007941 */ /* 0x000fea0003800100 */
.L_x_5105:
        /* <DEDUP_REMOVED lines=18> */
[----:B-1-3-5:R-:W-:Y:S05]  /*152f0*/  CALL.REL.NOINC `($__internal_5_$__cuda_sm3x_div_rn_ftz_f32_slowpath) ;  /* 0x0000010c00f47944 */ /* 0x02afea0003c00000 */
.L_x_5114:
[----:B------:R-:W-:Y:S05]  /*15300*/  BSYNC.RECONVERGENT B4 ;  /* 0x0000000000047941 */ /* 0x000fea0003800200 */
.L_x_5113:
        /* <DEDUP_REMOVED lines=28> */
.L_x_5112:
        /* <DEDUP_REMOVED lines=18> */
.L_x_5117:
[----:B------:R-:W-:Y:S05]  /*155f0*/  BSYNC.RECONVERGENT B4 ;  /* 0x0000000000047941 */ /* 0x000fea0003800200 */
.L_x_5116:
        /* <DEDUP_REMOVED lines=28> */
.L_x_5107:
        /* <DEDUP_REMOVED lines=30> */
.L_x_5118:
        /* <DEDUP_REMOVED lines=28> */
.L_x_5115:
[----:B------:R-:W-:Y:S05]  /*15b60*/  BSYNC.RECONVERGENT B3 ;  /* 0x0000000000037941 */ /* 0x000fea0003800200 */
.L_x_5104:
[----:B------:R-:W-:-:S13]  /*15b70*/  ISETP.GE.AND P0, PT, R23, RZ, PT ;  /* 0x000000ff1700720c */ /* 0x000fda0003f06270 */
[----:B-1----:R-:W-:-:S07]  /*15b80*/  @P0 FADD.FTZ R19, -R19, -RZ ;  /* 0x800000ff13130221 */ /* 0x002fce0000010100 */
.L_x_5084:
[----:B------:R-:W-:Y:S05]  /*15b90*/  BSYNC.RECONVERGENT B2 ;  /* 0x0000000000027941 */ /* 0x000fea0003800200 */
.L_x_5082:
        /* <DEDUP_REMOVED lines=25> */
.L_x_5120:
        /* <DEDUP_REMOVED lines=69> */
.L_x_5130:
[----:B------:R-:W-:-:S04]  /*16180*/  FADD.FTZ R6, -R0, R7 ;  /* 0x0000000700067221 */ /* 0x000fc80000010100 */
[----:B------:R-:W-:-:S07]  /*16190*/  FMUL.FTZ R6, R6, 0.5 ;  /* 0x3f00000006067820 */ /* 0x000fce0000410000 */
.L_x_5131:
[----:B------:R-:W-:Y:S05]  /*161a0*/  BSYNC.RECONVERGENT B1 ;  /* 0x0000000000017941 */ /* 0x000fea0003800200 */
.L_x_5129:
        /* <DEDUP_REMOVED lines=11> */
.L_x_5133:
[----:B------:R-:W-:-:S04]  /*16260*/  FADD.FTZ R9, R4, -R9 ;  /* 0x8000000904097221 */ /* 0x000fc80000010000 */
[----:B------:R-:W-:-:S07]  /*16270*/  FMUL.FTZ R9, R9, 0.5 ;  /* 0x3f00000009097820 */ /* 0x000fce0000410000 */
.L_x_5134:
[----:B------:R-:W-:Y:S05]  /*16280*/  BSYNC.RECONVERGENT B1 ;  /* 0x0000000000017941 */ /* 0x000fea0003800200 */
.L_x_5132:
        /* <DEDUP_REMOVED lines=35> */
.L_x_5128:
        /* <DEDUP_REMOVED lines=35> */
.L_x_5135:
[----:B------:R-:W-:-:S04]  /*166f0*/  FADD.FTZ R9, -R24, 1 ;  /* 0x3f80000018097421 */ /* 0x000fc80000010100 */
[----:B------:R-:W-:-:S06]  /*16700*/  FMUL.FTZ R6, R0, R9 ;  /* 0x0000000900067220 */ /* 0x000fcc0000410000 */
[----:B------:R-:W0:Y:S08]  /*16710*/  MUFU.SQRT R6, R6 ;  /* 0x0000000600067308 */ /* 0x000e300000002000 */
[----:B0-----:R-:W0:Y:S02]  /*16720*/  MUFU.RCP R8, R6 ;  /* 0x0000000600087308 */ /* 0x001e240000001000 */
[----:B0-----:R-:W-:Y:S01]  /*16730*/  FMUL.FTZ R9, |R23|, R8 ;  /* 0x0000000817097220 */ /* 0x001fe20000410200 */
[----:B------:R-:W-:Y:S06]  /*16740*/  BRA `(.L_x_5126) ;  /* 0x0000000000047947 */ /* 0x000fec0003800000 */
.L_x_5127:
[----:B------:R0:W1:Y:S02]  /*16750*/  MUFU.SQRT R9, R3 ;  /* 0x0000000300097308 */ /* 0x0000640000002000 */
.L_x_5126:
[----:B------:R-:W-:Y:S05]  /*16760*/  BSYNC.RECONVERGENT B0 ;  /* 0x0000000000007941 */ /* 0x000fea0003800200 */
.L_x_5125:
        /* <DEDUP_REMOVED lines=40> */
.L_x_5140:
        /* <DEDUP_REMOVED lines=28> */
.L_x_5139:
        /* <DEDUP_REMOVED lines=23> */
.L_x_5146:
[----:B0-----:R-:W-:-:S04]  /*16d20*/  FADD.FTZ R3, -R5, R4 ;  /* 0x0000000405037221 */ /* 0x001fc80000010100 */
[----:B------:R-:W-:-:S07]  /*16d30*/  FMUL.FTZ R3, R3, 0.5 ;  /* 0x3f00000003037820 */ /* 0x000fce0000410000 */
.L_x_5147:
[----:B------:R-:W-:Y:S05]  /*16d40*/  BSYNC.RECONVERGENT B4 ;  /* 0x0000000000047941 */ /* 0x000fea0003800200 */
.L_x_5145:
[----:B------:R-:W-:Y:S01]  /*16d50*/  FADD.FTZ R0, R3, R0 ;  /* 0x0000000003007221 */ /* 0x000fe20000010000 */
[----:B------:R-:W-:-:S04]  /*16d60*/  FADD.FTZ R17, R24, R17 ;  /* 0x0000001118117221 */ /* 0x000fc80000010000 */
[----:B------:R-:W-:-:S04]  /*16d70*/  FMUL.FTZ R0, R0, R17 ;  /* 0x0000001100007220 */ /* 0x000fc80000410000 */
[----:B------:R0:W2:Y:S01]  /*16d80*/  MUFU.SQRT R22, R0 ;  /* 0x0000000000167308 */ /* 0x0000a20000002000 */
[----:B------:R-:W-:Y:S05]  /*16d90*/  BRA `(.L_x_5148) ;  /* 0x0000000000487947 */ /* 0x000fea0003800000 */
.L_x_5144:
        /* <DEDUP_REMOVED lines=12> */
.L_x_5143:
[----:B------:R-:W-:Y:S01]  /*16e60*/  FADD.FTZ R0, R17, 1 ;  /* 0x3f80000011007421 */ /* 0x000fe20000010000 */
[----:B0-----:R-:W-:Y:S01]  /*16e70*/  MUFU.SQRT R3, R3 ;  /* 0x0000000300037308 */ /* 0x001fe20000002000 */
[----:B------:R-:W-:Y:S02]  /*16e80*/  HFMA2 R24, -RZ, RZ, 1.875, 0 ;  /* 0x3f800000ff187431 */ /* 0x000fe400000001ff */
[----:B------:R-:W-:-:S06]  /*16e90*/  FMUL.FTZ R0, R0, 0.5 ;  /* 0x3f00000000007820 */ /* 0x000fcc0000410000 */
[----:B------:R-:W0:Y:S02]  /*16ea0*/  MUFU.SQRT R0, R0 ;  /* 0x0000000000007308 */ /* 0x000e240000002000 */
[----:B0-----:R-:W-:-:S07]  /*16eb0*/  FMUL.FTZ R22, R3, R0 ;  /* 0x0000000003167220 */ /* 0x001fce0000410000 */
.L_x_5148:
[----:B------:R-:W-:Y:S05]  /*16ec0*/  BSYNC.RECONVERGENT B1 ;  /* 0x0000000000017941 */ /* 0x000fea0003800200 */
.L_x_5142:
[----:B------:R-:W-:Y:S05]  /*16ed0*/  BRA `(.L_x_5149) ;  /* 0x0000000000087947 */ /* 0x000fea0003800000 */
.L_x_5138:
[----:B------:R-:W-:Y:S01]  /*16ee0*/  FMUL.FTZ R22, R17, 16777216 ;  /* 0x4b80000011167820 */ /* 0x000fe20000410000 */
[----:B------:R-:W-:-:S07]  /*16ef0*/  FMUL.FTZ R24, R24, 16777216 ;  /* 0x4b80000018187820 */ /* 0x000fce0000410000 */
.L_x_5149:
[----:B------:R-:W-:Y:S05]  /*16f00*/  BSYNC.RELIABLE B0 ;  /* 0x0000000000007941 */ /* 0x000fea0003800100 */
.L_x_5137:
        /* <DEDUP_REMOVED lines=19> */
[----:B-1---5:R-:W-:Y:S05]  /*17040*/  CALL.REL.NOINC `($__internal_5_$__cuda_sm3x_div_rn_ftz_f32_slowpath) ;  /* 0x000000f000a07944 */ /* 0x022fea0003c00000 */
.L_x_5152:
[----:B------:R-:W-:Y:S05]  /*17050*/  BSYNC.RECONVERGENT B4 ;  /* 0x0000000000047941 */ /* 0x000fea0003800200 */
.L_x_5151:
        /* <DEDUP_REMOVED lines=29> */
.L_x_5150:
        /* <DEDUP_REMOVED lines=17> */
.L_x_5154:
[----:B------:R-:W-:Y:S05]  /*17340*/  BSYNC.RECONVERGENT B4 ;  /* 0x0000000000047941 */ /* 0x000fea0003800200 */
.L_x_5153:
        /* <DEDUP_REMOVED lines=28> */
.L_x_5141:
[----:B------:R-:W-:Y:S05]  /*17510*/  BSYNC.RECONVERGENT B3 ;  /* 0x0000000000037941 */ /* 0x000fea0003800200 */
.L_x_5136:
[----:B------:R-:W-:-:S13]  /*17520*/  ISETP.GE.AND P0, PT, R23, RZ, PT ;  /* 0x000000ff1700720c */ /* 0x000fda0003f06270 */
[----:B-1----:R-:W-:Y:S01]  /*17530*/  @P0 FADD.FTZ R9, -R9, -RZ ;  /* 0x800000ff09090221 */ /* 0x002fe20000010100 */
[----:B------:R-:W-:Y:S06]  /*17540*/  BRA `(.L_x_5121) ;  /* 0x0000000800f07947 */ /* 0x000fec0003800000 */
.L_x_5124:
[----:B------:R-:W-:Y:S01]  /*17550*/  FADD.FTZ R21, -R21, 6.1232342629258392722e-17 ;  /* 0x248d313215157421 */ /* 0x000fe20000010100 */
[----:B------:R-:W-:-:S03]  /*17560*/  FADD.FTZ R9, -R23, -RZ ;  /* 0x800000ff17097221 */ /* 0x000fc60000010100 */
[----:B------:R-:W-:Y:S01]  /*17570*/  FADD.FTZ R22, R21, 1.5707963705062866211 ;  /* 0x3fc90fdb15167421 */ /* 0x000fe20000010000 */
[----:B------:R-:W-:Y:S06]  /*17580*/  BRA `(.L_x_5121) ;  /* 0x0000000800e07947 */ /* 0x000fec0003800000 */
.L_x_5123:
[----:B------:R-:W-:Y:S02]  /*17590*/  HFMA2 R22, -RZ, RZ, 0, 0 ;  /* 0x00000000ff167431 */ /* 0x000fe400000001ff */
[----:B------:R-:W-:Y:S01]  /*175a0*/  FADD.FTZ R9, -R23, -RZ ;  /* 0x800000ff17097221 */ /* 0x000fe20000010100 */
[----:B------:R-:W-:Y:S06]  /*175b0*/  BRA `(.L_x_5121) ;  /* 0x0000000800d47947 */ /* 0x000fec0003800000 */
.L_x_5122:
        /* <DEDUP_REMOVED lines=25> */
[----:B---3-5:R-:W-:Y:S05]  /*17750*/  CALL.REL.NOINC `($__internal_5_$__cuda_sm3x_div_rn_ftz_f32_slowpath) ;  /* 0x000000e800dc7944 */ /* 0x028fea0003c00000 */
.L_x_5159:
[----:B------:R-:W-:Y:S05]  /*17760*/  BSYNC.RECONVERGENT B4 ;  /* 0x0000000000047941 */ /* 0x000fea0003800200 */
.L_x_5158:
        /* <DEDUP_REMOVED lines=29> */
.L_x_5157:
[CC--:B------:R-:W-:Y:S01]  /*17940*/  VIMNMX R0, PT, PT, R3.reuse, R24.reuse, !PT ;  /* 0x0000001803007248 */ /* 0x0c0fe20007fe0100 */
[----:B---3--:R-:W0:Y:S01]  /*17950*/  MUFU.RCP R7, R22 ;  /* 0x0000001600077308 */ /* 0x008e220000001000 */
        /* <DEDUP_REMOVED lines=27> */
.L_x_5162:
[----:B------:R-:W-:Y:S05]  /*17b10*/  BSYNC.RECONVERGENT B4 ;  /* 0x0000000000047941 */ /* 0x000fea0003800200 */
.L_x_5161:
        /* <DEDUP_REMOVED lines=29> */
.L_x_5156:
        /* <DEDUP_REMOVED lines=32> */
[----:B---3-5:R-:W-:Y:S05]  /*17ef0*/  CALL.REL.NOINC `($__internal_5_$__cuda_sm3x_div_rn_ftz_f32_slowpath) ;  /* 0x000000e000f47944 */ /* 0x028fea0003c00000 */
.L_x_5164:
[----:B------:R-:W-:Y:S05]  /*17f00*/  BSYNC.RECONVERGENT B4 ;  /* 0x0000000000047941 */ /* 0x000fea0003800200 */
.L_x_5163:
[----:B------:R-:W-:Y:S01]  /*17f10*/  MOV R4, 0x3b33710b ;  /* 0x3b33710b00047802 */ /* 0x000fe20000000f00 */
[----:B------:R-:W-:Y:S01]  /*17f20*/  FMUL.FTZ R3, R0, R0 ;  /* 0x0000000000037220 */ /* 0x000fe20000410000 */
[----:B------:R-:W-:Y:S01]  /*17f30*/  HFMA2 R5, -RZ, RZ, 1.857421875, -1409 ;  /* 0x3f6ee581ff057431 */ /* 0x000fe200000001ff */
        /* <DEDUP_REMOVED lines=24> */
.L_x_5160:
[----:B------:R-:W-:Y:S05]  /*180c0*/  BSYNC.RECONVERGENT B3 ;  /* 0x0000000000037941 */ /* 0x000fea0003800200 */
.L_x_5155:
[----:B------:R-:W-:Y:S01]  /*180d0*/  ISETP.GE.AND P0, PT, R23, RZ, PT ;  /* 0x000000ff1700720c */ /* 0x000fe20003f06270 */
[----:B------:R-:W-:Y:S01]  /*180e0*/  FADD.FTZ R9, R9, 0.69314718246459960938 ;  /* 0x3f31721809097421 */ /* 0x000fe20000010000 */
[----:B------:R-:W-:-:S11]  /*180f0*/  FADD.FTZ R22, |R3|, -RZ ;  /* 0x800000ff03167221 */ /* 0x000fd60000010200 */
[----:B------:R-:W-:-:S07]  /*18100*/  @P0 FADD.FTZ R9, -R9, -RZ ;  /* 0x800000ff09090221 */ /* 0x000fce0000010100 */
.L_x_5121:
[----:B------:R-:W-:Y:S05]  /*18110*/  BSYNC.RECONVERGENT B2 ;  /* 0x0000000000027941 */ /* 0x000fea0003800200 */
.L_x_5119:
        /* <DEDUP_REMOVED lines=25> */
.L_x_5166:
        /* <DEDUP_REMOVED lines=18> */
[----:B---3--:R-:W-:Y:S02]  /*183d0*/  VIMNMX R7, PT, PT, R17, R8, PT ;  /* 0x0000000811077248 */ /* 0x008fe40003fe0100 */
        /* <DEDUP_REMOVED lines=50> */
.L_x_5176:
[----:B------:R-:W-:-:S04]  /*18700*/  FADD.FTZ R7, -R3, R6 ;  /* 0x0000000603077221 */ /* 0x000fc80000010100 */
[----:B------:R-:W-:-:S07]  /*18710*/  FMUL.FTZ R7, R7, 0.5 ;  /* 0x3f00000007077820 */ /* 0x000fce0000410000 */
.L_x_5177:
[----:B------:R-:W-:Y:S05]  /*18720*/  BSYNC.RECONVERGENT B1 ;  /* 0x0000000000017941 */ /* 0x000fea0003800200 */
.L_x_5175:
        /* <DEDUP_REMOVED lines=11> */
.L_x_5179:
[----:B------:R-:W-:-:S04]  /*187e0*/  FADD.FTZ R16, R5, -R8 ;  /* 0x8000000805107221 */ /* 0x000fc80000010000 */
[----:B------:R-:W-:-:S07]  /*187f0*/  FMUL.FTZ R16, R16, 0.5 ;  /* 0x3f00000010107820 */ /* 0x000fce0000410000 */
.L_x_5180:
[----:B------:R-:W-:Y:S05]  /*18800*/  BSYNC.RECONVERGENT B1 ;  /* 0x0000000000017941 */ /* 0x000fea0003800200 */
.L_x_5178:
        /* <DEDUP_REMOVED lines=35> */
.L_x_5174:
        /* <DEDUP_REMOVED lines=35> */
.L_x_5181:
[----:B------:R-:W-:-:S04]  /*18c70*/  FADD.FTZ R8, -R25, 1 ;  /* 0x3f80000019087421 */ /* 0x000fc80000010100 */
[----:B------:R-:W-:-:S06]  /*18c80*/  FMUL.FTZ R7, R3, R8 ;  /* 0x0000000803077220 */ /* 0x000fcc0000410000 */
[----:B------:R-:W0:Y:S08]  /*18c90*/  MUFU.SQRT R7, R7 ;  /* 0x0000000700077308 */ /* 0x000e300000002000 */
[----:B0-----:R-:W0:Y:S02]  /*18ca0*/  MUFU.RCP R21, R7 ;  /* 0x0000000700157308 */ /* 0x001e240000001000 */
[----:B0-----:R-:W-:Y:S01]  /*18cb0*/  FMUL.FTZ R21, |R10|, R21 ;  /* 0x000000150a157220 */ /* 0x001fe20000410200 */
[----:B------:R-:W-:Y:S06]  /*18cc0*/  BRA `(.L_x_5172) ;  /* 0x0000000000047947 */ /* 0x000fec0003800000 */
.L_x_5173:
[----:B------:R0:W1:Y:S02]  /*18cd0*/  MUFU.SQRT R21, R0 ;  /* 0x0000000000157308 */ /* 0x0000640000002000 */
.L_x_5172:
[----:B------:R-:W-:Y:S05]  /*18ce0*/  BSYNC.RECONVERGENT B0 ;  /* 0x0000000000007941 */ /* 0x000fea0003800200 */
.L_x_5171:
        /* <DEDUP_REMOVED lines=40> */
.L_x_5186:
        /* <DEDUP_REMOVED lines=28> */
.L_x_5185:
        /* <DEDUP_REMOVED lines=23> */
.L_x_5192:
[----:B------:R-:W-:-:S04]  /*192a0*/  FADD.FTZ R3, -R4, R5 ;  /* 0x0000000504037221 */ /* 0x000fc80000010100 */
[----:B------:R-:W-:-:S07]  /*192b0*/  FMUL.FTZ R3, R3, 0.5 ;  /* 0x3f00000003037820 */ /* 0x000fce0000410000 */
.L_x_5193:
[----:B------:R-:W-:Y:S05]  /*192c0*/  BSYNC.RECONVERGENT B4 ;  /* 0x0000000000047941 */ /* 0x000fea0003800200 */
.L_x_5191:
[----:B------:R-:W-:Y:S01]  /*192d0*/  FADD.FTZ R0, R3, R0 ;  /* 0x0000000003007221 */ /* 0x000fe20000010000 */
[----:B------:R-:W-:-:S04]  /*192e0*/  FADD.FTZ R3, R25, R24 ;  /* 0x0000001819037221 */ /* 0x000fc80000010000 */
[----:B------:R-:W-:-:S04]  /*192f0*/  FMUL.FTZ R0, R0, R3 ;  /* 0x0000000300007220 */ /* 0x000fc80000410000 */
[----:B------:R0:W2:Y:S01]  /*19300*/  MUFU.SQRT R24, R0 ;  /* 0x0000000000187308 */ /* 0x0000a20000002000 */
[----:B------:R-:W-:Y:S05]  /*19310*/  BRA `(.L_x_5194) ;  /* 0x0000000000487947 */ /* 0x000fea0003800000 */
.L_x_5190:
        /* <DEDUP_REMOVED lines=12> */
.L_x_5189:
[----:B------:R-:W-:Y:S01]  /*193e0*/  FADD.FTZ R3, R24, 1 ;  /* 0x3f80000018037421 */ /* 0x000fe20000010000 */
[----:B0-----:R-:W-:Y:S01]  /*193f0*/  MUFU.SQRT R0, R0 ;  /* 0x0000000000007308 */ /* 0x001fe20000002000 */
[----:B------:R-:W-:Y:S02]  /*19400*/  HFMA2 R25, -RZ, RZ, 1.875, 0 ;  /* 0x3f800000ff197431 */ /* 0x000fe400000001ff */
[----:B------:R-:W-:-:S06]  /*19410*/  FMUL.FTZ R3, R3, 0.5 ;  /* 0x3f00000003037820 */ /* 0x000fcc0000410000 */
[----:B------:R-:W0:Y:S02]  /*19420*/  MUFU.SQRT R3, R3 ;  /* 0x0000000300037308 */ /* 0x000e240000002000 */
[----:B0-----:R-:W-:-:S07]  /*19430*/  FMUL.FTZ R24, R0, R3 ;  /* 0x0000000300187220 */ /* 0x001fce0000410000 */
.L_x_5194:
[----:B------:R-:W-:Y:S05]  /*19440*/  BSYNC.RECONVERGENT B1 ;  /* 0x0000000000017941 */ /* 0x000fea0003800200 */
.L_x_5188:
[----:B------:R-:W-:Y:S05]  /*19450*/  BRA `(.L_x_5195) ;  /* 0x0000000000087947 */ /* 0x000fea0003800000 */
.L_x_5184:
[----:B------:R-:W-:Y:S01]  /*19460*/  FMUL.FTZ R24, R24, 16777216 ;  /* 0x4b80000018187820 */ /* 0x000fe20000410000 */
[----:B------:R-:W-:-:S07]  /*19470*/  FMUL.FTZ R25, R25, 16777216 ;  /* 0x4b80000019197820 */ /* 0x000fce0000410000 */
.L_x_5195:
[----:B------:R-:W-:Y:S05]  /*19480*/  BSYNC.RELIABLE B0 ;  /* 0x0000000000007941 */ /* 0x000fea0003800100 */
.L_x_5183:
        /* <DEDUP_REMOVED lines=20> */
.L_x_5198:
[----:B------:R-:W-:Y:S05]  /*195d0*/  BSYNC.RECONVERGENT B4 ;  /* 0x0000000000047941 */ /* 0x000fea0003800200 */
.L_x_5197:
        /* <DEDUP_REMOVED lines=29> */
.L_x_5196:
        /* <DEDUP_REMOVED lines=17> */
.L_x_5200:
[----:B------:R-:W-:Y:S05]  /*198c0*/  BSYNC.RECONVERGENT B4 ;  /* 0x0000000000047941 */ /* 0x000fea0003800200 */
.L_x_5199:
        /* <DEDUP_REMOVED lines=28> */
.L_x_5187:
[----:B------:R-:W-:Y:S05]  /*19a90*/  BSYNC.RECONVERGENT B3 ;  /* 0x0000000000037941 */ /* 0x000fea0003800200 */
.L_x_5182:
[----:B------:R-:W-:-:S13]  /*19aa0*/  ISETP.GE.AND P0, PT, R10, RZ, PT ;  /* 0x000000ff0a00720c */ /* 0x000fda0003f06270 */
[----:B-1----:R-:W-:Y:S01]  /*19ab0*/  @P0 FADD.FTZ R21, -R21, -RZ ;  /* 0x800000ff15150221 */ /* 0x002fe20000010100 */
[----:B------:R-:W-:Y:S06]  /*19ac0*/  BRA `(.L_x_5167) ;  /* 0x0000000800ec7947 */ /* 0x000fec0003800000 */
.L_x_5170:
[----:B------:R-:W-:Y:S01]  /*19ad0*/  FADD.FTZ R23, -R23, 6.1232342629258392722e-17 ;  /* 0x248d313217177421 */ /* 0x000fe20000010100 */
[----:B------:R-:W-:-:S03]  /*19ae0*/  FADD.FTZ R21, -R10, -RZ ;  /* 0x800000ff0a157221 */ /* 0x000fc60000010100 */
[----:B------:R-:W-:Y:S01]  /*19af0*/  FADD.FTZ R24, R23, 1.5707963705062866211 ;  /* 0x3fc90fdb17187421 */ /* 0x000fe20000010000 */
[----:B------:R-:W-:Y:S06]  /*19b00*/  BRA `(.L_x_5167) ;  /* 0x0000000800dc7947 */ /* 0x000fec0003800000 */
.L_x_5169:
[----:B------:R-:W-:Y:S02]  /*19b10*/  HFMA2 R24, -RZ, RZ, 0, 0 ;  /* 0x00000000ff187431 */ /* 0x000fe400000001ff */
[----:B------:R-:W-:Y:S01]  /*19b20*/  FADD.FTZ R21, -R10, -RZ ;  /* 0x800000ff0a157221 */ /* 0x000fe20000010100 */
[----:B------:R-:W-:Y:S06]  /*19b30*/  BRA `(.L_x_5167) ;  /* 0x0000000800d07947 */ /* 0x000fec0003800000 */
.L_x_5168:
        /* <DEDUP_REMOVED lines=26> */
.L_x_5205:
[----:B------:R-:W-:Y:S05]  /*19ce0*/  BSYNC.RECONVERGENT B4 ;  /* 0x0000000000047941 */ /* 0x000fea0003800200 */
.L_x_5204:
        /* <DEDUP_REMOVED lines=29> */
.L_x_5203:
        /* <DEDUP_REMOVED lines=27> */
[----:B-----5:R-:W-:Y:S05]  /*1a070*/  CALL.REL.NOINC `($__internal_5_$__cuda_sm3x_div_rn_ftz_f32_slowpath) ;  /* 0x000000c000947944 */ /* 0x020fea0003c00000 */
.L_x_5208:
[----:B------:R-:W-:Y:S05]  /*1a080*/  BSYNC.RECONVERGENT B4 ;  /* 0x0000000000047941 */ /* 0x000fea0003800200 */
.L_x_5207:
        /* <DEDUP_REMOVED lines=29> */
.L_x_5202:
        /* <DEDUP_REMOVED lines=33> */
.L_x_5210:
[----:B------:R-:W-:Y:S05]  /*1a470*/  BSYNC.RECONVERGENT B4 ;  /* 0x0000000000047941 */ /* 0x000fea0003800200 */
.L_x_5209:
        /* <DEDUP_REMOVED lines=27> */
.L_x_5206:
[----:B------:R-:W-:Y:S05]  /*1a630*/  BSYNC.RECONVERGENT B3 ;  /* 0x0000000000037941 */ /* 0x000fea0003800200 */
.L_x_5201:
[----:B------:R-:W-:Y:S01]  /*1a640*/  ISETP.GE.AND P0, PT, R10, RZ, PT ;  /* 0x000000ff0a00720c */ /* 0x000fe20003f06270 */
[----:B------:R-:W-:Y:S01]  /*1a650*/  FADD.FTZ R21, R21, 0.69314718246459960938 ;  /* 0x3f31721815157421 */ /* 0x000fe20000010000 */
[----:B------:R-:W-:-:S11]  /*1a660*/  FADD.FTZ R24, |R0|, -RZ ;  /* 0x800000ff00187221 */ /* 0x000fd60000010200 */
[----:B------:R-:W-:-:S07]  /*1a670*/  @P0 FADD.FTZ R21, -R21, -RZ ;  /* 0x800000ff15150221 */ /* 0x000fce0000010100 */
.L_x_5167:
[----:B------:R-:W-:Y:S05]  /*1a680*/  BSYNC.RECONVERGENT B2 ;  /* 0x0000000000027941 */ /* 0x000fea0003800200 */
.L_x_5165:
        /* <DEDUP_REMOVED lines=25> */
.L_x_5212:
        /* <DEDUP_REMOVED lines=17> */
[----:B---3--:R-:W-:Y:S02]  /*1a930*/  LOP3.LUT R7, R6, 0xfe000000, RZ, 0xc0, !PT ;  /* 0xfe00000006077812 */ /* 0x008fe400078ec0ff */
        /* <DEDUP_REMOVED lines=51> */
.L_x_5222:
[----:B------:R-:W-:-:S04]  /*1ac70*/  FADD.FTZ R6, -R0, R7 ;  /* 0x0000000700067221 */ /* 0x000fc80000010100 */
[----:B------:R-:W-:-:S07]  /*1ac80*/  FMUL.FTZ R6, R6, 0.5 ;  /* 0x3f00000006067820 */ /* 0x000fce0000410000 */
.L_x_5223:
[----:B------:R-:W-:Y:S05]  /*1ac90*/  BSYNC.RECONVERGENT B1 ;  /* 0x0000000000017941 */ /* 0x000fea0003800200 */
.L_x_5221:
        /* <DEDUP_REMOVED lines=11> */
.L_x_5225:
[----:B------:R-:W-:-:S04]  /*1ad50*/  FADD.FTZ R17, R4, -R17 ;  /* 0x8000001104117221 */ /* 0x000fc80000010000 */
[----:B------:R-:W-:-:S07]  /*1ad60*/  FMUL.FTZ R17, R17, 0.5 ;  /* 0x3f00000011117820 */ /* 0x000fce0000410000 */
.L_x_5226:
[----:B------:R-:W-:Y:S05]  /*1ad70*/  BSYNC.RECONVERGENT B1 ;  /* 0x0000000000017941 */ /* 0x000fea0003800200 */
.L_x_5224:
        /* <DEDUP_REMOVED lines=35> */
.L_x_5220:
        /* <DEDUP_REMOVED lines=35> */
.L_x_5227:
[----:B------:R-:W-:-:S04]  /*1b1e0*/  FADD.FTZ R17, -R26, 1 ;  /* 0x3f8000001a117421 */ /* 0x000fc80000010100 */
[----:B------:R-:W-:-:S06]  /*1b1f0*/  FMUL.FTZ R6, R0, R17 ;  /* 0x0000001100067220 */ /* 0x000fcc0000410000 */
[----:B------:R-:W0:Y:S08]  /*1b200*/  MUFU.SQRT R6, R6 ;  /* 0x0000000600067308 */ /* 0x000e300000002000 */
[----:B0-----:R-:W0:Y:S02]  /*1b210*/  MUFU.RCP R8, R6 ;  /* 0x0000000600087308 */ /* 0x001e240000001000 */
[----:B0-----:R-:W-:Y:S01]  /*1b220*/  FMUL.FTZ R25, |R11|, R8 ;  /* 0x000000080b197220 */ /* 0x001fe20000410200 */
[----:B------:R-:W-:Y:S06]  /*1b230*/  BRA `(.L_x_5218) ;  /* 0x0000000000047947 */ /* 0x000fec0003800000 */
.L_x_5219:
[----:B------:R0:W1:Y:S02]  /*1b240*/  MUFU.SQRT R25, R3 ;  /* 0x0000000300197308 */ /* 0x0000640000002000 */
.L_x_5218:
[----:B------:R-:W-:Y:S05]  /*1b250*/  BSYNC.RECONVERGENT B0 ;  /* 0x0000000000007941 */ /* 0x000fea0003800200 */
.L_x_5217:
        /* <DEDUP_REMOVED lines=40> */
.L_x_5232:
        /* <DEDUP_REMOVED lines=28> */
.L_x_5231:
        /* <DEDUP_REMOVED lines=23> */
.L_x_5238:
[----:B0-----:R-:W-:-:S04]  /*1b810*/  FADD.FTZ R3, -R5, R4 ;  /* 0x0000000405037221 */ /* 0x001fc80000010100 */
[----:B------:R-:W-:-:S07]  /*1b820*/  FMUL.FTZ R3, R3, 0.5 ;  /* 0x3f00000003037820 */ /* 0x000fce0000410000 */
.L_x_5239:
[----:B------:R-:W-:Y:S05]  /*1b830*/  BSYNC.RECONVERGENT B4 ;  /* 0x0000000000047941 */ /* 0x000fea0003800200 */
.L_x_5237:
[----:B------:R-:W-:Y:S01]  /*1b840*/  FADD.FTZ R0, R3, R0 ;  /* 0x0000000003007221 */ /* 0x000fe20000010000 */
[----:B------:R-:W-:-:S04]  /*1b850*/  FADD.FTZ R23, R26, R23 ;  /* 0x000000171a177221 */ /* 0x000fc80000010000 */
[----:B------:R-:W-:-:S06]  /*1b860*/  FMUL.FTZ R23, R0, R23 ;  /* 0x0000001700177220 */ /* 0x000fcc0000410000 */
[----:B------:R-:W0:Y:S01]  /*1b870*/  MUFU.SQRT R23, R23 ;  /* 0x0000001700177308 */ /* 0x000e220000002000 */
[----:B------:R-:W-:Y:S05]  /*1b880*/  BRA `(.L_x_5240) ;  /* 0x0000000000487947 */ /* 0x000fea0003800000 */
.L_x_5236:
        /* <DEDUP_REMOVED lines=12> */
.L_x_5235:
[----:B------:R-:W-:Y:S01]  /*1b950*/  FADD.FTZ R0, R23, 1 ;  /* 0x3f80000017007421 */ /* 0x000fe20000010000 */
[----:B0-----:R-:W-:Y:S01]  /*1b960*/  MUFU.SQRT R3, R3 ;  /* 0x0000000300037308 */ /* 0x001fe20000002000 */
[----:B------:R-:W-:Y:S02]  /*1b970*/  HFMA2 R26, -RZ, RZ, 1.875, 0 ;  /* 0x3f800000ff1a7431 */ /* 0x000fe400000001ff */
[----:B------:R-:W-:-:S06]  /*1b980*/  FMUL.FTZ R0, R0, 0.5 ;  /* 0x3f00000000007820 */ /* 0x000fcc0000410000 */
[----:B------:R-:W0:Y:S02]  /*1b990*/  MUFU.SQRT R0, R0 ;  /* 0x0000000000007308 */ /* 0x000e240000002000 */
[----:B0-----:R-:W-:-:S07]  /*1b9a0*/  FMUL.FTZ R23, R3, R0 ;  /* 0x0000000003177220 */ /* 0x001fce0000410000 */
.L_x_5240:
[----:B------:R-:W-:Y:S05]  /*1b9b0*/  BSYNC.RECONVERGENT B1 ;  /* 0x0000000000017941 */ /* 0x000fea0003800200 */
.L_x_5234:
[----:B------:R-:W-:Y:S05]  /*1b9c0*/  BRA `(.L_x_5241) ;  /* 0x0000000000087947 */ /* 0x000fea0003800000 */
.L_x_5230:
[----:B------:R-:W-:Y:S01]  /*1b9d0*/  FMUL.FTZ R23, R23, 16777216 ;  /* 0x4b80000017177820 */ /* 0x000fe20000410000 */
[----:B------:R-:W-:-:S07]  /*1b9e0*/  FMUL.FTZ R26, R26, 16777216 ;  /* 0x4b8000001a1a7820 */ /* 0x000fce0000410000 */
.L_x_5241:
[----:B------:R-:W-:Y:S05]  /*1b9f0*/  BSYNC.RELIABLE B0 ;  /* 0x0000000000007941 */ /* 0x000fea0003800100 */
.L_x_5229:
        /* <DEDUP_REMOVED lines=20> */
.L_x_5244:
[----:B------:R-:W-:Y:S05]  /*1bb40*/  BSYNC.RECONVERGENT B4 ;  /* 0x0000000000047941 */ /* 0x000fea0003800200 */
.L_x_5243:
        /* <DEDUP_REMOVED lines=29> */
.L_x_5242:
        /* <DEDUP_REMOVED lines=17> */
.L_x_5246:
[----:B------:R-:W-:Y:S05]  /*1be30*/  BSYNC.RECONVERGENT B4 ;  /* 0x0000000000047941 */ /* 0x000fea0003800200 */
.L_x_5245:
        /* <DEDUP_REMOVED lines=28> */
.L_x_5233:
[----:B------:R-:W-:Y:S05]  /*1c000*/  BSYNC.RECONVERGENT B3 ;  /* 0x0000000000037941 */ /* 0x000fea0003800200 */
.L_x_5228:
[----:B------:R-:W-:-:S13]  /*1c010*/  ISETP.GE.AND P0, PT, R11, RZ, PT ;  /* 0x000000ff0b00720c */ /* 0x000fda0003f06270 */
[----:B-1----:R-:W-:Y:S01]  /*1c020*/  @P0 FADD.FTZ R25, -R25, -RZ ;  /* 0x800000ff19190221 */ /* 0x002fe20000010100 */
[----:B------:R-:W-:Y:S06]  /*1c030*/  BRA `(.L_x_5213) ;  /* 0x0000000800f07947 */ /* 0x000fec0003800000 */
.L_x_5216:
[----:B------:R-:W-:Y:S01]  /*1c040*/  FADD.FTZ R10, -R10, 6.1232342629258392722e-17 ;  /* 0x248d31320a0a7421 */ /* 0x000fe20000010100 */
[----:B------:R-:W-:-:S03]  /*1c050*/  FADD.FTZ R25, -R11, -RZ ;  /* 0x800000ff0b197221 */ /* 0x000fc60000010100 */
[----:B------:R-:W-:Y:S01]  /*1c060*/  FADD.FTZ R26, R10, 1.5707963705062866211 ;  /* 0x3fc90fdb0a1a7421 */ /* 0x000fe20000010000 */
[----:B------:R-:W-:Y:S06]  /*1c070*/  BRA `(.L_x_5213) ;  /* 0x0000000800e07947 */ /* 0x000fec0003800000 */
.L_x_5215:
[----:B------:R-:W-:Y:S02]  /*1c080*/  HFMA2 R26, -RZ, RZ, 0, 0 ;  /* 0x00000000ff1a7431 */ /* 0x000fe400000001ff */
[----:B------:R-:W-:Y:S01]  /*1c090*/  FADD.FTZ R25, -R11, -RZ ;  /* 0x800000ff0b197221 */ /* 0x000fe20000010100 */
[----:B------:R-:W-:Y:S06]  /*1c0a0*/  BRA `(.L_x_5213) ;  /* 0x0000000800d47947 */ /* 0x000fec0003800000 */
.L_x_5214:
        /* <DEDUP_REMOVED lines=26> */
.L_x_5251:
[----:B------:R-:W-:Y:S05]  /*1c250*/  BSYNC.RECONVERGENT B4 ;  /* 0x0000000000047941 */ /* 0x000fea0003800200 */
.L_x_5250:
        /* <DEDUP_REMOVED lines=29> */
.L_x_5249:
        /* <DEDUP_REMOVED lines=27> */
[----:B---3-5:R-:W-:Y:S05]  /*1c5e0*/  CALL.REL.NOINC `($__internal_5_$__cuda_sm3x_div_rn_ftz_f32_slowpath) ;  /* 0x0000009c00387944 */ /* 0x028fea0003c00000 */
[----:B------:R-:W-:-:S07]  /*1c5f0*/  MOV R3, R0 ;  /* 0x0000000000037202 */ /* 0x000fce0000000f00 */
.L_x_5254:
[----:B------:R-:W-:Y:S05]  /*1c600*/  BSYNC.RECONVERGENT B4 ;  /* 0x0000000000047941 */ /* 0x000fea0003800200 */
.L_x_5253:
        /* <DEDUP_REMOVED lines=29> */
.L_x_5248:
        /* <DEDUP_REMOVED lines=32> */
[----:B---3-5:R-:W-:Y:S05]  /*1c9e0*/  CALL.REL.NOINC `($__internal_5_$__cuda_sm3x_div_rn_ftz_f32_slowpath) ;  /* 0x0000009800387944 */ /* 0x028fea0003c00000 */
.L_x_5256:
[----:B------:R-:W-:Y:S05]  /*1c9f0*/  BSYNC.RECONVERGENT B4 ;  /* 0x0000000000047941 */ /* 0x000fea0003800200 */
.L_x_5255:
        /* <DEDUP_REMOVED lines=27> */
.L_x_5252:
[----:B------:R-:W-:Y:S05]  /*1cbb0*/  BSYNC.RECONVERGENT B3 ;  /* 0x0000000000037941 */ /* 0x000fea0003800200 */
.L_x_5247:
[----:B------:R-:W-:Y:S01]  /*1cbc0*/  ISETP.GE.AND P0, PT, R11, RZ, PT ;  /* 0x000000ff0b00720c */ /* 0x000fe20003f06270 */
[----:B------:R-:W-:Y:S01]  /*1cbd0*/  FADD.FTZ R25, R25, 0.69314718246459960938 ;  /* 0x3f31721819197421 */ /* 0x000fe20000010000 */
[----:B------:R-:W-:-:S11]  /*1cbe0*/  FADD.FTZ R26, |R26|, -RZ ;  /* 0x800000ff1a1a7221 */ /* 0x000fd60000010200 */
[----:B------:R-:W-:-:S07]  /*1cbf0*/  @P0 FADD.FTZ R25, -R25, -RZ ;  /* 0x800000ff19190221 */ /* 0x000fce0000010100 */
.L_x_5213:
[----:B------:R-:W-:Y:S05]  /*1cc00*/  BSYNC.RECONVERGENT B2 ;  /* 0x0000000000027941 */ /* 0x000fea0003800200 */
.L_x_5211:
        /* <DEDUP_REMOVED lines=25> */
.L_x_5258:
        /* <DEDUP_REMOVED lines=69> */
.L_x_5268:
[----:B------:R-:W-:-:S04]  /*1d1f0*/  FADD.FTZ R7, -R3, R6 ;  /* 0x0000000603077221 */ /* 0x000fc80000010100 */
[----:B------:R-:W-:-:S07]  /*1d200*/  FMUL.FTZ R7, R7, 0.5 ;  /* 0x3f00000007077820 */ /* 0x000fce0000410000 */
.L_x_5269:
[----:B------:R-:W-:Y:S05]  /*1d210*/  BSYNC.RECONVERGENT B1 ;  /* 0x0000000000017941 */ /* 0x000fea0003800200 */
.L_x_5267:
        /* <DEDUP_REMOVED lines=11> */
.L_x_5271:
[----:B------:R-:W-:-:S04]  /*1d2d0*/  FADD.FTZ R16, R5, -R10 ;  /* 0x8000000a05107221 */ /* 0x000fc80000010000 */
[----:B------:R-:W-:-:S07]  /*1d2e0*/  FMUL.FTZ R16, R16, 0.5 ;  /* 0x3f00000010107820 */ /* 0x000fce0000410000 */
.L_x_5272:
[----:B------:R-:W-:Y:S05]  /*1d2f0*/  BSYNC.RECONVERGENT B1 ;  /* 0x0000000000017941 */ /* 0x000fea0003800200 */
.L_x_5270:
        /* <DEDUP_REMOVED lines=35> */
.L_x_5266:
        /* <DEDUP_REMOVED lines=35> */
.L_x_5273:
[----:B------:R-:W-:-:S04]  /*1d760*/  FADD.FTZ R10, -R27, 1 ;  /* 0x3f8000001b0a7421 */ /* 0x000fc80000010100 */
[----:B------:R-:W-:-:S06]  /*1d770*/  FMUL.FTZ R7, R3, R10 ;  /* 0x0000000a03077220 */ /* 0x000fcc0000410000 */
[----:B------:R-:W0:Y:S08]  /*1d780*/  MUFU.SQRT R7, R7 ;  /* 0x0000000700077308 */ /* 0x000e300000002000 */
[----:B0-----:R-:W0:Y:S02]  /*1d790*/  MUFU.RCP R11, R7 ;  /* 0x00000007000b7308 */ /* 0x001e240000001000 */
[----:B0-----:R-:W-:Y:S01]  /*1d7a0*/  FMUL.FTZ R10, |R12|, R11 ;  /* 0x0000000b0c0a7220 */ /* 0x001fe20000410200 */
[----:B------:R-:W-:Y:S06]  /*1d7b0*/  BRA `(.L_x_5264) ;  /* 0x0000000000047947 */ /* 0x000fec0003800000 */
.L_x_5265:
[----:B------:R0:W1:Y:S02]  /*1d7c0*/  MUFU.SQRT R10, R0 ;  /* 0x00000000000a7308 */ /* 0x0000640000002000 */
.L_x_5264:
[----:B------:R-:W-:Y:S05]  /*1d7d0*/  BSYNC.RECONVERGENT B0 ;  /* 0x0000000000007941 */ /* 0x000fea0003800200 */
.L_x_5263:
        /* <DEDUP_REMOVED lines=40> */
.L_x_5278:
        /* <DEDUP_REMOVED lines=28> */
.L_x_5277:
        /* <DEDUP_REMOVED lines=23> */
.L_x_5284:
[----:B------:R-:W-:-:S04]  /*1dd90*/  FADD.FTZ R3, -R4, R5 ;  /* 0x0000000504037221 */ /* 0x000fc80000010100 */
[----:B------:R-:W-:-:S07]  /*1dda0*/  FMUL.FTZ R3, R3, 0.5 ;  /* 0x3f00000003037820 */ /* 0x000fce0000410000 */
.L_x_5285:
[----:B------:R-:W-:Y:S05]  /*1ddb0*/  BSYNC.RECONVERGENT B4 ;  /* 0x0000000000047941 */ /* 0x000fea0003800200 */
.L_x_5283:
[----:B------:R-:W-:Y:S01]  /*1ddc0*/  FADD.FTZ R0, R3, R0 ;  /* 0x0000000003007221 */ /* 0x000fe20000010000 */
[----:B------:R-:W-:-:S04]  /*1ddd0*/  FADD.FTZ R3, R27, R8 ;  /* 0x000000081b037221 */ /* 0x000fc80000010000 */
[----:B------:R-:W-:-:S04]  /*1dde0*/  FMUL.FTZ R0, R0, R3 ;  /* 0x0000000300007220 */ /* 0x000fc80000410000 */
[----:B------:R0:W2:Y:S01]  /*1ddf0*/  MUFU.SQRT R11, R0 ;  /* 0x00000000000b7308 */ /* 0x0000a20000002000 */
[----:B------:R-:W-:Y:S05]  /*1de00*/  BRA `(.L_x_5286) ;  /* 0x0000000000487947 */ /* 0x000fea0003800000 */
.L_x_5282:
        /* <DEDUP_REMOVED lines=12> */
.L_x_5281:
[----:B------:R-:W-:Y:S01]  /*1ded0*/  FADD.FTZ R3, R8, 1 ;  /* 0x3f80000008037421 */ /* 0x000fe20000010000 */
[----:B0-----:R-:W-:Y:S01]  /*1dee0*/  MUFU.SQRT R0, R0 ;  /* 0x0000000000007308 */ /* 0x001fe20000002000 */
[----:B------:R-:W-:Y:S02]  /*1def0*/  HFMA2 R27, -RZ, RZ, 1.875, 0 ;  /* 0x3f800000ff1b7431 */ /* 0x000fe400000001ff */
[----:B------:R-:W-:-:S06]  /*1df00*/  FMUL.FTZ R3, R3, 0.5 ;  /* 0x3f00000003037820 */ /* 0x000fcc0000410000 */
[----:B------:R-:W0:Y:S02]  /*1df10*/  MUFU.SQRT R3, R3 ;  /* 0x0000000300037308 */ /* 0x000e240000002000 */
[----:B0-----:R-:W-:-:S07]  /*1df20*/  FMUL.FTZ R11, R0, R3 ;  /* 0x00000003000b7220 */ /* 0x001fce0000410000 */
.L_x_5286:
[----:B------:R-:W-:Y:S05]  /*1df30*/  BSYNC.RECONVERGENT B1 ;  /* 0x0000000000017941 */ /* 0x000fea0003800200 */
.L_x_5280:
[----:B------:R-:W-:Y:S05]  /*1df40*/  BRA `(.L_x_5287) ;  /* 0x0000000000087947 */ /* 0x000fea0003800000 */
.L_x_5276:
[----:B------:R-:W-:Y:S01]  /*1df50*/  FMUL.FTZ R11, R8, 16777216 ;  /* 0x4b800000080b7820 */ /* 0x000fe20000410000 */
[----:B------:R-:W-:-:S07]  /*1df60*/  FMUL.FTZ R27, R27, 16777216 ;  /* 0x4b8000001b1b7820 */ /* 0x000fce0000410000 */
.L_x_5287:
[----:B------:R-:W-:Y:S05]  /*1df70*/  BSYNC.RELIABLE B0 ;  /* 0x0000000000007941 */ /* 0x000fea0003800100 */
.L_x_5275:
        /* <DEDUP_REMOVED lines=20> */
.L_x_5290:
[----:B------:R-:W-:Y:S05]  /*1e0c0*/  BSYNC.RECONVERGENT B4 ;  /* 0x0000000000047941 */ /* 0x000fea0003800200 */
.L_x_5289:
        /* <DEDUP_REMOVED lines=29> */
.L_x_5288:
        /* <DEDUP_REMOVED lines=17> */
.L_x_5292:
[----:B------:R-:W-:Y:S05]  /*1e3b0*/  BSYNC.RECONVERGENT B4 ;  /* 0x0000000000047941 */ /* 0x000fea0003800200 */
.L_x_5291:
        /* <DEDUP_REMOVED lines=28> */
.L_x_5279:
[----:B------:R-:W-:Y:S05]  /*1e580*/  BSYNC.RECONVERGENT B3 ;  /* 0x0000000000037941 */ /* 0x000fea0003800200 */
.L_x_5274:
[----:B------:R-:W-:-:S13]  /*1e590*/  ISETP.GE.AND P0, PT, R12, RZ, PT ;  /* 0x000000ff0c00720c */ /* 0x000fda0003f06270 */
[----:B-1----:R-:W-:Y:S01]  /*1e5a0*/  @P0 FADD.FTZ R10, -R10, -RZ ;  /* 0x800000ff0a0a0221 */ /* 0x002fe20000010100 */
[----:B------:R-:W-:Y:S06]  /*1e5b0*/  BRA `(.L_x_5259) ;  /* 0x0000000800ec7947 */ /* 0x000fec0003800000 */
.L_x_5262:
[----:B------:R-:W-:Y:S01]  /*1e5c0*/  FADD.FTZ R11, -R23, 6.1232342629258392722e-17 ;  /* 0x248d3132170b7421 */ /* 0x000fe20000010100 */
[----:B------:R-:W-:-:S03]  /*1e5d0*/  FADD.FTZ R10, -R12, -RZ ;  /* 0x800000ff0c0a7221 */ /* 0x000fc60000010100 */
[----:B------:R-:W-:Y:S01]  /*1e5e0*/  FADD.FTZ R11, R11, 1.5707963705062866211 ;  /* 0x3fc90fdb0b0b7421 */ /* 0x000fe20000010000 */
[----:B------:R-:W-:Y:S06]  /*1e5f0*/  BRA `(.L_x_5259) ;  /* 0x0000000800dc7947 */ /* 0x000fec0003800000 */
.L_x_5261:
[----:B------:R-:W-:Y:S02]  /*1e600*/  HFMA2 R11, -RZ, RZ, 0, 0 ;  /* 0x00000000ff0b7431 */ /* 0x000fe400000001ff */
[----:B------:R-:W-:Y:S01]  /*1e610*/  FADD.FTZ R10, -R12, -RZ ;  /* 0x800000ff0c0a7221 */ /* 0x000fe20000010100 */
[----:B------:R-:W-:Y:S06]  /*1e620*/  BRA `(.L_x_5259) ;  /* 0x0000000800d07947 */ /* 0x000fec0003800000 */
.L_x_5260:
        /* <DEDUP_REMOVED lines=26> */
.L_x_5297:
[----:B------:R-:W-:Y:S05]  /*1e7d0*/  BSYNC.RECONVERGENT B4 ;  /* 0x0000000000047941 */ /* 0x000fea0003800200 */
.L_x_5296:
        /* <DEDUP_REMOVED lines=29> */
.L_x_5295:
        /* <DEDUP_REMOVED lines=27> */
[----:B---3--:R-:W-:Y:S05]  /*1eb60*/  CALL.REL.NOINC `($__internal_5_$__cuda_sm3x_div_rn_ftz_f32_slowpath) ;  /* 0x0000007400d87944 */ /* 0x008fea0003c00000 */
.L_x_5300:
[----:B------:R-:W-:Y:S05]  /*1eb70*/  BSYNC.RECONVERGENT B4 ;  /* 0x0000000000047941 */ /* 0x000fea0003800200 */
.L_x_5299:
        /* <DEDUP_REMOVED lines=29> */
.L_x_5294:
        /* <DEDUP_REMOVED lines=32> */
[----:B---3--:R-:W-:Y:S05]  /*1ef50*/  CALL.REL.NOINC `($__internal_5_$__cuda_sm3x_div_rn_ftz_f32_slowpath) ;  /* 0x0000007000dc7944 */ /* 0x008fea0003c00000 */
.L_x_5302:
[----:B------:R-:W-:Y:S05]  /*1ef60*/  BSYNC.RECONVERGENT B4 ;  /* 0x0000000000047941 */ /* 0x000fea0003800200 */
.L_x_5301:
        /* <DEDUP_REMOVED lines=27> */
.L_x_5298:
[----:B------:R-:W-:Y:S05]  /*1f120*/  BSYNC.RECONVERGENT B3 ;  /* 0x0000000000037941 */ /* 0x000fea0003800200 */
.L_x_5293:
[----:B------:R-:W-:Y:S01]  /*1f130*/  ISETP.GE.AND P0, PT, R12, RZ, PT ;  /* 0x000000ff0c00720c */ /* 0x000fe20003f06270 */
[----:B------:R-:W-:Y:S01]  /*1f140*/  FADD.FTZ R10, R10, 0.69314718246459960938 ;  /* 0x3f3172180a0a7421 */ /* 0x000fe20000010000 */
[----:B------:R-:W-:-:S11]  /*1f150*/  FADD.FTZ R11, |R0|, -RZ ;  /* 0x800000ff000b7221 */ /* 0x000fd60000010200 */
[----:B------:R-:W-:-:S07]  /*1f160*/  @P0 FADD.FTZ R10, -R10, -RZ ;  /* 0x800000ff0a0a0221 */ /* 0x000fce0000010100 */
.L_x_5259:
[----:B------:R-:W-:Y:S05]  /*1f170*/  BSYNC.RECONVERGENT B2 ;  /* 0x0000000000027941 */ /* 0x000fea0003800200 */
.L_x_5257:
        /* <DEDUP_REMOVED lines=25> */
.L_x_5304:
        /* <DEDUP_REMOVED lines=69> */
.L_x_5314:
[----:B------:R-:W-:-:S04]  /*1f760*/  FADD.FTZ R4, -R5, R6 ;  /* 0x0000000605047221 */ /* 0x000fc80000010100 */
[----:B------:R-:W-:-:S07]  /*1f770*/  FMUL.FTZ R4, R4, 0.5 ;  /* 0x3f00000004047820 */ /* 0x000fce0000410000 */
.L_x_5315:
[----:B------:R-:W-:Y:S05]  /*1f780*/  BSYNC.RECONVERGENT B1 ;  /* 0x0000000000017941 */ /* 0x000fea0003800200 */
.L_x_5313:
        /* <DEDUP_REMOVED lines=11> */
.L_x_5317:
[----:B------:R-:W-:-:S04]  /*1f840*/  FADD.FTZ R17, R7, -R8 ;  /* 0x8000000807117221 */ /* 0x000fc80000010000 */
[----:B------:R-:W-:-:S07]  /*1f850*/  FMUL.FTZ R17, R17, 0.5 ;  /* 0x3f00000011117820 */ /* 0x000fce0000410000 */
.L_x_5318:
[----:B------:R-:W-:Y:S05]  /*1f860*/  BSYNC.RECONVERGENT B1 ;  /* 0x0000000000017941 */ /* 0x000fea0003800200 */
.L_x_5316:
        /* <DEDUP_REMOVED lines=35> */
.L_x_5312:
        /* <DEDUP_REMOVED lines=35> */
.L_x_5319:
[----:B------:R-:W-:-:S04]  /*1fcd0*/  FADD.FTZ R4, -R28, 1 ;  /* 0x3f8000001c047421 */ /* 0x000fc80000010100 */
[----:B------:R-:W-:-:S06]  /*1fce0*/  FMUL.FTZ R4, R5, R4 ;  /* 0x0000000405047220 */ /* 0x000fcc0000410000 */
[----:B------:R-:W0:Y:S08]  /*1fcf0*/  MUFU.SQRT R4, R4 ;  /* 0x0000000400047308 */ /* 0x000e300000002000 */
[----:B0-----:R-:W0:Y:S02]  /*1fd00*/  MUFU.RCP R12, R4 ;  /* 0x00000004000c7308 */ /* 0x001e240000001000 */
[----:B0-----:R-:W-:Y:S01]  /*1fd10*/  FMUL.FTZ R12, |R27|, R12 ;  /* 0x0000000c1b0c7220 */ /* 0x001fe20000410200 */
[----:B------:R-:W-:Y:S06]  /*1fd20*/  BRA `(.L_x_5310) ;  /* 0x0000000000047947 */ /* 0x000fec0003800000 */
.L_x_5311:
[----:B------:R0:W1:Y:S02]  /*1fd30*/  MUFU.SQRT R12, R3 ;  /* 0x00000003000c7308 */ /* 0x0000640000002000 */
.L_x_5310:
[----:B------:R-:W-:Y:S05]  /*1fd40*/  BSYNC.RECONVERGENT B0 ;  /* 0x0000000000007941 */ /* 0x000fea0003800200 */
.L_x_5309:
        /* <DEDUP_REMOVED lines=40> */
.L_x_5324:
        /* <DEDUP_REMOVED lines=28> */
.L_x_5323:
        /* <DEDUP_REMOVED lines=23> */
.L_x_5330:
[----:B------:R-:W-:-:S04]  /*20300*/  FADD.FTZ R0, -R0, R7 ;  /* 0x0000000700007221 */ /* 0x000fc80000010100 */
[----:B------:R-:W-:-:S07]  /*20310*/  FMUL.FTZ R4, R0, 0.5 ;  /* 0x3f00000000047820 */ /* 0x000fce0000410000 */
.L_x_5331:
[----:B------:R-:W-:Y:S05]  /*20320*/  BSYNC.RECONVERGENT B4 ;  /* 0x0000000000047941 */ /* 0x000fea0003800200 */
.L_x_5329:
[----:B------:R-:W-:Y:S01]  /*20330*/  FADD.FTZ R3, R4, R3 ;  /* 0x0000000304037221 */ /* 0x000fe20000010000 */
[----:B------:R-:W-:-:S04]  /*20340*/  FADD.FTZ R0, R28, R13 ;  /* 0x0000000d1c007221 */ /* 0x000fc80000010000 */
[----:B------:R-:W-:-:S04]  /*20350*/  FMUL.FTZ R0, R3, R0 ;  /* 0x0000000003007220 */ /* 0x000fc80000410000 */
[----:B------:R0:W2:Y:S01]  /*20360*/  MUFU.SQRT R13, R0 ;  /* 0x00000000000d7308 */ /* 0x0000a20000002000 */
[----:B------:R-:W-:Y:S05]  /*20370*/  BRA `(.L_x_5332) ;  /* 0x0000000000487947 */ /* 0x000fea0003800000 */
.L_x_5328:
        /* <DEDUP_REMOVED lines=12> */
.L_x_5327:
[----:B------:R-:W-:Y:S01]  /*20440*/  FADD.FTZ R0, R13, 1 ;  /* 0x3f8000000d007421 */ /* 0x000fe20000010000 */
[----:B0-----:R-:W-:Y:S01]  /*20450*/  MUFU.SQRT R3, R3 ;  /* 0x0000000300037308 */ /* 0x001fe20000002000 */
[----:B------:R-:W-:Y:S02]  /*20460*/  HFMA2 R28, -RZ, RZ, 1.875, 0 ;  /* 0x3f800000ff1c7431 */ /* 0x000fe400000001ff */
[----:B------:R-:W-:-:S06]  /*20470*/  FMUL.FTZ R0, R0, 0.5 ;  /* 0x3f00000000007820 */ /* 0x000fcc0000410000 */
[----:B------:R-:W0:Y:S02]  /*20480*/  MUFU.SQRT R0, R0 ;  /* 0x0000000000007308 */ /* 0x000e240000002000 */
[----:B0-----:R-:W-:-:S07]  /*20490*/  FMUL.FTZ R13, R3, R0 ;  /* 0x00000000030d7220 */ /* 0x001fce0000410000 */
.L_x_5332:
[----:B------:R-:W-:Y:S05]  /*204a0*/  BSYNC.RECONVERGENT B1 ;  /* 0x0000000000017941 */ /* 0x000fea0003800200 */
.L_x_5326:
[----:B------:R-:W-:Y:S05]  /*204b0*/  BRA `(.L_x_5333) ;  /* 0x0000000000087947 */ /* 0x000fea0003800000 */
.L_x_5322:
[----:B------:R-:W-:Y:S01]  /*204c0*/  FMUL.FTZ R13, R13, 16777216 ;  /* 0x4b8000000d0d7820 */ /* 0x000fe20000410000 */
[----:B------:R-:W-:-:S07]  /*204d0*/  FMUL.FTZ R28, R28, 16777216 ;  /* 0x4b8000001c1c7820 */ /* 0x000fce0000410000 */
.L_x_5333:
[----:B------:R-:W-:Y:S05]  /*204e0*/  BSYNC.RELIABLE B0 ;  /* 0x0000000000007941 */ /* 0x000fea0003800100 */
.L_x_5321:
        /* <DEDUP_REMOVED lines=20> */
.L_x_5336:
[----:B------:R-:W-:Y:S05]  /*20630*/  BSYNC.RECONVERGENT B4 ;  /* 0x0000000000047941 */ /* 0x000fea0003800200 */
.L_x_5335:
        /* <DEDUP_REMOVED lines=29> */
.L_x_5334:
        /* <DEDUP_REMOVED lines=17> */
.L_x_5338:
[----:B------:R-:W-:Y:S05]  /*20920*/  BSYNC.RECONVERGENT B4 ;  /* 0x0000000000047941 */ /* 0x000fea0003800200 */
.L_x_5337:
        /* <DEDUP_REMOVED lines=28> */
.L_x_5325:
[----:B------:R-:W-:Y:S05]  /*20af0*/  BSYNC.RECONVERGENT B3 ;  /* 0x0000000000037941 */ /* 0x000fea0003800200 */
.L_x_5320:
[----:B------:R-:W-:-:S13]  /*20b00*/  ISETP.GE.AND P0, PT, R27, RZ, PT ;  /* 0x000000ff1b00720c */ /* 0x000fda0003f06270 */
[----:B-1----:R-:W-:Y:S01]  /*20b10*/  @P0 FADD.FTZ R12, -R12, -RZ ;  /* 0x800000ff0c0c0221 */ /* 0x002fe20000010100 */
[----:B------:R-:W-:Y:S06]  /*20b20*/  BRA `(.L_x_5305) ;  /* 0x0000000800f07947 */ /* 0x000fec0003800000 */
.L_x_5308:
[----:B------:R-:W-:Y:S01]  /*20b30*/  FADD.FTZ R13, -R23, 6.1232342629258392722e-17 ;  /* 0x248d3132170d7421 */ /* 0x000fe20000010100 */
[----:B------:R-:W-:-:S03]  /*20b40*/  FADD.FTZ R12, -R27, -RZ ;  /* 0x800000ff1b0c7221 */ /* 0x000fc60000010100 */
[----:B------:R-:W-:Y:S01]  /*20b50*/  FADD.FTZ R13, R13, 1.5707963705062866211 ;  /* 0x3fc90fdb0d0d7421 */ /* 0x000fe20000010000 */
[----:B------:R-:W-:Y:S06]  /*20b60*/  BRA `(.L_x_5305) ;  /* 0x0000000800e07947 */ /* 0x000fec0003800000 */
.L_x_5307:
[----:B------:R-:W-:Y:S02]  /*20b70*/  HFMA2 R13, -RZ, RZ, 0, 0 ;  /* 0x00000000ff0d7431 */ /* 0x000fe400000001ff */
[----:B------:R-:W-:Y:S01]  /*20b80*/  FADD.FTZ R12, -R27, -RZ ;  /* 0x800000ff1b0c7221 */ /* 0x000fe20000010100 */
[----:B------:R-:W-:Y:S06]  /*20b90*/  BRA `(.L_x_5305) ;  /* 0x0000000800d47947 */ /* 0x000fec0003800000 */
.L_x_5306:
        /* <DEDUP_REMOVED lines=26> */
.L_x_5343:
[----:B------:R-:W-:Y:S05]  /*20d40*/  BSYNC.RECONVERGENT B4 ;  /* 0x0000000000047941 */ /* 0x000fea0003800200 */
.L_x_5342:
        /* <DEDUP_REMOVED lines=29> */
.L_x_5341:
        /* <DEDUP_REMOVED lines=28> */
[----:B------:R-:W-:-:S07]  /*210e0*/  MOV R3, R0 ;  /* 0x0000000000037202 */ /* 0x000fce0000000f00 */
.L_x_5346:
[----:B------:R-:W-:Y:S05]  /*210f0*/  BSYNC.RECONVERGENT B4 ;  /* 0x0000000000047941 */ /* 0x000fea0003800200 */
.L_x_5345:
        /* <DEDUP_REMOVED lines=29> */
.L_x_5340:
        /* <DEDUP_REMOVED lines=33> */
.L_x_5348:
[----:B------:R-:W-:Y:S05]  /*214e0*/  BSYNC.RECONVERGENT B4 ;  /* 0x0000000000047941 */ /* 0x000fea0003800200 */
.L_x_5347:
        /* <DEDUP_REMOVED lines=27> */
.L_x_5344:
[----:B------:R-:W-:Y:S05]  /*216a0*/  BSYNC.RECONVERGENT B3 ;  /* 0x0000000000037941 */ /* 0x000fea0003800200 */
.L_x_5339:
[----:B------:R-:W-:Y:S01]  /*216b0*/  ISETP.GE.AND P0, PT, R27, RZ, PT ;  /* 0x000000ff1b00720c */ /* 0x000fe20003f06270 */
[----:B------:R-:W-:Y:S01]  /*216c0*/  FADD.FTZ R12, R12, 0.69314718246459960938 ;  /* 0x3f3172180c0c7421 */ /* 0x000fe20000010000 */
[----:B------:R-:W-:-:S11]  /*216d0*/  FADD.FTZ R13, |R3|, -RZ ;  /* 0x800000ff030d7221 */ /* 0x000fd60000010200 */
[----:B------:R-:W-:-:S07]  /*216e0*/  @P0 FADD.FTZ R12, -R12, -RZ ;  /* 0x800000ff0c0c0221 */ /* 0x000fce0000010100 */
.L_x_5305:
[----:B------:R-:W-:Y:S05]  /*216f0*/  BSYNC.RECONVERGENT B2 ;  /* 0x0000000000027941 */ /* 0x000fea0003800200 */
.L_x_5303:
        /* <DEDUP_REMOVED lines=25> */
.L_x_5350:
        /* <DEDUP_REMOVED lines=69> */
.L_x_5360:
[----:B------:R-:W-:-:S04]  /*21ce0*/  FADD.FTZ R5, -R4, R7 ;  /* 0x0000000704057221 */ /* 0x000fc80000010100 */
[----:B------:R-:W-:-:S07]  /*21cf0*/  FMUL.FTZ R5, R5, 0.5 ;  /* 0x3f00000005057820 */ /* 0x000fce0000410000 */
.L_x_5361:
[----:B------:R-:W-:Y:S05]  /*21d00*/  BSYNC.RECONVERGENT B1 ;  /* 0x0000000000017941 */ /* 0x000fea0003800200 */
.L_x_5359:
        /* <DEDUP_REMOVED lines=11> */
.L_x_5363:
[----:B------:R-:W-:-:S04]  /*21dc0*/  FADD.FTZ R16, R6, -R17 ;  /* 0x8000001106107221 */ /* 0x000fc80000010000 */
[----:B------:R-:W-:-:S07]  /*21dd0*/  FMUL.FTZ R16, R16, 0.5 ;  /* 0x3f00000010107820 */ /* 0x000fce0000410000 */
.L_x_5364:
[----:B------:R-:W-:Y:S05]  /*21de0*/  BSYNC.RECONVERGENT B1 ;  /* 0x0000000000017941 */ /* 0x000fea0003800200 */
.L_x_5362:
        /* <DEDUP_REMOVED lines=35> */
.L_x_5358:
        /* <DEDUP_REMOVED lines=35> */
.L_x_5365:
[----:B------:R-:W-:-:S04]  /*22250*/  FADD.FTZ R5, -R29, 1 ;  /* 0x3f8000001d057421 */ /* 0x000fc80000010100 */
[----:B------:R-:W-:-:S06]  /*22260*/  FMUL.FTZ R5, R4, R5 ;  /* 0x0000000504057220 */ /* 0x000fcc0000410000 */
[----:B------:R-:W0:Y:S08]  /*22270*/  MUFU.SQRT R5, R5 ;  /* 0x0000000500057308 */ /* 0x000e300000002000 */
[----:B0-----:R-:W0:Y:S02]  /*22280*/  MUFU.RCP R17, R5 ;  /* 0x0000000500117308 */ /* 0x001e240000001000 */
[----:B0-----:R-:W-:Y:S01]  /*22290*/  FMUL.FTZ R14, |R28|, R17 ;  /* 0x000000111c0e7220 */ /* 0x001fe20000410200 */
[----:B------:R-:W-:Y:S06]  /*222a0*/  BRA `(.L_x_5356) ;  /* 0x0000000000047947 */ /* 0x000fec0003800000 */
.L_x_5357:
[----:B------:R0:W1:Y:S02]  /*222b0*/  MUFU.SQRT R14, R0 ;  /* 0x00000000000e7308 */ /* 0x0000640000002000 */
.L_x_5356:
[----:B------:R-:W-:Y:S05]  /*222c0*/  BSYNC.RECONVERGENT B0 ;  /* 0x0000000000007941 */ /* 0x000fea0003800200 */
.L_x_5355:
        /* <DEDUP_REMOVED lines=40> */
.L_x_5370:
        /* <DEDUP_REMOVED lines=28> */
.L_x_5369:
        /* <DEDUP_REMOVED lines=23> */
.L_x_5376:
[----:B------:R-:W-:-:S04]  /*22880*/  FADD.FTZ R3, -R3, R6 ;  /* 0x0000000603037221 */ /* 0x000fc80000010100 */
[----:B------:R-:W-:-:S07]  /*22890*/  FMUL.FTZ R5, R3, 0.5 ;  /* 0x3f00000003057820 */ /* 0x000fce0000410000 */
.L_x_5377:
[----:B------:R-:W-:Y:S05]  /*228a0*/  BSYNC.RECONVERGENT B4 ;  /* 0x0000000000047941 */ /* 0x000fea0003800200 */
.L_x_5375:
[----:B------:R-:W-:Y:S01]  /*228b0*/  FADD.FTZ R0, R5, R0 ;  /* 0x0000000005007221 */ /* 0x000fe20000010000 */
[----:B------:R-:W-:-:S04]  /*228c0*/  FADD.FTZ R3, R29, R8 ;  /* 0x000000081d037221 */ /* 0x000fc80000010000 */
[----:B------:R-:W-:-:S04]  /*228d0*/  FMUL.FTZ R0, R0, R3 ;  /* 0x0000000300007220 */ /* 0x000fc80000410000 */
[----:B------:R0:W2:Y:S01]  /*228e0*/  MUFU.SQRT R23, R0 ;  /* 0x0000000000177308 */ /* 0x0000a20000002000 */
[----:B------:R-:W-:Y:S05]  /*228f0*/  BRA `(.L_x_5378) ;  /* 0x0000000000487947 */ /* 0x000fea0003800000 */
.L_x_5374:
        /* <DEDUP_REMOVED lines=12> */
.L_x_5373:
[----:B------:R-:W-:Y:S01]  /*229c0*/  FADD.FTZ R3, R8, 1 ;  /* 0x3f80000008037421 */ /* 0x000fe20000010000 */
[----:B0-----:R-:W-:Y:S01]  /*229d0*/  MUFU.SQRT R0, R0 ;  /* 0x0000000000007308 */ /* 0x001fe20000002000 */
[----:B------:R-:W-:Y:S02]  /*229e0*/  HFMA2 R29, -RZ, RZ, 1.875, 0 ;  /* 0x3f800000ff1d7431 */ /* 0x000fe400000001ff */
[----:B------:R-:W-:-:S06]  /*229f0*/  FMUL.FTZ R3, R3, 0.5 ;  /* 0x3f00000003037820 */ /* 0x000fcc0000410000 */
[----:B------:R-:W0:Y:S02]  /*22a00*/  MUFU.SQRT R3, R3 ;  /* 0x0000000300037308 */ /* 0x000e240000002000 */
[----:B0-----:R-:W-:-:S07]  /*22a10*/  FMUL.FTZ R23, R0, R3 ;  /* 0x0000000300177220 */ /* 0x001fce0000410000 */
.L_x_5378:
[----:B------:R-:W-:Y:S05]  /*22a20*/  BSYNC.RECONVERGENT B1 ;  /* 0x0000000000017941 */ /* 0x000fea0003800200 */
.L_x_5372:
[----:B------:R-:W-:Y:S05]  /*22a30*/  BRA `(.L_x_5379) ;  /* 0x0000000000087947 */ /* 0x000fea0003800000 */
.L_x_5368:
[----:B------:R-:W-:Y:S01]  /*22a40*/  FMUL.FTZ R23, R8, 16777216 ;  /* 0x4b80000008177820 */ /* 0x000fe20000410000 */
[----:B------:R-:W-:-:S07]  /*22a50*/  FMUL.FTZ R29, R29, 16777216 ;  /* 0x4b8000001d1d7820 */ /* 0x000fce0000410000 */
.L_x_5379:
[----:B------:R-:W-:Y:S05]  /*22a60*/  BSYNC.RELIABLE B0 ;  /* 0x0000000000007941 */ /* 0x000fea0003800100 */
.L_x_5367:
        /* <DEDUP_REMOVED lines=20> */
.L_x_5382:
[----:B------:R-:W-:Y:S05]  /*22bb0*/  BSYNC.RECONVERGENT B4 ;  /* 0x0000000000047941 */ /* 0x000fea0003800200 */
.L_x_5381:
        /* <DEDUP_REMOVED lines=29> */
.L_x_5380:
        /* <DEDUP_REMOVED lines=17> */
.L_x_5384:
[----:B------:R-:W-:Y:S05]  /*22ea0*/  BSYNC.RECONVERGENT B4 ;  /* 0x0000000000047941 */ /* 0x000fea0003800200 */
.L_x_5383:
        /* <DEDUP_REMOVED lines=28> */
.L_x_5371:
[----:B------:R-:W-:Y:S05]  /*23070*/  BSYNC.RECONVERGENT B3 ;  /* 0x0000000000037941 */ /* 0x000fea0003800200 */
.L_x_5366:
[----:B------:R-:W-:-:S13]  /*23080*/  ISETP.GE.AND P0, PT, R28, RZ, PT ;  /* 0x000000ff1c00720c */ /* 0x000fda0003f06270 */
[----:B-1----:R-:W-:Y:S01]  /*23090*/  @P0 FADD.FTZ R14, -R14, -RZ ;  /* 0x800000ff0e0e0221 */ /* 0x002fe20000010100 */
[----:B------:R-:W-:Y:S06]  /*230a0*/  BRA `(.L_x_5351) ;  /* 0x0000000800ec7947 */ /* 0x000fec0003800000 */
.L_x_5354:
[----:B------:R-:W-:Y:S01]  /*230b0*/  FADD.FTZ R23, -R27, 6.1232342629258392722e-17 ;  /* 0x248d31321b177421 */ /* 0x000fe20000010100 */
[----:B------:R-:W-:-:S03]  /*230c0*/  FADD.FTZ R14, -R28, -RZ ;  /* 0x800000ff1c0e7221 */ /* 0x000fc60000010100 */
[----:B------:R-:W-:Y:S01]  /*230d0*/  FADD.FTZ R23, R23, 1.5707963705062866211 ;  /* 0x3fc90fdb17177421 */ /* 0x000fe20000010000 */
[----:B------:R-:W-:Y:S06]  /*230e0*/  BRA `(.L_x_5351) ;  /* 0x0000000800dc7947 */ /* 0x000fec0003800000 */
.L_x_5353:
[----:B------:R-:W-:Y:S02]  /*230f0*/  HFMA2 R23, -RZ, RZ, 0, 0 ;  /* 0x00000000ff177431 */ /* 0x000fe400000001ff */
[----:B------:R-:W-:Y:S01]  /*23100*/  FADD.FTZ R14, -R28, -RZ ;  /* 0x800000ff1c0e7221 */ /* 0x000fe20000010100 */
[----:B------:R-:W-:Y:S06]  /*23110*/  BRA `(.L_x_5351) ;  /* 0x0000000800d07947 */ /* 0x000fec0003800000 */
.L_x_5352:
        /* <DEDUP_REMOVED lines=26> */
.L_x_5389:
[----:B------:R-:W-:Y:S05]  /*232c0*/  BSYNC.RECONVERGENT B4 ;  /* 0x0000000000047941 */ /* 0x000fea0003800200 */
.L_x_5388:
        /* <DEDUP_REMOVED lines=29> */
.L_x_5387:
        /* <DEDUP_REMOVED lines=28> */
.L_x_5392:
[----:B------:R-:W-:Y:S05]  /*23660*/  BSYNC.RECONVERGENT B4 ;  /* 0x0000000000047941 */ /* 0x000fea0003800200 */
.L_x_5391:
        /* <DEDUP_REMOVED lines=29> */
.L_x_5386:
        /* <DEDUP_REMOVED lines=33> */
.L_x_5394:
[----:B------:R-:W-:Y:S05]  /*23a50*/  BSYNC.RECONVERGENT B4 ;  /* 0x0000000000047941 */ /* 0x000fea0003800200 */
.L_x_5393:
        /* <DEDUP_REMOVED lines=27> */
.L_x_5390:
[----:B------:R-:W-:Y:S05]  /*23c10*/  BSYNC.RECONVERGENT B3 ;  /* 0x0000000000037941 */ /* 0x000fea0003800200 */
.L_x_5385:
[----:B------:R-:W-:Y:S01]  /*23c20*/  ISETP.GE.AND P0, PT, R28, RZ, PT ;  /* 0x000000ff1c00720c */ /* 0x000fe20003f06270 */
[----:B------:R-:W-:Y:S01]  /*23c30*/  FADD.FTZ R14, R14, 0.69314718246459960938 ;  /* 0x3f3172180e0e7421 */ /* 0x000fe20000010000 */
[----:B------:R-:W-:-:S11]  /*23c40*/  FADD.FTZ R23, |R0|, -RZ ;  /* 0x800000ff00177221 */ /* 0x000fd60000010200 */
[----:B------:R-:W-:-:S07]  /*23c50*/  @P0 FADD.FTZ R14, -R14, -RZ ;  /* 0x800000ff0e0e0221 */ /* 0x000fce0000010100 */
.L_x_5351:
[----:B------:R-:W-:Y:S05]  /*23c60*/  BSYNC.RECONVERGENT B2 ;  /* 0x0000000000027941 */ /* 0x000fea0003800200 */
.L_x_5349:
        /* <DEDUP_REMOVED lines=25> */
.L_x_5396:
        /* <DEDUP_REMOVED lines=18> */
[----:B---3--:R-:W-:Y:S02]  /*23f20*/  LOP3.LUT R7, R6, 0xfe000000, RZ, 0xc0, !PT ;  /* 0xfe00000006077812 */ /* 0x008fe400078ec0ff */
        /* <DEDUP_REMOVED lines=50> */
.L_x_5406:
[----:B------:R-:W-:-:S04]  /*24250*/  FADD.FTZ R7, -R3, R6 ;  /* 0x0000000603077221 */ /* 0x000fc80000010100 */
[----:B------:R-:W-:-:S07]  /*24260*/  FMUL.FTZ R7, R7, 0.5 ;  /* 0x3f00000007077820 */ /* 0x000fce0000410000 */
.L_x_5407:
[----:B------:R-:W-:Y:S05]  /*24270*/  BSYNC.RECONVERGENT B1 ;  /* 0x0000000000017941 */ /* 0x000fea0003800200 */
.L_x_5405:
        /* <DEDUP_REMOVED lines=11> */
.L_x_5409:
[----:B------:R-:W-:-:S04]  /*24330*/  FADD.FTZ R16, R5, -R8 ;  /* 0x8000000805107221 */ /* 0x000fc80000010000 */
[----:B------:R-:W-:-:S07]  /*24340*/  FMUL.FTZ R16, R16, 0.5 ;  /* 0x3f00000010107820 */ /* 0x000fce0000410000 */
.L_x_5410:
[----:B------:R-:W-:Y:S05]  /*24350*/  BSYNC.RECONVERGENT B1 ;  /* 0x0000000000017941 */ /* 0x000fea0003800200 */
.L_x_5408:
        /* <DEDUP_REMOVED lines=35> */
.L_x_5404:
        /* <DEDUP_REMOVED lines=35> */
.L_x_5411:
[----:B------:R-:W-:-:S04]  /*247c0*/  FADD.FTZ R8, -R29, 1 ;  /* 0x3f8000001d087421 */ /* 0x000fc80000010100 */
[----:B------:R-:W-:-:S06]  /*247d0*/  FMUL.FTZ R7, R3, R8 ;  /* 0x0000000803077220 */ /* 0x000fcc0000410000 */
[----:B------:R-:W0:Y:S08]  /*247e0*/  MUFU.SQRT R7, R7 ;  /* 0x0000000700077308 */ /* 0x000e300000002000 */
[----:B0-----:R-:W0:Y:S02]  /*247f0*/  MUFU.RCP R15, R7 ;  /* 0x00000007000f7308 */ /* 0x001e240000001000 */
[----:B0-----:R-:W-:Y:S01]  /*24800*/  FMUL.FTZ R15, |R30|, R15 ;  /* 0x0000000f1e0f7220 */ /* 0x001fe20000410200 */
[----:B------:R-:W-:Y:S06]  /*24810*/  BRA `(.L_x_5402) ;  /* 0x0000000000047947 */ /* 0x000fec0003800000 */
.L_x_5403:
[----:B------:R0:W1:Y:S02]  /*24820*/  MUFU.SQRT R15, R0 ;  /* 0x00000000000f7308 */ /* 0x0000640000002000 */
.L_x_5402:
[----:B------:R-:W-:Y:S05]  /*24830*/  BSYNC.RECONVERGENT B0 ;  /* 0x0000000000007941 */ /* 0x000fea0003800200 */
.L_x_5401:
        /* <DEDUP_REMOVED lines=40> */
.L_x_5416:
        /* <DEDUP_REMOVED lines=28> */
.L_x_5415:
        /* <DEDUP_REMOVED lines=23> */
.L_x_5422:
[----:B------:R-:W-:-:S04]  /*24df0*/  FADD.FTZ R3, -R4, R5 ;  /* 0x0000000504037221 */ /* 0x000fc80000010100 */
[----:B------:R-:W-:-:S07]  /*24e00*/  FMUL.FTZ R3, R3, 0.5 ;  /* 0x3f00000003037820 */ /* 0x000fce0000410000 */
.L_x_5423:
[----:B------:R-:W-:Y:S05]  /*24e10*/  BSYNC.RECONVERGENT B4 ;  /* 0x0000000000047941 */ /* 0x000fea0003800200 */
.L_x_5421:
[----:B------:R-:W-:Y:S01]  /*24e20*/  FADD.FTZ R0, R3, R0 ;  /* 0x0000000003007221 */ /* 0x000fe20000010000 */
[----:B------:R-:W-:-:S04]  /*24e30*/  FADD.FTZ R3, R29, R28 ;  /* 0x0000001c1d037221 */ /* 0x000fc80000010000 */
[----:B------:R-:W-:-:S04]  /*24e40*/  FMUL.FTZ R0, R0, R3 ;  /* 0x0000000300007220 */ /* 0x000fc80000410000 */
[----:B------:R0:W2:Y:S01]  /*24e50*/  MUFU.SQRT R28, R0 ;  /* 0x00000000001c7308 */ /* 0x0000a20000002000 */
[----:B------:R-:W-:Y:S05]  /*24e60*/  BRA `(.L_x_5424) ;  /* 0x0000000000487947 */ /* 0x000fea0003800000 */
.L_x_5420:
        /* <DEDUP_REMOVED lines=12> */
.L_x_5419:
[----:B------:R-:W-:Y:S01]  /*24f30*/  FADD.FTZ R3, R28, 1 ;  /* 0x3f8000001c037421 */ /* 0x000fe20000010000 */
[----:B0-----:R-:W-:Y:S01]  /*24f40*/  MUFU.SQRT R0, R0 ;  /* 0x0000000000007308 */ /* 0x001fe20000002000 */
[----:B------:R-:W-:Y:S02]  /*24f50*/  HFMA2 R29, -RZ, RZ, 1.875, 0 ;  /* 0x3f800000ff1d7431 */ /* 0x000fe400000001ff */
[----:B------:R-:W-:-:S06]  /*24f60*/  FMUL.FTZ R3, R3, 0.5 ;  /* 0x3f00000003037820 */ /* 0x000fcc0000410000 */
[----:B------:R-:W0:Y:S02]  /*24f70*/  MUFU.SQRT R3, R3 ;  /* 0x0000000300037308 */ /* 0x000e240000002000 */
[----:B0-----:R-:W-:-:S07]  /*24f80*/  FMUL.FTZ R28, R0, R3 ;  /* 0x00000003001c7220 */ /* 0x001fce0000410000 */
.L_x_5424:
[----:B------:R-:W-:Y:S05]  /*24f90*/  BSYNC.RECONVERGENT B1 ;  /* 0x0000000000017941 */ /* 0x000fea0003800200 */
.L_x_5418:
[----:B------:R-:W-:Y:S05]  /*24fa0*/  BRA `(.L_x_5425) ;  /* 0x0000000000087947 */ /* 0x000fea0003800000 */
.L_x_5414:
[----:B------:R-:W-:Y:S01]  /*24fb0*/  FMUL.FTZ R28, R28, 16777216 ;  /* 0x4b8000001c1c7820 */ /* 0x000fe20000410000 */
[----:B------:R-:W-:-:S07]  /*24fc0*/  FMUL.FTZ R29, R29, 16777216 ;  /* 0x4b8000001d1d7820 */ /* 0x000fce0000410000 */
.L_x_5425:
[----:B------:R-:W-:Y:S05]  /*24fd0*/  BSYNC.RELIABLE B0 ;  /* 0x0000000000007941 */ /* 0x000fea0003800100 */
.L_x_5413:
        /* <DEDUP_REMOVED lines=20> */
.L_x_5428:
[----:B------:R-:W-:Y:S05]  /*25120*/  BSYNC.RECONVERGENT B4 ;  /* 0x0000000000047941 */ /* 0x000fea0003800200 */
.L_x_5427:
        /* <DEDUP_REMOVED lines=29> */
.L_x_5426:
        /* <DEDUP_REMOVED lines=17> */
.L_x_5430:
[----:B------:R-:W-:Y:S05]  /*25410*/  BSYNC.RECONVERGENT B4 ;  /* 0x0000000000047941 */ /* 0x000fea0003800200 */
.L_x_5429:
        /* <DEDUP_REMOVED lines=28> */
.L_x_5417:
[----:B------:R-:W-:Y:S05]  /*255e0*/  BSYNC.RECONVERGENT B3 ;  /* 0x0000000000037941 */ /* 0x000fea0003800200 */
.L_x_5412:
[----:B------:R-:W-:-:S13]  /*255f0*/  ISETP.GE.AND P0, PT, R30, RZ, PT ;  /* 0x000000ff1e00720c */ /* 0x000fda0003f06270 */
[----:B-1----:R-:W-:Y:S01]  /*25600*/  @P0 FADD.FTZ R15, -R15, -RZ ;  /* 0x800000ff0f0f0221 */ /* 0x002fe20000010100 */
[----:B------:R-:W-:Y:S06]  /*25610*/  BRA `(.L_x_5397) ;  /* 0x0000000800ec7947 */ /* 0x000fec0003800000 */
.L_x_5400:
[----:B------:R-:W-:Y:S01]  /*25620*/  FADD.FTZ R0, -R27, 6.1232342629258392722e-17 ;  /* 0x248d31321b007421 */ /* 0x000fe20000010100 */
[----:B------:R-:W-:-:S03]  /*25630*/  FADD.FTZ R15, -R30, -RZ ;  /* 0x800000ff1e0f7221 */ /* 0x000fc60000010100 */
[----:B------:R-:W-:Y:S01]  /*25640*/  FADD.FTZ R0, R0, 1.5707963705062866211 ;  /* 0x3fc90fdb00007421 */ /* 0x000fe20000010000 */
[----:B------:R-:W-:Y:S06]  /*25650*/  BRA `(.L_x_5397) ;  /* 0x0000000800dc7947 */ /* 0x000fec0003800000 */
.L_x_5399:
[----:B------:R-:W-:Y:S02]  /*25660*/  HFMA2 R0, -RZ, RZ, 0, 0 ;  /* 0x00000000ff007431 */ /* 0x000fe400000001ff */
[----:B------:R-:W-:Y:S01]  /*25670*/  FADD.FTZ R15, -R30, -RZ ;  /* 0x800000ff1e0f7221 */ /* 0x000fe20000010100 */
[----:B------:R-:W-:Y:S06]  /*25680*/  BRA `(.L_x_5397) ;  /* 0x0000000800d07947 */ /* 0x000fec0003800000 */
.L_x_5398:
        /* <DEDUP_REMOVED lines=26> */
.L_x_5435:
[----:B------:R-:W-:Y:S05]  /*25830*/  BSYNC.RECONVERGENT B4 ;  /* 0x0000000000047941 */ /* 0x000fea0003800200 */
.L_x_5434:
        /* <DEDUP_REMOVED lines=29> */
.L_x_5433:
        /* <DEDUP_REMOVED lines=28> */
.L_x_5438:
[----:B------:R-:W-:Y:S05]  /*25bd0*/  BSYNC.RECONVERGENT B4 ;  /* 0x0000000000047941 */ /* 0x000fea0003800200 */
.L_x_5437:
        /* <DEDUP_REMOVED lines=29> */
.L_x_5432:
        /* <DEDUP_REMOVED lines=32> */
[----:B---3--:R-:W-:Y:S05]  /*25fb0*/  CALL.REL.NOINC `($__internal_5_$__cuda_sm3x_div_rn_ftz_f32_slowpath) ;  /* 0x0000000000c47944 */ /* 0x008fea0003c00000 */
.L_x_5440:
[----:B------:R-:W-:Y:S05]  /*25fc0*/  BSYNC.RECONVERGENT B4 ;  /* 0x0000000000047941 */ /* 0x000fea0003800200 */
.L_x_5439:
        /* <DEDUP_REMOVED lines=27> */
.L_x_5436:
[----:B------:R-:W-:Y:S05]  /*26180*/  BSYNC.RECONVERGENT B3 ;  /* 0x0000000000037941 */ /* 0x000fea0003800200 */
.L_x_5431:
[----:B------:R-:W-:Y:S01]  /*26190*/  ISETP.GE.AND P0, PT, R30, RZ, PT ;  /* 0x000000ff1e00720c */ /* 0x000fe20003f06270 */
[----:B------:R-:W-:Y:S01]  /*261a0*/  FADD.FTZ R15, R15, 0.69314718246459960938 ;  /* 0x3f3172180f0f7421 */ /* 0x000fe20000010000 */
[----:B------:R-:W-:-:S11]  /*261b0*/  FADD.FTZ R0, |R0|, -RZ ;  /* 0x800000ff00007221 */ /* 0x000fd60000010200 */
[----:B------:R-:W-:-:S07]  /*261c0*/  @P0 FADD.FTZ R15, -R15, -RZ ;  /* 0x800000ff0f0f0221 */ /* 0x000fce0000010100 */
.L_x_5397:
[----:B------:R-:W-:Y:S05]  /*261d0*/  BSYNC.RECONVERGENT B2 ;  /* 0x0000000000027941 */ /* 0x000fea0003800200 */
.L_x_5395:
[----:B------:R-:W-:Y:S05]  /*261e0*/  WARPSYNC.ALL ;  /* 0x0000000000007948 */ /* 0x000fea0003800000 */
[----:B------:R-:W0:Y:S01]  /*261f0*/  LDC.64 R4, c[0x0][0x388] ;  /* 0x0000e200ff047b82 */ /* 0x000e220000000a00 */
[----:B------:R-:W-:Y:S02]  /*26200*/  F2FP.F16.F32.PACK_AB R13, R12, R13 ;  /* 0x0000000d0c0d723e */ /* 0x000fe400000000ff */
[----:B---3--:R-:W-:Y:S02]  /*26210*/  F2FP.F16.F32.PACK_AB R7, R25, R26 ;  /* 0x0000001a1907723e */ /* 0x008fe400000000ff */
[----:B------:R-:W-:-:S02]  /*26220*/  F2FP.F16.F32.PACK_AB R6, R21, R24 ;  /* 0x000000181506723e */ /* 0x000fc400000000ff */
[----:B------:R-:W-:Y:S02]  /*26230*/  F2FP.F16.F32.PACK_AB R14, R14, R23 ;  /* 0x000000170e0e723e */ /* 0x000fe400000000ff */
[----:B------:R-:W-:Y:S02]  /*26240*/  F2FP.F16.F32.PACK_AB R12, R10, R11 ;  /* 0x0000000b0a0c723e */ /* 0x000fe400000000ff */
[----:B------:R-:W-:Y:S01]  /*26250*/  F2FP.F16.F32.PACK_AB R15, R15, R0 ;  /* 0x000000000f0f723e */ /* 0x000fe200000000ff */
[----:B0-----:R-:W-:-:S04]  /*26260*/  IMAD.WIDE.U32 R4, R2, 0x4, R4 ;  /* 0x0000000402047825 */ /* 0x001fc800078e0004 */
[----:B------:R-:W-:Y:S01]  /*26270*/  IMAD.WIDE.U32 R2, R18, 0x10, R4 ;  /* 0x0000001012027825 */ /* 0x000fe200078e0004 */
[----:B------:R-:W-:Y:S02]  /*26280*/  F2FP.F16.F32.PACK_AB R5, R9, R22 ;  /* 0x000000160905723e */ /* 0x000fe400000000ff */
[----:B------:R-:W-:Y:S02]  /*26290*/  F2FP.F16.F32.PACK_AB R4, R19, R20 ;  /* 0x000000141304723e */ /* 0x000fe400000000ff */
[----:B------:R-:W-:Y:S04]  /*262a0*/  STG.E.128 desc[UR4][R2.64+0x800], R12 ;  /* 0x0008000c02007986 */ /* 0x000fe8000c101d04 */
[----:B------:R-:W-:Y:S01]  /*262b0*/  STG.E.128 desc[UR4][R2.64], R4 ;  /* 0x0000000402007986 */ /* 0x000fe2000c101d04 */
[----:B------:R-:W-:Y:S05]  /*262c0*/  EXIT ;  /* 0x000000000000794d */ /* 0x000fea0003800000 */
        .weak           $__internal_5_$__cuda_sm3x_div_rn_ftz_f32_slowpath
        .type           $__internal_5_$__cuda_sm3x_div_rn_ftz_f32_slowpath,@function
        .size           $__internal_5_$__cuda_sm3x_div_rn_ftz_f32_slowpath,(.L_x_17226 - $__internal_5_$__cuda_sm3x_div_rn_ftz_f32_slowpath)
$__internal_5_$__cuda_sm3x_div_rn_ftz_f32_slowpath:
        /* <DEDUP_REMOVED lines=32> */
.L_x_5443:
[----:B------:R-:W-:Y:S05]  /*264d0*/  BSYNC.RELIABLE B1 ;  /* 0x0000000000017941 */ /* 0x000fea0003800100 */
.L_x_5442:
        /* <DEDUP_REMOVED lines=27> */
.L_x_5449:
[----:B------:R-:W-:-:S07]  /*26690*/  LEA R0, R3, R0, 0x17 ;  /* 0x0000000003007211 */ /* 0x000fce00078eb8ff */
.L_x_5450:
[----:B------:R-:W-:Y:S05]  /*266a0*/  BSYNC.RECONVERGENT B1 ;  /* 0x0000000000017941 */ /* 0x000fea0003800200 */
.L_x_5448:
[----:B------:R-:W-:Y:S05]  /*266b0*/  BRA `(.L_x_5451) ;  /* 0x0000000000207947 */ /* 0x000fea0003800000 */
.L_x_5447:
[----:B------:R-:W-:-:S04]  /*266c0*/  LOP3.LUT R17, R8, 0x80000000, R17, 0x48, !PT ;  /* 0x8000000008117812 */ /* 0x000fc800078e4811 */
[----:B------:R-:W-:Y:S01]  /*266d0*/  LOP3.LUT R0, R17, 0x7f800000, RZ, 0xfc, !PT ;  /* 0x7f80000011007812 */ /* 0x000fe200078efcff */
[----:B------:R-:W-:Y:S06]  /*266e0*/  BRA `(.L_x_5451) ;  /* 0x0000000000147947 */ /* 0x000fec0003800000 */
.L_x_5446:
[----:B------:R-:W-:Y:S01]  /*266f0*/  LOP3.LUT R0, R8, 0x80000000, R17, 0x48, !PT ;  /* 0x8000000008007812 */ /* 0x000fe200078e4811 */
[----:B------:R-:W-:Y:S06]  /*26700*/  BRA `(.L_x_5451) ;  /* 0x00000000000c7947 */ /* 0x000fec0003800000 */
.L_x_5445:
[----:B------:R-:W0:Y:S01]  /*26710*/  MUFU.RSQ R0, -QNAN ;  /* 0xffc0000000007908 */ /* 0x000e220000001400 */
[----:B------:R-:W-:Y:S05]  /*26720*/  BRA `(.L_x_5451) ;  /* 0x0000000000047947 */ /* 0x000fea0003800000 */
.L_x_5444:
[----:B------:R-:W-:-:S07]  /*26730*/  FADD.FTZ R0, R17, R8 ;  /* 0x0000000811007221 */ /* 0x000fce0000010000 */
.L_x_5451:
[----:B------:R-:W-:Y:S05]  /*26740*/  BSYNC.RECONVERGENT B0 ;  /* 0x0000000000007941 */ /* 0x000fea0003800200 */
.L_x_5441:
[----:B------:R-:W-:-:S04]  /*26750*/  HFMA2 R5, -RZ, RZ, 0, 0 ;  /* 0x00000000ff057431 */ /* 0x000fc800000001ff */
[----:B0-----:R-:W-:Y:S05]  /*26760*/  RET.REL.NODEC R4 `(_ZN2at6native29vectorized_elementwise_kernelILi4EZZZNS0_16acos_kernel_cudaERNS_18TensorIteratorBaseEENKUlvE_clEvENKUlvE1_clEvEUlN3c107complexINS6_4HalfEEEE_St5arrayIPcLm2EEEEviT0_T1_) ;  /* 0xfffffd9804247950 */ /* 0x001fea0003c3ffff */
.L_x_5452:
        /* <DEDUP_REMOVED lines=9> */
.L_x_17226:


//--------------------- .text._ZN2at6native29vectorized_elementwise_kernelILi8EZZZNS0_16acos_kernel_cudaERNS_18TensorIteratorBaseEENKUlvE_clEvENKUlvE1_clEvEUlN3c107complexINS6_4HalfEEEE_St5arrayIPcLm2EEEEviT0_T1_ --------------------------
	.section	.text._ZN2at6native29vectorized_elementwise_kernelILi8EZZZNS0_16acos_kernel_cudaERNS_18TensorIteratorBaseEENKUlvE_clEvENKUlvE1_clEvEUlN3c107complexINS6_4HalfEEEE_St5arrayIPcLm2EEEEviT0_T1_,"ax",@progbits
	.align	128
        .global         _ZN2at6native29vectorized_elementwise_kernelILi8EZZZNS0_16acos_kernel_cudaERNS_18TensorIteratorBaseEENKUlvE_clEvENKUlvE1_clEvEUlN3c107complexINS6_4HalfEEEE_St5arrayIPcLm2EEEEviT0_T1_
        .type           _ZN2at6native29vectorized_elementwise_kernelILi8EZZZNS0_16acos_kernel_cudaERNS_18TensorIteratorBaseEENKUlvE_clEvENKUlvE1_clEvEUlN3c107complexINS6_4HalfEEEE_St5arrayIPcLm2EEEEviT0_T1_,@function
        .size           _ZN2at6native29vectorized_elementwise_kernelILi8EZZZNS0_16acos_kernel_cudaERNS_18TensorIteratorBaseEENKUlvE_clEvENKUlvE1_clEvEUlN3c107complexINS6_4HalfEEEE_St5arrayIPcLm2EEEEviT0_T1_,(.L_x_17227 - _ZN2at6native29vectorized_elementwise_kernelILi8EZZZNS0_16acos_kernel_cudaERNS_18TensorIteratorBaseEENKUlvE_clEvENKUlvE1_clEvEUlN3c107complexINS6_4HalfEEEE_St5arrayIPcLm2EEEEviT0_T1_)
        .other          _ZN2at6native29vectorized_elementwise_kernelILi8EZZZNS0_16acos_kernel_cudaERNS_18TensorIteratorBaseEENKUlvE_clEvENKUlvE1_clEvEUlN3c107complexINS6_4HalfEEEE_St5arrayIPcLm2EEEEviT0_T1_,@"STO_CUDA_ENTRY STV_DEFAULT"
_ZN2at6native29vectorized_elementwise_kernelILi8EZZZNS0_16acos_kernel_cudaERNS_18TensorIteratorBaseEENKUlvE_clEvENKUlvE1_clEvEUlN3c107complexINS6_4HalfEEEE_St5arrayIPcLm2EEEEviT0_T1_:
.text._ZN2at6native29vectorized_elementwise_kernelILi8EZZZNS0_16acos_kernel_cudaERNS_18TensorIteratorBaseEENKUlvE_clEvENKUlvE1_clEvEUlN3c107complexINS6_4HalfEEEE_St5arrayIPcLm2EEEEviT0_T1_:
        /* <DEDUP_REMOVED lines=109> */
.L_x_5456:
        /* <DEDUP_REMOVED lines=41> */
[----:B------:R-:W-:Y:S05]  /*0960*/  CALL.REL.NOINC `($__internal_6_$__cuda_sm3x_div_rn_ftz_f32_slowpath) ;  /* 0x0000025800547944 */ /* 0x000fea0003c00000 */
.L_x_5461:
[----:B------:R-:W-:Y:S05]  /*0970*/  BSYNC.RECONVERGENT B4 ;  /* 0x0000000000047941 */ /* 0x000fea0003800200 */
.L_x_5460:
        /* <DEDUP_REMOVED lines=28> */
.L_x_5459:
        /* <DEDUP_REMOVED lines=30> */
[----:B------:R-:W-:Y:S05]  /*0d20*/  CALL.REL.NOINC `($__internal_6_$__cuda_sm3x_div_rn_ftz_f32_slowpath) ;  /* 0x0000025400647944 */ /* 0x000fea0003c00000 */
[----:B------:R-:W-:-:S07]  /*0d30*/  MOV R3, R0 ;  /* 0x0000000000037202 */ /* 0x000fce0000000f00 */
.L_x_5465:
[----:B------:R-:W-:Y:S05]  /*0d40*/  BSYNC.RECONVERGENT B4 ;  /* 0x0000000000047941 */ /* 0x000fea0003800200 */
.L_x_5464:
        /* <DEDUP_REMOVED lines=28> */
.L_x_5463:
        /* <DEDUP_REMOVED lines=15> */
[----:B------:R-:W-:Y:S05]  /*1000*/  CALL.REL.NOINC `($__internal_6_$__cuda_sm3x_div_rn_ftz_f32_slowpath) ;  /* 0x0000025000ac7944 */ /* 0x000fea0003c00000 */
.L_x_5467:
[----:B------:R-:W-:Y:S05]  /*1010*/  BSYNC.RECONVERGENT B4 ;  /* 0x0000000000047941 */ /* 0x000fea0003800200 */
.L_x_5466:
        /* <DEDUP_REMOVED lines=27> */
.L_x_5462:
[----:B------:R-:W-:Y:S05]  /*11d0*/  BSYNC.RECONVERGENT B3 ;  /* 0x0000000000037941 */ /* 0x000fea0003800200 */
.L_x_5458:
[----:B------:R-:W-:Y:S01]  /*11e0*/  ISETP.GE.AND P0, PT, R9, RZ, PT ;  /* 0x000000ff0900720c */ /* 0x000fe20003f06270 */
[----:B------:R-:W-:Y:S01]  /*11f0*/  FADD.FTZ R27, R27, 0.69314718246459960938 ;  /* 0x3f3172181b1b7421 */ /* 0x000fe20000010000 */
[----:B------:R-:W-:-:S11]  /*1200*/  FADD.FTZ R28, |R3|, -RZ ;  /* 0x800000ff031c7221 */ /* 0x000fd60000010200 */
[----:B------:R-:W-:Y:S01]  /*1210*/  @P0 FADD.FTZ R27, -R27, -RZ ;  /* 0x800000ff1b1b0221 */ /* 0x000fe20000010100 */
[----:B------:R-:W-:Y:S06]  /*1220*/  BRA `(.L_x_5455) ;  /* 0x0000001400fc7947 */ /* 0x000fec0003800000 */
.L_x_5457:
        /* <DEDUP_REMOVED lines=76> */
.L_x_5473:
[----:B------:R-:W-:Y:S05]  /*16f0*/  BSYNC.RECONVERGENT B1 ;  /* 0x0000000000017941 */ /* 0x000fea0003800200 */
.L_x_5472:
        /* <DEDUP_REMOVED lines=8> */
.L_x_5475:
[----:B------:R-:W-:Y:S05]  /*1780*/  BSYNC.RECONVERGENT B1 ;  /* 0x0000000000017941 */ /* 0x000fea0003800200 */
.L_x_5474:
        /* <DEDUP_REMOVED lines=34> */
.L_x_5471:
        /* <DEDUP_REMOVED lines=40> */
.L_x_5469:
[----:B------:R-:W-:-:S06]  /*1c30*/  FFMA.FTZ R4, R17, R17, -1 ;  /* 0xbf80000011047423 */ /* 0x000fcc0000010011 */
[----:B------:R-:W0:Y:S02]  /*1c40*/  MUFU.SQRT R4, R4 ;  /* 0x0000000400047308 */ /* 0x000e240000002000 */
[----:B0-----:R-:W-:-:S06]  /*1c50*/  FADD.FTZ R8, R17, R4 ;  /* 0x0000000411087221 */ /* 0x001fcc0000010000 */
[----:B------:R-:W0:Y:S02]  /*1c60*/  MUFU.LG2 R8, R8 ;  /* 0x0000000800087308 */ /* 0x000e240000000c00 */
[----:B0-----:R-:W-:-:S07]  /*1c70*/  FMUL.FTZ R27, R8, 0.69314718246459960938 ;  /* 0x3f317218081b7820 */ /* 0x001fce0000410000 */
.L_x_5470:
[----:B------:R-:W-:Y:S05]  /*1c80*/  BSYNC.RECONVERGENT B0 ;  /* 0x0000000000007941 */ /* 0x000fea0003800200 */
.L_x_5468:
        /* <DEDUP_REMOVED lines=43> */
.L_x_5483:
[----:B------:R-:W-:Y:S05]  /*1f40*/  BSYNC.RECONVERGENT B4 ;  /* 0x0000000000047941 */ /* 0x000fea0003800200 */
.L_x_5482:
[----:B------:R-:W-:-:S04]  /*1f50*/  FADD.FTZ R3, R4, R3 ;  /* 0x0000000304037221 */ /* 0x000fc80000010000 */
[----:B------:R-:W-:-:S04]  /*1f60*/  FMUL.FTZ R3, R3, R6 ;  /* 0x0000000603037220 */ /* 0x000fc80000410000 */
[----:B------:R0:W2:Y:S01]  /*1f70*/  MUFU.SQRT R11, R3 ;  /* 0x00000003000b7308 */ /* 0x0000a20000002000 */
[----:B------:R-:W-:Y:S05]  /*1f80*/  BRA `(.L_x_5480) ;  /* 0x00000000002c7947 */ /* 0x000fea0003800000 */
.L_x_5481:
        /* <DEDUP_REMOVED lines=11> */
.L_x_5480:
[----:B------:R-:W-:Y:S05]  /*2040*/  BSYNC.RECONVERGENT B1 ;  /* 0x0000000000017941 */ /* 0x000fea0003800200 */
.L_x_5478:
[----:B------:R-:W-:Y:S05]  /*2050*/  BSYNC.RELIABLE B0 ;  /* 0x0000000000007941 */ /* 0x000fea0003800100 */
.L_x_5477:
        /* <DEDUP_REMOVED lines=18> */
[----:B-1-3--:R-:W-:Y:S05]  /*2180*/  CALL.REL.NOINC `($__internal_6_$__cuda_sm3x_div_rn_ftz_f32_slowpath) ;  /* 0x00000240004c7944 */ /* 0x00afea0003c00000 */
.L_x_5486:
[----:B------:R-:W-:Y:S05]  /*2190*/  BSYNC.RECONVERGENT B4 ;  /* 0x0000000000047941 */ /* 0x000fea0003800200 */
.L_x_5485:
        /* <DEDUP_REMOVED lines=28> */
.L_x_5484:
        /* <DEDUP_REMOVED lines=18> */
.L_x_5489:
[----:B------:R-:W-:Y:S05]  /*2480*/  BSYNC.RECONVERGENT B4 ;  /* 0x0000000000047941 */ /* 0x000fea0003800200 */
.L_x_5488:
        /* <DEDUP_REMOVED lines=28> */
.L_x_5479:
        /* <DEDUP_REMOVED lines=30> */
.L_x_5490:
        /* <DEDUP_REMOVED lines=28> */
.L_x_5487:
[----:B------:R-:W-:Y:S05]  /*29f0*/  BSYNC.RECONVERGENT B3 ;  /* 0x0000000000037941 */ /* 0x000fea0003800200 */
.L_x_5476:
[----:B------:R-:W-:-:S13]  /*2a00*/  ISETP.GE.AND P0, PT, R9, RZ, PT ;  /* 0x000000ff0900720c */ /* 0x000fda0003f06270 */
[----:B-1----:R-:W-:-:S07]  /*2a10*/  @P0 FADD.FTZ R27, -R27, -RZ ;  /* 0x800000ff1b1b0221 */ /* 0x002fce0000010100 */
.L_x_5455:
[----:B------:R-:W-:Y:S05]  /*2a20*/  BSYNC.RECONVERGENT B2 ;  /* 0x0000000000027941 */ /* 0x000fea0003800200 */
.L_x_5454:
        /* <DEDUP_REMOVED lines=28> */
.L_x_5493:
        /* <DEDUP_REMOVED lines=69> */
.L_x_5502:
[----:B------:R-:W-:-:S04]  /*3040*/  FADD.FTZ R4, -R5, R6 ;  /* 0x0000000605047221 */ /* 0x000fc80000010100 */
[----:B------:R-:W-:-:S07]  /*3050*/  FMUL.FTZ R4, R4, 0.5 ;  /* 0x3f00000004047820 */ /* 0x000fce0000410000 */
.L_x_5503:
[----:B------:R-:W-:Y:S05]  /*3060*/  BSYNC.RECONVERGENT B1 ;  /* 0x0000000000017941 */ /* 0x000fea0003800200 */
.L_x_5501:
        /* <DEDUP_REMOVED lines=11> */
.L_x_5505:
[----:B------:R-:W-:-:S04]  /*3120*/  FADD.FTZ R17, R7, -R8 ;  /* 0x8000000807117221 */ /* 0x000fc80000010000 */
[----:B------:R-:W-:-:S07]  /*3130*/  FMUL.FTZ R17, R17, 0.5 ;  /* 0x3f00000011117820 */ /* 0x000fce0000410000 */
.L_x_5506:
[----:B------:R-:W-:Y:S05]  /*3140*/  BSYNC.RECONVERGENT B1 ;  /* 0x0000000000017941 */ /* 0x000fea0003800200 */
.L_x_5504:
        /* <DEDUP_REMOVED lines=35> */
.L_x_5500:
        /* <DEDUP_REMOVED lines=35> */
.L_x_5507:
[----:B------:R-:W-:-:S04]  /*35b0*/  FADD.FTZ R4, -R12, 1 ;  /* 0x3f8000000c047421 */ /* 0x000fc80000010100 */
[----:B------:R-:W-:-:S06]  /*35c0*/  FMUL.FTZ R4, R5, R4 ;  /* 0x0000000405047220 */ /* 0x000fcc0000410000 */
[----:B------:R-:W0:Y:S08]  /*35d0*/  MUFU.SQRT R4, R4 ;  /* 0x0000000400047308 */ /* 0x000e300000002000 */
[----:B0-----:R-:W0:Y:S02]  /*35e0*/  MUFU.RCP R24, R4 ;  /* 0x0000000400187308 */ /* 0x001e240000001000 */
[----:B0-----:R-:W-:Y:S01]  /*35f0*/  FMUL.FTZ R24, |R9|, R24 ;  /* 0x0000001809187220 */ /* 0x001fe20000410200 */
[----:B------:R-:W-:Y:S06]  /*3600*/  BRA `(.L_x_5498) ;  /* 0x0000000000047947 */ /* 0x000fec0003800000 */
.L_x_5499:
[----:B------:R0:W1:Y:S02]  /*3610*/  MUFU.SQRT R24, R3 ;  /* 0x0000000300187308 */ /* 0x0000640000002000 */
.L_x_5498:
[----:B------:R-:W-:Y:S05]  /*3620*/  BSYNC.RECONVERGENT B0 ;  /* 0x0000000000007941 */ /* 0x000fea0003800200 */
.L_x_5497:
        /* <DEDUP_REMOVED lines=40> */
.L_x_5512:
        /* <DEDUP_REMOVED lines=28> */
.L_x_5511:
        /* <DEDUP_REMOVED lines=23> */
.L_x_5518:
[----:B------:R-:W-:-:S04]  /*3be0*/  FADD.FTZ R0, -R0, R7 ;  /* 0x0000000700007221 */ /* 0x000fc80000010100 */
[----:B------:R-:W-:-:S07]  /*3bf0*/  FMUL.FTZ R4, R0, 0.5 ;  /* 0x3f00000000047820 */ /* 0x000fce0000410000 */
.L_x_5519:
[----:B------:R-:W-:Y:S05]  /*3c00*/  BSYNC.RECONVERGENT B4 ;  /* 0x0000000000047941 */ /* 0x000fea0003800200 */
.L_x_5517:
[----:B------:R-:W-:Y:S01]  /*3c10*/  FADD.FTZ R3, R4, R3 ;  /* 0x0000000304037221 */ /* 0x000fe20000010000 */
[----:B------:R-:W-:-:S04]  /*3c20*/  FADD.FTZ R0, R12, R11 ;  /* 0x0000000b0c007221 */ /* 0x000fc80000010000 */
[----:B------:R-:W-:-:S04]  /*3c30*/  FMUL.FTZ R0, R3, R0 ;  /* 0x0000000003007220 */ /* 0x000fc80000410000 */
[----:B------:R0:W2:Y:S01]  /*3c40*/  MUFU.SQRT R11, R0 ;  /* 0x00000000000b7308 */ /* 0x0000a20000002000 */
[----:B------:R-:W-:Y:S05]  /*3c50*/  BRA `(.L_x_5520) ;  /* 0x0000000000487947 */ /* 0x000fea0003800000 */
.L_x_5516:
        /* <DEDUP_REMOVED lines=12> */
.L_x_5515:
[----:B------:R-:W-:Y:S01]  /*3d20*/  FADD.FTZ R0, R11, 1 ;  /* 0x3f8000000b007421 */ /* 0x000fe20000010000 */
[----:B0-----:R-:W-:Y:S01]  /*3d30*/  MUFU.SQRT R3, R3 ;  /* 0x0000000300037308 */ /* 0x001fe20000002000 */
[----:B------:R-:W-:Y:S02]  /*3d40*/  HFMA2 R12, -RZ, RZ, 1.875, 0 ;  /* 0x3f800000ff0c7431 */ /* 0x000fe400000001ff */
[----:B------:R-:W-:-:S06]  /*3d50*/  FMUL.FTZ R0, R0, 0.5 ;  /* 0x3f00000000007820 */ /* 0x000fcc0000410000 */
[----:B------:R-:W0:Y:S02]  /*3d60*/  MUFU.SQRT R0, R0 ;  /* 0x0000000000007308 */ /* 0x000e240000002000 */
[----:B0-----:R-:W-:-:S07]  /*3d70*/  FMUL.FTZ R11, R3, R0 ;  /* 0x00000000030b7220 */ /* 0x001fce0000410000 */
.L_x_5520:
[----:B------:R-:W-:Y:S05]  /*3d80*/  BSYNC.RECONVERGENT B1 ;  /* 0x0000000000017941 */ /* 0x000fea0003800200 */
.L_x_5514:
[----:B------:R-:W-:Y:S05]  /*3d90*/  BRA `(.L_x_5521) ;  /* 0x0000000000087947 */ /* 0x000fea0003800000 */
.L_x_5510:
[----:B------:R-:W-:Y:S01]  /*3da0*/  FMUL.FTZ R11, R11, 16777216 ;  /* 0x4b8000000b0b7820 */ /* 0x000fe20000410000 */
[----:B------:R-:W-:-:S07]  /*3db0*/  FMUL.FTZ R12, R12, 16777216 ;  /* 0x4b8000000c0c7820 */ /* 0x000fce0000410000 */
.L_x_5521:
[----:B------:R-:W-:Y:S05]  /*3dc0*/  BSYNC.RELIABLE B0 ;  /* 0x0000000000007941 */ /* 0x000fea0003800100 */
.L_x_5509:
        /* <DEDUP_REMOVED lines=19> */
[----:B-1----:R-:W-:Y:S05]  /*3f00*/  CALL.REL.NOINC `($__internal_6_$__cuda_sm3x_div_rn_ftz_f32_slowpath) ;  /* 0x0000022000ec7944 */ /* 0x002fea0003c00000 */
.L_x_5524:
[----:B------:R-:W-:Y:S05]  /*3f10*/  BSYNC.RECONVERGENT B4 ;  /* 0x0000000000047941 */ /* 0x000fea0003800200 */
.L_x_5523:
        /* <DEDUP_REMOVED lines=29> */
.L_x_5522:
        /* <DEDUP_REMOVED lines=17> */
.L_x_5526:
[----:B------:R-:W-:Y:S05]  /*4200*/  BSYNC.RECONVERGENT B4 ;  /* 0x0000000000047941 */ /* 0x000fea0003800200 */
.L_x_5525:
        /* <DEDUP_REMOVED lines=28> */
.L_x_5513:
[----:B------:R-:W-:Y:S05]  /*43d0*/  BSYNC.RECONVERGENT B3 ;  /* 0x0000000000037941 */ /* 0x000fea0003800200 */
.L_x_5508:
[----:B------:R-:W-:-:S13]  /*43e0*/  ISETP.GE.AND P0, PT, R9, RZ, PT ;  /* 0x000000ff0900720c */ /* 0x000fda0003f06270 */
[----:B-1----:R-:W-:Y:S01]  /*43f0*/  @P0 FADD.FTZ R24, -R24, -RZ ;  /* 0x800000ff18180221 */ /* 0x002fe20000010100 */
[----:B------:R-:W-:Y:S06]  /*4400*/  BRA `(.L_x_5492) ;  /* 0x0000000800f07947 */ /* 0x000fec0003800000 */
.L_x_5496:
[----:B------:R-:W-:Y:S01]  /*4410*/  FADD.FTZ R10, -R10, 6.1232342629258392722e-17 ;  /* 0x248d31320a0a7421 */ /* 0x000fe20000010100 */
[----:B------:R-:W-:-:S03]  /*4420*/  FADD.FTZ R24, -R9, -RZ ;  /* 0x800000ff09187221 */ /* 0x000fc60000010100 */
[----:B------:R-:W-:Y:S01]  /*4430*/  FADD.FTZ R25, R10, 1.5707963705062866211 ;  /* 0x3fc90fdb0a197421 */ /* 0x000fe20000010000 */
[----:B------:R-:W-:Y:S06]  /*4440*/  BRA `(.L_x_5492) ;  /* 0x0000000800e07947 */ /* 0x000fec0003800000 */
.L_x_5495:
[----:B------:R-:W-:Y:S02]  /*4450*/  HFMA2 R25, -RZ, RZ, 0, 0 ;  /* 0x00000000ff197431 */ /* 0x000fe400000001ff */
[----:B------:R-:W-:Y:S01]  /*4460*/  FADD.FTZ R24, -R9, -RZ ;  /* 0x800000ff09187221 */ /* 0x000fe20000010100 */
[----:B------:R-:W-:Y:S06]  /*4470*/  BRA `(.L_x_5492) ;  /* 0x0000000800d47947 */ /* 0x000fec0003800000 */
.L_x_5494:
        /* <DEDUP_REMOVED lines=25> */
[----:B---3--:R-:W-:Y:S05]  /*4610*/  CALL.REL.NOINC `($__internal_6_$__cuda_sm3x_div_rn_ftz_f32_slowpath) ;  /* 0x0000021c00287944 */ /* 0x008fea0003c00000 */
.L_x_5531:
[----:B------:R-:W-:Y:S05]  /*4620*/  BSYNC.RECONVERGENT B4 ;  /* 0x0000000000047941 */ /* 0x000fea0003800200 */
.L_x_5530:
        /* <DEDUP_REMOVED lines=29> */
.L_x_5529:
        /* <DEDUP_REMOVED lines=29> */
.L_x_5534:
[----:B------:R-:W-:Y:S05]  /*49d0*/  BSYNC.RECONVERGENT B4 ;  /* 0x0000000000047941 */ /* 0x000fea0003800200 */
.L_x_5533:
        /* <DEDUP_REMOVED lines=29> */
.L_x_5528:
        /* <DEDUP_REMOVED lines=32> */
[----:B------:R-:W-:Y:S05]  /*4db0*/  CALL.REL.NOINC `($__internal_6_$__cuda_sm3x_div_rn_ftz_f32_slowpath) ;  /* 0x0000021400407944 */ /* 0x000fea0003c00000 */
.L_x_5536:
[----:B------:R-:W-:Y:S05]  /*4dc0*/  BSYNC.RECONVERGENT B4 ;  /* 0x0000000000047941 */ /* 0x000fea0003800200 */
.L_x_5535:
        /* <DEDUP_REMOVED lines=27> */
.L_x_5532:
[----:B------:R-:W-:Y:S05]  /*4f80*/  BSYNC.RECONVERGENT B3 ;  /* 0x0000000000037941 */ /* 0x000fea0003800200 */
.L_x_5527:
[----:B------:R-:W-:Y:S01]  /*4f90*/  ISETP.GE.AND P0, PT, R9, RZ, PT ;  /* 0x000000ff0900720c */ /* 0x000fe20003f06270 */
[----:B------:R-:W-:Y:S01]  /*4fa0*/  FADD.FTZ R24, R24, 0.69314718246459960938 ;  /* 0x3f31721818187421 */ /* 0x000fe20000010000 */
[----:B------:R-:W-:-:S11]  /*4fb0*/  FADD.FTZ R25, |R3|, -RZ ;  /* 0x800000ff03197221 */ /* 0x000fd60000010200 */
[----:B------:R-:W-:-:S07]  /*4fc0*/  @P0 FADD.FTZ R24, -R24, -RZ ;  /* 0x800000ff18180221 */ /* 0x000fce0000010100 */
.L_x_5492:
[----:B------:R-:W-:Y:S05]  /*4fd0*/  BSYNC.RECONVERGENT B2 ;  /* 0x0000000000027941 */ /* 0x000fea0003800200 */
.L_x_5491:
        /* <DEDUP_REMOVED lines=28> */
.L_x_5539:
        /* <DEDUP_REMOVED lines=69> */
.L_x_5548:
[----:B------:R-:W-:-:S04]  /*55f0*/  FADD.FTZ R4, -R5, R6 ;  /* 0x0000000605047221 */ /* 0x000fc80000010100 */
[----:B------:R-:W-:-:S07]  /*5600*/  FMUL.FTZ R4, R4, 0.5 ;  /* 0x3f00000004047820 */ /* 0x000fce0000410000 */
.L_x_5549:
[----:B------:R-:W-:Y:S05]  /*5610*/  BSYNC.RECONVERGENT B1 ;  /* 0x0000000000017941 */ /* 0x000fea0003800200 */
.L_x_5547:
        /* <DEDUP_REMOVED lines=11> */
.L_x_5551:
[----:B------:R-:W-:-:S04]  /*56d0*/  FADD.FTZ R17, R7, -R8 ;  /* 0x8000000807117221 */ /* 0x000fc80000010000 */
[----:B------:R-:W-:-:S07]  /*56e0*/  FMUL.FTZ R17, R17, 0.5 ;  /* 0x3f00000011117820 */ /* 0x000fce0000410000 */
.L_x_5552:
[----:B------:R-:W-:Y:S05]  /*56f0*/  BSYNC.RECONVERGENT B1 ;  /* 0x0000000000017941 */ /* 0x000fea0003800200 */
.L_x_5550:
        /* <DEDUP_REMOVED lines=35> */
.L_x_5546:
        /* <DEDUP_REMOVED lines=35> */
.L_x_5553:
[----:B------:R-:W-:-:S04]  /*5b60*/  FADD.FTZ R4, -R12, 1 ;  /* 0x3f8000000c047421 */ /* 0x000fc80000010100 */
[----:B------:R-:W-:-:S06]  /*5b70*/  FMUL.FTZ R4, R5, R4 ;  /* 0x0000000405047220 */ /* 0x000fcc0000410000 */
[----:B------:R-:W0:Y:S08]  /*5b80*/  MUFU.SQRT R4, R4 ;  /* 0x0000000400047308 */ /* 0x000e300000002000 */
[----:B0-----:R-:W0:Y:S02]  /*5b90*/  MUFU.RCP R22, R4 ;  /* 0x0000000400167308 */ /* 0x001e240000001000 */
[----:B0-----:R-:W-:Y:S01]  /*5ba0*/  FMUL.FTZ R22, |R9|, R22 ;  /* 0x0000001609167220 */ /* 0x001fe20000410200 */
[----:B------:R-:W-:Y:S06]  /*5bb0*/  BRA `(.L_x_5544) ;  /* 0x0000000000047947 */ /* 0x000fec0003800000 */
.L_x_5545:
[----:B------:R0:W1:Y:S02]  /*5bc0*/  MUFU.SQRT R22, R3 ;  /* 0x0000000300167308 */ /* 0x0000640000002000 */
.L_x_5544:
[----:B------:R-:W-:Y:S05]  /*5bd0*/  BSYNC.RECONVERGENT B0 ;  /* 0x0000000000007941 */ /* 0x000fea0003800200 */
.L_x_5543:
        /* <DEDUP_REMOVED lines=40> */
.L_x_5558:
        /* <DEDUP_REMOVED lines=28> */
.L_x_5557:
        /* <DEDUP_REMOVED lines=23> */
.L_x_5564:
[----:B------:R-:W-:-:S04]  /*6190*/  FADD.FTZ R0, -R0, R7 ;  /* 0x0000000700007221 */ /* 0x000fc80000010100 */
[----:B------:R-:W-:-:S07]  /*61a0*/  FMUL.FTZ R4, R0, 0.5 ;  /* 0x3f00000000047820 */ /* 0x000fce0000410000 */
.L_x_5565:
[----:B------:R-:W-:Y:S05]  /*61b0*/  BSYNC.RECONVERGENT B4 ;  /* 0x0000000000047941 */ /* 0x000fea0003800200 */
.L_x_5563:
[----:B------:R-:W-:Y:S01]  /*61c0*/  FADD.FTZ R3, R4, R3 ;  /* 0x0000000304037221 */ /* 0x000fe20000010000 */
[----:B------:R-:W-:-:S04]  /*61d0*/  FADD.FTZ R0, R12, R11 ;  /* 0x0000000b0c007221 */ /* 0x000fc80000010000 */
[----:B------:R-:W-:-:S04]  /*61e0*/  FMUL.FTZ R0, R3, R0 ;  /* 0x0000000003007220 */ /* 0x000fc80000410000 */
[----:B------:R0:W2:Y:S01]  /*61f0*/  MUFU.SQRT R11, R0 ;  /* 0x00000000000b7308 */ /* 0x0000a20000002000 */
[----:B------:R-:W-:Y:S05]  /*6200*/  BRA `(.L_x_5566) ;  /* 0x0000000000487947 */ /* 0x000fea0003800000 */
.L_x_5562:
        /* <DEDUP_REMOVED lines=12> */
.L_x_5561:
[----:B------:R-:W-:Y:S01]  /*62d0*/  FADD.FTZ R0, R11, 1 ;  /* 0x3f8000000b007421 */ /* 0x000fe20000010000 */
[----:B0-----:R-:W-:Y:S01]  /*62e0*/  MUFU.SQRT R3, R3 ;  /* 0x0000000300037308 */ /* 0x001fe20000002000 */
[----:B------:R-:W-:Y:S02]  /*62f0*/  HFMA2 R12, -RZ, RZ, 1.875, 0 ;  /* 0x3f800000ff0c7431 */ /* 0x000fe400000001ff */
[----:B------:R-:W-:-:S06]  /*6300*/  FMUL.FTZ R0, R0, 0.5 ;  /* 0x3f00000000007820 */ /* 0x000fcc0000410000 */
[----:B------:R-:W0:Y:S02]  /*6310*/  MUFU.SQRT R0, R0 ;  /* 0x0000000000007308 */ /* 0x000e240000002000 */
[----:B0-----:R-:W-:-:S07]  /*6320*/  FMUL.FTZ R11, R3, R0 ;  /* 0x00000000030b7220 */ /* 0x001fce0000410000 */
.L_x_5566:
[----:B------:R-:W-:Y:S05]  /*6330*/  BSYNC.RECONVERGENT B1 ;  /* 0x0000000000017941 */ /* 0x000fea0003800200 */
.L_x_5560:
[----:B------:R-:W-:Y:S05]  /*6340*/  BRA `(.L_x_5567) ;  /* 0x0000000000087947 */ /* 0x000fea0003800000 */
.L_x_5556:
[----:B------:R-:W-:Y:S01]  /*6350*/  FMUL.FTZ R11, R11, 16777216 ;  /* 0x4b8000000b0b7820 */ /* 0x000fe20000410000 */
[----:B------:R-:W-:-:S07]  /*6360*/  FMUL.FTZ R12, R12, 16777216 ;  /* 0x4b8000000c0c7820 */ /* 0x000fce0000410000 */
.L_x_5567:
[----:B------:R-:W-:Y:S05]  /*6370*/  BSYNC.RELIABLE B0 ;  /* 0x0000000000007941 */ /* 0x000fea0003800100 */
.L_x_5555:
        /* <DEDUP_REMOVED lines=20> */
.L_x_5570:
[----:B------:R-:W-:Y:S05]  /*64c0*/  BSYNC.RECONVERGENT B4 ;  /* 0x0000000000047941 */ /* 0x000fea0003800200 */
.L_x_5569:
        /* <DEDUP_REMOVED lines=29> */
.L_x_5568:
        /* <DEDUP_REMOVED lines=17> */
.L_x_5572:
[----:B------:R-:W-:Y:S05]  /*67b0*/  BSYNC.RECONVERGENT B4 ;  /* 0x0000000000047941 */ /* 0x000fea0003800200 */
.L_x_5571:
        /* <DEDUP_REMOVED lines=28> */
.L_x_5559:
[----:B------:R-:W-:Y:S05]  /*6980*/  BSYNC.RECONVERGENT B3 ;  /* 0x0000000000037941 */ /* 0x000fea0003800200 */
.L_x_5554:
[----:B------:R-:W-:-:S13]  /*6990*/  ISETP.GE.AND P0, PT, R9, RZ, PT ;  /* 0x000000ff0900720c */ /* 0x000fda0003f06270 */
[----:B-1----:R-:W-:Y:S01]  /*69a0*/  @P0 FADD.FTZ R22, -R22, -RZ ;  /* 0x800000ff16160221 */ /* 0x002fe20000010100 */
[----:B------:R-:W-:Y:S06]  /*69b0*/  BRA `(.L_x_5538) ;  /* 0x0000000800f07947 */ /* 0x000fec0003800000 */
.L_x_5542:
[----:B------:R-:W-:Y:S01]  /*69c0*/  FADD.FTZ R10, -R10, 6.1232342629258392722e-17 ;  /* 0x248d31320a0a7421 */ /* 0x000fe20000010100 */
[----:B------:R-:W-:-:S03]  /*69d0*/  FADD.FTZ R22, -R9, -RZ ;  /* 0x800000ff09167221 */ /* 0x000fc60000010100 */
[----:B------:R-:W-:Y:S01]  /*69e0*/  FADD.FTZ R23, R10, 1.5707963705062866211 ;  /* 0x3fc90fdb0a177421 */ /* 0x000fe20000010000 */
[----:B------:R-:W-:Y:S06]  /*69f0*/  BRA `(.L_x_5538) ;  /* 0x0000000800e07947 */ /* 0x000fec0003800000 */
.L_x_5541:
[----:B------:R-:W-:Y:S02]  /*6a00*/  HFMA2 R23, -RZ, RZ, 0, 0 ;  /* 0x00000000ff177431 */ /* 0x000fe400000001ff */
[----:B------:R-:W-:Y:S01]  /*6a10*/  FADD.FTZ R22, -R9, -RZ ;  /* 0x800000ff09167221 */ /* 0x000fe20000010100 */
[----:B------:R-:W-:Y:S06]  /*6a20*/  BRA `(.L_x_5538) ;  /* 0x0000000800d47947 */ /* 0x000fec0003800000 */
.L_x_5540:
        /* <DEDUP_REMOVED lines=26> */
.L_x_5577:
[----:B------:R-:W-:Y:S05]  /*6bd0*/  BSYNC.RECONVERGENT B4 ;  /* 0x0000000000047941 */ /* 0x000fea0003800200 */
.L_x_5576:
        /* <DEDUP_REMOVED lines=29> */
.L_x_5575:
        /* <DEDUP_REMOVED lines=29> */
.L_x_5580:
[----:B------:R-:W-:Y:S05]  /*6f80*/  BSYNC.RECONVERGENT B4 ;  /* 0x0000000000047941 */ /* 0x000fea0003800200 */
.L_x_5579:
        /* <DEDUP_REMOVED lines=29> */
.L_x_5574:
        /* <DEDUP_REMOVED lines=33> */
.L_x_5582:
[----:B------:R-:W-:Y:S05]  /*7370*/  BSYNC.RECONVERGENT B4 ;  /* 0x0000000000047941 */ /* 0x000fea0003800200 */
.L_x_5581:
        /* <DEDUP_REMOVED lines=27> */
.L_x_5578:
[----:B------:R-:W-:Y:S05]  /*7530*/  BSYNC.RECONVERGENT B3 ;  /* 0x0000000000037941 */ /* 0x000fea0003800200 */
.L_x_5573:
[----:B------:R-:W-:Y:S01]  /*7540*/  ISETP.GE.AND P0, PT, R9, RZ, PT ;  /* 0x000000ff0900720c */ /* 0x000fe20003f06270 */
[----:B------:R-:W-:Y:S01]  /*7550*/  FADD.FTZ R22, R22, 0.69314718246459960938 ;  /* 0x3f31721816167421 */ /* 0x000fe20000010000 */
[----:B------:R-:W-:-:S11]  /*7560*/  FADD.FTZ R23, |R3|, -RZ ;  /* 0x800000ff03177221 */ /* 0x000fd60000010200 */
[----:B------:R-:W-:-:S07]  /*7570*/  @P0 FADD.FTZ R22, -R22, -RZ ;  /* 0x800000ff16160221 */ /* 0x000fce0000010100 */
.L_x_5538:
[----:B------:R-:W-:Y:S05]  /*7580*/  BSYNC.RECONVERGENT B2 ;  /* 0x0000000000027941 */ /* 0x000fea0003800200 */
.L_x_5537:
        /* <DEDUP_REMOVED lines=28> */
.L_x_5585:
        /* <DEDUP_REMOVED lines=69> */
.L_x_5594:
[----:B------:R-:W-:-:S04]  /*7ba0*/  FADD.FTZ R4, -R5, R6 ;  /* 0x0000000605047221 */ /* 0x000fc80000010100 */
[----:B------:R-:W-:-:S07]  /*7bb0*/  FMUL.FTZ R4, R4, 0.5 ;  /* 0x3f00000004047820 */ /* 0x000fce0000410000 */
.L_x_5595:
[----:B------:R-:W-:Y:S05]  /*7bc0*/  BSYNC.RECONVERGENT B1 ;  /* 0x0000000000017941 */ /* 0x000fea0003800200 */
.L_x_5593:
        /* <DEDUP_REMOVED lines=11> */
.L_x_5597:
[----:B------:R-:W-:-:S04]  /*7c80*/  FADD.FTZ R17, R7, -R8 ;  /* 0x8000000807117221 */ /* 0x000fc80000010000 */
[----:B------:R-:W-:-:S07]  /*7c90*/  FMUL.FTZ R17, R17, 0.5 ;  /* 0x3f00000011117820 */ /* 0x000fce0000410000 */
.L_x_5598:
[----:B------:R-:W-:Y:S05]  /*7ca0*/  BSYNC.RECONVERGENT B1 ;  /* 0x0000000000017941 */ /* 0x000fea0003800200 */
.L_x_5596:
        /* <DEDUP_REMOVED lines=35> */
.L_x_5592:
        /* <DEDUP_REMOVED lines=35> */
.L_x_5599:
[----:B------:R-:W-:-:S04]  /*8110*/  FADD.FTZ R4, -R12, 1 ;  /* 0x3f8000000c047421 */ /* 0x000fc80000010100 */
[----:B------:R-:W-:-:S06]  /*8120*/  FMUL.FTZ R4, R5, R4 ;  /* 0x0000000405047220 */ /* 0x000fcc0000410000 */
[----:B------:R-:W0:Y:S08]  /*8130*/  MUFU.SQRT R4, R4 ;  /* 0x0000000400047308 */ /* 0x000e300000002000 */
[----:B0-----:R-:W0:Y:S02]  /*8140*/  MUFU.RCP R20, R4 ;  /* 0x0000000400147308 */ /* 0x001e240000001000 */
[----:B0-----:R-:W-:Y:S01]  /*8150*/  FMUL.FTZ R20, |R9|, R20 ;  /* 0x0000001409147220 */ /* 0x001fe20000410200 */
[----:B------:R-:W-:Y:S06]  /*8160*/  BRA `(.L_x_5590) ;  /* 0x0000000000047947 */ /* 0x000fec0003800000 */
.L_x_5591:
[----:B------:R0:W1:Y:S02]  /*8170*/  MUFU.SQRT R20, R3 ;  /* 0x0000000300147308 */ /* 0x0000640000002000 */
.L_x_5590:
[----:B------:R-:W-:Y:S05]  /*8180*/  BSYNC.RECONVERGENT B0 ;  /* 0x0000000000007941 */ /* 0x000fea0003800200 */
.L_x_5589:
        /* <DEDUP_REMOVED lines=40> */
.L_x_5604:
        /* <DEDUP_REMOVED lines=28> */
.L_x_5603:
        /* <DEDUP_REMOVED lines=23> */
.L_x_5610:
[----:B------:R-:W-:-:S04]  /*8740*/  FADD.FTZ R0, -R0, R7 ;  /* 0x0000000700007221 */ /* 0x000fc80000010100 */
[----:B------:R-:W-:-:S07]  /*8750*/  FMUL.FTZ R4, R0, 0.5 ;  /* 0x3f00000000047820 */ /* 0x000fce0000410000 */
.L_x_5611:
[----:B------:R-:W-:Y:S05]  /*8760*/  BSYNC.RECONVERGENT B4 ;  /* 0x0000000000047941 */ /* 0x000fea0003800200 */
.L_x_5609:
[----:B------:R-:W-:Y:S01]  /*8770*/  FADD.FTZ R3, R4, R3 ;  /* 0x0000000304037221 */ /* 0x000fe20000010000 */
[----:B------:R-:W-:-:S04]  /*8780*/  FADD.FTZ R0, R12, R11 ;  /* 0x0000000b0c007221 */ /* 0x000fc80000010000 */
[----:B------:R-:W-:-:S04]  /*8790*/  FMUL.FTZ R0, R3, R0 ;  /* 0x0000000003007220 */ /* 0x000fc80000410000 */
[----:B------:R0:W2:Y:S01]  /*87a0*/  MUFU.SQRT R11, R0 ;  /* 0x00000000000b7308 */ /* 0x0000a20000002000 */
[----:B------:R-:W-:Y:S05]  /*87b0*/  BRA `(.L_x_5612) ;  /* 0x0000000000487947 */ /* 0x000fea0003800000 */
.L_x_5608:
        /* <DEDUP_REMOVED lines=12> */
.L_x_5607:
[----:B------:R-:W-:Y:S01]  /*8880*/  FADD.FTZ R0, R11, 1 ;  /* 0x3f8000000b007421 */ /* 0x000fe20000010000 */
[----:B0-----:R-:W-:Y:S01]  /*8890*/  MUFU.SQRT R3, R3 ;  /* 0x0000000300037308 */ /* 0x001fe20000002000 */
[----:B------:R-:W-:Y:S02]  /*88a0*/  HFMA2 R12, -RZ, RZ, 1.875, 0 ;  /* 0x3f800000ff0c7431 */ /* 0x000fe400000001ff */
[----:B------:R-:W-:-:S06]  /*88b0*/  FMUL.FTZ R0, R0, 0.5 ;  /* 0x3f00000000007820 */ /* 0x000fcc0000410000 */
[----:B------:R-:W0:Y:S02]  /*88c0*/  MUFU.SQRT R0, R0 ;  /* 0x0000000000007308 */ /* 0x000e240000002000 */
[----:B0-----:R-:W-:-:S07]  /*88d0*/  FMUL.FTZ R11, R3, R0 ;  /* 0x00000000030b7220 */ /* 0x001fce0000410000 */
.L_x_5612:
[----:B------:R-:W-:Y:S05]  /*88e0*/  BSYNC.RECONVERGENT B1 ;  /* 0x0000000000017941 */ /* 0x000fea0003800200 */
.L_x_5606:
[----:B------:R-:W-:Y:S05]  /*88f0*/  BRA `(.L_x_5613) ;  /* 0x0000000000087947 */ /* 0x000fea0003800000 */
.L_x_5602:
[----:B------:R-:W-:Y:S01]  /*8900*/  FMUL.FTZ R11, R11, 16777216 ;  /* 0x4b8000000b0b7820 */ /* 0x000fe20000410000 */
[----:B------:R-:W-:-:S07]  /*8910*/  FMUL.FTZ R12, R12, 16777216 ;  /* 0x4b8000000c0c7820 */ /* 0x000fce0000410000 */
.L_x_5613:
[----:B------:R-:W-:Y:S05]  /*8920*/  BSYNC.RELIABLE B0 ;  /* 0x0000000000007941 */ /* 0x000fea0003800100 */
.L_x_5601:
        /* <DEDUP_REMOVED lines=20> */
.L_x_5616:
[----:B------:R-:W-:Y:S05]  /*8a70*/  BSYNC.RECONVERGENT B4 ;  /* 0x0000000000047941 */ /* 0x000fea0003800200 */
.L_x_5615:
        /* <DEDUP_REMOVED lines=29> */
.L_x_5614:
        /* <DEDUP_REMOVED lines=17> */
.L_x_5618:
[----:B------:R-:W-:Y:S05]  /*8d60*/  BSYNC.RECONVERGENT B4 ;  /* 0x0000000000047941 */ /* 0x000fea0003800200 */
.L_x_5617:
        /* <DEDUP_REMOVED lines=28> */
.L_x_5605:
[----:B------:R-:W-:Y:S05]  /*8f30*/  BSYNC.RECONVERGENT B3 ;  /* 0x0000000000037941 */ /* 0x000fea0003800200 */
.L_x_5600:
[----:B------:R-:W-:-:S13]  /*8f40*/  ISETP.GE.AND P0, PT, R9, RZ, PT ;  /* 0x000000ff0900720c */ /* 0x000fda0003f06270 */
[----:B-1----:R-:W-:Y:S01]  /*8f50*/  @P0 FADD.FTZ R20, -R20, -RZ ;  /* 0x800000ff14140221 */ /* 0x002fe20000010100 */
[----:B------:R-:W-:Y:S06]  /*8f60*/  BRA `(.L_x_5584) ;  /* 0x0000000800f07947 */ /* 0x000fec0003800000 */
.L_x_5588:
[----:B------:R-:W-:Y:S01]  /*8f70*/  FADD.FTZ R10, -R10, 6.1232342629258392722e-17 ;  /* 0x248d31320a0a7421 */ /* 0x000fe20000010100 */
[----:B------:R-:W-:-:S03]  /*8f80*/  FADD.FTZ R20, -R9, -RZ ;  /* 0x800000ff09147221 */ /* 0x000fc60000010100 */
[----:B------:R-:W-:Y:S01]  /*8f90*/  FADD.FTZ R21, R10, 1.5707963705062866211 ;  /* 0x3fc90fdb0a157421 */ /* 0x000fe20000010000 */
[----:B------:R-:W-:Y:S06]  /*8fa0*/  BRA `(.L_x_5584) ;  /* 0x0000000800e07947 */ /* 0x000fec0003800000 */
.L_x_5587:
[----:B------:R-:W-:Y:S02]  /*8fb0*/  HFMA2 R21, -RZ, RZ, 0, 0 ;  /* 0x00000000ff157431 */ /* 0x000fe400000001ff */
[----:B------:R-:W-:Y:S01]  /*8fc0*/  FADD.FTZ R20, -R9, -RZ ;  /* 0x800000ff09147221 */ /* 0x000fe20000010100 */
[----:B------:R-:W-:Y:S06]  /*8fd0*/  BRA `(.L_x_5584) ;  /* 0x0000000800d47947 */ /* 0x000fec0003800000 */
.L_x_5586:
        /* <DEDUP_REMOVED lines=26> */
.L_x_5623:
[----:B------:R-:W-:Y:S05]  /*9180*/  BSYNC.RECONVERGENT B4 ;  /* 0x0000000000047941 */ /* 0x000fea0003800200 */
.L_x_5622:
        /* <DEDUP_REMOVED lines=29> */
.L_x_5621:
        /* <DEDUP_REMOVED lines=29> */
.L_x_5626:
[----:B------:R-:W-:Y:S05]  /*9530*/  BSYNC.RECONVERGENT B4 ;  /* 0x0000000000047941 */ /* 0x000fea0003800200 */
.L_x_5625:
        /* <DEDUP_REMOVED lines=29> */
.L_x_5620:
        /* <DEDUP_REMOVED lines=33> */
.L_x_5628:
[----:B------:R-:W-:Y:S05]  /*9920*/  BSYNC.RECONVERGENT B4 ;  /* 0x0000000000047941 */ /* 0x000fea0003800200 */
.L_x_5627:
        /* <DEDUP_REMOVED lines=27> */
.L_x_5624:
[----:B------:R-:W-:Y:S05]  /*9ae0*/  BSYNC.RECONVERGENT B3 ;  /* 0x0000000000037941 */ /* 0x000fea0003800200 */
.L_x_5619:
[----:B------:R-:W-:Y:S01]  /*9af0*/  ISETP.GE.AND P0, PT, R9, RZ, PT ;  /* 0x000000ff0900720c */ /* 0x000fe20003f06270 */
[----:B------:R-:W-:Y:S01]  /*9b00*/  FADD.FTZ R20, R20, 0.69314718246459960938 ;  /* 0x3f31721814147421 */ /* 0x000fe20000010000 */
[----:B------:R-:W-:-:S11]  /*9b10*/  FADD.FTZ R21, |R3|, -RZ ;  /* 0x800000ff03157221 */ /* 0x000fd60000010200 */
[----:B------:R-:W-:-:S07]  /*9b20*/  @P0 FADD.FTZ R20, -R20, -RZ ;  /* 0x800000ff14140221 */ /* 0x000fce0000010100 */
.L_x_5584:
[----:B------:R-:W-:Y:S05]  /*9b30*/  BSYNC.RECONVERGENT B2 ;  /* 0x0000000000027941 */ /* 0x000fea0003800200 */
.L_x_5583:
        /* <DEDUP_REMOVED lines=28> */
.L_x_5631:
        /* <DEDUP_REMOVED lines=69> */
.L_x_5640:
[----:B------:R-:W-:-:S04]  /*a150*/  FADD.FTZ R4, -R5, R6 ;  /* 0x0000000605047221 */ /* 0x000fc80000010100 */
[----:B------:R-:W-:-:S07]  /*a160*/  FMUL.FTZ R4, R4, 0.5 ;  /* 0x3f00000004047820 */ /* 0x000fce0000410000 */
.L_x_5641:
[----:B------:R-:W-:Y:S05]  /*a170*/  BSYNC.RECONVERGENT B1 ;  /* 0x0000000000017941 */ /* 0x000fea0003800200 */
.L_x_5639:
        /* <DEDUP_REMOVED lines=11> */
.L_x_5643:
[----:B------:R-:W-:-:S04]  /*a230*/  FADD.FTZ R15, R7, -R8 ;  /* 0x80000008070f7221 */ /* 0x000fc80000010000 */
[----:B------:R-:W-:-:S07]  /*a240*/  FMUL.FTZ R15, R15, 0.5 ;  /* 0x3f0000000f0f7820 */ /* 0x000fce0000410000 */
.L_x_5644:
[----:B------:R-:W-:Y:S05]  /*a250*/  BSYNC.RECONVERGENT B1 ;  /* 0x0000000000017941 */ /* 0x000fea0003800200 */
.L_x_5642:
        /* <DEDUP_REMOVED lines=35> */
.L_x_5638:
        /* <DEDUP_REMOVED lines=35> */
.L_x_5645:
[----:B------:R-:W-:-:S04]  /*a6c0*/  FADD.FTZ R4, -R12, 1 ;  /* 0x3f8000000c047421 */ /* 0x000fc80000010100 */
[----:B------:R-:W-:-:S06]  /*a6d0*/  FMUL.FTZ R4, R5, R4 ;  /* 0x0000000405047220 */ /* 0x000fcc0000410000 */
[----:B------:R-:W0:Y:S08]  /*a6e0*/  MUFU.SQRT R4, R4 ;  /* 0x0000000400047308 */ /* 0x000e300000002000 */
[----:B0-----:R-:W0:Y:S02]  /*a6f0*/  MUFU.RCP R18, R4 ;  /* 0x0000000400127308 */ /* 0x001e240000001000 */
[----:B0-----:R-:W-:Y:S01]  /*a700*/  FMUL.FTZ R18, |R9|, R18 ;  /* 0x0000001209127220 */ /* 0x001fe20000410200 */
[----:B------:R-:W-:Y:S06]  /*a710*/  BRA `(.L_x_5636) ;  /* 0x0000000000047947 */ /* 0x000fec0003800000 */
.L_x_5637:
[----:B------:R0:W1:Y:S02]  /*a720*/  MUFU.SQRT R18, R3 ;  /* 0x0000000300127308 */ /* 0x0000640000002000 */
.L_x_5636:
[----:B------:R-:W-:Y:S05]  /*a730*/  BSYNC.RECONVERGENT B0 ;  /* 0x0000000000007941 */ /* 0x000fea0003800200 */
.L_x_5635:
        /* <DEDUP_REMOVED lines=40> */
.L_x_5650:
        /* <DEDUP_REMOVED lines=28> */
.L_x_5649:
        /* <DEDUP_REMOVED lines=23> */
.L_x_5656:
[----:B------:R-:W-:-:S04]  /*acf0*/  FADD.FTZ R0, -R0, R7 ;  /* 0x0000000700007221 */ /* 0x000fc80000010100 */
[----:B------:R-:W-:-:S07]  /*ad00*/  FMUL.FTZ R4, R0, 0.5 ;  /* 0x3f00000000047820 */ /* 0x000fce0000410000 */
.L_x_5657:
[----:B------:R-:W-:Y:S05]  /*ad10*/  BSYNC.RECONVERGENT B4 ;  /* 0x0000000000047941 */ /* 0x000fea0003800200 */
.L_x_5655:
[----:B------:R-:W-:Y:S01]  /*ad20*/  FADD.FTZ R3, R4, R3 ;  /* 0x0000000304037221 */ /* 0x000fe20000010000 */
[----:B------:R-:W-:-:S04]  /*ad30*/  FADD.FTZ R0, R12, R11 ;  /* 0x0000000b0c007221 */ /* 0x000fc80000010000 */
[----:B------:R-:W-:-:S04]  /*ad40*/  FMUL.FTZ R0, R3, R0 ;  /* 0x0000000003007220 */ /* 0x000fc80000410000 */
[----:B------:R0:W2:Y:S01]  /*ad50*/  MUFU.SQRT R11, R0 ;  /* 0x00000000000b7308 */ /* 0x0000a20000002000 */
[----:B------:R-:W-:Y:S05]  /*ad60*/  BRA `(.L_x_5658) ;  /* 0x0000000000487947 */ /* 0x000fea0003800000 */
.L_x_5654:
        /* <DEDUP_REMOVED lines=12> */
.L_x_5653:
[----:B------:R-:W-:Y:S01]  /*ae30*/  FADD.FTZ R0, R11, 1 ;  /* 0x3f8000000b007421 */ /* 0x000fe20000010000 */
[----:B0-----:R-:W-:Y:S01]  /*ae40*/  MUFU.SQRT R3, R3 ;  /* 0x0000000300037308 */ /* 0x001fe20000002000 */
[----:B------:R-:W-:Y:S02]  /*ae50*/  HFMA2 R12, -RZ, RZ, 1.875, 0 ;  /* 0x3f800000ff0c7431 */ /* 0x000fe400000001ff */
[----:B------:R-:W-:-:S06]  /*ae60*/  FMUL.FTZ R0, R0, 0.5 ;  /* 0x3f00000000007820 */ /* 0x000fcc0000410000 */
[----:B------:R-:W0:Y:S02]  /*ae70*/  MUFU.SQRT R0, R0 ;  /* 0x0000000000007308 */ /* 0x000e240000002000 */
[----:B0-----:R-:W-:-:S07]  /*ae80*/  FMUL.FTZ R11, R3, R0 ;  /* 0x00000000030b7220 */ /* 0x001fce0000410000 */
.L_x_5658:
[----:B------:R-:W-:Y:S05]  /*ae90*/  BSYNC.RECONVERGENT B1 ;  /* 0x0000000000017941 */ /* 0x000fea0003800200 */
.L_x_5652:
[----:B------:R-:W-:Y:S05]  /*aea0*/  BRA `(.L_x_5659) ;  /* 0x0000000000087947 */ /* 0x000fea0003800000 */
.L_x_5648:
[----:B------:R-:W-:Y:S01]  /*aeb0*/  FMUL.FTZ R11, R11, 16777216 ;  /* 0x4b8000000b0b7820 */ /* 0x000fe20000410000 */
[----:B------:R-:W-:-:S07]  /*aec0*/  FMUL.FTZ R12, R12, 16777216 ;  /* 0x4b8000000c0c7820 */ /* 0x000fce0000410000 */
.L_x_5659:
[----:B------:R-:W-:Y:S05]  /*aed0*/  BSYNC.RELIABLE B0 ;  /* 0x0000000000007941 */ /* 0x000fea0003800100 */
.L_x_5647:
        /* <DEDUP_REMOVED lines=20> */
.L_x_5662:
[----:B------:R-:W-:Y:S05]  /*b020*/  BSYNC.RECONVERGENT B4 ;  /* 0x0000000000047941 */ /* 0x000fea0003800200 */
.L_x_5661:
        /* <DEDUP_REMOVED lines=29> */
.L_x_5660:
        /* <DEDUP_REMOVED lines=17> */
.L_x_5664:
[----:B------:R-:W-:Y:S05]  /*b310*/  BSYNC.RECONVERGENT B4 ;  /* 0x0000000000047941 */ /* 0x000fea0003800200 */
.L_x_5663:
        /* <DEDUP_REMOVED lines=28> */
.L_x_5651:
[----:B------:R-:W-:Y:S05]  /*b4e0*/  BSYNC.RECONVERGENT B3 ;  /* 0x0000000000037941 */ /* 0x000fea0003800200 */
.L_x_5646:
[----:B------:R-:W-:-:S13]  /*b4f0*/  ISETP.GE.AND P0, PT, R9, RZ, PT ;  /* 0x000000ff0900720c */ /* 0x000fda0003f06270 */
[----:B-1----:R-:W-:Y:S01]  /*b500*/  @P0 FADD.FTZ R18, -R18, -RZ ;  /* 0x800000ff12120221 */ /* 0x002fe20000010100 */
[----:B------:R-:W-:Y:S06]  /*b510*/  BRA `(.L_x_5630) ;  /* 0x0000000800f07947 */ /* 0x000fec0003800000 */
.L_x_5634:
[----:B------:R-:W-:Y:S01]  /*b520*/  FADD.FTZ R10, -R10, 6.1232342629258392722e-17 ;  /* 0x248d31320a0a7421 */ /* 0x000fe20000010100 */
[----:B------:R-:W-:-:S03]  /*b530*/  FADD.FTZ R18, -R9, -RZ ;  /* 0x800000ff09127221 */ /* 0x000fc60000010100 */
[----:B------:R-:W-:Y:S01]  /*b540*/  FADD.FTZ R19, R10, 1.5707963705062866211 ;  /* 0x3fc90fdb0a137421 */ /* 0x000fe20000010000 */
[----:B------:R-:W-:Y:S06]  /*b550*/  BRA `(.L_x_5630) ;  /* 0x0000000800e07947 */ /* 0x000fec0003800000 */
.L_x_5633:
[----:B------:R-:W-:Y:S02]  /*b560*/  HFMA2 R19, -RZ, RZ, 0, 0 ;  /* 0x00000000ff137431 */ /* 0x000fe400000001ff */
[----:B------:R-:W-:Y:S01]  /*b570*/  FADD.FTZ R18, -R9, -RZ ;  /* 0x800000ff09127221 */ /* 0x000fe20000010100 */
[----:B------:R-:W-:Y:S06]  /*b580*/  BRA `(.L_x_5630) ;  /* 0x0000000800d47947 */ /* 0x000fec0003800000 */
.L_x_5632:
        /* <DEDUP_REMOVED lines=26> */
.L_x_5669:
[----:B------:R-:W-:Y:S05]  /*b730*/  BSYNC.RECONVERGENT B4 ;  /* 0x0000000000047941 */ /* 0x000fea0003800200 */
.L_x_5668:
        /* <DEDUP_REMOVED lines=29> */
.L_x_5667:
        /* <DEDUP_REMOVED lines=29> */
.L_x_5672:
[----:B------:R-:W-:Y:S05]  /*bae0*/  BSYNC.RECONVERGENT B4 ;  /* 0x0000000000047941 */ /* 0x000fea0003800200 */
.L_x_5671:
        /* <DEDUP_REMOVED lines=29> */
.L_x_5666:
        /* <DEDUP_REMOVED lines=33> */
.L_x_5674:
[----:B------:R-:W-:Y:S05]  /*bed0*/  BSYNC.RECONVERGENT B4 ;  /* 0x0000000000047941 */ /* 0x000fea0003800200 */
.L_x_5673:
        /* <DEDUP_REMOVED lines=27> */
.L_x_5670:
[----:B------:R-:W-:Y:S05]  /*c090*/  BSYNC.RECONVERGENT B3 ;  /* 0x0000000000037941 */ /* 0x000fea0003800200 */
.L_x_5665:
[----:B------:R-:W-:Y:S01]  /*c0a0*/  ISETP.GE.AND P0, PT, R9, RZ, PT ;  /* 0x000000ff0900720c */ /* 0x000fe20003f06270 */
[----:B------:R-:W-:Y:S01]  /*c0b0*/  FADD.FTZ R18, R18, 0.69314718246459960938 ;  /* 0x3f31721812127421 */ /* 0x000fe20000010000 */
[----:B------:R-:W-:-:S11]  /*c0c0*/  FADD.FTZ R19, |R3|, -RZ ;  /* 0x800000ff03137221 */ /* 0x000fd60000010200 */
[----:B------:R-:W-:-:S07]  /*c0d0*/  @P0 FADD.FTZ R18, -R18, -RZ ;  /* 0x800000ff12120221 */ /* 0x000fce0000010100 */
.L_x_5630:
[----:B------:R-:W-:Y:S05]  /*c0e0*/  BSYNC.RECONVERGENT B2 ;  /* 0x0000000000027941 */ /* 0x000fea0003800200 */
.L_x_5629:
        /* <DEDUP_REMOVED lines=28> */
.L_x_5677:
        /* <DEDUP_REMOVED lines=69> */
.L_x_5686:
[----:B------:R-:W-:-:S04]  /*c700*/  FADD.FTZ R4, -R5, R6 ;  /* 0x0000000605047221 */ /* 0x000fc80000010100 */
[----:B------:R-:W-:-:S07]  /*c710*/  FMUL.FTZ R4, R4, 0.5 ;  /* 0x3f00000004047820 */ /* 0x000fce0000410000 */
.L_x_5687:
[----:B------:R-:W-:Y:S05]  /*c720*/  BSYNC.RECONVERGENT B1 ;  /* 0x0000000000017941 */ /* 0x000fea0003800200 */
.L_x_5685:
        /* <DEDUP_REMOVED lines=11> */
.L_x_5689:
[----:B------:R-:W-:-:S04]  /*c7e0*/  FADD.FTZ R15, R7, -R8 ;  /* 0x80000008070f7221 */ /* 0x000fc80000010000 */
[----:B------:R-:W-:-:S07]  /*c7f0*/  FMUL.FTZ R15, R15, 0.5 ;  /* 0x3f0000000f0f7820 */ /* 0x000fce0000410000 */
.L_x_5690:
[----:B------:R-:W-:Y:S05]  /*c800*/  BSYNC.RECONVERGENT B1 ;  /* 0x0000000000017941 */ /* 0x000fea0003800200 */
.L_x_5688:
        /* <DEDUP_REMOVED lines=35> */
.L_x_5684:
        /* <DEDUP_REMOVED lines=35> */
.L_x_5691:
[----:B------:R-:W-:-:S04]  /*cc70*/  FADD.FTZ R4, -R12, 1 ;  /* 0x3f8000000c047421 */ /* 0x000fc80000010100 */
[----:B------:R-:W-:-:S06]  /*cc80*/  FMUL.FTZ R4, R5, R4 ;  /* 0x0000000405047220 */ /* 0x000fcc0000410000 */
[----:B------:R-:W0:Y:S08]  /*cc90*/  MUFU.SQRT R4, R4 ;  /* 0x0000000400047308 */ /* 0x000e300000002000 */
[----:B0-----:R-:W0:Y:S02]  /*cca0*/  MUFU.RCP R14, R4 ;  /* 0x00000004000e7308 */ /* 0x001e240000001000 */
[----:B0-----:R-:W-:Y:S01]  /*ccb0*/  FMUL.FTZ R14, |R9|, R14 ;  /* 0x0000000e090e7220 */ /* 0x001fe20000410200 */
[----:B------:R-:W-:Y:S06]  /*ccc0*/  BRA `(.L_x_5682) ;  /* 0x0000000000047947 */ /* 0x000fec0003800000 */
.L_x_5683:
[----:B------:R0:W1:Y:S02]  /*ccd0*/  MUFU.SQRT R14, R3 ;  /* 0x00000003000e7308 */ /* 0x0000640000002000 */
.L_x_5682:
[----:B------:R-:W-:Y:S05]  /*cce0*/  BSYNC.RECONVERGENT B0 ;  /* 0x0000000000007941 */ /* 0x000fea0003800200 */
.L_x_5681:
        /* <DEDUP_REMOVED lines=40> */
.L_x_5696:
        /* <DEDUP_REMOVED lines=28> */
.L_x_5695:
        /* <DEDUP_REMOVED lines=23> */
.L_x_5702:
[----:B------:R-:W-:-:S04]  /*d2a0*/  FADD.FTZ R0, -R0, R7 ;  /* 0x0000000700007221 */ /* 0x000fc80000010100 */
[----:B------:R-:W-:-:S07]  /*d2b0*/  FMUL.FTZ R4, R0, 0.5 ;  /* 0x3f00000000047820 */ /* 0x000fce0000410000 */
.L_x_5703:
[----:B------:R-:W-:Y:S05]  /*d2c0*/  BSYNC.RECONVERGENT B4 ;  /* 0x0000000000047941 */ /* 0x000fea0003800200 */
.L_x_5701:
[----:B------:R-:W-:Y:S01]  /*d2d0*/  FADD.FTZ R3, R4, R3 ;  /* 0x0000000304037221 */ /* 0x000fe20000010000 */
[----:B------:R-:W-:-:S04]  /*d2e0*/  FADD.FTZ R0, R12, R11 ;  /* 0x0000000b0c007221 */ /* 0x000fc80000010000 */
[----:B------:R-:W-:-:S04]  /*d2f0*/  FMUL.FTZ R0, R3, R0 ;  /* 0x0000000003007220 */ /* 0x000fc80000410000 */
[----:B------:R0:W2:Y:S01]  /*d300*/  MUFU.SQRT R11, R0 ;  /* 0x00000000000b7308 */ /* 0x0000a20000002000 */
[----:B------:R-:W-:Y:S05]  /*d310*/  BRA `(.L_x_5704) ;  /* 0x0000000000487947 */ /* 0x000fea0003800000 */
.L_x_5700:
        /* <DEDUP_REMOVED lines=12> */
.L_x_5699:
[----:B------:R-:W-:Y:S01]  /*d3e0*/  FADD.FTZ R0, R11, 1 ;  /* 0x3f8000000b007421 */ /* 0x000fe20000010000 */
[----:B0-----:R-:W-:Y:S01]  /*d3f0*/  MUFU.SQRT R3, R3 ;  /* 0x0000000300037308 */ /* 0x001fe20000002000 */
[----:B------:R-:W-:Y:S02]  /*d400*/  HFMA2 R12, -RZ, RZ, 1.875, 0 ;  /* 0x3f800000ff0c7431 */ /* 0x000fe400000001ff */
[----:B------:R-:W-:-:S06]  /*d410*/  FMUL.FTZ R0, R0, 0.5 ;  /* 0x3f00000000007820 */ /* 0x000fcc0000410000 */
[----:B------:R-:W0:Y:S02]  /*d420*/  MUFU.SQRT R0, R0 ;  /* 0x0000000000007308 */ /* 0x000e240000002000 */
[----:B0-----:R-:W-:-:S07]  /*d430*/  FMUL.FTZ R11, R3, R0 ;  /* 0x00000000030b7220 */ /* 0x001fce0000410000 */
.L_x_5704:
[----:B------:R-:W-:Y:S05]  /*d440*/  BSYNC.RECONVERGENT B1 ;  /* 0x0000000000017941 */ /* 0x000fea0003800200 */
.L_x_5698:
[----:B------:R-:W-:Y:S05]  /*d450*/  BRA `(.L_x_5705) ;  /* 0x0000000000087947 */ /* 0x000fea0003800000 */
.L_x_5694:
[----:B------:R-:W-:Y:S01]  /*d460*/  FMUL.FTZ R11, R11, 16777216 ;  /* 0x4b8000000b0b7820 */ /* 0x000fe20000410000 */
[----:B------:R-:W-:-:S07]  /*d470*/  FMUL.FTZ R12, R12, 16777216 ;  /* 0x4b8000000c0c7820 */ /* 0x000fce0000410000 */
.L_x_5705:
[----:B------:R-:W-:Y:S05]  /*d480*/  BSYNC.RELIABLE B0 ;  /* 0x0000000000007941 */ /* 0x000fea0003800100 */
.L_x_5693:
        /* <DEDUP_REMOVED lines=20> */
.L_x_5708:
[----:B------:R-:W-:Y:S05]  /*d5d0*/  BSYNC.RECONVERGENT B4 ;  /* 0x0000000000047941 */ /* 0x000fea0003800200 */
.L_x_5707:
        /* <DEDUP_REMOVED lines=29> */
.L_x_5706:
        /* <DEDUP_REMOVED lines=17> */
.L_x_5710:
[----:B------:R-:W-:Y:S05]  /*d8c0*/  BSYNC.RECONVERGENT B4 ;  /* 0x0000000000047941 */ /* 0x000fea0003800200 */
.L_x_5709:
        /* <DEDUP_REMOVED lines=28> */
.L_x_5697:
[----:B------:R-:W-:Y:S05]  /*da90*/  BSYNC.RECONVERGENT B3 ;  /* 0x0000000000037941 */ /* 0x000fea0003800200 */
.L_x_5692:
[----:B------:R-:W-:-:S13]  /*daa0*/  ISETP.GE.AND P0, PT, R9, RZ, PT ;  /* 0x000000ff0900720c */ /* 0x000fda0003f06270 */
[----:B-1----:R-:W-:Y:S01]  /*dab0*/  @P0 FADD.FTZ R14, -R14, -RZ ;  /* 0x800000ff0e0e0221 */ /* 0x002fe20000010100 */
[----:B------:R-:W-:Y:S06]  /*dac0*/  BRA `(.L_x_5676) ;  /* 0x0000000800f07947 */ /* 0x000fec0003800000 */
.L_x_5680:
[----:B------:R-:W-:Y:S01]  /*dad0*/  FADD.FTZ R10, -R10, 6.1232342629258392722e-17 ;  /* 0x248d31320a0a7421 */ /* 0x000fe20000010100 */
[----:B------:R-:W-:-:S03]  /*dae0*/  FADD.FTZ R14, -R9, -RZ ;  /* 0x800000ff090e7221 */ /* 0x000fc60000010100 */
[----:B------:R-:W-:Y:S01]  /*daf0*/  FADD.FTZ R15, R10, 1.5707963705062866211 ;  /* 0x3fc90fdb0a0f7421 */ /* 0x000fe20000010000 */
[----:B------:R-:W-:Y:S06]  /*db00*/  BRA `(.L_x_5676) ;  /* 0x0000000800e07947 */ /* 0x000fec0003800000 */
.L_x_5679:
[----:B------:R-:W-:Y:S02]  /*db10*/  HFMA2 R15, -RZ, RZ, 0, 0 ;  /* 0x00000000ff0f7431 */ /* 0x000fe400000001ff */
[----:B------:R-:W-:Y:S01]  /*db20*/  FADD.FTZ R14, -R9, -RZ ;  /* 0x800000ff090e7221 */ /* 0x000fe20000010100 */
[----:B------:R-:W-:Y:S06]  /*db30*/  BRA `(.L_x_5676) ;  /* 0x0000000800d47947 */ /* 0x000fec0003800000 */
.L_x_5678:
        /* <DEDUP_REMOVED lines=26> */
.L_x_5715:
[----:B------:R-:W-:Y:S05]  /*dce0*/  BSYNC.RECONVERGENT B4 ;  /* 0x0000000000047941 */ /* 0x000fea0003800200 */
.L_x_5714:
        /* <DEDUP_REMOVED lines=29> */
.L_x_5713:
        /* <DEDUP_REMOVED lines=29> */
.L_x_5718:
[----:B------:R-:W-:Y:S05]  /*e090*/  BSYNC.RECONVERGENT B4 ;  /* 0x0000000000047941 */ /* 0x000fea0003800200 */
.L_x_5717:
        /* <DEDUP_REMOVED lines=29> */
.L_x_5712:
        /* <DEDUP_REMOVED lines=33> */
.L_x_5720:
[----:B------:R-:W-:Y:S05]  /*e480*/  BSYNC.RECONVERGENT B4 ;  /* 0x0000000000047941 */ /* 0x000fea0003800200 */
.L_x_5719:
        /* <DEDUP_REMOVED lines=27> */
.L_x_5716:
[----:B------:R-:W-:Y:S05]  /*e640*/  BSYNC.RECONVERGENT B3 ;  /* 0x0000000000037941 */ /* 0x000fea0003800200 */
.L_x_5711:
[----:B------:R-:W-:Y:S01]  /*e650*/  ISETP.GE.AND P0, PT, R9, RZ, PT ;  /* 0x000000ff0900720c */ /* 0x000fe20003f06270 */
[----:B------:R-:W-:Y:S01]  /*e660*/  FADD.FTZ R14, R14, 0.69314718246459960938 ;  /* 0x3f3172180e0e7421 */ /* 0x000fe20000010000 */
[----:B------:R-:W-:-:S11]  /*e670*/  FADD.FTZ R15, |R3|, -RZ ;  /* 0x800000ff030f7221 */ /* 0x000fd60000010200 */
[----:B------:R-:W-:-:S07]  /*e680*/  @P0 FADD.FTZ R14, -R14, -RZ ;  /* 0x800000ff0e0e0221 */ /* 0x000fce0000010100 */
.L_x_5676:
[----:B------:R-:W-:Y:S05]  /*e690*/  BSYNC.RECONVERGENT B2 ;  /* 0x0000000000027941 */ /* 0x000fea0003800200 */
.L_x_5675:
        /* <DEDUP_REMOVED lines=28> */
.L_x_5723:
        /* <DEDUP_REMOVED lines=69> */
.L_x_5732:
[----:B------:R-:W-:-:S04]  /*ecb0*/  FADD.FTZ R4, -R5, R6 ;  /* 0x0000000605047221 */ /* 0x000fc80000010100 */
[----:B------:R-:W-:-:S07]  /*ecc0*/  FMUL.FTZ R4, R4, 0.5 ;  /* 0x3f00000004047820 */ /* 0x000fce0000410000 */
.L_x_5733:
[----:B------:R-:W-:Y:S05]  /*ecd0*/  BSYNC.RECONVERGENT B1 ;  /* 0x0000000000017941 */ /* 0x000fea0003800200 */
.L_x_5731:
        /* <DEDUP_REMOVED lines=11> */
.L_x_5735:
[----:B------:R-:W-:-:S04]  /*ed90*/  FADD.FTZ R13, R7, -R8 ;  /* 0x80000008070d7221 */ /* 0x000fc80000010000 */
[----:B------:R-:W-:-:S07]  /*eda0*/  FMUL.FTZ R13, R13, 0.5 ;  /* 0x3f0000000d0d7820 */ /* 0x000fce0000410000 */
.L_x_5736:
[----:B------:R-:W-:Y:S05]  /*edb0*/  BSYNC.RECONVERGENT B1 ;  /* 0x0000000000017941 */ /* 0x000fea0003800200 */
.L_x_5734:
        /* <DEDUP_REMOVED lines=35> */
.L_x_5730:
        /* <DEDUP_REMOVED lines=35> */
.L_x_5737:
[----:B------:R-:W-:-:S04]  /*f220*/  FADD.FTZ R4, -R32, 1 ;  /* 0x3f80000020047421 */ /* 0x000fc80000010100 */
[----:B------:R-:W-:-:S06]  /*f230*/  FMUL.FTZ R4, R5, R4 ;  /* 0x0000000405047220 */ /* 0x000fcc0000410000 */
[----:B------:R-:W0:Y:S08]  /*f240*/  MUFU.SQRT R4, R4 ;  /* 0x0000000400047308 */ /* 0x000e300000002000 */
[----:B0-----:R-:W0:Y:S02]  /*f250*/  MUFU.RCP R12, R4 ;  /* 0x00000004000c7308 */ /* 0x001e240000001000 */
[----:B0-----:R-:W-:Y:S01]  /*f260*/  FMUL.FTZ R12, |R9|, R12 ;  /* 0x0000000c090c7220 */ /* 0x001fe20000410200 */
[----:B------:R-:W-:Y:S06]  /*f270*/  BRA `(.L_x_5728) ;  /* 0x0000000000047947 */ /* 0x000fec0003800000 */
.L_x_5729:
[----:B------:R0:W1:Y:S02]  /*f280*/  MUFU.SQRT R12, R3 ;  /* 0x00000003000c7308 */ /* 0x0000640000002000 */
.L_x_5728:
[----:B------:R-:W-:Y:S05]  /*f290*/  BSYNC.RECONVERGENT B0 ;  /* 0x0000000000007941 */ /* 0x000fea0003800200 */
.L_x_5727:
        /* <DEDUP_REMOVED lines=40> */
.L_x_5742:
        /* <DEDUP_REMOVED lines=28> */
.L_x_5741:
        /* <DEDUP_REMOVED lines=23> */
.L_x_5748:
[----:B------:R-:W-:-:S04]  /*f850*/  FADD.FTZ R0, -R0, R7 ;  /* 0x0000000700007221 */ /* 0x000fc80000010100 */
[----:B------:R-:W-:-:S07]  /*f860*/  FMUL.FTZ R4, R0, 0.5 ;  /* 0x3f00000000047820 */ /* 0x000fce0000410000 */
.L_x_5749:
[----:B------:R-:W-:Y:S05]  /*f870*/  BSYNC.RECONVERGENT B4 ;  /* 0x0000000000047941 */ /* 0x000fea0003800200 */
.L_x_5747:
[----:B------:R-:W-:Y:S01]  /*f880*/  FADD.FTZ R3, R4, R3 ;  /* 0x0000000304037221 */ /* 0x000fe20000010000 */
[----:B------:R-:W-:-:S04]  /*f890*/  FADD.FTZ R0, R32, R11 ;  /* 0x0000000b20007221 */ /* 0x000fc80000010000 */
[----:B------:R-:W-:-:S04]  /*f8a0*/  FMUL.FTZ R0, R3, R0 ;  /* 0x0000000003007220 */ /* 0x000fc80000410000 */
[----:B------:R0:W2:Y:S01]  /*f8b0*/  MUFU.SQRT R11, R0 ;  /* 0x00000000000b7308 */ /* 0x0000a20000002000 */
[----:B------:R-:W-:Y:S05]  /*f8c0*/  BRA `(.L_x_5750) ;  /* 0x0000000000487947 */ /* 0x000fea0003800000 */
.L_x_5746:
        /* <DEDUP_REMOVED lines=12> */
.L_x_5745:
[----:B------:R-:W-:Y:S01]  /*f990*/  FADD.FTZ R0, R11, 1 ;  /* 0x3f8000000b007421 */ /* 0x000fe20000010000 */
[----:B0-----:R-:W-:Y:S01]  /*f9a0*/  MUFU.SQRT R3, R3 ;  /* 0x0000000300037308 */ /* 0x001fe20000002000 */
[----:B------:R-:W-:Y:S02]  /*f9b0*/  HFMA2 R32, -RZ, RZ, 1.875, 0 ;  /* 0x3f800000ff207431 */ /* 0x000fe400000001ff */
[----:B------:R-:W-:-:S06]  /*f9c0*/  FMUL.FTZ R0, R0, 0.5 ;  /* 0x3f00000000007820 */ /* 0x000fcc0000410000 */
[----:B------:R-:W0:Y:S02]  /*f9d0*/  MUFU.SQRT R0, R0 ;  /* 0x0000000000007308 */ /* 0x000e240000002000 */
[----:B0-----:R-:W-:-:S07]  /*f9e0*/  FMUL.FTZ R11, R3, R0 ;  /* 0x00000000030b7220 */ /* 0x001fce0000410000 */
.L_x_5750:
[----:B------:R-:W-:Y:S05]  /*f9f0*/  BSYNC.RECONVERGENT B1 ;  /* 0x0000000000017941 */ /* 0x000fea0003800200 */
.L_x_5744:
[----:B------:R-:W-:Y:S05]  /*fa00*/  BRA `(.L_x_5751) ;  /* 0x0000000000087947 */ /* 0x000fea0003800000 */
.L_x_5740:
[----:B------:R-:W-:Y:S01]  /*fa10*/  FMUL.FTZ R11, R11, 16777216 ;  /* 0x4b8000000b0b7820 */ /* 0x000fe20000410000 */
[----:B------:R-:W-:-:S07]  /*fa20*/  FMUL.FTZ R32, R32, 16777216 ;  /* 0x4b80000020207820 */ /* 0x000fce0000410000 */
.L_x_5751:
[----:B------:R-:W-:Y:S05]  /*fa30*/  BSYNC.RELIABLE B0 ;  /* 0x0000000000007941 */ /* 0x000fea0003800100 */
.L_x_5739:
        /* <DEDUP_REMOVED lines=20> */
.L_x_5754:
[----:B------:R-:W-:Y:S05]  /*fb80*/  BSYNC.RECONVERGENT B4 ;  /* 0x0000000000047941 */ /* 0x000fea0003800200 */
.L_x_5753:
        /* <DEDUP_REMOVED lines=29> */
.L_x_5752:
        /* <DEDUP_REMOVED lines=17> */
.L_x_5756:
[----:B------:R-:W-:Y:S05]  /*fe70*/  BSYNC.RECONVERGENT B4 ;  /* 0x0000000000047941 */ /* 0x000fea0003800200 */
.L_x_5755:
        /* <DEDUP_REMOVED lines=28> */
.L_x_5743:
[----:B------:R-:W-:Y:S05]  /*10040*/  BSYNC.RECONVERGENT B3 ;  /* 0x0000000000037941 */ /* 0x000fea0003800200 */
.L_x_5738:
[----:B------:R-:W-:-:S13]  /*10050*/  ISETP.GE.AND P0, PT, R9, RZ, PT ;  /* 0x000000ff0900720c */ /* 0x000fda0003f06270 */
[----:B-1----:R-:W-:Y:S01]  /*10060*/  @P0 FADD.FTZ R12, -R12, -RZ ;  /* 0x800000ff0c0c0221 */ /* 0x002fe20000010100 */
[----:B------:R-:W-:Y:S06]  /*10070*/  BRA `(.L_x_5722) ;  /* 0x0000000800f07947 */ /* 0x000fec0003800000 */
.L_x_5726:
[----:B------:R-:W-:Y:S01]  /*10080*/  FADD.FTZ R10, -R10, 6.1232342629258392722e-17 ;  /* 0x248d31320a0a7421 */ /* 0x000fe20000010100 */
[----:B------:R-:W-:-:S03]  /*10090*/  FADD.FTZ R12, -R9, -RZ ;  /* 0x800000ff090c7221 */ /* 0x000fc60000010100 */
[----:B------:R-:W-:Y:S01]  /*100a0*/  FADD.FTZ R13, R10, 1.5707963705062866211 ;  /* 0x3fc90fdb0a0d7421 */ /* 0x000fe20000010000 */
[----:B------:R-:W-:Y:S06]  /*100b0*/  BRA `(.L_x_5722) ;  /* 0x0000000800e07947 */ /* 0x000fec0003800000 */
.L_x_5725:
[----:B------:R-:W-:Y:S02]  /*100c0*/  HFMA2 R13, -RZ, RZ, 0, 0 ;  /* 0x00000000ff0d7431 */ /* 0x000fe400000001ff */
[----:B------:R-:W-:Y:S01]  /*100d0*/  FADD.FTZ R12, -R9, -RZ ;  /* 0x800000ff090c7221 */ /* 0x000fe20000010100 */
[----:B------:R-:W-:Y:S06]  /*100e0*/  BRA `(.L_x_5722) ;  /* 0x0000000800d47947 */ /* 0x000fec0003800000 */
.L_x_5724:
        /* <DEDUP_REMOVED lines=26> */
.L_x_5761:
[----:B------:R-:W-:Y:S05]  /*10290*/  BSYNC.RECONVERGENT B4 ;  /* 0x0000000000047941 */ /* 0x000fea0003800200 */
.L_x_5760:
        /* <DEDUP_REMOVED lines=29> */
.L_x_5759:
        /* <DEDUP_REMOVED lines=29> */
.L_x_5764:
[----:B------:R-:W-:Y:S05]  /*10640*/  BSYNC.RECONVERGENT B4 ;  /* 0x0000000000047941 */ /* 0x000fea0003800200 */
.L_x_5763:
        /* <DEDUP_REMOVED lines=29> */
.L_x_5758:
        /* <DEDUP_REMOVED lines=33> */
.L_x_5766:
[----:B------:R-:W-:Y:S05]  /*10a30*/  BSYNC.RECONVERGENT B4 ;  /* 0x0000000000047941 */ /* 0x000fea0003800200 */
.L_x_5765:
        /* <DEDUP_REMOVED lines=27> */
.L_x_5762:
[----:B------:R-:W-:Y:S05]  /*10bf0*/  BSYNC.RECONVERGENT B3 ;  /* 0x0000000000037941 */ /* 0x000fea0003800200 */
.L_x_5757:
[----:B------:R-:W-:Y:S01]  /*10c00*/  ISETP.GE.AND P0, PT, R9, RZ, PT ;  /* 0x000000ff0900720c */ /* 0x000fe20003f06270 */
[----:B------:R-:W-:Y:S01]  /*10c10*/  FADD.FTZ R12, R12, 0.69314718246459960938 ;  /* 0x3f3172180c0c7421 */ /* 0x000fe20000010000 */
[----:B------:R-:W-:-:S11]  /*10c20*/  FADD.FTZ R13, |R3|, -RZ ;  /* 0x800000ff030d7221 */ /* 0x000fd60000010200 */
[----:B------:R-:W-:-:S07]  /*10c30*/  @P0 FADD.FTZ R12, -R12, -RZ ;  /* 0x800000ff0c0c0221 */ /* 0x000fce0000010100 */
.L_x_5722:
[----:B------:R-:W-:Y:S05]  /*10c40*/  BSYNC.RECONVERGENT B2 ;  /* 0x0000000000027941 */ /* 0x000fea0003800200 */
.L_x_5721:
        /* <DEDUP_REMOVED lines=28> */
.L_x_5769:
        /* <DEDUP_REMOVED lines=69> */
.L_x_5778:
[----:B------:R-:W-:-:S04]  /*11260*/  FADD.FTZ R4, -R5, R6 ;  /* 0x0000000605047221 */ /* 0x000fc80000010100 */
[----:B------:R-:W-:-:S07]  /*11270*/  FMUL.FTZ R4, R4, 0.5 ;  /* 0x3f00000004047820 */ /* 0x000fce0000410000 */
.L_x_5779:
[----:B------:R-:W-:Y:S05]  /*11280*/  BSYNC.RECONVERGENT B1 ;  /* 0x0000000000017941 */ /* 0x000fea0003800200 */
.L_x_5777:
        /* <DEDUP_REMOVED lines=11> */
.L_x_5781:
[----:B------:R-:W-:-:S04]  /*11340*/  FADD.FTZ R17, R7, -R8 ;  /* 0x8000000807117221 */ /* 0x000fc80000010000 */
[----:B------:R-:W-:-:S07]  /*11350*/  FMUL.FTZ R17, R17, 0.5 ;  /* 0x3f00000011117820 */ /* 0x000fce0000410000 */
.L_x_5782:
[----:B------:R-:W-:Y:S05]  /*11360*/  BSYNC.RECONVERGENT B1 ;  /* 0x0000000000017941 */ /* 0x000fea0003800200 */
.L_x_5780:
        /* <DEDUP_REMOVED lines=35> */
.L_x_5776:
        /* <DEDUP_REMOVED lines=35> */
.L_x_5783:
[----:B------:R-:W-:-:S04]  /*117d0*/  FADD.FTZ R4, -R32, 1 ;  /* 0x3f80000020047421 */ /* 0x000fc80000010100 */
[----:B------:R-:W-:-:S06]  /*117e0*/  FMUL.FTZ R4, R5, R4 ;  /* 0x0000000405047220 */ /* 0x000fcc0000410000 */
[----:B------:R-:W0:Y:S08]  /*117f0*/  MUFU.SQRT R4, R4 ;  /* 0x0000000400047308 */ /* 0x000e300000002000 */
[----:B0-----:R-:W0:Y:S02]  /*11800*/  MUFU.RCP R10, R4 ;  /* 0x00000004000a7308 */ /* 0x001e240000001000 */
[----:B0-----:R-:W-:Y:S01]  /*11810*/  FMUL.FTZ R10, |R11|, R10 ;  /* 0x0000000a0b0a7220 */ /* 0x001fe20000410200 */
[----:B------:R-:W-:Y:S06]  /*11820*/  BRA `(.L_x_5774) ;  /* 0x0000000000047947 */ /* 0x000fec0003800000 */
.L_x_5775:
[----:B------:R0:W1:Y:S02]  /*11830*/  MUFU.SQRT R10, R3 ;  /* 0x00000003000a7308 */ /* 0x0000640000002000 */
.L_x_5774:
[----:B------:R-:W-:Y:S05]  /*11840*/  BSYNC.RECONVERGENT B0 ;  /* 0x0000000000007941 */ /* 0x000fea0003800200 */
.L_x_5773:
        /* <DEDUP_REMOVED lines=40> */
.L_x_5788:
        /* <DEDUP_REMOVED lines=28> */
.L_x_5787:
        /* <DEDUP_REMOVED lines=23> */
.L_x_5794:
[----:B------:R-:W-:-:S04]  /*11e00*/  FADD.FTZ R0, -R0, R7 ;  /* 0x0000000700007221 */ /* 0x000fc80000010100 */
[----:B------:R-:W-:-:S07]  /*11e10*/  FMUL.FTZ R4, R0, 0.5 ;  /* 0x3f00000000047820 */ /* 0x000fce0000410000 */
.L_x_5795:
[----:B------:R-:W-:Y:S05]  /*11e20*/  BSYNC.RECONVERGENT B4 ;  /* 0x0000000000047941 */ /* 0x000fea0003800200 */
.L_x_5793:
[----:B------:R-:W-:Y:S01]  /*11e30*/  FADD.FTZ R3, R4, R3 ;  /* 0x0000000304037221 */ /* 0x000fe20000010000 */
[----:B------:R-:W-:-:S04]  /*11e40*/  FADD.FTZ R0, R32, R9 ;  /* 0x0000000920007221 */ /* 0x000fc80000010000 */
[----:B------:R-:W-:-:S04]  /*11e50*/  FMUL.FTZ R0, R3, R0 ;  /* 0x0000000003007220 */ /* 0x000fc80000410000 */
[----:B------:R0:W2:Y:S01]  /*11e60*/  MUFU.SQRT R9, R0 ;  /* 0x0000000000097308 */ /* 0x0000a20000002000 */
[----:B------:R-:W-:Y:S05]  /*11e70*/  BRA `(.L_x_5796) ;  /* 0x0000000000487947 */ /* 0x000fea0003800000 */
.L_x_5792:
        /* <DEDUP_REMOVED lines=12> */
.L_x_5791:
[----:B------:R-:W-:Y:S01]  /*11f40*/  FADD.FTZ R0, R9, 1 ;  /* 0x3f80000009007421 */ /* 0x000fe20000010000 */
[----:B0-----:R-:W-:Y:S01]  /*11f50*/  MUFU.SQRT R3, R3 ;  /* 0x0000000300037308 */ /* 0x001fe20000002000 */
[----:B------:R-:W-:Y:S02]  /*11f60*/  HFMA2 R32, -RZ, RZ, 1.875, 0 ;  /* 0x3f800000ff207431 */ /* 0x000fe400000001ff */
[----:B------:R-:W-:-:S06]  /*11f70*/  FMUL.FTZ R0, R0, 0.5 ;  /* 0x3f00000000007820 */ /* 0x000fcc0000410000 */
[----:B------:R-:W0:Y:S02]  /*11f80*/  MUFU.SQRT R0, R0 ;  /* 0x0000000000007308 */ /* 0x000e240000002000 */
[----:B0-----:R-:W-:-:S07]  /*11f90*/  FMUL.FTZ R9, R3, R0 ;  /* 0x0000000003097220 */ /* 0x001fce0000410000 */
.L_x_5796:
[----:B------:R-:W-:Y:S05]  /*11fa0*/  BSYNC.RECONVERGENT B1 ;  /* 0x0000000000017941 */ /* 0x000fea0003800200 */
.L_x_5790:
[----:B------:R-:W-:Y:S05]  /*11fb0*/  BRA `(.L_x_5797) ;  /* 0x0000000000087947 */ /* 0x000fea0003800000 */
.L_x_5786:
[----:B------:R-:W-:Y:S01]  /*11fc0*/  FMUL.FTZ R9, R9, 16777216 ;  /* 0x4b80000009097820 */ /* 0x000fe20000410000 */
[----:B------:R-:W-:-:S07]  /*11fd0*/  FMUL.FTZ R32, R32, 16777216 ;  /* 0x4b80000020207820 */ /* 0x000fce0000410000 */
.L_x_5797:
[----:B------:R-:W-:Y:S05]  /*11fe0*/  BSYNC.RELIABLE B0 ;  /* 0x0000000000007941 */ /* 0x000fea0003800100 */
.L_x_5785:
        /* <DEDUP_REMOVED lines=20> */
.L_x_5800:
[----:B------:R-:W-:Y:S05]  /*12130*/  BSYNC.RECONVERGENT B4 ;  /* 0x0000000000047941 */ /* 0x000fea0003800200 */
.L_x_5799:
        /* <DEDUP_REMOVED lines=29> */
.L_x_5798:
        /* <DEDUP_REMOVED lines=17> */
.L_x_5802:
[----:B------:R-:W-:Y:S05]  /*12420*/  BSYNC.RECONVERGENT B4 ;  /* 0x0000000000047941 */ /* 0x000fea0003800200 */
.L_x_5801:
        /* <DEDUP_REMOVED lines=28> */
.L_x_5789:
[----:B------:R-:W-:Y:S05]  /*125f0*/  BSYNC.RECONVERGENT B3 ;  /* 0x0000000000037941 */ /* 0x000fea0003800200 */
.L_x_5784:
[----:B------:R-:W-:-:S13]  /*12600*/  ISETP.GE.AND P0, PT, R11, RZ, PT ;  /* 0x000000ff0b00720c */ /* 0x000fda0003f06270 */
[----:B-1----:R-:W-:Y:S01]  /*12610*/  @P0 FADD.FTZ R10, -R10, -RZ ;  /* 0x800000ff0a0a0221 */ /* 0x002fe20000010100 */
[----:B------:R-:W-:Y:S06]  /*12620*/  BRA `(.L_x_5768) ;  /* 0x0000000800f07947 */ /* 0x000fec0003800000 */
.L_x_5772:
[----:B------:R-:W-:Y:S01]  /*12630*/  FADD.FTZ R3, -R31, 6.1232342629258392722e-17 ;  /* 0x248d31321f037421 */ /* 0x000fe20000010100 */
[----:B------:R-:W-:-:S03]  /*12640*/  FADD.FTZ R10, -R11, -RZ ;  /* 0x800000ff0b0a7221 */ /* 0x000fc60000010100 */
[----:B------:R-:W-:Y:S01]  /*12650*/  FADD.FTZ R3, R3, 1.5707963705062866211 ;  /* 0x3fc90fdb03037421 */ /* 0x000fe20000010000 */
[----:B------:R-:W-:Y:S06]  /*12660*/  BRA `(.L_x_5768) ;  /* 0x0000000800e07947 */ /* 0x000fec0003800000 */
.L_x_5771:
[----:B------:R-:W-:Y:S02]  /*12670*/  HFMA2 R3, -RZ, RZ, 0, 0 ;  /* 0x00000000ff037431 */ /* 0x000fe400000001ff */
[----:B------:R-:W-:Y:S01]  /*12680*/  FADD.FTZ R10, -R11, -RZ ;  /* 0x800000ff0b0a7221 */ /* 0x000fe20000010100 */
[----:B------:R-:W-:Y:S06]  /*12690*/  BRA `(.L_x_5768) ;  /* 0x0000000800d47947 */ /* 0x000fec0003800000 */
.L_x_5770:
        /* <DEDUP_REMOVED lines=26> */
.L_x_5807:
[----:B------:R-:W-:Y:S05]  /*12840*/  BSYNC.RECONVERGENT B4 ;  /* 0x0000000000047941 */ /* 0x000fea0003800200 */
.L_x_5806:
        /* <DEDUP_REMOVED lines=29> */
.L_x_5805:
        /* <DEDUP_REMOVED lines=29> */
.L_x_5810:
[----:B------:R-:W-:Y:S05]  /*12bf0*/  BSYNC.RECONVERGENT B4 ;  /* 0x0000000000047941 */ /* 0x000fea0003800200 */
.L_x_5809:
        /* <DEDUP_REMOVED lines=29> */
.L_x_5804:
        /* <DEDUP_REMOVED lines=33> */
.L_x_5812:
[----:B------:R-:W-:Y:S05]  /*12fe0*/  BSYNC.RECONVERGENT B4 ;  /* 0x0000000000047941 */ /* 0x000fea0003800200 */
.L_x_5811:
        /* <DEDUP_REMOVED lines=27> */
.L_x_5808:
[----:B------:R-:W-:Y:S05]  /*131a0*/  BSYNC.RECONVERGENT B3 ;  /* 0x0000000000037941 */ /* 0x000fea0003800200 */
.L_x_5803:
[----:B------:R-:W-:Y:S01]  /*131b0*/  ISETP.GE.AND P0, PT, R11, RZ, PT ;  /* 0x000000ff0b00720c */ /* 0x000fe20003f06270 */
[----:B------:R-:W-:Y:S01]  /*131c0*/  FADD.FTZ R10, R10, 0.69314718246459960938 ;  /* 0x3f3172180a0a7421 */ /* 0x000fe20000010000 */
[----:B------:R-:W-:-:S11]  /*131d0*/  FADD.FTZ R3, |R3|, -RZ ;  /* 0x800000ff03037221 */ /* 0x000fd60000010200 */
[----:B------:R-:W-:-:S07]  /*131e0*/  @P0 FADD.FTZ R10, -R10, -RZ ;  /* 0x800000ff0a0a0221 */ /* 0x000fce0000010100 */
.L_x_5768:
[----:B------:R-:W-:Y:S05]  /*131f0*/  BSYNC.RECONVERGENT B2 ;  /* 0x0000000000027941 */ /* 0x000fea0003800200 */
.L_x_5767:
        /* <DEDUP_REMOVED lines=19> */
.L_x_5815:
        /* <DEDUP_REMOVED lines=8> */
.L_x_5816:
        /* <DEDUP_REMOVED lines=8> */
.L_x_5817:
        /* <DEDUP_REMOVED lines=8> */
.L_x_5818:
        /* <DEDUP_REMOVED lines=9> */
.L_x_5819:
[----:B------:R-:W-:Y:S05]  /*13540*/  BSYNC.RELIABLE B1 ;  /* 0x0000000000017941 */ /* 0x000fea0003800100 */
.L_x_5814:
[----:B------:R-:W-:-:S13]  /*13550*/  ISETP.GE.AND P0, PT, R29, R30, PT ;  /* 0x0000001e1d00720c */ /* 0x000fda0003f06270 */
[----:B012---:R-:W0:Y:S01]  /*13560*/  @!P0 LDC.64 R4, c[0x0][0x388] ;  /* 0x0000e200ff048b82 */ /* 0x007e220000000a00 */
[----:B------:R-:W-:Y:S02]  /*13570*/  @!P0 IADD3 R7, PT, PT, R2, R29, RZ ;  /* 0x0000001d02078210 */ /* 0x000fe40007ffe0ff */
[----:B------:R-:W-:Y:S02]  /*13580*/  @!P0 F2FP.F16.F32.PACK_AB R13, R12, R13 ;  /* 0x0000000d0c0d823e */ /* 0x000fe400000000ff */
[----:B------:R-:W-:Y:S01]  /*13590*/  @!P0 IADD3 R29, PT, PT, R29, 0x80, RZ ;  /* 0x000000801d1d8810 */ /* 0x000fe20007ffe0ff */
[----:B0-----:R-:W-:-:S05]  /*135a0*/  @!P0 IMAD.WIDE.U32 R4, R7, 0x4, R4 ;  /* 0x0000000407048825 */ /* 0x001fca00078e0004 */
[----:B------:R4:W-:Y:S02]  /*135b0*/  @!P0 STG.E desc[UR4][R4.64], R13 ;  /* 0x0000000d04008986 */ /* 0x0009e4000c101904 */
.L_x_5820:
[----:B------:R-:W-:Y:S05]  /*135c0*/  BSYNC.RECONVERGENT B0 ;  /* 0x0000000000007941 */ /* 0x000fea0003800200 */
.L_x_5813:
        /* <DEDUP_REMOVED lines=9> */
.L_x_5453:
[----:B------:R-:W0:Y:S01]  /*13660*/  S2R R18, SR_TID.X ;  /* 0x0000000000127919 */ /* 0x000e220000002100 */
[----:B------:R-:W1:Y:S02]  /*13670*/  LDC.64 R4, c[0x0][0x390] ;  /* 0x0000e400ff047b82 */ /* 0x000e640000000a00 */
[----:B-1----:R-:W-:-:S04]  /*13680*/  IMAD.WIDE.U32 R4, R2, 0x4, R4 ;  /* 0x0000000402047825 */ /* 0x002fc800078e0004 */
[----:B0-----:R-:W-:-:S05]  /*13690*/  IMAD.WIDE.U32 R4, R18, 0x20, R4 ;  /* 0x0000002012047825 */ /* 0x001fca00078e0004 */
[----:B------:R-:W2:Y:S01]  /*136a0*/  LDG.E.ENL2.256 R12, R8, desc[UR4][R4.64] ;  /* 0xfe0000040408797e */ /* 0x000ea2000812190c */
        /* <DEDUP_REMOVED lines=24> */
.L_x_5822:
        /* <DEDUP_REMOVED lines=41> */
[----:B------:R-:W-:Y:S05]  /*13ac0*/  CALL.REL.NOINC `($__internal_6_$__cuda_sm3x_div_rn_ftz_f32_slowpath) ;  /* 0x0000012400fc7944 */ /* 0x000fea0003c00000 */
.L_x_5828:
[----:B------:R-:W-:Y:S05]  /*13ad0*/  BSYNC.RECONVERGENT B4 ;  /* 0x0000000000047941 */ /* 0x000fea0003800200 */
.L_x_5827:
        /* <DEDUP_REMOVED lines=28> */
.L_x_5826:
        /* <DEDUP_REMOVED lines=30> */
[----:B------:R-:W-:Y:S05]  /*13e80*/  CALL.REL.NOINC `($__internal_6_$__cuda_sm3x_div_rn_ftz_f32_slowpath) ;  /* 0x00000124000c7944 */ /* 0x000fea0003c00000 */
[----:B------:R-:W-:-:S07]  /*13e90*/  MOV R3, R0 ;  /* 0x0000000000037202 */ /* 0x000fce0000000f00 */
.L_x_5832:
[----:B------:R-:W-:Y:S05]  /*13ea0*/  BSYNC.RECONVERGENT B4 ;  /* 0x0000000000047941 */ /* 0x000fea0003800200 */
.L_x_5831:
        /* <DEDUP_REMOVED lines=28> */
.L_x_5830:
        /* <DEDUP_REMOVED lines=16> */
.L_x_5834:
[----:B------:R-:W-:Y:S05]  /*14170*/  BSYNC.RECONVERGENT B4 ;  /* 0x0000000000047941 */ /* 0x000fea0003800200 */
.L_x_5833:
        /* <DEDUP_REMOVED lines=27> */
.L_x_5829:
[----:B------:R-:W-:Y:S05]  /*14330*/  BSYNC.RECONVERGENT B3 ;  /* 0x0000000000037941 */ /* 0x000fea0003800200 */
.L_x_5825:
[----:B------:R-:W-:Y:S01]  /*14340*/  ISETP.GE.AND P0, PT, R23, RZ, PT ;  /* 0x000000ff1700720c */ /* 0x000fe20003f06270 */
[----:B------:R-:W-:Y:S01]  /*14350*/  FADD.FTZ R19, R19, 0.69314718246459960938 ;  /* 0x3f31721813137421 */ /* 0x000fe20000010000 */
[----:B------:R-:W-:-:S11]  /*14360*/  FADD.FTZ R20, |R3|, -RZ ;  /* 0x800000ff03147221 */ /* 0x000fd60000010200 */
[----:B------:R-:W-:Y:S01]  /*14370*/  @P0 FADD.FTZ R19, -R19, -RZ ;  /* 0x800000ff13130221 */ /* 0x000fe20000010100 */
[----:B------:R-:W-:Y:S06]  /*14380*/  BRA `(.L_x_5823) ;  /* 0x0000001400fc7947 */ /* 0x000fec0003800000 */
.L_x_5824:
        /* <DEDUP_REMOVED lines=76> */
.L_x_5840:
[----:B------:R-:W-:Y:S05]  /*14850*/  BSYNC.RECONVERGENT B1 ;  /* 0x0000000000017941 */ /* 0x000fea0003800200 */
.L_x_5839:
        /* <DEDUP_REMOVED lines=8> */
.L_x_5842:
[----:B------:R-:W-:Y:S05]  /*148e0*/  BSYNC.RECONVERGENT B1 ;  /* 0x0000000000017941 */ /* 0x000fea0003800200 */
.L_x_5841:
        /* <DEDUP_REMOVED lines=34> */
.L_x_5838:
        /* <DEDUP_REMOVED lines=40> */
.L_x_5836:
[----:B------:R-:W-:-:S06]  /*14d90*/  FFMA.FTZ R6, R17, R17, -1 ;  /* 0xbf80000011067423 */ /* 0x000fcc0000010011 */
[----:B------:R-:W0:Y:S02]  /*14da0*/  MUFU.SQRT R6, R6 ;  /* 0x0000000600067308 */ /* 0x000e240000002000 */
[----:B0-----:R-:W-:-:S06]  /*14db0*/  FADD.FTZ R8, R17, R6 ;  /* 0x0000000611087221 */ /* 0x001fcc0000010000 */
[----:B------:R-:W0:Y:S02]  /*14dc0*/  MUFU.LG2 R8, R8 ;  /* 0x0000000800087308 */ /* 0x000e240000000c00 */
[----:B0-----:R-:W-:-:S07]  /*14dd0*/  FMUL.FTZ R19, R8, 0.69314718246459960938 ;  /* 0x3f31721808137820 */ /* 0x001fce0000410000 */
.L_x_5837:
[----:B------:R-:W-:Y:S05]  /*14de0*/  BSYNC.RECONVERGENT B0 ;  /* 0x0000000000007941 */ /* 0x000fea0003800200 */
.L_x_5835:
        /* <DEDUP_REMOVED lines=43> */
.L_x_5850:
[----:B------:R-:W-:Y:S05]  /*150a0*/  BSYNC.RECONVERGENT B4 ;  /* 0x0000000000047941 */ /* 0x000fea0003800200 */
.L_x_5849:
[----:B------:R-:W-:-:S04]  /*150b0*/  FADD.FTZ R0, R3, R0 ;  /* 0x0000000003007221 */ /* 0x000fc80000010000 */
[----:B------:R-:W-:-:S04]  /*150c0*/  FMUL.FTZ R0, R0, R17 ;  /* 0x0000001100007220 */ /* 0x000fc80000410000 */
[----:B------:R0:W2:Y:S01]  /*150d0*/  MUFU.SQRT R25, R0 ;  /* 0x0000000000197308 */ /* 0x0000a20000002000 */
[----:B------:R-:W-:Y:S05]  /*150e0*/  BRA `(.L_x_5847) ;  /* 0x00000000002c7947 */ /* 0x000fea0003800000 */
.L_x_5848:
        /* <DEDUP_REMOVED lines=11> */
.L_x_5847:
[----:B------:R-:W-:Y:S05]  /*151a0*/  BSYNC.RECONVERGENT B1 ;  /* 0x0000000000017941 */ /* 0x000fea0003800200 */
.L_x_5845:
[----:B------:R-:W-:Y:S05]  /*151b0*/  BSYNC.RELIABLE B0 ;  /* 0x0000000000007941 */ /* 0x000fea0003800100 */
.L_x_5844:
        /* <DEDUP_REMOVED lines=19> */
.L_x_5853:
[----:B------:R-:W-:Y:S05]  /*152f0*/  BSYNC.RECONVERGENT B4 ;  /* 0x0000000000047941 */ /* 0x000fea0003800200 */
.L_x_5852:
        /* <DEDUP_REMOVED lines=28> */
.L_x_5851:
        /* <DEDUP_REMOVED lines=18> */
.L_x_5856:
[----:B------:R-:W-:Y:S05]  /*155e0*/  BSYNC.RECONVERGENT B4 ;  /* 0x0000000000047941 */ /* 0x000fea0003800200 */
.L_x_5855:
        /* <DEDUP_REMOVED lines=28> */
.L_x_5846:
        /* <DEDUP_REMOVED lines=30> */
.L_x_5857:
        /* <DEDUP_REMOVED lines=28> */
.L_x_5854:
[----:B------:R-:W-:Y:S05]  /*15b50*/  BSYNC.RECONVERGENT B3 ;  /* 0x0000000000037941 */ /* 0x000fea0003800200 */
.L_x_5843:
[----:B------:R-:W-:-:S13]  /*15b60*/  ISETP.GE.AND P0, PT, R23, RZ, PT ;  /* 0x000000ff1700720c */ /* 0x000fda0003f06270 */
[----:B-1----:R-:W-:-:S07]  /*15b70*/  @P0 FADD.FTZ R19, -R19, -RZ ;  /* 0x800000ff13130221 */ /* 0x002fce0000010100 */
.L_x_5823:
[----:B------:R-:W-:Y:S05]  /*15b80*/  BSYNC.RECONVERGENT B2 ;  /* 0x0000000000027941 */ /* 0x000fea0003800200 */
.L_x_5821:
        /* <DEDUP_REMOVED lines=25> */
.L_x_5859:
        /* <DEDUP_REMOVED lines=69> */
.L_x_5869:
[----:B------:R-:W-:-:S04]  /*16170*/  FADD.FTZ R6, -R0, R7 ;  /* 0x0000000700067221 */ /* 0x000fc80000010100 */
[----:B------:R-:W-:-:S07]  /*16180*/  FMUL.FTZ R6, R6, 0.5 ;  /* 0x3f00000006067820 */ /* 0x000fce0000410000 */
.L_x_5870:
[----:B------:R-:W-:Y:S05]  /*16190*/  BSYNC.RECONVERGENT B1 ;  /* 0x0000000000017941 */ /* 0x000fea0003800200 */
.L_x_5868:
        /* <DEDUP_REMOVED lines=11> */
.L_x_5872:
[----:B------:R-:W-:-:S04]  /*16250*/  FADD.FTZ R9, R4, -R9 ;  /* 0x8000000904097221 */ /* 0x000fc80000010000 */
[----:B------:R-:W-:-:S07]  /*16260*/  FMUL.FTZ R9, R9, 0.5 ;  /* 0x3f00000009097820 */ /* 0x000fce0000410000 */
.L_x_5873:
[----:B------:R-:W-:Y:S05]  /*16270*/  BSYNC.RECONVERGENT B1 ;  /* 0x0000000000017941 */ /* 0x000fea0003800200 */
.L_x_5871:
        /* <DEDUP_REMOVED lines=35> */
.L_x_5867:
        /* <DEDUP_REMOVED lines=35> */
.L_x_5874:
[----:B------:R-:W-:-:S04]  /*166e0*/  FADD.FTZ R9, -R24, 1 ;  /* 0x3f80000018097421 */ /* 0x000fc80000010100 */
[----:B------:R-:W-:-:S06]  /*166f0*/  FMUL.FTZ R6, R0, R9 ;  /* 0x0000000900067220 */ /* 0x000fcc0000410000 */
[----:B------:R-:W0:Y:S08]  /*16700*/  MUFU.SQRT R6, R6 ;  /* 0x0000000600067308 */ /* 0x000e300000002000 */
[----:B0-----:R-:W0:Y:S02]  /*16710*/  MUFU.RCP R8, R6 ;  /* 0x0000000600087308 */ /* 0x001e240000001000 */
[----:B0-----:R-:W-:Y:S01]  /*16720*/  FMUL.FTZ R9, |R23|, R8 ;  /* 0x0000000817097220 */ /* 0x001fe20000410200 */
[----:B------:R-:W-:Y:S06]  /*16730*/  BRA `(.L_x_5865) ;  /* 0x0000000000047947 */ /* 0x000fec0003800000 */
.L_x_5866:
[----:B------:R0:W1:Y:S02]  /*16740*/  MUFU.SQRT R9, R3 ;  /* 0x0000000300097308 */ /* 0x0000640000002000 */
.L_x_5865:
[----:B------:R-:W-:Y:S05]  /*16750*/  BSYNC.RECONVERGENT B0 ;  /* 0x0000000000007941 */ /* 0x000fea0003800200 */
.L_x_5864:
        /* <DEDUP_REMOVED lines=40> */
.L_x_5879:
        /* <DEDUP_REMOVED lines=28> */
.L_x_5878:
        /* <DEDUP_REMOVED lines=23> */
.L_x_5885:
[----:B0-----:R-:W-:-:S04]  /*16d10*/  FADD.FTZ R3, -R5, R4 ;  /* 0x0000000405037221 */ /* 0x001fc80000010100 */
[----:B------:R-:W-:-:S07]  /*16d20*/  FMUL.FTZ R3, R3, 0.5 ;  /* 0x3f00000003037820 */ /* 0x000fce0000410000 */
.L_x_5886:
[----:B------:R-:W-:Y:S05]  /*16d30*/  BSYNC.RECONVERGENT B4 ;  /* 0x0000000000047941 */ /* 0x000fea0003800200 */
.L_x_5884:
[----:B------:R-:W-:Y:S01]  /*16d40*/  FADD.FTZ R0, R3, R0 ;  /* 0x0000000003007221 */ /* 0x000fe20000010000 */
[----:B------:R-:W-:-:S04]  /*16d50*/  FADD.FTZ R17, R24, R17 ;  /* 0x0000001118117221 */ /* 0x000fc80000010000 */
[----:B------:R-:W-:-:S04]  /*16d60*/  FMUL.FTZ R0, R0, R17 ;  /* 0x0000001100007220 */ /* 0x000fc80000410000 */
[----:B------:R0:W2:Y:S01]  /*16d70*/  MUFU.SQRT R22, R0 ;  /* 0x0000000000167308 */ /* 0x0000a20000002000 */
[----:B------:R-:W-:Y:S05]  /*16d80*/  BRA `(.L_x_5887) ;  /* 0x0000000000487947 */ /* 0x000fea0003800000 */
.L_x_5883:
        /* <DEDUP_REMOVED lines=12> */
.L_x_5882:
[----:B------:R-:W-:Y:S01]  /*16e50*/  FADD.FTZ R0, R17, 1 ;  /* 0x3f80000011007421 */ /* 0x000fe20000010000 */
[----:B0-----:R-:W-:Y:S01]  /*16e60*/  MUFU.SQRT R3, R3 ;  /* 0x0000000300037308 */ /* 0x001fe20000002000 */
[----:B------:R-:W-:Y:S02]  /*16e70*/  HFMA2 R24, -RZ, RZ, 1.875, 0 ;  /* 0x3f800000ff187431 */ /* 0x000fe400000001ff */
[----:B------:R-:W-:-:S06]  /*16e80*/  FMUL.FTZ R0, R0, 0.5 ;  /* 0x3f00000000007820 */ /* 0x000fcc0000410000 */
[----:B------:R-:W0:Y:S02]  /*16e90*/  MUFU.SQRT R0, R0 ;  /* 0x0000000000007308 */ /* 0x000e240000002000 */
[----:B0-----:R-:W-:-:S07]  /*16ea0*/  FMUL.FTZ R22, R3, R0 ;  /* 0x0000000003167220 */ /* 0x001fce0000410000 */
.L_x_5887:
[----:B------:R-:W-:Y:S05]  /*16eb0*/  BSYNC.RECONVERGENT B1 ;  /* 0x0000000000017941 */ /* 0x000fea0003800200 */
.L_x_5881:
[----:B------:R-:W-:Y:S05]  /*16ec0*/  BRA `(.L_x_5888) ;  /* 0x0000000000087947 */ /* 0x000fea0003800000 */
.L_x_5877:
[----:B------:R-:W-:Y:S01]  /*16ed0*/  FMUL.FTZ R22, R17, 16777216 ;  /* 0x4b80000011167820 */ /* 0x000fe20000410000 */
[----:B------:R-:W-:-:S07]  /*16ee0*/  FMUL.FTZ R24, R24, 16777216 ;  /* 0x4b80000018187820 */ /* 0x000fce0000410000 */
.L_x_5888:
[----:B------:R-:W-:Y:S05]  /*16ef0*/  BSYNC.RELIABLE B0 ;  /* 0x0000000000007941 */ /* 0x000fea0003800100 */
.L_x_5876:
        /* <DEDUP_REMOVED lines=20> */
.L_x_5891:
[----:B------:R-:W-:Y:S05]  /*17040*/  BSYNC.RECONVERGENT B4 ;  /* 0x0000000000047941 */ /* 0x000fea0003800200 */
.L_x_5890:
        /* <DEDUP_REMOVED lines=29> */
.L_x_5889:
        /* <DEDUP_REMOVED lines=17> */
.L_x_5893:
[----:B------:R-:W-:Y:S05]  /*17330*/  BSYNC.RECONVERGENT B4 ;  /* 0x0000000000047941 */ /* 0x000fea0003800200 */
.L_x_5892:
        /* <DEDUP_REMOVED lines=28> */
.L_x_5880:
[----:B------:R-:W-:Y:S05]  /*17500*/  BSYNC.RECONVERGENT B3 ;  /* 0x0000000000037941 */ /* 0x000fea0003800200 */
.L_x_5875:
[----:B------:R-:W-:-:S13]  /*17510*/  ISETP.GE.AND P0, PT, R23, RZ, PT ;  /* 0x000000ff1700720c */ /* 0x000fda0003f06270 */
[----:B-1----:R-:W-:Y:S01]  /*17520*/  @P0 FADD.FTZ R9, -R9, -RZ ;  /* 0x800000ff09090221 */ /* 0x002fe20000010100 */
[----:B------:R-:W-:Y:S06]  /*17530*/  BRA `(.L_x_5860) ;  /* 0x0000000800f07947 */ /* 0x000fec0003800000 */
.L_x_5863:
[----:B------:R-:W-:Y:S01]  /*17540*/  FADD.FTZ R21, -R21, 6.1232342629258392722e-17 ;  /* 0x248d313215157421 */ /* 0x000fe20000010100 */
[----:B------:R-:W-:-:S03]  /*17550*/  FADD.FTZ R9, -R23, -RZ ;  /* 0x800000ff17097221 */ /* 0x000fc60000010100 */
[----:B------:R-:W-:Y:S01]  /*17560*/  FADD.FTZ R22, R21, 1.5707963705062866211 ;  /* 0x3fc90fdb15167421 */ /* 0x000fe20000010000 */
[----:B------:R-:W-:Y:S06]  /*17570*/  BRA `(.L_x_5860) ;  /* 0x0000000800e07947 */ /* 0x000fec0003800000 */
.L_x_5862:
[----:B------:R-:W-:Y:S02]  /*17580*/  HFMA2 R22, -RZ, RZ, 0, 0 ;  /* 0x00000000ff167431 */ /* 0x000fe400000001ff */
[----:B------:R-:W-:Y:S01]  /*17590*/  FADD.FTZ R9, -R23, -RZ ;  /* 0x800000ff17097221 */ /* 0x000fe20000010100 */
[----:B------:R-:W-:Y:S06]  /*175a0*/  BRA `(.L_x_5860) ;  /* 0x0000000800d47947 */ /* 0x000fec0003800000 */
.L_x_5861:
        /* <DEDUP_REMOVED lines=26> */
.L_x_5898:
[----:B------:R-:W-:Y:S05]  /*17750*/  BSYNC.RECONVERGENT B4 ;  /* 0x0000000000047941 */ /* 0x000fea0003800200 */
.L_x_5897:
        /* <DEDUP_REMOVED lines=29> */
.L_x_5896:
        /* <DEDUP_REMOVED lines=29> */
.L_x_5901:
[----:B------:R-:W-:Y:S05]  /*17b00*/  BSYNC.RECONVERGENT B4 ;  /* 0x0000000000047941 */ /* 0x000fea0003800200 */
.L_x_5900:
        /* <DEDUP_REMOVED lines=29> */
.L_x_5895:
        /* <DEDUP_REMOVED lines=32> */
[----:B---3--:R-:W-:Y:S05]  /*17ee0*/  CALL.REL.NOINC `($__internal_6_$__cuda_sm3x_div_rn_ftz_f32_slowpath) ;  /* 0x000000e000f47944 */ /* 0x008fea0003c00000 */
.L_x_5903:
[----:B------:R-:W-:Y:S05]  /*17ef0*/  BSYNC.RECONVERGENT B4 ;  /* 0x0000000000047941 */ /* 0x000fea0003800200 */
.L_x_5902:
        /* <DEDUP_REMOVED lines=27> */
.L_x_5899:
[----:B------:R-:W-:Y:S05]  /*180b0*/  BSYNC.RECONVERGENT B3 ;  /* 0x0000000000037941 */ /* 0x000fea0003800200 */
.L_x_5894:
[----:B------:R-:W-:Y:S01]  /*180c0*/  ISETP.GE.AND P0, PT, R23, RZ, PT ;  /* 0x000000ff1700720c */ /* 0x000fe20003f06270 */
[----:B------:R-:W-:Y:S01]  /*180d0*/  FADD.FTZ R9, R9, 0.69314718246459960938 ;  /* 0x3f31721809097421 */ /* 0x000fe20000010000 */
[----:B------:R-:W-:-:S11]  /*180e0*/  FADD.FTZ R22, |R3|, -RZ ;  /* 0x800000ff03167221 */ /* 0x000fd60000010200 */
[----:B------:R-:W-:-:S07]  /*180f0*/  @P0 FADD.FTZ R9, -R9, -RZ ;  /* 0x800000ff09090221 */ /* 0x000fce0000010100 */
.L_x_5860:
[----:B------:R-:W-:Y:S05]  /*18100*/  BSYNC.RECONVERGENT B2 ;  /* 0x0000000000027941 */ /* 0x000fea0003800200 */
.L_x_5858:
        /* <DEDUP_REMOVED lines=25> */
.L_x_5905:
        /* <DEDUP_REMOVED lines=69> */
.L_x_5915:
[----:B------:R-:W-:-:S04]  /*186f0*/  FADD.FTZ R7, -R3, R6 ;  /* 0x0000000603077221 */ /* 0x000fc80000010100 */
[----:B------:R-:W-:-:S07]  /*18700*/  FMUL.FTZ R7, R7, 0.5 ;  /* 0x3f00000007077820 */ /* 0x000fce0000410000 */
.L_x_5916:
[----:B------:R-:W-:Y:S05]  /*18710*/  BSYNC.RECONVERGENT B1 ;  /* 0x0000000000017941 */ /* 0x000fea0003800200 */
.L_x_5914:
        /* <DEDUP_REMOVED lines=11> */
.L_x_5918:
[----:B------:R-:W-:-:S04]  /*187d0*/  FADD.FTZ R16, R5, -R10 ;  /* 0x8000000a05107221 */ /* 0x000fc80000010000 */
[----:B------:R-:W-:-:S07]  /*187e0*/  FMUL.FTZ R16, R16, 0.5 ;  /* 0x3f00000010107820 */ /* 0x000fce0000410000 */
.L_x_5919:
[----:B------:R-:W-:Y:S05]  /*187f0*/  BSYNC.RECONVERGENT B1 ;  /* 0x0000000000017941 */ /* 0x000fea0003800200 */
.L_x_5917:
        /* <DEDUP_REMOVED lines=35> */
.L_x_5913:
        /* <DEDUP_REMOVED lines=35> */
.L_x_5920:
[----:B------:R-:W-:-:S04]  /*18c60*/  FADD.FTZ R10, -R25, 1 ;  /* 0x3f800000190a7421 */ /* 0x000fc80000010100 */
[----:B------:R-:W-:-:S06]  /*18c70*/  FMUL.FTZ R7, R3, R10 ;  /* 0x0000000a03077220 */ /* 0x000fcc0000410000 */
[----:B------:R-:W0:Y:S08]  /*18c80*/  MUFU.SQRT R7, R7 ;  /* 0x0000000700077308 */ /* 0x000e300000002000 */
[----:B0-----:R-:W0:Y:S02]  /*18c90*/  MUFU.RCP R17, R7 ;  /* 0x0000000700117308 */ /* 0x001e240000001000 */
[----:B0-----:R-:W-:Y:S01]  /*18ca0*/  FMUL.FTZ R10, |R24|, R17 ;  /* 0x00000011180a7220 */ /* 0x001fe20000410200 */
[----:B------:R-:W-:Y:S06]  /*18cb0*/  BRA `(.L_x_5911) ;  /* 0x0000000000047947 */ /* 0x000fec0003800000 */
.L_x_5912:
[----:B------:R0:W1:Y:S02]  /*18cc0*/  MUFU.SQRT R10, R0 ;  /* 0x00000000000a7308 */ /* 0x0000640000002000 */
.L_x_5911:
[----:B------:R-:W-:Y:S05]  /*18cd0*/  BSYNC.RECONVERGENT B0 ;  /* 0x0000000000007941 */ /* 0x000fea0003800200 */
.L_x_5910:
        /* <DEDUP_REMOVED lines=40> */
.L_x_5925:
        /* <DEDUP_REMOVED lines=28> */
.L_x_5924:
        /* <DEDUP_REMOVED lines=23> */
.L_x_5931:
[----:B------:R-:W-:-:S04]  /*19290*/  FADD.FTZ R3, -R4, R5 ;  /* 0x0000000504037221 */ /* 0x000fc80000010100 */
[----:B------:R-:W-:-:S07]  /*192a0*/  FMUL.FTZ R3, R3, 0.5 ;  /* 0x3f00000003037820 */ /* 0x000fce0000410000 */
.L_x_5932:
[----:B------:R-:W-:Y:S05]  /*192b0*/  BSYNC.RECONVERGENT B4 ;  /* 0x0000000000047941 */ /* 0x000fea0003800200 */
.L_x_5930:
[----:B------:R-:W-:Y:S01]  /*192c0*/  FADD.FTZ R0, R3, R0 ;  /* 0x0000000003007221 */ /* 0x000fe20000010000 */
[----:B------:R-:W-:-:S04]  /*192d0*/  FADD.FTZ R3, R25, R8 ;  /* 0x0000000819037221 */ /* 0x000fc80000010000 */
[----:B------:R-:W-:-:S04]  /*192e0*/  FMUL.FTZ R0, R0, R3 ;  /* 0x0000000300007220 */ /* 0x000fc80000410000 */
[----:B------:R0:W2:Y:S01]  /*192f0*/  MUFU.SQRT R21, R0 ;  /* 0x0000000000157308 */ /* 0x0000a20000002000 */
[----:B------:R-:W-:Y:S05]  /*19300*/  BRA `(.L_x_5933) ;  /* 0x0000000000487947 */ /* 0x000fea0003800000 */
.L_x_5929:
        /* <DEDUP_REMOVED lines=12> */
.L_x_5928:
[----:B------:R-:W-:Y:S01]  /*193d0*/  FADD.FTZ R3, R8, 1 ;  /* 0x3f80000008037421 */ /* 0x000fe20000010000 */
[----:B0-----:R-:W-:Y:S01]  /*193e0*/  MUFU.SQRT R0, R0 ;  /* 0x0000000000007308 */ /* 0x001fe20000002000 */
[----:B------:R-:W-:Y:S02]  /*193f0*/  HFMA2 R25, -RZ, RZ, 1.875, 0 ;  /* 0x3f800000ff197431 */ /* 0x000fe400000001ff */
[----:B------:R-:W-:-:S06]  /*19400*/  FMUL.FTZ R3, R3, 0.5 ;  /* 0x3f00000003037820 */ /* 0x000fcc0000410000 */
[----:B------:R-:W0:Y:S02]  /*19410*/  MUFU.SQRT R3, R3 ;  /* 0x0000000300037308 */ /* 0x000e240000002000 */
[----:B0-----:R-:W-:-:S07]  /*19420*/  FMUL.FTZ R21, R0, R3 ;  /* 0x0000000300157220 */ /* 0x001fce0000410000 */
.L_x_5933:
[----:B------:R-:W-:Y:S05]  /*19430*/  BSYNC.RECONVERGENT B1 ;  /* 0x0000000000017941 */ /* 0x000fea0003800200 */
.L_x_5927:
[----:B------:R-:W-:Y:S05]  /*19440*/  BRA `(.L_x_5934) ;  /* 0x0000000000087947 */ /* 0x000fea0003800000 */
.L_x_5923:
[----:B------:R-:W-:Y:S01]  /*19450*/  FMUL.FTZ R21, R8, 16777216 ;  /* 0x4b80000008157820 */ /* 0x000fe20000410000 */
[----:B------:R-:W-:-:S07]  /*19460*/  FMUL.FTZ R25, R25, 16777216 ;  /* 0x4b80000019197820 */ /* 0x000fce0000410000 */
.L_x_5934:
[----:B------:R-:W-:Y:S05]  /*19470*/  BSYNC.RELIABLE B0 ;  /* 0x0000000000007941 */ /* 0x000fea0003800100 */
.L_x_5922:
        /* <DEDUP_REMOVED lines=20> */
.L_x_5937:
[----:B------:R-:W-:Y:S05]  /*195c0*/  BSYNC.RECONVERGENT B4 ;  /* 0x0000000000047941 */ /* 0x000fea0003800200 */
.L_x_5936:
        /* <DEDUP_REMOVED lines=29> */
.L_x_5935:
        /* <DEDUP_REMOVED lines=17> */
.L_x_5939:
[----:B------:R-:W-:Y:S05]  /*198b0*/  BSYNC.RECONVERGENT B4 ;  /* 0x0000000000047941 */ /* 0x000fea0003800200 */
.L_x_5938:
        /* <DEDUP_REMOVED lines=28> */
.L_x_5926:
[----:B------:R-:W-:Y:S05]  /*19a80*/  BSYNC.RECONVERGENT B3 ;  /* 0x0000000000037941 */ /* 0x000fea0003800200 */
.L_x_5921:
[----:B------:R-:W-:-:S13]  /*19a90*/  ISETP.GE.AND P0, PT, R24, RZ, PT ;  /* 0x000000ff1800720c */ /* 0x000fda0003f06270 */
[----:B-1----:R-:W-:Y:S01]  /*19aa0*/  @P0 FADD.FTZ R10, -R10, -RZ ;  /* 0x800000ff0a0a0221 */ /* 0x002fe20000010100 */
[----:B------:R-:W-:Y:S06]  /*19ab0*/  BRA `(.L_x_5906) ;  /* 0x0000000800ec7947 */ /* 0x000fec0003800000 */
.L_x_5909:
[----:B------:R-:W-:Y:S01]  /*19ac0*/  FADD.FTZ R21, -R23, 6.1232342629258392722e-17 ;  /* 0x248d313217157421 */ /* 0x000fe20000010100 */
[----:B------:R-:W-:-:S03]  /*19ad0*/  FADD.FTZ R10, -R24, -RZ ;  /* 0x800000ff180a7221 */ /* 0x000fc60000010100 */
[----:B------:R-:W-:Y:S01]  /*19ae0*/  FADD.FTZ R21, R21, 1.5707963705062866211 ;  /* 0x3fc90fdb15157421 */ /* 0x000fe20000010000 */
[----:B------:R-:W-:Y:S06]  /*19af0*/  BRA `(.L_x_5906) ;  /* 0x0000000800dc7947 */ /* 0x000fec0003800000 */
.L_x_5908:
[----:B------:R-:W-:Y:S02]  /*19b00*/  HFMA2 R21, -RZ, RZ, 0, 0 ;  /* 0x00000000ff157431 */ /* 0x000fe400000001ff */
[----:B------:R-:W-:Y:S01]  /*19b10*/  FADD.FTZ R10, -R24, -RZ ;  /* 0x800000ff180a7221 */ /* 0x000fe20000010100 */
[----:B------:R-:W-:Y:S06]  /*19b20*/  BRA `(.L_x_5906) ;  /* 0x0000000800d07947 */ /* 0x000fec0003800000 */
.L_x_5907:
        /* <DEDUP_REMOVED lines=26> */
.L_x_5944:
[----:B------:R-:W-:Y:S05]  /*19cd0*/  BSYNC.RECONVERGENT B4 ;  /* 0x0000000000047941 */ /* 0x000fea0003800200 */
.L_x_5943:
        /* <DEDUP_REMOVED lines=29> */
.L_x_5942:
        /* <DEDUP_REMOVED lines=27> */
[----:B---3--:R-:W-:Y:S05]  /*1a060*/  CALL.REL.NOINC `($__internal_6_$__cuda_sm3x_div_rn_ftz_f32_slowpath) ;  /* 0x000000c000947944 */ /* 0x008fea0003c00000 */
.L_x_5947:
[----:B------:R-:W-:Y:S05]  /*1a070*/  BSYNC.RECONVERGENT B4 ;  /* 0x0000000000047941 */ /* 0x000fea0003800200 */
.L_x_5946:
        /* <DEDUP_REMOVED lines=29> */
.L_x_5941:
        /* <DEDUP_REMOVED lines=32> */
[----:B---3--:R-:W-:Y:S05]  /*1a450*/  CALL.REL.NOINC `($__internal_6_$__cuda_sm3x_div_rn_ftz_f32_slowpath) ;  /* 0x000000bc00987944 */ /* 0x008fea0003c00000 */
.L_x_5949:
[----:B------:R-:W-:Y:S05]  /*1a460*/  BSYNC.RECONVERGENT B4 ;  /* 0x0000000000047941 */ /* 0x000fea0003800200 */
.L_x_5948:
        /* <DEDUP_REMOVED lines=27> */
.L_x_5945:
[----:B------:R-:W-:Y:S05]  /*1a620*/  BSYNC.RECONVERGENT B3 ;  /* 0x0000000000037941 */ /* 0x000fea0003800200 */
.L_x_5940:
[----:B------:R-:W-:Y:S01]  /*1a630*/  ISETP.GE.AND P0, PT, R24, RZ, PT ;  /* 0x000000ff1800720c */ /* 0x000fe20003f06270 */
[----:B------:R-:W-:Y:S01]  /*1a640*/  FADD.FTZ R10, R10, 0.69314718246459960938 ;  /* 0x3f3172180a0a7421 */ /* 0x000fe20000010000 */
[----:B------:R-:W-:-:S11]  /*1a650*/  FADD.FTZ R21, |R0|, -RZ ;  /* 0x800000ff00157221 */ /* 0x000fd60000010200 */
[----:B------:R-:W-:-:S07]  /*1a660*/  @P0 FADD.FTZ R10, -R10, -RZ ;  /* 0x800000ff0a0a0221 */ /* 0x000fce0000010100 */
.L_x_5906:
[----:B------:R-:W-:Y:S05]  /*1a670*/  BSYNC.RECONVERGENT B2 ;  /* 0x0000000000027941 */ /* 0x000fea0003800200 */
.L_x_5904:
        /* <DEDUP_REMOVED lines=25> */
.L_x_5951:
        /* <DEDUP_REMOVED lines=69> */
.L_x_5961:
[----:B------:R-:W-:-:S04]  /*1ac60*/  FADD.FTZ R6, -R0, R7 ;  /* 0x0000000700067221 */ /* 0x000fc80000010100 */
[----:B------:R-:W-:-:S07]  /*1ac70*/  FMUL.FTZ R6, R6, 0.5 ;  /* 0x3f00000006067820 */ /* 0x000fce0000410000 */
.L_x_5962:
[----:B------:R-:W-:Y:S05]  /*1ac80*/  BSYNC.RECONVERGENT B1 ;  /* 0x0000000000017941 */ /* 0x000fea0003800200 */
.L_x_5960:
        /* <DEDUP_REMOVED lines=11> */
.L_x_5964:
[----:B------:R-:W-:-:S04]  /*1ad40*/  FADD.FTZ R11, R4, -R11 ;  /* 0x8000000b040b7221 */ /* 0x000fc80000010000 */
[----:B------:R-:W-:-:S07]  /*1ad50*/  FMUL.FTZ R11, R11, 0.5 ;  /* 0x3f0000000b0b7820 */ /* 0x000fce0000410000 */
.L_x_5965:
[----:B------:R-:W-:Y:S05]  /*1ad60*/  BSYNC.RECONVERGENT B1 ;  /* 0x0000000000017941 */ /* 0x000fea0003800200 */
.L_x_5963:
        /* <DEDUP_REMOVED lines=35> */
.L_x_5959:
        /* <DEDUP_REMOVED lines=35> */
.L_x_5966:
[----:B------:R-:W-:-:S04]  /*1b1d0*/  FADD.FTZ R11, -R26, 1 ;  /* 0x3f8000001a0b7421 */ /* 0x000fc80000010100 */
[----:B------:R-:W-:-:S06]  /*1b1e0*/  FMUL.FTZ R6, R0, R11 ;  /* 0x0000000b00067220 */ /* 0x000fcc0000410000 */
[----:B------:R-:W0:Y:S08]  /*1b1f0*/  MUFU.SQRT R6, R6 ;  /* 0x0000000600067308 */ /* 0x000e300000002000 */
[----:B0-----:R-:W0:Y:S02]  /*1b200*/  MUFU.RCP R8, R6 ;  /* 0x0000000600087308 */ /* 0x001e240000001000 */
[----:B0-----:R-:W-:Y:S01]  /*1b210*/  FMUL.FTZ R11, |R25|, R8 ;  /* 0x00000008190b7220 */ /* 0x001fe20000410200 */
[----:B------:R-:W-:Y:S06]  /*1b220*/  BRA `(.L_x_5957) ;  /* 0x0000000000047947 */ /* 0x000fec0003800000 */
.L_x_5958:
[----:B------:R0:W1:Y:S02]  /*1b230*/  MUFU.SQRT R11, R3 ;  /* 0x00000003000b7308 */ /* 0x0000640000002000 */
.L_x_5957:
[----:B------:R-:W-:Y:S05]  /*1b240*/  BSYNC.RECONVERGENT B0 ;  /* 0x0000000000007941 */ /* 0x000fea0003800200 */
.L_x_5956:
        /* <DEDUP_REMOVED lines=40> */
.L_x_5971:
        /* <DEDUP_REMOVED lines=28> */
.L_x_5970:
        /* <DEDUP_REMOVED lines=23> */
.L_x_5977:
[----:B0-----:R-:W-:-:S04]  /*1b800*/  FADD.FTZ R3, -R5, R4 ;  /* 0x0000000405037221 */ /* 0x001fc80000010100 */
[----:B------:R-:W-:-:S07]  /*1b810*/  FMUL.FTZ R3, R3, 0.5 ;  /* 0x3f00000003037820 */ /* 0x000fce0000410000 */
.L_x_5978:
[----:B------:R-:W-:Y:S05]  /*1b820*/  BSYNC.RECONVERGENT B4 ;  /* 0x0000000000047941 */ /* 0x000fea0003800200 */
.L_x_5976:
[----:B------:R-:W-:Y:S01]  /*1b830*/  FADD.FTZ R0, R3, R0 ;  /* 0x0000000003007221 */ /* 0x000fe20000010000 */
[----:B------:R-:W-:-:S04]  /*1b840*/  FADD.FTZ R17, R26, R17 ;  /* 0x000000111a117221 */ /* 0x000fc80000010000 */
[----:B------:R-:W-:-:S04]  /*1b850*/  FMUL.FTZ R0, R0, R17 ;  /* 0x0000001100007220 */ /* 0x000fc80000410000 */
[----:B------:R0:W2:Y:S01]  /*1b860*/  MUFU.SQRT R24, R0 ;  /* 0x0000000000187308 */ /* 0x0000a20000002000 */
[----:B------:R-:W-:Y:S05]  /*1b870*/  BRA `(.L_x_5979) ;  /* 0x0000000000487947 */ /* 0x000fea0003800000 */
.L_x_5975:
        /* <DEDUP_REMOVED lines=12> */
.L_x_5974:
[----:B------:R-:W-:Y:S01]  /*1b940*/  FADD.FTZ R0, R17, 1 ;  /* 0x3f80000011007421 */ /* 0x000fe20000010000 */
[----:B0-----:R-:W-:Y:S01]  /*1b950*/  MUFU.SQRT R3, R3 ;  /* 0x0000000300037308 */ /* 0x001fe20000002000 */
[----:B------:R-:W-:Y:S02]  /*1b960*/  HFMA2 R26, -RZ, RZ, 1.875, 0 ;  /* 0x3f800000ff1a7431 */ /* 0x000fe400000001ff */
[----:B------:R-:W-:-:S06]  /*1b970*/  FMUL.FTZ R0, R0, 0.5 ;  /* 0x3f00000000007820 */ /* 0x000fcc0000410000 */
[----:B------:R-:W0:Y:S02]  /*1b980*/  MUFU.SQRT R0, R0 ;  /* 0x0000000000007308 */ /* 0x000e240000002000 */
[----:B0-----:R-:W-:-:S07]  /*1b990*/  FMUL.FTZ R24, R3, R0 ;  /* 0x0000000003187220 */ /* 0x001fce0000410000 */
.L_x_5979:
[----:B------:R-:W-:Y:S05]  /*1b9a0*/  BSYNC.RECONVERGENT B1 ;  /* 0x0000000000017941 */ /* 0x000fea0003800200 */
.L_x_5973:
[----:B------:R-:W-:Y:S05]  /*1b9b0*/  BRA `(.L_x_5980) ;  /* 0x0000000000087947 */ /* 0x000fea0003800000 */
.L_x_5969:
[----:B------:R-:W-:Y:S01]  /*1b9c0*/  FMUL.FTZ R24, R17, 16777216 ;  /* 0x4b80000011187820 */ /* 0x000fe20000410000 */
[----:B------:R-:W-:-:S07]  /*1b9d0*/  FMUL.FTZ R26, R26, 16777216 ;  /* 0x4b8000001a1a7820 */ /* 0x000fce0000410000 */
.L_x_5980:
[----:B------:R-:W-:Y:S05]  /*1b9e0*/  BSYNC.RELIABLE B0 ;  /* 0x0000000000007941 */ /* 0x000fea0003800100 */
.L_x_5968:
        /* <DEDUP_REMOVED lines=20> */
.L_x_5983:
[----:B------:R-:W-:Y:S05]  /*1bb30*/  BSYNC.RECONVERGENT B4 ;  /* 0x0000000000047941 */ /* 0x000fea0003800200 */
.L_x_5982:
        /* <DEDUP_REMOVED lines=29> */
.L_x_5981:
        /* <DEDUP_REMOVED lines=17> */
.L_x_5985:
[----:B------:R-:W-:Y:S05]  /*1be20*/  BSYNC.RECONVERGENT B4 ;  /* 0x0000000000047941 */ /* 0x000fea0003800200 */
.L_x_5984:
        /* <DEDUP_REMOVED lines=28> */
.L_x_5972:
[----:B------:R-:W-:Y:S05]  /*1bff0*/  BSYNC.RECONVERGENT B3 ;  /* 0x0000000000037941 */ /* 0x000fea0003800200 */
.L_x_5967:
[----:B------:R-:W-:-:S13]  /*1c000*/  ISETP.GE.AND P0, PT, R25, RZ, PT ;  /* 0x000000ff1900720c */ /* 0x000fda0003f06270 */
[----:B-1----:R-:W-:Y:S01]  /*1c010*/  @P0 FADD.FTZ R11, -R11, -RZ ;  /* 0x800000ff0b0b0221 */ /* 0x002fe20000010100 */
[----:B------:R-:W-:Y:S06]  /*1c020*/  BRA `(.L_x_5952) ;  /* 0x0000000800f07947 */ /* 0x000fec0003800000 */
.L_x_5955:
[----:B------:R-:W-:Y:S01]  /*1c030*/  FADD.FTZ R23, -R23, 6.1232342629258392722e-17 ;  /* 0x248d313217177421 */ /* 0x000fe20000010100 */
[----:B------:R-:W-:-:S03]  /*1c040*/  FADD.FTZ R11, -R25, -RZ ;  /* 0x800000ff190b7221 */ /* 0x000fc60000010100 */
[----:B------:R-:W-:Y:S01]  /*1c050*/  FADD.FTZ R24, R23, 1.5707963705062866211 ;  /* 0x3fc90fdb17187421 */ /* 0x000fe20000010000 */
[----:B------:R-:W-:Y:S06]  /*1c060*/  BRA `(.L_x_5952) ;  /* 0x0000000800e07947 */ /* 0x000fec0003800000 */
.L_x_5954:
[----:B------:R-:W-:Y:S02]  /*1c070*/  HFMA2 R24, -RZ, RZ, 0, 0 ;  /* 0x00000000ff187431 */ /* 0x000fe400000001ff */
[----:B------:R-:W-:Y:S01]  /*1c080*/  FADD.FTZ R11, -R25, -RZ ;  /* 0x800000ff190b7221 */ /* 0x000fe20000010100 */
[----:B------:R-:W-:Y:S06]  /*1c090*/  BRA `(.L_x_5952) ;  /* 0x0000000800d47947 */ /* 0x000fec0003800000 */
.L_x_5953:
        /* <DEDUP_REMOVED lines=26> */
.L_x_5990:
[----:B------:R-:W-:Y:S05]  /*1c240*/  BSYNC.RECONVERGENT B4 ;  /* 0x0000000000047941 */ /* 0x000fea0003800200 */
.L_x_5989:
        /* <DEDUP_REMOVED lines=29> */
.L_x_5988:
        /* <DEDUP_REMOVED lines=29> */
.L_x_5993:
[----:B------:R-:W-:Y:S05]  /*1c5f0*/  BSYNC.RECONVERGENT B4 ;  /* 0x0000000000047941 */ /* 0x000fea0003800200 */
.L_x_5992:
        /* <DEDUP_REMOVED lines=29> */
.L_x_5987:
        /* <DEDUP_REMOVED lines=33> */
.L_x_5995:
[----:B------:R-:W-:Y:S05]  /*1c9e0*/  BSYNC.RECONVERGENT B4 ;  /* 0x0000000000047941 */ /* 0x000fea0003800200 */
.L_x_5994:
        /* <DEDUP_REMOVED lines=27> */
.L_x_5991:
[----:B------:R-:W-:Y:S05]  /*1cba0*/  BSYNC.RECONVERGENT B3 ;  /* 0x0000000000037941 */ /* 0x000fea0003800200 */
.L_x_5986:
[----:B------:R-:W-:Y:S01]  /*1cbb0*/  ISETP.GE.AND P0, PT, R25, RZ, PT ;  /* 0x000000ff1900720c */ /* 0x000fe20003f06270 */
[----:B------:R-:W-:Y:S01]  /*1cbc0*/  FADD.FTZ R11, R11, 0.69314718246459960938 ;  /* 0x3f3172180b0b7421 */ /* 0x000fe20000010000 */
[----:B------:R-:W-:-:S11]  /*1cbd0*/  FADD.FTZ R24, |R3|, -RZ ;  /* 0x800000ff03187221 */ /* 0x000fd60000010200 */
[----:B------:R-:W-:-:S07]  /*1cbe0*/  @P0 FADD.FTZ R11, -R11, -RZ ;  /* 0x800000ff0b0b0221 */ /* 0x000fce0000010100 */
.L_x_5952:
[----:B------:R-:W-:Y:S05]  /*1cbf0*/  BSYNC.RECONVERGENT B2 ;  /* 0x0000000000027941 */ /* 0x000fea0003800200 */
.L_x_5950:
        /* <DEDUP_REMOVED lines=25> */
.L_x_5997:
        /* <DEDUP_REMOVED lines=69> */
.L_x_6007:
[----:B------:R-:W-:-:S04]  /*1d1e0*/  FADD.FTZ R7, -R3, R6 ;  /* 0x0000000603077221 */ /* 0x000fc80000010100 */
[----:B------:R-:W-:-:S07]  /*1d1f0*/  FMUL.FTZ R7, R7, 0.5 ;  /* 0x3f00000007077820 */ /* 0x000fce0000410000 */
.L_x_6008:
[----:B------:R-:W-:Y:S05]  /*1d200*/  BSYNC.RECONVERGENT B1 ;  /* 0x0000000000017941 */ /* 0x000fea0003800200 */
.L_x_6006:
        /* <DEDUP_REMOVED lines=11> */
.L_x_6010:
[----:B------:R-:W-:-:S04]  /*1d2c0*/  FADD.FTZ R16, R5, -R12 ;  /* 0x8000000c05107221 */ /* 0x000fc80000010000 */
[----:B------:R-:W-:-:S07]  /*1d2d0*/  FMUL.FTZ R16, R16, 0.5 ;  /* 0x3f00000010107820 */ /* 0x000fce0000410000 */
.L_x_6011:
[----:B------:R-:W-:Y:S05]  /*1d2e0*/  BSYNC.RECONVERGENT B1 ;  /* 0x0000000000017941 */ /* 0x000fea0003800200 */
.L_x_6009:
        /* <DEDUP_REMOVED lines=35> */
.L_x_6005:
        /* <DEDUP_REMOVED lines=35> */
.L_x_6012:
[----:B------:R-:W-:-:S04]  /*1d750*/  FADD.FTZ R12, -R27, 1 ;  /* 0x3f8000001b0c7421 */ /* 0x000fc80000010100 */
[----:B------:R-:W-:-:S06]  /*1d760*/  FMUL.FTZ R7, R3, R12 ;  /* 0x0000000c03077220 */ /* 0x000fcc0000410000 */
[----:B------:R-:W0:Y:S08]  /*1d770*/  MUFU.SQRT R7, R7 ;  /* 0x0000000700077308 */ /* 0x000e300000002000 */
[----:B0-----:R-:W0:Y:S02]  /*1d780*/  MUFU.RCP R17, R7 ;  /* 0x0000000700117308 */ /* 0x001e240000001000 */
[----:B0-----:R-:W-:Y:S01]  /*1d790*/  FMUL.FTZ R12, |R26|, R17 ;  /* 0x000000111a0c7220 */ /* 0x001fe20000410200 */
[----:B------:R-:W-:Y:S06]  /*1d7a0*/  BRA `(.L_x_6003) ;  /* 0x0000000000047947 */ /* 0x000fec0003800000 */
.L_x_6004:
[----:B------:R0:W1:Y:S02]  /*1d7b0*/  MUFU.SQRT R12, R0 ;  /* 0x00000000000c7308 */ /* 0x0000640000002000 */
.L_x_6003:
[----:B------:R-:W-:Y:S05]  /*1d7c0*/  BSYNC.RECONVERGENT B0 ;  /* 0x0000000000007941 */ /* 0x000fea0003800200 */
.L_x_6002:
        /* <DEDUP_REMOVED lines=40> */
.L_x_6017:
        /* <DEDUP_REMOVED lines=28> */
.L_x_6016:
        /* <DEDUP_REMOVED lines=23> */
.L_x_6023:
[----:B------:R-:W-:-:S04]  /*1dd80*/  FADD.FTZ R3, -R4, R5 ;  /* 0x0000000504037221 */ /* 0x000fc80000010100 */
[----:B------:R-:W-:-:S07]  /*1dd90*/  FMUL.FTZ R3, R3, 0.5 ;  /* 0x3f00000003037820 */ /* 0x000fce0000410000 */
.L_x_6024:
[----:B------:R-:W-:Y:S05]  /*1dda0*/  BSYNC.RECONVERGENT B4 ;  /* 0x0000000000047941 */ /* 0x000fea0003800200 */
.L_x_6022:
[----:B------:R-:W-:Y:S01]  /*1ddb0*/  FADD.FTZ R0, R3, R0 ;  /* 0x0000000003007221 */ /* 0x000fe20000010000 */
[----:B------:R-:W-:-:S04]  /*1ddc0*/  FADD.FTZ R3, R27, R8 ;  /* 0x000000081b037221 */ /* 0x000fc80000010000 */
[----:B------:R-:W-:-:S04]  /*1ddd0*/  FMUL.FTZ R0, R0, R3 ;  /* 0x0000000300007220 */ /* 0x000fc80000410000 */
[----:B------:R0:W2:Y:S01]  /*1dde0*/  MUFU.SQRT R23, R0 ;  /* 0x0000000000177308 */ /* 0x0000a20000002000 */
[----:B------:R-:W-:Y:S05]  /*1ddf0*/  BRA `(.L_x_6025) ;  /* 0x0000000000487947 */ /* 0x000fea0003800000 */
.L_x_6021:
        /* <DEDUP_REMOVED lines=12> */
.L_x_6020:
[----:B------:R-:W-:Y:S01]  /*1dec0*/  FADD.FTZ R3, R8, 1 ;  /* 0x3f80000008037421 */ /* 0x000fe20000010000 */
[----:B0-----:R-:W-:Y:S01]  /*1ded0*/  MUFU.SQRT R0, R0 ;  /* 0x0000000000007308 */ /* 0x001fe20000002000 */
[----:B------:R-:W-:Y:S02]  /*1dee0*/  HFMA2 R27, -RZ, RZ, 1.875, 0 ;  /* 0x3f800000ff1b7431 */ /* 0x000fe400000001ff */
[----:B------:R-:W-:-:S06]  /*1def0*/  FMUL.FTZ R3, R3, 0.5 ;  /* 0x3f00000003037820 */ /* 0x000fcc0000410000 */
[----:B------:R-:W0:Y:S02]  /*1df00*/  MUFU.SQRT R3, R3 ;  /* 0x0000000300037308 */ /* 0x000e240000002000 */
[----:B0-----:R-:W-:-:S07]  /*1df10*/  FMUL.FTZ R23, R0, R3 ;  /* 0x0000000300177220 */ /* 0x001fce0000410000 */
.L_x_6025:
[----:B------:R-:W-:Y:S05]  /*1df20*/  BSYNC.RECONVERGENT B1 ;  /* 0x0000000000017941 */ /* 0x000fea0003800200 */
.L_x_6019:
[----:B------:R-:W-:Y:S05]  /*1df30*/  BRA `(.L_x_6026) ;  /* 0x0000000000087947 */ /* 0x000fea0003800000 */
.L_x_6015:
[----:B------:R-:W-:Y:S01]  /*1df40*/  FMUL.FTZ R23, R8, 16777216 ;  /* 0x4b80000008177820 */ /* 0x000fe20000410000 */
[----:B------:R-:W-:-:S07]  /*1df50*/  FMUL.FTZ R27, R27, 16777216 ;  /* 0x4b8000001b1b7820 */ /* 0x000fce0000410000 */
.L_x_6026:
[----:B------:R-:W-:Y:S05]  /*1df60*/  BSYNC.RELIABLE B0 ;  /* 0x0000000000007941 */ /* 0x000fea0003800100 */
.L_x_6014:
        /* <DEDUP_REMOVED lines=20> */
.L_x_6029:
[----:B------:R-:W-:Y:S05]  /*1e0b0*/  BSYNC.RECONVERGENT B4 ;  /* 0x0000000000047941 */ /* 0x000fea0003800200 */
.L_x_6028:
        /* <DEDUP_REMOVED lines=29> */
.L_x_6027:
        /* <DEDUP_REMOVED lines=17> */
.L_x_6031:
[----:B------:R-:W-:Y:S05]  /*1e3a0*/  BSYNC.RECONVERGENT B4 ;  /* 0x0000000000047941 */ /* 0x000fea0003800200 */
.L_x_6030:
        /* <DEDUP_REMOVED lines=28> */
.L_x_6018:
[----:B------:R-:W-:Y:S05]  /*1e570*/  BSYNC.RECONVERGENT B3 ;  /* 0x0000000000037941 */ /* 0x000fea0003800200 */
.L_x_6013:
[----:B------:R-:W-:-:S13]  /*1e580*/  ISETP.GE.AND P0, PT, R26, RZ, PT ;  /* 0x000000ff1a00720c */ /* 0x000fda0003f06270 */
[----:B-1----:R-:W-:Y:S01]  /*1e590*/  @P0 FADD.FTZ R12, -R12, -RZ ;  /* 0x800000ff0c0c0221 */ /* 0x002fe20000010100 */
[----:B------:R-:W-:Y:S06]  /*1e5a0*/  BRA `(.L_x_5998) ;  /* 0x0000000800ec7947 */ /* 0x000fec0003800000 */
.L_x_6001:
[----:B------:R-:W-:Y:S01]  /*1e5b0*/  FADD.FTZ R23, -R25, 6.1232342629258392722e-17 ;  /* 0x248d313219177421 */ /* 0x000fe20000010100 */
[----:B------:R-:W-:-:S03]  /*1e5c0*/  FADD.FTZ R12, -R26, -RZ ;  /* 0x800000ff1a0c7221 */ /* 0x000fc60000010100 */
[----:B------:R-:W-:Y:S01]  /*1e5d0*/  FADD.FTZ R23, R23, 1.5707963705062866211 ;  /* 0x3fc90fdb17177421 */ /* 0x000fe20000010000 */
[----:B------:R-:W-:Y:S06]  /*1e5e0*/  BRA `(.L_x_5998) ;  /* 0x0000000800dc7947 */ /* 0x000fec0003800000 */
.L_x_6000:
[----:B------:R-:W-:Y:S02]  /*1e5f0*/  HFMA2 R23, -RZ, RZ, 0, 0 ;  /* 0x00000000ff177431 */ /* 0x000fe400000001ff */
[----:B------:R-:W-:Y:S01]  /*1e600*/  FADD.FTZ R12, -R26, -RZ ;  /* 0x800000ff1a0c7221 */ /* 0x000fe20000010100 */
[----:B------:R-:W-:Y:S06]  /*1e610*/  BRA `(.L_x_5998) ;  /* 0x0000000800d07947 */ /* 0x000fec0003800000 */
.L_x_5999:
        /* <DEDUP_REMOVED lines=26> */
.L_x_6036:
[----:B------:R-:W-:Y:S05]  /*1e7c0*/  BSYNC.RECONVERGENT B4 ;  /* 0x0000000000047941 */ /* 0x000fea0003800200 */
.L_x_6035:
        /* <DEDUP_REMOVED lines=29> */
.L_x_6034:
        /* <DEDUP_REMOVED lines=28> */
.L_x_6039:
[----:B------:R-:W-:Y:S05]  /*1eb60*/  BSYNC.RECONVERGENT B4 ;  /* 0x0000000000047941 */ /* 0x000fea0003800200 */
.L_x_6038:
        /* <DEDUP_REMOVED lines=29> */
.L_x_6033:
        /* <DEDUP_REMOVED lines=33> */
.L_x_6041:
[----:B------:R-:W-:Y:S05]  /*1ef50*/  BSYNC.RECONVERGENT B4 ;  /* 0x0000000000047941 */ /* 0x000fea0003800200 */
.L_x_6040:
        /* <DEDUP_REMOVED lines=27> */
.L_x_6037:
[----:B------:R-:W-:Y:S05]  /*1f110*/  BSYNC.RECONVERGENT B3 ;  /* 0x0000000000037941 */ /* 0x000fea0003800200 */
.L_x_6032:
[----:B------:R-:W-:Y:S01]  /*1f120*/  ISETP.GE.AND P0, PT, R26, RZ, PT ;  /* 0x000000ff1a00720c */ /* 0x000fe20003f06270 */
[----:B------:R-:W-:Y:S01]  /*1f130*/  FADD.FTZ R12, R12, 0.69314718246459960938 ;  /* 0x3f3172180c0c7421 */ /* 0x000fe20000010000 */
[----:B------:R-:W-:-:S11]  /*1f140*/  FADD.FTZ R23, |R0|, -RZ ;  /* 0x800000ff00177221 */ /* 0x000fd60000010200 */
[----:B------:R-:W-:-:S07]  /*1f150*/  @P0 FADD.FTZ R12, -R12, -RZ ;  /* 0x800000ff0c0c0221 */ /* 0x000fce0000010100 */
.L_x_5998:
[----:B------:R-:W-:Y:S05]  /*1f160*/  BSYNC.RECONVERGENT B2 ;  /* 0x0000000000027941 */ /* 0x000fea0003800200 */
.L_x_5996:
        /* <DEDUP_REMOVED lines=25> */
.L_x_6043:
        /* <DEDUP_REMOVED lines=69> */
.L_x_6053:
[----:B------:R-:W-:-:S04]  /*1f750*/  FADD.FTZ R4, -R5, R6 ;  /* 0x0000000605047221 */ /* 0x000fc80000010100 */
[----:B------:R-:W-:-:S07]  /*1f760*/  FMUL.FTZ R4, R4, 0.5 ;  /* 0x3f00000004047820 */ /* 0x000fce0000410000 */
.L_x_6054:
[----:B------:R-:W-:Y:S05]  /*1f770*/  BSYNC.RECONVERGENT B1 ;  /* 0x0000000000017941 */ /* 0x000fea0003800200 */
.L_x_6052:
        /* <DEDUP_REMOVED lines=11> */
.L_x_6056:
[----:B------:R-:W-:-:S04]  /*1f830*/  FADD.FTZ R13, R7, -R8 ;  /* 0x80000008070d7221 */ /* 0x000fc80000010000 */
[----:B------:R-:W-:-:S07]  /*1f840*/  FMUL.FTZ R13, R13, 0.5 ;  /* 0x3f0000000d0d7820 */ /* 0x000fce0000410000 */
.L_x_6057:
[----:B------:R-:W-:Y:S05]  /*1f850*/  BSYNC.RECONVERGENT B1 ;  /* 0x0000000000017941 */ /* 0x000fea0003800200 */
.L_x_6055:
        /* <DEDUP_REMOVED lines=35> */
.L_x_6051:
        /* <DEDUP_REMOVED lines=35> */
.L_x_6058:
[----:B------:R-:W-:-:S04]  /*1fcc0*/  FADD.FTZ R4, -R28, 1 ;  /* 0x3f8000001c047421 */ /* 0x000fc80000010100 */
[----:B------:R-:W-:-:S06]  /*1fcd0*/  FMUL.FTZ R4, R5, R4 ;  /* 0x0000000405047220 */ /* 0x000fcc0000410000 */
[----:B------:R-:W0:Y:S08]  /*1fce0*/  MUFU.SQRT R4, R4 ;  /* 0x0000000400047308 */ /* 0x000e300000002000 */
[----:B0-----:R-:W0:Y:S02]  /*1fcf0*/  MUFU.RCP R8, R4 ;  /* 0x0000000400087308 */ /* 0x001e240000001000 */
[----:B0-----:R-:W-:Y:S01]  /*1fd00*/  FMUL.FTZ R13, |R27|, R8 ;  /* 0x000000081b0d7220 */ /* 0x001fe20000410200 */
[----:B------:R-:W-:Y:S06]  /*1fd10*/  BRA `(.L_x_6049) ;  /* 0x0000000000047947 */ /* 0x000fec0003800000 */
.L_x_6050:
[----:B------:R0:W1:Y:S02]  /*1fd20*/  MUFU.SQRT R13, R3 ;  /* 0x00000003000d7308 */ /* 0x0000640000002000 */
.L_x_6049:
[----:B------:R-:W-:Y:S05]  /*1fd30*/  BSYNC.RECONVERGENT B0 ;  /* 0x0000000000007941 */ /* 0x000fea0003800200 */
.L_x_6048:
        /* <DEDUP_REMOVED lines=40> */
.L_x_6063:
        /* <DEDUP_REMOVED lines=28> */
.L_x_6062:
        /* <DEDUP_REMOVED lines=23> */
.L_x_6069:
[----:B------:R-:W-:-:S04]  /*202f0*/  FADD.FTZ R0, -R0, R7 ;  /* 0x0000000700007221 */ /* 0x000fc80000010100 */
[----:B------:R-:W-:-:S07]  /*20300*/  FMUL.FTZ R4, R0, 0.5 ;  /* 0x3f00000000047820 */ /* 0x000fce0000410000 */
.L_x_6070:
[----:B------:R-:W-:Y:S05]  /*20310*/  BSYNC.RECONVERGENT B4 ;  /* 0x0000000000047941 */ /* 0x000fea0003800200 */
.L_x_6068:
[----:B------:R-:W-:Y:S01]  /*20320*/  FADD.FTZ R3, R4, R3 ;  /* 0x0000000304037221 */ /* 0x000fe20000010000 */
[----:B------:R-:W-:-:S04]  /*20330*/  FADD.FTZ R0, R28, R17 ;  /* 0x000000111c007221 */ /* 0x000fc80000010000 */
[----:B------:R-:W-:-:S04]  /*20340*/  FMUL.FTZ R0, R3, R0 ;  /* 0x0000000003007220 */ /* 0x000fc80000410000 */
[----:B------:R0:W2:Y:S01]  /*20350*/  MUFU.SQRT R26, R0 ;  /* 0x00000000001a7308 */ /* 0x0000a20000002000 */
[----:B------:R-:W-:Y:S05]  /*20360*/  BRA `(.L_x_6071) ;  /* 0x0000000000487947 */ /* 0x000fea0003800000 */
.L_x_6067:
        /* <DEDUP_REMOVED lines=12> */
.L_x_6066:
[----:B------:R-:W-:Y:S01]  /*20430*/  FADD.FTZ R0, R17, 1 ;  /* 0x3f80000011007421 */ /* 0x000fe20000010000 */
[----:B0-----:R-:W-:Y:S01]  /*20440*/  MUFU.SQRT R3, R3 ;  /* 0x0000000300037308 */ /* 0x001fe20000002000 */
[----:B------:R-:W-:Y:S02]  /*20450*/  HFMA2 R28, -RZ, RZ, 1.875, 0 ;  /* 0x3f800000ff1c7431 */ /* 0x000fe400000001ff */
[----:B------:R-:W-:-:S06]  /*20460*/  FMUL.FTZ R0, R0, 0.5 ;  /* 0x3f00000000007820 */ /* 0x000fcc0000410000 */
[----:B------:R-:W0:Y:S02]  /*20470*/  MUFU.SQRT R0, R0 ;  /* 0x0000000000007308 */ /* 0x000e240000002000 */
[----:B0-----:R-:W-:-:S07]  /*20480*/  FMUL.FTZ R26, R3, R0 ;  /* 0x00000000031a7220 */ /* 0x001fce0000410000 */
.L_x_6071:
[----:B------:R-:W-:Y:S05]  /*20490*/  BSYNC.RECONVERGENT B1 ;  /* 0x0000000000017941 */ /* 0x000fea0003800200 */
.L_x_6065:
[----:B------:R-:W-:Y:S05]  /*204a0*/  BRA `(.L_x_6072) ;  /* 0x0000000000087947 */ /* 0x000fea0003800000 */
.L_x_6061:
[----:B------:R-:W-:Y:S01]  /*204b0*/  FMUL.FTZ R26, R17, 16777216 ;  /* 0x4b800000111a7820 */ /* 0x000fe20000410000 */
[----:B------:R-:W-:-:S07]  /*204c0*/  FMUL.FTZ R28, R28, 16777216 ;  /* 0x4b8000001c1c7820 */ /* 0x000fce0000410000 */
.L_x_6072:
[----:B------:R-:W-:Y:S05]  /*204d0*/  BSYNC.RELIABLE B0 ;  /* 0x0000000000007941 */ /* 0x000fea0003800100 */
.L_x_6060:
        /* <DEDUP_REMOVED lines=20> */
.L_x_6075:
[----:B------:R-:W-:Y:S05]  /*20620*/  BSYNC.RECONVERGENT B4 ;  /* 0x0000000000047941 */ /* 0x000fea0003800200 */
.L_x_6074:
        /* <DEDUP_REMOVED lines=29> */
.L_x_6073:
        /* <DEDUP_REMOVED lines=17> */
.L_x_6077:
[----:B------:R-:W-:Y:S05]  /*20910*/  BSYNC.RECONVERGENT B4 ;  /* 0x0000000000047941 */ /* 0x000fea0003800200 */
.L_x_6076:
        /* <DEDUP_REMOVED lines=28> */
.L_x_6064:
[----:B------:R-:W-:Y:S05]  /*20ae0*/  BSYNC.RECONVERGENT B3 ;  /* 0x0000000000037941 */ /* 0x000fea0003800200 */
.L_x_6059:
[----:B------:R-:W-:-:S13]  /*20af0*/  ISETP.GE.AND P0, PT, R27, RZ, PT ;  /* 0x000000ff1b00720c */ /* 0x000fda0003f06270 */
[----:B-1----:R-:W-:Y:S01]  /*20b00*/  @P0 FADD.FTZ R13, -R13, -RZ ;  /* 0x800000ff0d0d0221 */ /* 0x002fe20000010100 */
[----:B------:R-:W-:Y:S06]  /*20b10*/  BRA `(.L_x_6044) ;  /* 0x0000000800f07947 */ /* 0x000fec0003800000 */
.L_x_6047:
[----:B------:R-:W-:Y:S01]  /*20b20*/  FADD.FTZ R25, -R25, 6.1232342629258392722e-17 ;  /* 0x248d313219197421 */ /* 0x000fe20000010100 */
[----:B------:R-:W-:-:S03]  /*20b30*/  FADD.FTZ R13, -R27, -RZ ;  /* 0x800000ff1b0d7221 */ /* 0x000fc60000010100 */
[----:B------:R-:W-:Y:S01]  /*20b40*/  FADD.FTZ R26, R25, 1.5707963705062866211 ;  /* 0x3fc90fdb191a7421 */ /* 0x000fe20000010000 */
[----:B------:R-:W-:Y:S06]  /*20b50*/  BRA `(.L_x_6044) ;  /* 0x0000000800e07947 */ /* 0x000fec0003800000 */
.L_x_6046:
[----:B------:R-:W-:Y:S02]  /*20b60*/  HFMA2 R26, -RZ, RZ, 0, 0 ;  /* 0x00000000ff1a7431 */ /* 0x000fe400000001ff */
[----:B------:R-:W-:Y:S01]  /*20b70*/  FADD.FTZ R13, -R27, -RZ ;  /* 0x800000ff1b0d7221 */ /* 0x000fe20000010100 */
[----:B------:R-:W-:Y:S06]  /*20b80*/  BRA `(.L_x_6044) ;  /* 0x0000000800d47947 */ /* 0x000fec0003800000 */
.L_x_6045:
        /* <DEDUP_REMOVED lines=26> */
.L_x_6082:
[----:B------:R-:W-:Y:S05]  /*20d30*/  BSYNC.RECONVERGENT B4 ;  /* 0x0000000000047941 */ /* 0x000fea0003800200 */
.L_x_6081:
        /* <DEDUP_REMOVED lines=29> */
.L_x_6080:
        /* <DEDUP_REMOVED lines=29> */
.L_x_6085:
[----:B------:R-:W-:Y:S05]  /*210e0*/  BSYNC.RECONVERGENT B4 ;  /* 0x0000000000047941 */ /* 0x000fea0003800200 */
.L_x_6084:
        /* <DEDUP_REMOVED lines=29> */
.L_x_6079:
        /* <DEDUP_REMOVED lines=33> */
.L_x_6087:
[----:B------:R-:W-:Y:S05]  /*214d0*/  BSYNC.RECONVERGENT B4 ;  /* 0x0000000000047941 */ /* 0x000fea0003800200 */
.L_x_6086:
        /* <DEDUP_REMOVED lines=27> */
.L_x_6083:
[----:B------:R-:W-:Y:S05]  /*21690*/  BSYNC.RECONVERGENT B3 ;  /* 0x0000000000037941 */ /* 0x000fea0003800200 */
.L_x_6078:
[----:B------:R-:W-:Y:S01]  /*216a0*/  ISETP.GE.AND P0, PT, R27, RZ, PT ;  /* 0x000000ff1b00720c */ /* 0x000fe20003f06270 */
[----:B------:R-:W-:Y:S01]  /*216b0*/  FADD.FTZ R13, R13, 0.69314718246459960938 ;  /* 0x3f3172180d0d7421 */ /* 0x000fe20000010000 */
[----:B------:R-:W-:-:S11]  /*216c0*/  FADD.FTZ R26, |R3|, -RZ ;  /* 0x800000ff031a7221 */ /* 0x000fd60000010200 */
[----:B------:R-:W-:-:S07]  /*216d0*/  @P0 FADD.FTZ R13, -R13, -RZ ;  /* 0x800000ff0d0d0221 */ /* 0x000fce0000010100 */
.L_x_6044:
[----:B------:R-:W-:Y:S05]  /*216e0*/  BSYNC.RECONVERGENT B2 ;  /* 0x0000000000027941 */ /* 0x000fea0003800200 */
.L_x_6042:
        /* <DEDUP_REMOVED lines=25> */
.L_x_6089:
        /* <DEDUP_REMOVED lines=69> */
.L_x_6099:
[----:B------:R-:W-:-:S04]  /*21cd0*/  FADD.FTZ R5, -R4, R7 ;  /* 0x0000000704057221 */ /* 0x000fc80000010100 */
[----:B------:R-:W-:-:S07]  /*21ce0*/  FMUL.FTZ R5, R5, 0.5 ;  /* 0x3f00000005057820 */ /* 0x000fce0000410000 */
.L_x_6100:
[----:B------:R-:W-:Y:S05]  /*21cf0*/  BSYNC.RECONVERGENT B1 ;  /* 0x0000000000017941 */ /* 0x000fea0003800200 */
.L_x_6098:
        /* <DEDUP_REMOVED lines=11> */
.L_x_6102:
[----:B------:R-:W-:-:S04]  /*21db0*/  FADD.FTZ R16, R6, -R17 ;  /* 0x8000001106107221 */ /* 0x000fc80000010000 */
[----:B------:R-:W-:-:S07]  /*21dc0*/  FMUL.FTZ R16, R16, 0.5 ;  /* 0x3f00000010107820 */ /* 0x000fce0000410000 */
.L_x_6103:
[----:B------:R-:W-:Y:S05]  /*21dd0*/  BSYNC.RECONVERGENT B1 ;  /* 0x0000000000017941 */ /* 0x000fea0003800200 */
.L_x_6101:
        /* <DEDUP_REMOVED lines=35> */
.L_x_6097:
        /* <DEDUP_REMOVED lines=35> */
.L_x_6104:
[----:B------:R-:W-:-:S04]  /*22240*/  FADD.FTZ R5, -R29, 1 ;  /* 0x3f8000001d057421 */ /* 0x000fc80000010100 */
[----:B------:R-:W-:-:S06]  /*22250*/  FMUL.FTZ R5, R4, R5 ;  /* 0x0000000504057220 */ /* 0x000fcc0000410000 */
[----:B------:R-:W0:Y:S08]  /*22260*/  MUFU.SQRT R5, R5 ;  /* 0x0000000500057308 */ /* 0x000e300000002000 */
[----:B0-----:R-:W0:Y:S02]  /*22270*/  MUFU.RCP R25, R5 ;  /* 0x0000000500197308 */ /* 0x001e240000001000 */
[----:B0-----:R-:W-:Y:S01]  /*22280*/  FMUL.FTZ R25, |R14|, R25 ;  /* 0x000000190e197220 */ /* 0x001fe20000410200 */
[----:B------:R-:W-:Y:S06]  /*22290*/  BRA `(.L_x_6095) ;  /* 0x0000000000047947 */ /* 0x000fec0003800000 */
.L_x_6096:
[----:B------:R0:W1:Y:S02]  /*222a0*/  MUFU.SQRT R25, R0 ;  /* 0x0000000000197308 */ /* 0x0000640000002000 */
.L_x_6095:
[----:B------:R-:W-:Y:S05]  /*222b0*/  BSYNC.RECONVERGENT B0 ;  /* 0x0000000000007941 */ /* 0x000fea0003800200 */
.L_x_6094:
        /* <DEDUP_REMOVED lines=40> */
.L_x_6109:
        /* <DEDUP_REMOVED lines=28> */
.L_x_6108:
        /* <DEDUP_REMOVED lines=23> */
.L_x_6115:
[----:B------:R-:W-:-:S04]  /*22870*/  FADD.FTZ R3, -R3, R6 ;  /* 0x0000000603037221 */ /* 0x000fc80000010100 */
[----:B------:R-:W-:-:S07]  /*22880*/  FMUL.FTZ R5, R3, 0.5 ;  /* 0x3f00000003057820 */ /* 0x000fce0000410000 */
.L_x_6116:
[----:B------:R-:W-:Y:S05]  /*22890*/  BSYNC.RECONVERGENT B4 ;  /* 0x0000000000047941 */ /* 0x000fea0003800200 */
.L_x_6114:
[----:B------:R-:W-:Y:S01]  /*228a0*/  FADD.FTZ R0, R5, R0 ;  /* 0x0000000005007221 */ /* 0x000fe20000010000 */
[----:B------:R-:W-:-:S04]  /*228b0*/  FADD.FTZ R3, R29, R28 ;  /* 0x0000001c1d037221 */ /* 0x000fc80000010000 */
[----:B------:R-:W-:-:S04]  /*228c0*/  FMUL.FTZ R0, R0, R3 ;  /* 0x0000000300007220 */ /* 0x000fc80000410000 */
[----:B------:R0:W2:Y:S01]  /*228d0*/  MUFU.SQRT R28, R0 ;  /* 0x00000000001c7308 */ /* 0x0000a20000002000 */
[----:B------:R-:W-:Y:S05]  /*228e0*/  BRA `(.L_x_6117) ;  /* 0x0000000000487947 */ /* 0x000fea0003800000 */
.L_x_6113:
        /* <DEDUP_REMOVED lines=12> */
.L_x_6112:
[----:B------:R-:W-:Y:S01]  /*229b0*/  FADD.FTZ R3, R28, 1 ;  /* 0x3f8000001c037421 */ /* 0x000fe20000010000 */
[----:B0-----:R-:W-:Y:S01]  /*229c0*/  MUFU.SQRT R0, R0 ;  /* 0x0000000000007308 */ /* 0x001fe20000002000 */
[----:B------:R-:W-:Y:S02]  /*229d0*/  HFMA2 R29, -RZ, RZ, 1.875, 0 ;  /* 0x3f800000ff1d7431 */ /* 0x000fe400000001ff */
[----:B------:R-:W-:-:S06]  /*229e0*/  FMUL.FTZ R3, R3, 0.5 ;  /* 0x3f00000003037820 */ /* 0x000fcc0000410000 */
[----:B------:R-:W0:Y:S02]  /*229f0*/  MUFU.SQRT R3, R3 ;  /* 0x0000000300037308 */ /* 0x000e240000002000 */
[----:B0-----:R-:W-:-:S07]  /*22a00*/  FMUL.FTZ R28, R0, R3 ;  /* 0x00000003001c7220 */ /* 0x001fce0000410000 */
.L_x_6117:
[----:B------:R-:W-:Y:S05]  /*22a10*/  BSYNC.RECONVERGENT B1 ;  /* 0x0000000000017941 */ /* 0x000fea0003800200 */
.L_x_6111:
[----:B------:R-:W-:Y:S05]  /*22a20*/  BRA `(.L_x_6118) ;  /* 0x0000000000087947 */ /* 0x000fea0003800000 */
.L_x_6107:
[----:B------:R-:W-:Y:S01]  /*22a30*/  FMUL.FTZ R28, R28, 16777216 ;  /* 0x4b8000001c1c7820 */ /* 0x000fe20000410000 */
[----:B------:R-:W-:-:S07]  /*22a40*/  FMUL.FTZ R29, R29, 16777216 ;  /* 0x4b8000001d1d7820 */ /* 0x000fce0000410000 */
.L_x_6118:
[----:B------:R-:W-:Y:S05]  /*22a50*/  BSYNC.RELIABLE B0 ;  /* 0x0000000000007941 */ /* 0x000fea0003800100 */
.L_x_6106:
        /* <DEDUP_REMOVED lines=20> */
.L_x_6121:
[----:B------:R-:W-:Y:S05]  /*22ba0*/  BSYNC.RECONVERGENT B4 ;  /* 0x0000000000047941 */ /* 0x000fea0003800200 */
.L_x_6120:
        /* <DEDUP_REMOVED lines=29> */
.L_x_6119:
        /* <DEDUP_REMOVED lines=17> */
.L_x_6123:
[----:B------:R-:W-:Y:S05]  /*22e90*/  BSYNC.RECONVERGENT B4 ;  /* 0x0000000000047941 */ /* 0x000fea0003800200 */
.L_x_6122:
        /* <DEDUP_REMOVED lines=28> */
.L_x_6110:
[----:B------:R-:W-:Y:S05]  /*23060*/  BSYNC.RECONVERGENT B3 ;  /* 0x0000000000037941 */ /* 0x000fea0003800200 */
.L_x_6105:
[----:B------:R-:W-:-:S13]  /*23070*/  ISETP.GE.AND P0, PT, R14, RZ, PT ;  /* 0x000000ff0e00720c */ /* 0x000fda0003f06270 */
[----:B-1----:R-:W-:Y:S01]  /*23080*/  @P0 FADD.FTZ R25, -R25, -RZ ;  /* 0x800000ff19190221 */ /* 0x002fe20000010100 */
[----:B------:R-:W-:Y:S06]  /*23090*/  BRA `(.L_x_6090) ;  /* 0x0000000800ec7947 */ /* 0x000fec0003800000 */
.L_x_6093:
[----:B------:R-:W-:Y:S01]  /*230a0*/  FADD.FTZ R27, -R27, 6.1232342629258392722e-17 ;  /* 0x248d31321b1b7421 */ /* 0x000fe20000010100 */
[----:B------:R-:W-:-:S03]  /*230b0*/  FADD.FTZ R25, -R14, -RZ ;  /* 0x800000ff0e197221 */ /* 0x000fc60000010100 */
[----:B------:R-:W-:Y:S01]  /*230c0*/  FADD.FTZ R28, R27, 1.5707963705062866211 ;  /* 0x3fc90fdb1b1c7421 */ /* 0x000fe20000010000 */
[----:B------:R-:W-:Y:S06]  /*230d0*/  BRA `(.L_x_6090) ;  /* 0x0000000800dc7947 */ /* 0x000fec0003800000 */
.L_x_6092:
[----:B------:R-:W-:Y:S02]  /*230e0*/  HFMA2 R28, -RZ, RZ, 0, 0 ;  /* 0x00000000ff1c7431 */ /* 0x000fe400000001ff */
[----:B------:R-:W-:Y:S01]  /*230f0*/  FADD.FTZ R25, -R14, -RZ ;  /* 0x800000ff0e197221 */ /* 0x000fe20000010100 */
[----:B------:R-:W-:Y:S06]  /*23100*/  BRA `(.L_x_6090) ;  /* 0x0000000800d07947 */ /* 0x000fec0003800000 */
.L_x_6091:
        /* <DEDUP_REMOVED lines=26> */
.L_x_6128:
[----:B------:R-:W-:Y:S05]  /*232b0*/  BSYNC.RECONVERGENT B4 ;  /* 0x0000000000047941 */ /* 0x000fea0003800200 */
.L_x_6127:
        /* <DEDUP_REMOVED lines=29> */
.L_x_6126:
        /* <DEDUP_REMOVED lines=28> */
.L_x_6131:
[----:B------:R-:W-:Y:S05]  /*23650*/  BSYNC.RECONVERGENT B4 ;  /* 0x0000000000047941 */ /* 0x000fea0003800200 */
.L_x_6130:
        /* <DEDUP_REMOVED lines=29> */
.L_x_6125:
        /* <DEDUP_REMOVED lines=33> */
.L_x_6133:
[----:B------:R-:W-:Y:S05]  /*23a40*/  BSYNC.RECONVERGENT B4 ;  /* 0x0000000000047941 */ /* 0x000fea0003800200 */
.L_x_6132:
        /* <DEDUP_REMOVED lines=27> */
.L_x_6129:
[----:B------:R-:W-:Y:S05]  /*23c00*/  BSYNC.RECONVERGENT B3 ;  /* 0x0000000000037941 */ /* 0x000fea0003800200 */
.L_x_6124:
[----:B------:R-:W-:Y:S01]  /*23c10*/  ISETP.GE.AND P0, PT, R14, RZ, PT ;  /* 0x000000ff0e00720c */ /* 0x000fe20003f06270 */
[----:B------:R-:W-:Y:S01]  /*23c20*/  FADD.FTZ R25, R25, 0.69314718246459960938 ;  /* 0x3f31721819197421 */ /* 0x000fe20000010000 */
[----:B------:R-:W-:-:S11]  /*23c30*/  FADD.FTZ R28, |R0|, -RZ ;  /* 0x800000ff001c7221 */ /* 0x000fd60000010200 */
[----:B------:R-:W-:-:S07]  /*23c40*/  @P0 FADD.FTZ R25, -R25, -RZ ;  /* 0x800000ff19190221 */ /* 0x000fce0000010100 */
.L_x_6090:
[----:B------:R-:W-:Y:S05]  /*23c50*/  BSYNC.RECONVERGENT B2 ;  /* 0x0000000000027941 */ /* 0x000fea0003800200 */
.L_x_6088:
        /* <DEDUP_REMOVED lines=10> */
[----:B---3--:R-:W-:Y:S01]  /*23d00*/  @!P0 FADD.FTZ R7, R29, R29 ;  /* 0x0000001d1d078221 */ /* 0x008fe20000010000 */
        /* <DEDUP_REMOVED lines=14> */
.L_x_6135:
        /* <DEDUP_REMOVED lines=69> */
.L_x_6145:
[----:B------:R-:W-:-:S04]  /*24240*/  FADD.FTZ R6, -R0, R7 ;  /* 0x0000000700067221 */ /* 0x000fc80000010100 */
[----:B------:R-:W-:-:S07]  /*24250*/  FMUL.FTZ R6, R6, 0.5 ;  /* 0x3f00000006067820 */ /* 0x000fce0000410000 */
.L_x_6146:
[----:B------:R-:W-:Y:S05]  /*24260*/  BSYNC.RECONVERGENT B1 ;  /* 0x0000000000017941 */ /* 0x000fea0003800200 */
.L_x_6144:
        /* <DEDUP_REMOVED lines=11> */
.L_x_6148:
[----:B------:R-:W-:-:S04]  /*24320*/  FADD.FTZ R15, R4, -R15 ;  /* 0x8000000f040f7221 */ /* 0x000fc80000010000 */
[----:B------:R-:W-:-:S07]  /*24330*/  FMUL.FTZ R15, R15, 0.5 ;  /* 0x3f0000000f0f7820 */ /* 0x000fce0000410000 */
.L_x_6149:
[----:B------:R-:W-:Y:S05]  /*24340*/  BSYNC.RECONVERGENT B1 ;  /* 0x0000000000017941 */ /* 0x000fea0003800200 */
.L_x_6147:
        /* <DEDUP_REMOVED lines=35> */
.L_x_6143:
        /* <DEDUP_REMOVED lines=35> */
.L_x_6150:
[----:B------:R-:W-:-:S04]  /*247b0*/  FADD.FTZ R15, -R30, 1 ;  /* 0x3f8000001e0f7421 */ /* 0x000fc80000010100 */
[----:B------:R-:W-:-:S06]  /*247c0*/  FMUL.FTZ R6, R0, R15 ;  /* 0x0000000f00067220 */ /* 0x000fcc0000410000 */
[----:B------:R-:W0:Y:S08]  /*247d0*/  MUFU.SQRT R6, R6 ;  /* 0x0000000600067308 */ /* 0x000e300000002000 */
[----:B0-----:R-:W0:Y:S02]  /*247e0*/  MUFU.RCP R8, R6 ;  /* 0x0000000600087308 */ /* 0x001e240000001000 */
[----:B0-----:R-:W-:Y:S01]  /*247f0*/  FMUL.FTZ R15, |R29|, R8 ;  /* 0x000000081d0f7220 */ /* 0x001fe20000410200 */
[----:B------:R-:W-:Y:S06]  /*24800*/  BRA `(.L_x_6141) ;  /* 0x0000000000047947 */ /* 0x000fec0003800000 */
.L_x_6142:
[----:B------:R0:W1:Y:S02]  /*24810*/  MUFU.SQRT R15, R3 ;  /* 0x00000003000f7308 */ /* 0x0000640000002000 */
.L_x_6141:
[----:B------:R-:W-:Y:S05]  /*24820*/  BSYNC.RECONVERGENT B0 ;  /* 0x0000000000007941 */ /* 0x000fea0003800200 */
.L_x_6140:
        /* <DEDUP_REMOVED lines=40> */
.L_x_6155:
        /* <DEDUP_REMOVED lines=28> */
.L_x_6154:
        /* <DEDUP_REMOVED lines=23> */
.L_x_6161:
[----:B0-----:R-:W-:-:S04]  /*24de0*/  FADD.FTZ R3, -R5, R4 ;  /* 0x0000000405037221 */ /* 0x001fc80000010100 */
[----:B------:R-:W-:-:S07]  /*24df0*/  FMUL.FTZ R3, R3, 0.5 ;  /* 0x3f00000003037820 */ /* 0x000fce0000410000 */
.L_x_6162:
[----:B------:R-:W-:Y:S05]  /*24e00*/  BSYNC.RECONVERGENT B4 ;  /* 0x0000000000047941 */ /* 0x000fea0003800200 */
.L_x_6160:
[----:B------:R-:W-:Y:S01]  /*24e10*/  FADD.FTZ R0, R3, R0 ;  /* 0x0000000003007221 */ /* 0x000fe20000010000 */
[----:B------:R-:W-:-:S04]  /*24e20*/  FADD.FTZ R27, R30, R27 ;  /* 0x0000001b1e1b7221 */ /* 0x000fc80000010000 */
[----:B------:R-:W-:-:S06]  /*24e30*/  FMUL.FTZ R27, R0, R27 ;  /* 0x0000001b001b7220 */ /* 0x000fcc0000410000 */
[----:B------:R-:W0:Y:S01]  /*24e40*/  MUFU.SQRT R27, R27 ;  /* 0x0000001b001b7308 */ /* 0x000e220000002000 */
[----:B------:R-:W-:Y:S05]  /*24e50*/  BRA `(.L_x_6163) ;  /* 0x0000000000487947 */ /* 0x000fea0003800000 */
.L_x_6159:
        /* <DEDUP_REMOVED lines=12> */
.L_x_6158:
[----:B------:R-:W-:Y:S01]  /*24f20*/  FADD.FTZ R0, R27, 1 ;  /* 0x3f8000001b007421 */ /* 0x000fe20000010000 */
[----:B0-----:R-:W-:Y:S01]  /*24f30*/  MUFU.SQRT R3, R3 ;  /* 0x0000000300037308 */ /* 0x001fe20000002000 */
[----:B------:R-:W-:Y:S02]  /*24f40*/  HFMA2 R30, -RZ, RZ, 1.875, 0 ;  /* 0x3f800000ff1e7431 */ /* 0x000fe400000001ff */
[----:B------:R-:W-:-:S06]  /*24f50*/  FMUL.FTZ R0, R0, 0.5 ;  /* 0x3f00000000007820 */ /* 0x000fcc0000410000 */
[----:B------:R-:W0:Y:S02]  /*24f60*/  MUFU.SQRT R0, R0 ;  /* 0x0000000000007308 */ /* 0x000e240000002000 */
[----:B0-----:R-:W-:-:S07]  /*24f70*/  FMUL.FTZ R27, R3, R0 ;  /* 0x00000000031b7220 */ /* 0x001fce0000410000 */
.L_x_6163:
[----:B------:R-:W-:Y:S05]  /*24f80*/  BSYNC.RECONVERGENT B1 ;  /* 0x0000000000017941 */ /* 0x000fea0003800200 */
.L_x_6157:
[----:B------:R-:W-:Y:S05]  /*24f90*/  BRA `(.L_x_6164) ;  /* 0x0000000000087947 */ /* 0x000fea0003800000 */
.L_x_6153:
[----:B------:R-:W-:Y:S01]  /*24fa0*/  FMUL.FTZ R27, R27, 16777216 ;  /* 0x4b8000001b1b7820 */ /* 0x000fe20000410000 */
[----:B------:R-:W-:-:S07]  /*24fb0*/  FMUL.FTZ R30, R30, 16777216 ;  /* 0x4b8000001e1e7820 */ /* 0x000fce0000410000 */
.L_x_6164:
[----:B------:R-:W-:Y:S05]  /*24fc0*/  BSYNC.RELIABLE B0 ;  /* 0x0000000000007941 */ /* 0x000fea0003800100 */
.L_x_6152:
        /* <DEDUP_REMOVED lines=20> */
.L_x_6167:
[----:B------:R-:W-:Y:S05]  /*25110*/  BSYNC.RECONVERGENT B4 ;  /* 0x0000000000047941 */ /* 0x000fea0003800200 */
.L_x_6166:
        /* <DEDUP_REMOVED lines=29> */
.L_x_6165:
        /* <DEDUP_REMOVED lines=17> */
.L_x_6169:
[----:B------:R-:W-:Y:S05]  /*25400*/  BSYNC.RECONVERGENT B4 ;  /* 0x0000000000047941 */ /* 0x000fea0003800200 */
.L_x_6168:
        /* <DEDUP_REMOVED lines=28> */
.L_x_6156:
[----:B------:R-:W-:Y:S05]  /*255d0*/  BSYNC.RECONVERGENT B3 ;  /* 0x0000000000037941 */ /* 0x000fea0003800200 */
.L_x_6151:
[----:B------:R-:W-:-:S13]  /*255e0*/  ISETP.GE.AND P0, PT, R29, RZ, PT ;  /* 0x000000ff1d00720c */ /* 0x000fda0003f06270 */
[----:B-1----:R-:W-:Y:S01]  /*255f0*/  @P0 FADD.FTZ R15, -R15, -RZ ;  /* 0x800000ff0f0f0221 */ /* 0x002fe20000010100 */
[----:B------:R-:W-:Y:S06]  /*25600*/  BRA `(.L_x_6136) ;  /* 0x0000000800f07947 */ /* 0x000fec0003800000 */
.L_x_6139:
[----:B---3--:R-:W-:Y:S01]  /*25610*/  FADD.FTZ R7, -R14, 6.1232342629258392722e-17 ;  /* 0x248d31320e077421 */ /* 0x008fe20000010100 */
[----:B------:R-:W-:-:S03]  /*25620*/  FADD.FTZ R15, -R29, -RZ ;  /* 0x800000ff1d0f7221 */ /* 0x000fc60000010100 */
[----:B------:R-:W-:Y:S01]  /*25630*/  FADD.FTZ R7, R7, 1.5707963705062866211 ;  /* 0x3fc90fdb07077421 */ /* 0x000fe20000010000 */
[----:B------:R-:W-:Y:S06]  /*25640*/  BRA `(.L_x_6136) ;  /* 0x0000000800e07947 */ /* 0x000fec0003800000 */
.L_x_6138:
[----:B---3--:R-:W-:Y:S02]  /*25650*/  HFMA2 R7, -RZ, RZ, 0, 0 ;  /* 0x00000000ff077431 */ /* 0x008fe400000001ff */
[----:B------:R-:W-:Y:S01]  /*25660*/  FADD.FTZ R15, -R29, -RZ ;  /* 0x800000ff1d0f7221 */ /* 0x000fe20000010100 */
[----:B------:R-:W-:Y:S06]  /*25670*/  BRA `(.L_x_6136) ;  /* 0x0000000800d47947 */ /* 0x000fec0003800000 */
.L_x_6137:
        /* <DEDUP_REMOVED lines=26> */
.L_x_6174:
[----:B------:R-:W-:Y:S05]  /*25820*/  BSYNC.RECONVERGENT B4 ;  /* 0x0000000000047941 */ /* 0x000fea0003800200 */
.L_x_6173:
        /* <DEDUP_REMOVED lines=29> */
.L_x_6172:
        /* <DEDUP_REMOVED lines=28> */
[----:B------:R-:W-:-:S07]  /*25bc0*/  MOV R3, R0 ;  /* 0x0000000000037202 */ /* 0x000fce0000000f00 */
.L_x_6177:
[----:B------:R-:W-:Y:S05]  /*25bd0*/  BSYNC.RECONVERGENT B4 ;  /* 0x0000000000047941 */ /* 0x000fea0003800200 */
.L_x_6176:
        /* <DEDUP_REMOVED lines=29> */
.L_x_6171:
        /* <DEDUP_REMOVED lines=33> */
.L_x_6179:
[----:B------:R-:W-:Y:S05]  /*25fc0*/  BSYNC.RECONVERGENT B4 ;  /* 0x0000000000047941 */ /* 0x000fea0003800200 */
.L_x_6178:
        /* <DEDUP_REMOVED lines=27> */
.L_x_6175:
[----:B------:R-:W-:Y:S05]  /*26180*/  BSYNC.RECONVERGENT B3 ;  /* 0x0000000000037941 */ /* 0x000fea0003800200 */
.L_x_6170:
[----:B------:R-:W-:Y:S01]  /*26190*/  ISETP.GE.AND P0, PT, R29, RZ, PT ;  /* 0x000000ff1d00720c */ /* 0x000fe20003f06270 */
[----:B------:R-:W-:Y:S01]  /*261a0*/  FADD.FTZ R15, R15, 0.69314718246459960938 ;  /* 0x3f3172180f0f7421 */ /* 0x000fe20000010000 */
[----:B---3--:R-:W-:-:S11]  /*261b0*/  FADD.FTZ R7, |R3|, -RZ ;  /* 0x800000ff03077221 */ /* 0x008fd60000010200 */
[----:B------:R-:W-:-:S07]  /*261c0*/  @P0 FADD.FTZ R15, -R15, -RZ ;  /* 0x800000ff0f0f0221 */ /* 0x000fce0000010100 */
.L_x_6136:
[----:B------:R-:W-:Y:S05]  /*261d0*/  BSYNC.RECONVERGENT B2 ;  /* 0x0000000000027941 */ /* 0x000fea0003800200 */
.L_x_6134:
[----:B------:R-:W-:Y:S05]  /*261e0*/  WARPSYNC.ALL ;  /* 0x0000000000007948 */ /* 0x000fea0003800000 */
[----:B------:R-:W0:Y:S01]  /*261f0*/  LDC.64 R4, c[0x0][0x388] ;  /* 0x0000e200ff047b82 */ /* 0x000e220000000a00 */
[----:B------:R-:W-:Y:S02]  /*26200*/  F2FP.F16.F32.PACK_AB R6, R25, R28 ;  /* 0x0000001c1906723e */ /* 0x000fe400000000ff */
[----:B------:R-:W-:Y:S02]  /*26210*/  F2FP.F16.F32.PACK_AB R11, R11, R24 ;  /* 0x000000180b0b723e */ /* 0x000fe400000000ff */
[----:B------:R-:W-:-:S02]  /*26220*/  F2FP.F16.F32.PACK_AB R10, R10, R21 ;  /* 0x000000150a0a723e */ /* 0x000fc400000000ff */
[----:B------:R-:W-:Y:S02]  /*26230*/  F2FP.F16.F32.PACK_AB R9, R9, R22 ;  /* 0x000000160909723e */ /* 0x000fe400000000ff */
[----:B------:R-:W-:Y:S02]  /*26240*/  F2FP.F16.F32.PACK_AB R8, R19, R20 ;  /* 0x000000141308723e */ /* 0x000fe400000000ff */
[----:B------:R-:W-:Y:S01]  /*26250*/  F2FP.F16.F32.PACK_AB R7, R15, R7 ;  /* 0x000000070f07723e */ /* 0x000fe200000000ff */
[----:B0-----:R-:W-:Y:S01]  /*26260*/  IMAD.WIDE.U32 R2, R2, 0x4, R4 ;  /* 0x0000000402027825 */ /* 0x001fe200078e0004 */
[----:B------:R-:W-:Y:S02]  /*26270*/  F2FP.F16.F32.PACK_AB R5, R13, R26 ;  /* 0x0000001a0d05723e */ /* 0x000fe400000000ff */
[----:B------:R-:W-:Y:S01]  /*26280*/  F2FP.F16.F32.PACK_AB R4, R12, R23 ;  /* 0x000000170c04723e */ /* 0x000fe200000000ff */
[----:B------:R-:W-:-:S05]  /*26290*/  IMAD.WIDE.U32 R2, R18, 0x20, R2 ;  /* 0x0000002012027825 */ /* 0x000fca00078e0002 */
[----:B------:R-:W-:Y:S01]  /*262a0*/  STG.E.ENL2.256 desc[UR4][R2.64], R8, R4 ;  /* 0xf80000080204797f */ /* 0x000fe2000f121804 */
[----:B------:R-:W-:Y:S05]  /*262b0*/  EXIT ;  /* 0x000000000000794d */ /* 0x000fea0003800000 */
        .weak           $__internal_6_$__cuda_sm3x_div_rn_ftz_f32_slowpath
        .type           $__internal_6_$__cuda_sm3x_div_rn_ftz_f32_slowpath,@function
        .size           $__internal_6_$__cuda_sm3x_div_rn_ftz_f32_slowpath,(.L_x_17227 - $__internal_6_$__cuda_sm3x_div_rn_ftz_f32_slowpath)
$__internal_6_$__cuda_sm3x_div_rn_ftz_f32_slowpath:
        /* <DEDUP_REMOVED lines=32> */
.L_x_6182:
[----:B------:R-:W-:Y:S05]  /*264c0*/  BSYNC.RELIABLE B1 ;  /* 0x0000000000017941 */ /* 0x000fea0003800100 */
.L_x_6181:
        /* <DEDUP_REMOVED lines=27> */
.L_x_6188:
[----:B------:R-:W-:-:S07]  /*26680*/  LEA R0, R3, R0, 0x17 ;  /* 0x0000000003007211 */ /* 0x000fce00078eb8ff */
.L_x_6189:
[----:B------:R-:W-:Y:S05]  /*26690*/  BSYNC.RECONVERGENT B1 ;  /* 0x0000000000017941 */ /* 0x000fea0003800200 */
.L_x_6187:
[----:B------:R-:W-:Y:S05]  /*266a0*/  BRA `(.L_x_6190) ;  /* 0x0000000000207947 */ /* 0x000fea0003800000 */
.L_x_6186:
[----:B------:R-:W-:-:S04]  /*266b0*/  LOP3.LUT R17, R8, 0x80000000, R17, 0x48, !PT ;  /* 0x8000000008117812 */ /* 0x000fc800078e4811 */
[----:B------:R-:W-:Y:S01]  /*266c0*/  LOP3.LUT R0, R17, 0x7f800000, RZ, 0xfc, !PT ;  /* 0x7f80000011007812 */ /* 0x000fe200078efcff */
[----:B------:R-:W-:Y:S06]  /*266d0*/  BRA `(.L_x_6190) ;  /* 0x0000000000147947 */ /* 0x000fec0003800000 */
.L_x_6185:
[----:B------:R-:W-:Y:S01]  /*266e0*/  LOP3.LUT R0, R8, 0x80000000, R17, 0x48, !PT ;  /* 0x8000000008007812 */ /* 0x000fe200078e4811 */
[----:B------:R-:W-:Y:S06]  /*266f0*/  BRA `(.L_x_6190) ;  /* 0x00000000000c7947 */ /* 0x000fec0003800000 */
.L_x_6184:
[----:B------:R-:W0:Y:S01]  /*26700*/  MUFU.RSQ R0, -QNAN ;  /* 0xffc0000000007908 */ /* 0x000e220000001400 */
[----:B------:R-:W-:Y:S05]  /*26710*/  BRA `(.L_x_6190) ;  /* 0x0000000000047947 */ /* 0x000fea0003800000 */
.L_x_6183:
[----:B------:R-:W-:-:S07]  /*26720*/  FADD.FTZ R0, R17, R8 ;  /* 0x0000000811007221 */ /* 0x000fce0000010000 */
.L_x_6190:
[----:B------:R-:W-:Y:S05]  /*26730*/  BSYNC.RECONVERGENT B0 ;  /* 0x0000000000007941 */ /* 0x000fea0003800200 */
.L_x_6180:
[----:B------:R-:W-:-:S04]  /*26740*/  HFMA2 R5, -RZ, RZ, 0, 0 ;  /* 0x00000000ff057431 */ /* 0x000fc800000001ff */
[----:B0-----:R-:W-:Y:S05]  /*26750*/  RET.REL.NODEC R4 `(_ZN2at6native29vectorized_elementwise_kernelILi8EZZZNS0_16acos_kernel_cudaERNS_18TensorIteratorBaseEENKUlvE_clEvENKUlvE1_clEvEUlN3c107complexINS6_4HalfEEEE_St5arrayIPcLm2EEEEviT0_T1_) ;  /* 0xfffffd9804287950 */ /* 0x001fea0003c3ffff */
.L_x_6191:
        /* <DEDUP_REMOVED lines=10> */
.L_x_17227:


//--------------------- .text._ZN2at6native18elementwise_kernelILi128ELi4EZNS0_15gpu_kernel_implIZZZNS0_16acos_kernel_cudaERNS_18TensorIteratorBaseEENKUlvE_clEvENKUlvE0_clEvEUlN3c107complexIfEEE_EEvS4_RKT_EUliE_EEviT1_ --------------------------
	.section	.text._ZN2at6native18elementwise_kernelILi128ELi4EZNS0_15gpu_kernel_implIZZZNS0_16acos_kernel_cudaERNS_18TensorIteratorBaseEENKUlvE_clEvENKUlvE0_clEvEUlN3c107complexIfEEE_EEvS4_RKT_EUliE_EEviT1_,"ax",@progbits
	.align	128
        .global         _ZN2at6native18elementwise_kernelILi128ELi4EZNS0_15gpu_kernel_implIZZZNS0_16acos_kernel_cudaERNS_18TensorIteratorBaseEENKUlvE_clEvENKUlvE0_clEvEUlN3c107complexIfEEE_EEvS4_RKT_EUliE_EEviT1_
        .type           _ZN2at6native18elementwise_kernelILi128ELi4EZNS0_15gpu_kernel_implIZZZNS0_16acos_kernel_cudaERNS_18TensorIteratorBaseEENKUlvE_clEvENKUlvE0_clEvEUlN3c107complexIfEEE_EEvS4_RKT_EUliE_EEviT1_,@function
        .size           _ZN2at6native18elementwise_kernelILi128ELi4EZNS0_15gpu_kernel_implIZZZNS0_16acos_kernel_cudaERNS_18TensorIteratorBaseEENKUlvE_clEvENKUlvE0_clEvEUlN3c107complexIfEEE_EEvS4_RKT_EUliE_EEviT1_,(.L_x_17228 - _ZN2at6native18elementwise_kernelILi128ELi4EZNS0_15gpu_kernel_implIZZZNS0_16acos_kernel_cudaERNS_18TensorIteratorBaseEENKUlvE_clEvENKUlvE0_clEvEUlN3c107complexIfEEE_EEvS4_RKT_EUliE_EEviT1_)
        .other          _ZN2at6native18elementwise_kernelILi128ELi4EZNS0_15gpu_kernel_implIZZZNS0_16acos_kernel_cudaERNS_18TensorIteratorBaseEENKUlvE_clEvENKUlvE0_clEvEUlN3c107complexIfEEE_EEvS4_RKT_EUliE_EEviT1_,@"STO_CUDA_ENTRY STV_DEFAULT"
_ZN2at6native18elementwise_kernelILi128ELi4EZNS0_15gpu_kernel_implIZZZNS0_16acos_kernel_cudaERNS_18TensorIteratorBaseEENKUlvE_clEvENKUlvE0_clEvEUlN3c107complexIfEEE_EEvS4_RKT_EUliE_EEviT1_:
.text._ZN2at6native18elementwise_kernelILi128ELi4EZNS0_15gpu_kernel_implIZZZNS0_16acos_kernel_cudaERNS_18TensorIteratorBaseEENKUlvE_clEvENKUlvE0_clEvEUlN3c107complexIfEEE_EEvS4_RKT_EUliE_EEviT1_:
        /* <DEDUP_REMOVED lines=319> */
.L_x_6194:
[----:B------:R-:W0:Y:S01]  /*13f0*/  LDCU.64 UR6, c[0x0][0x588] ;  /* 0x0000b100ff0677ac */ /* 0x000e220008000a00 */
[----:B------:R-:W-:Y:S01]  /*1400*/  BSSY.RECONVERGENT B7, `(.L_x_6195) ;  /* 0x00000f1000077945 */ /* 0x000fe20003800200 */
        /* <DEDUP_REMOVED lines=14> */
[----:B------:R-:W-:Y:S01]  /*14f0*/  IMAD.MOV.U32 R3, RZ, RZ, RZ ;  /* 0x000000ffff037224 */ /* 0x000fe200078e00ff */
[----:B--2---:R-:W0:Y:S01]  /*1500*/  I2F.S16 R2, R2 ;  /* 0x0000000200027306 */ /* 0x004e220000101400 */
[----:B------:R-:W-:Y:S05]  /*1510*/  BRA `(.L_x_6201) ;  /* 0x0000000c007c7947 */ /* 0x000fea0003800000 */
.L_x_6199:
[----:B------:R-:W2:Y:S01]  /*1520*/  LDG.E.U8 R2, desc[UR36][R4.64] ;  /* 0x0000002404027981 */ /* 0x000ea2000c1e1100 */
[----:B------:R-:W-:Y:S02]  /*1530*/  MOV R3, RZ ;  /* 0x000000ff00037202 */ /* 0x000fe40000000f00 */
[----:B--2---:R-:W-:Y:S01]  /*1540*/  I2FP.F32.U32 R2, R2 ;  /* 0x0000000200027245 */ /* 0x004fe20000201000 */
[----:B------:R-:W-:Y:S06]  /*1550*/  BRA `(.L_x_6201) ;  /* 0x0000000c006c7947 */ /* 0x000fec0003800000 */
.L_x_6198:
[----:B------:R-:W-:-:S09]  /*1560*/  UISETP.NE.AND UP0, UPT, UR4, 0x2, UPT ;  /* 0x000000020400788c */ /* 0x000fd2000bf05270 */
[----:B------:R-:W-:Y:S05]  /*1570*/  BRA.U !UP0, `(.L_x_6202) ;  /* 0x0000000108307547 */ /* 0x000fea000b800000 */
[----:B------:R-:W-:-:S09]  /*1580*/  UISETP.NE.AND UP0, UPT, UR4, 0x3, UPT ;  /* 0x000000030400788c */ /* 0x000fd2000bf05270 */
[----:B------:R-:W-:Y:S05]  /*1590*/  BRA.U !UP0, `(.L_x_6203) ;  /* 0x0000000108187547 */ /* 0x000fea000b800000 */
[----:B------:R-:W-:-:S09]  /*15a0*/  UISETP.NE.AND UP0, UPT, UR4, 0x4, UPT ;  /* 0x000000040400788c */ /* 0x000fd2000bf05270 */
[----:B------:R-:W-:Y:S05]  /*15b0*/  BRA.U UP0, `(.L_x_6200) ;  /* 0x0000000900cc7547 */ /* 0x000fea000b800000 */
[----:B------:R-:W2:Y:S01]  /*15c0*/  LDG.E.64 R4, desc[UR36][R4.64] ;  /* 0x0000002404047981 */ /* 0x000ea2000c1e1b00 */
[----:B------:R-:W-:Y:S01]  /*15d0*/  HFMA2 R3, -RZ, RZ, 0, 0 ;  /* 0x00000000ff037431 */ /* 0x000fe200000001ff */
[----:B--2---:R4:W0:Y:S01]  /*15e0*/  I2F.S64 R2, R4 ;  /* 0x0000000400027312 */ /* 0x0048220000301400 */
[----:B------:R-:W-:Y:S05]  /*15f0*/  BRA `(.L_x_6201) ;  /* 0x0000000c00447947 */ /* 0x000fea0003800000 */
.L_x_6203:
[----:B------:R-:W2:Y:S01]  /*1600*/  LDG.E R2, desc[UR36][R4.64] ;  /* 0x0000002404027981 */ /* 0x000ea2000c1e1900 */
[----:B------:R-:W-:Y:S01]  /*1610*/  IMAD.MOV.U32 R3, RZ, RZ, RZ ;  /* 0x000000ffff037224 */ /* 0x000fe200078e00ff */
[----:B--2---:R-:W-:Y:S01]  /*1620*/  I2FP.F32.S32 R2, R2 ;  /* 0x0000000200027245 */ /* 0x004fe20000201400 */
[----:B------:R-:W-:Y:S06]  /*1630*/  BRA `(.L_x_6201) ;  /* 0x0000000c00347947 */ /* 0x000fec0003800000 */
.L_x_6202:
[----:B------:R-:W2:Y:S01]  /*1640*/  LDG.E.U16 R2, desc[UR36][R4.64] ;  /* 0x0000002404027981 */ /* 0x000ea2000c1e1500 */
[----:B------:R-:W-:Y:S01]  /*1650*/  MOV R3, RZ ;  /* 0x000000ff00037202 */ /* 0x000fe20000000f00 */
[----:B--2---:R-:W0:Y:S01]  /*1660*/  I2F.S16 R2, R2 ;  /* 0x0000000200027306 */ /* 0x004e220000101400 */
[----:B------:R-:W-:Y:S05]  /*1670*/  BRA `(.L_x_6201) ;  /* 0x0000000c00247947 */ /* 0x000fea0003800000 */
.L_x_6197:
[----:B------:R-:W-:-:S09]  /*1680*/  UISETP.GT.AND UP0, UPT, UR4, 0x6, UPT ;  /* 0x000000060400788c */ /* 0x000fd2000bf04270 */
[----:B------:R-:W-:Y:S05]  /*1690*/  BRA.U UP0, `(.L_x_6204) ;  /* 0x00000001002c7547 */ /* 0x000fea000b800000 */
[----:B------:R-:W-:-:S09]  /*16a0*/  UISETP.NE.AND UP0, UPT, UR4, 0x5, UPT ;  /* 0x000000050400788c */ /* 0x000fd2000bf05270 */
[----:B------:R-:W-:Y:S05]  /*16b0*/  BRA.U !UP0, `(.L_x_6205) ;  /* 0x0000000108147547 */ /* 0x000fea000b800000 */
[----:B------:R-:W-:-:S09]  /*16c0*/  UISETP.NE.AND UP0, UPT, UR4, 0x6, UPT ;  /* 0x000000060400788c */ /* 0x000fd2000bf05270 */
[----:B------:R-:W-:Y:S05]  /*16d0*/  BRA.U UP0, `(.L_x_6200) ;  /* 0x0000000900847547 */ /* 0x000fea000b800000 */
[----:B------:R2:W5:Y:S01]  /*16e0*/  LDG.E R2, desc[UR36][R4.64] ;  /* 0x0000002404027981 */ /* 0x000562000c1e1900 */
[----:B------:R-:W-:Y:S01]  /*16f0*/  HFMA2 R3, -RZ, RZ, 0, 0 ;  /* 0x00000000ff037431 */ /* 0x000fe200000001ff */
[----:B------:R-:W-:Y:S06]  /*1700*/  BRA `(.L_x_6201) ;  /* 0x0000000c00007947 */ /* 0x000fec0003800000 */
.L_x_6205:
[----:B------:R-:W2:Y:S01]  /*1710*/  LDG.E.U16 R2, desc[UR36][R4.64] ;  /* 0x0000002404027981 */ /* 0x000ea2000c1e1500 */
[----:B------:R-:W-:Y:S02]  /*1720*/  IMAD.MOV.U32 R3, RZ, RZ, RZ ;  /* 0x000000ffff037224 */ /* 0x000fe400078e00ff */
[----:B--2---:R-:W-:Y:S01]  /*1730*/  HADD2.F32 R2, -RZ, R2.H0_H0 ;  /* 0x20000002ff027230 */ /* 0x004fe20000004100 */
[----:B------:R-:W-:Y:S06]  /*1740*/  BRA `(.L_x_6201) ;  /* 0x0000000800f07947 */ /* 0x000fec0003800000 */
.L_x_6204:
[----:B------:R-:W-:-:S09]  /*1750*/  UISETP.NE.AND UP0, UPT, UR4, 0x7, UPT ;  /* 0x000000070400788c */ /* 0x000fd2000bf05270 */
[----:B------:R-:W-:Y:S05]  /*1760*/  BRA.U !UP0, `(.L_x_6206) ;  /* 0x0000000108287547 */ /* 0x000fea000b800000 */
[----:B------:R-:W-:-:S09]  /*1770*/  UISETP.NE.AND UP0, UPT, UR4, 0x8, UPT ;  /* 0x000000080400788c */ /* 0x000fd2000bf05270 */
[----:B------:R-:W-:Y:S05]  /*1780*/  BRA.U !UP0, `(.L_x_6207) ;  /* 0x0000000108107547 */ /* 0x000fea000b800000 */
[----:B------:R-:W-:-:S09]  /*1790*/  UISETP.NE.AND UP0, UPT, UR4, 0x9, UPT ;  /* 0x000000090400788c */ /* 0x000fd2000bf05270 */
[----:B------:R-:W-:Y:S05]  /*17a0*/  BRA.U UP0, `(.L_x_6200) ;  /* 0x0000000900507547 */ /* 0x000fea000b800000 */
[----:B------:R3:W5:Y:S01]  /*17b0*/  LDG.E.64 R2, desc[UR36][R4.64] ;  /* 0x0000002404027981 */ /* 0x000762000c1e1b00 */
[----:B------:R-:W-:Y:S05]  /*17c0*/  BRA `(.L_x_6201) ;  /* 0x0000000800d07947 */ /* 0x000fea0003800000 */
.L_x_6207:
[----:B------:R-:W2:Y:S02]  /*17d0*/  LDG.E R3, desc[UR36][R4.64] ;  /* 0x0000002404037981 */ /* 0x000ea4000c1e1900 */
[--C-:B--2---:R-:W-:Y:S02]  /*17e0*/  HADD2.F32 R2, -RZ, R3.reuse.H0_H0 ;  /* 0x20000003ff027230 */ /* 0x104fe40000004100 */
[----:B------:R-:W-:Y:S01]  /*17f0*/  HADD2.F32 R3, -RZ, R3.H1_H1 ;  /* 0x30000003ff037230 */ /* 0x000fe20000004100 */
[----:B------:R-:W-:Y:S06]  /*1800*/  BRA `(.L_x_6201) ;  /* 0x0000000800c07947 */ /* 0x000fec0003800000 */
.L_x_6206:
[----:B------:R-:W2:Y:S01]  /*1810*/  LDG.E.64 R4, desc[UR36][R4.64] ;  /* 0x0000002404047981 */ /* 0x000ea2000c1e1b00 */
[----:B------:R-:W-:Y:S01]  /*1820*/  UMOV UR4, 0xf0000000 ;  /* 0xf000000000047882 */ /* 0x000fe20000000000 */
[----:B------:R-:W-:Y:S01]  /*1830*/  UMOV UR5, 0x380fffff ;  /* 0x380fffff00057882 */ /* 0x000fe20000000000 */
[----:B------:R-:W-:Y:S01]  /*1840*/  MOV R3, RZ ;  /* 0x000000ff00037202 */ /* 0x000fe20000000f00 */
[----:B--2---:R-:W0:Y:S01]  /*1850*/  F2F.F32.F64 R2, R4 ;  /* 0x0000000400027310 */ /* 0x004e220000301000 */
[----:B------:R-:W-:-:S14]  /*1860*/  DSETP.GEU.AND P0, PT, |R4|, UR4, PT ;  /* 0x0000000404007e2a */ /* 0x000fdc000bf0e200 */
[----:B0-----:R-:W-:Y:S01]  /*1870*/  @!P0 FMUL R2, R2, 1.175494350822287508e-38 ;  /* 0x0080000002028820 */ /* 0x001fe20000400000 */
[----:B------:R-:W-:Y:S06]  /*1880*/  BRA `(.L_x_6201) ;  /* 0x0000000800a07947 */ /* 0x000fec0003800000 */
.L_x_6196:
        /* <DEDUP_REMOVED lines=9> */
[----:B------:R-:W-:Y:S01]  /*1920*/  HFMA2 R3, -RZ, RZ, 0, 0 ;  /* 0x00000000ff037431 */ /* 0x000fe200000001ff */
[----:B--2---:R-:W-:-:S04]  /*1930*/  ISETP.NE.AND P0, PT, R4, RZ, PT ;  /* 0x000000ff0400720c */ /* 0x004fc80003f05270 */
[----:B------:R-:W-:Y:S01]  /*1940*/  FSEL R2, RZ, 1, !P0 ;  /* 0x3f800000ff027808 */ /* 0x000fe20004000000 */
[----:B------:R-:W-:Y:S08]  /*1950*/  BRA `(.L_x_6201) ;  /* 0x00000008006c7947 */ /* 0x000ff00003800000 */
.L_x_6210:
[----:B------:R-:W2:Y:S01]  /*1960*/  LDG.E.128 R4, desc[UR36][R4.64] ;  /* 0x0000002404047981 */ /* 0x000ea2000c1e1d00 */
[----:B------:R-:W-:Y:S01]  /*1970*/  UMOV UR4, 0xf0000000 ;  /* 0xf000000000047882 */ /* 0x000fe20000000000 */
[----:B------:R-:W-:Y:S01]  /*1980*/  UMOV UR5, 0x380fffff ;  /* 0x380fffff00057882 */ /* 0x000fe20000000000 */
[----:B--2---:R-:W0:Y:S01]  /*1990*/  F2F.F32.F64 R2, R4 ;  /* 0x0000000400027310 */ /* 0x004e220000301000 */
[----:B------:R-:W-:Y:S02]  /*19a0*/  DSETP.GEU.AND P0, PT, |R4|, UR4, PT ;  /* 0x0000000404007e2a */ /* 0x000fe4000bf0e200 */
[----:B------:R-:W-:-:S05]  /*19b0*/  DSETP.GEU.AND P1, PT, |R6|, UR4, PT ;  /* 0x0000000406007e2a */ /* 0x000fca000bf2e200 */
[----:B------:R-:W1:Y:S07]  /*19c0*/  F2F.F32.F64 R3, R6 ;  /* 0x0000000600037310 */ /* 0x000e6e0000301000 */
[----:B0-----:R-:W-:Y:S02]  /*19d0*/  @!P0 FMUL R2, R2, 1.175494350822287508e-38 ;  /* 0x0080000002028820 */ /* 0x001fe40000400000 */
[----:B-1----:R-:W-:Y:S01]  /*19e0*/  @!P1 FMUL R3, R3, 1.175494350822287508e-38 ;  /* 0x0080000003039820 */ /* 0x002fe20000400000 */
[----:B------:R-:W-:Y:S06]  /*19f0*/  BRA `(.L_x_6201) ;  /* 0x0000000800447947 */ /* 0x000fec0003800000 */
.L_x_6209:
        /* <DEDUP_REMOVED lines=22> */
[----:B------:R-:W-:Y:S01]  /*1b60*/  SEL R5, R3, RZ, P0 ;  /* 0x000000ff03057207 */ /* 0x000fe20000000000 */
[----:B------:R-:W-:-:S03]  /*1b70*/  HFMA2 R3, -RZ, RZ, 0, 0 ;  /* 0x00000000ff037431 */ /* 0x000fc600000001ff */
[----:B------:R-:W-:Y:S01]  /*1b80*/  LOP3.LUT R2, R5, 0x80000000, R2, 0xf8, !PT ;  /* 0x8000000005027812 */ /* 0x000fe200078ef802 */
[----:B------:R-:W-:Y:S06]  /*1b90*/  BRA `(.L_x_6201) ;  /* 0x0000000400dc7947 */ /* 0x000fec0003800000 */
.L_x_6212:
[----:B------:R-:W2:Y:S02]  /*1ba0*/  LDG.E.U8 R3, desc[UR36][R4.64] ;  /* 0x0000002404037981 */ /* 0x000ea4000c1e1100 */
[C---:B--2---:R-:W-:Y:S01]  /*1bb0*/  SHF.L.U32 R2, R3.reuse, 0x19, RZ ;  /* 0x0000001903027819 */ /* 0x044fe200000006ff */
[----:B------:R-:W-:-:S03]  /*1bc0*/  IMAD.SHL.U32 R3, R3, 0x100, RZ ;  /* 0x0000010003037824 */ /* 0x000fc600078e00ff */
[----:B------:R-:W-:Y:S02]  /*1bd0*/  ISETP.GT.U32.AND P0, PT, R2, 0x7ffffff, PT ;  /* 0x07ffffff0200780c */ /* 0x000fe40003f04070 */
[----:B------:R-:W-:-:S11]  /*1be0*/  PRMT R7, R3, 0x9910, RZ ;  /* 0x0000991003077816 */ /* 0x000fd600000000ff */
[----:B------:R-:W-:Y:S02]  /*1bf0*/  @!P0 LOP3.LUT R0, R3, 0x7f00, RZ, 0xc0, !PT ;  /* 0x00007f0003008812 */ /* 0x000fe400078ec0ff */
[----:B------:R-:W-:Y:S02]  /*1c00*/  @P0 LEA.HI R2, R2, 0x70000000, RZ, 0x1c ;  /* 0x7000000002020811 */ /* 0x000fe400078fe0ff */
[----:B------:R-:W-:Y:S02]  /*1c10*/  @!P0 LOP3.LUT R0, R0, 0x3f000000, RZ, 0xfc, !PT ;  /* 0x3f00000000008812 */ /* 0x000fe400078efcff */
[----:B------:R-:W-:-:S03]  /*1c20*/  MOV R3, RZ ;  /* 0x000000ff00037202 */ /* 0x000fc60000000f00 */
[----:B------:R-:W-:Y:S01]  /*1c30*/  @!P0 FADD.FTZ R0, R0, -0.5 ;  /* 0xbf00000000008421 */ /* 0x000fe20000010000 */
[----:B------:R-:W-:-:S05]  /*1c40*/  @P0 FMUL.FTZ R0, R2, 1.9259299443872358531e-34 ;  /* 0x0780000002000820 */ /* 0x000fca0000410000 */
[----:B------:R-:W-:Y:S01]  /*1c50*/  LOP3.LUT R2, R0, 0x80000000, R7, 0xf8, !PT ;  /* 0x8000000000027812 */ /* 0x000fe200078ef807 */
[----:B------:R-:W-:Y:S06]  /*1c60*/  BRA `(.L_x_6201) ;  /* 0x0000000400a87947 */ /* 0x000fec0003800000 */
.L_x_6211:
[----:B------:R-:W2:Y:S01]  /*1c70*/  LDG.E.U16 R2, desc[UR36][R4.64] ;  /* 0x0000002404027981 */ /* 0x000ea2000c1e1500 */
[----:B------:R-:W-:Y:S02]  /*1c80*/  HFMA2 R3, -RZ, RZ, 0, 0 ;  /* 0x00000000ff037431 */ /* 0x000fe400000001ff */
[----:B--2---:R-:W-:Y:S01]  /*1c90*/  IMAD.U32 R2, R2, 0x10000, RZ ;  /* 0x0001000002027824 */ /* 0x004fe200078e00ff */
[----:B------:R-:W-:Y:S06]  /*1ca0*/  BRA `(.L_x_6201) ;  /* 0x0000000400987947 */ /* 0x000fec0003800000 */
.L_x_6208:
        /* <DEDUP_REMOVED lines=9> */
[----:B------:R-:W-:Y:S02]  /*1d40*/  MOV R3, RZ ;  /* 0x000000ff00037202 */ /* 0x000fe40000000f00 */
[----:B--2---:R-:W-:Y:S01]  /*1d50*/  I2FP.F32.U32 R2, R2 ;  /* 0x0000000200027245 */ /* 0x004fe20000201000 */
[----:B------:R-:W-:Y:S06]  /*1d60*/  BRA `(.L_x_6201) ;  /* 0x0000000400687947 */ /* 0x000fec0003800000 */
.L_x_6215:
[----:B------:R-:W2:Y:S01]  /*1d70*/  LDG.E.U8 R4, desc[UR36][R4.64] ;  /* 0x0000002404047981 */ /* 0x000ea2000c1e1100 */
[----:B------:R-:W-:Y:S02]  /*1d80*/  CS2R R2, SRZ ;  /* 0x0000000000027805 */ /* 0x000fe4000001ff00 */
        /* <DEDUP_REMOVED lines=18> */
.L_x_6217:
[----:B------:R-:W-:Y:S05]  /*1eb0*/  BSYNC.RECONVERGENT B0 ;  /* 0x0000000000007941 */ /* 0x000fea0003800200 */
.L_x_6216:
[----:B------:R-:W-:Y:S02]  /*1ec0*/  SHF.L.U32 R0, R0, 0x14, RZ ;  /* 0x0000001400007819 */ /* 0x000fe400000006ff */
[----:B------:R-:W-:-:S04]  /*1ed0*/  LEA R2, R2, 0x3b800000, 0x17 ;  /* 0x3b80000002027811 */ /* 0x000fc800078eb8ff */
[----:B------:R-:W-:Y:S01]  /*1ee0*/  LOP3.LUT R2, R2, R0, R9, 0xfe, !PT ;  /* 0x0000000002027212 */ /* 0x000fe200078efe09 */
[----:B------:R-:W-:Y:S06]  /*1ef0*/  BRA `(.L_x_6201) ;  /* 0x0000000400047947 */ /* 0x000fec0003800000 */
.L_x_6214:
[----:B------:R-:W2:Y:S01]  /*1f00*/  LDG.E.U8 R4, desc[UR36][R4.64] ;  /* 0x0000002404047981 */ /* 0x000ea2000c1e1100 */
[----:B------:R-:W-:Y:S02]  /*1f10*/  CS2R R2, SRZ ;  /* 0x0000000000027805 */ /* 0x000fe4000001ff00 */
        /* <DEDUP_REMOVED lines=18> */
.L_x_6219:
[----:B------:R-:W-:Y:S05]  /*2040*/  BSYNC.RECONVERGENT B0 ;  /* 0x0000000000007941 */ /* 0x000fea0003800200 */
.L_x_6218:
[----:B------:R-:W-:Y:S01]  /*2050*/  IMAD.SHL.U32 R0, R0, 0x200000, RZ ;  /* 0x0020000000007824 */ /* 0x000fe200078e00ff */
[----:B------:R-:W-:-:S04]  /*2060*/  LEA R2, R2, 0x37800000, 0x17 ;  /* 0x3780000002027811 */ /* 0x000fc800078eb8ff */
[----:B------:R-:W-:Y:S01]  /*2070*/  LOP3.LUT R2, R2, R0, R9, 0xfe, !PT ;  /* 0x0000000002027212 */ /* 0x000fe200078efe09 */
[----:B------:R-:W-:Y:S06]  /*2080*/  BRA `(.L_x_6201) ;  /* 0x0000000000a07947 */ /* 0x000fec0003800000 */
.L_x_6213:
[----:B------:R-:W-:-:S09]  /*2090*/  UISETP.NE.AND UP0, UPT, UR4, 0x1c, UPT ;  /* 0x0000001c0400788c */ /* 0x000fd2000bf05270 */
[----:B------:R-:W-:Y:S05]  /*20a0*/  BRA.U !UP0, `(.L_x_6220) ;  /* 0x00000001088c7547 */ /* 0x000fea000b800000 */
[----:B------:R-:W-:-:S09]  /*20b0*/  UISETP.NE.AND UP0, UPT, UR4, 0x1d, UPT ;  /* 0x0000001d0400788c */ /* 0x000fd2000bf05270 */
[----:B------:R-:W-:Y:S05]  /*20c0*/  BRA.U !UP0, `(.L_x_6221) ;  /* 0x0000000108747547 */ /* 0x000fea000b800000 */
[----:B------:R-:W-:-:S09]  /*20d0*/  UISETP.NE.AND UP0, UPT, UR4, 0x2c, UPT ;  /* 0x0000002c0400788c */ /* 0x000fd2000bf05270 */
[----:B------:R-:W-:Y:S05]  /*20e0*/  BRA.U !UP0, `(.L_x_6222) ;  /* 0x0000000108487547 */ /* 0x000fea000b800000 */
.L_x_6200:
[----:B------:R-:W-:Y:S01]  /*20f0*/  MOV R0, 0x0 ;  /* 0x0000000000007802 */ /* 0x000fe20000000f00 */
[----:B------:R-:W0:Y:S01]  /*2100*/  LDCU.64 UR4, c[0x4][0x158] ;  /* 0x01002b00ff0477ac */ /* 0x000e220008000a00 */
[----:B------:R-:W-:Y:S01]  /*2110*/  HFMA2 R8, -RZ, RZ, 0, 4.64916229248046875e-06 ;  /* 0x0000004eff087431 */ /* 0x000fe200000001ff */
[----:B------:R-:W-:Y:S01]  /*2120*/  MOV R12, 0x1 ;  /* 0x00000001000c7802 */ /* 0x000fe20000000f00 */
[----:B------:R1:W2:Y:S01]  /*2130*/  LDC.64 R2, c[0x4][R0] ;  /* 0x0100000000027b82 */ /* 0x0002a20000000a00 */
[----:B------:R-:W3:Y:S01]  /*2140*/  LDCU.64 UR6, c[0x4][0x160] ;  /* 0x01002c00ff0677ac */ /* 0x000ee20008000a00 */
[----:B------:R-:W-:Y:S01]  /*2150*/  IMAD.MOV.U32 R13, RZ, RZ, RZ ;  /* 0x000000ffff0d7224 */ /* 0x000fe200078e00ff */
[----:B------:R-:W4:Y:S01]  /*2160*/  LDCU.64 UR8, c[0x4][0x18] ;  /* 0x01000300ff0877ac */ /* 0x000f220008000a00 */
[----:B0-----:R-:W-:Y:S02]  /*2170*/  MOV R4, UR4 ;  /* 0x0000000400047c02 */ /* 0x001fe40008000f00 */
[----:B------:R-:W-:Y:S01]  /*2180*/  MOV R5, UR5 ;  /* 0x0000000500057c02 */ /* 0x000fe20008000f00 */
[----:B---3--:R-:W-:Y:S01]  /*2190*/  IMAD.U32 R6, RZ, RZ, UR6 ;  /* 0x00000006ff067e24 */ /* 0x008fe2000f8e00ff */
[----:B------:R-:W-:-:S02]  /*21a0*/  MOV R7, UR7 ;  /* 0x0000000700077c02 */ /* 0x000fc40008000f00 */
[----:B----4-:R-:W-:Y:S01]  /*21b0*/  MOV R10, UR8 ;  /* 0x00000008000a7c02 */ /* 0x010fe20008000f00 */
[----:B-1----:R-:W-:-:S07]  /*21c0*/  IMAD.U32 R11, RZ, RZ, UR9 ;  /* 0x00000009ff0b7e24 */ /* 0x002fce000f8e00ff */
[----:B------:R-:W-:-:S07]  /*21d0*/  LEPC R20, `(.L_x_6223) ;  /* 0x000000001014794e */ /* 0x000fce0000000000 */
[----:B--2---:R-:W-:Y:S05]  /*21e0*/  CALL.ABS.NOINC R2 ;  /* 0x0000000002007343 */ /* 0x004fea0003c00000 */
.L_x_6223:
[----:B------:R-:W-:Y:S01]  /*21f0*/  CS2R R2, SRZ ;  /* 0x0000000000027805 */ /* 0x000fe2000001ff00 */
[----:B------:R-:W-:Y:S06]  /*2200*/  BRA `(.L_x_6201) ;  /* 0x0000000000407947 */ /* 0x000fec0003800000 */
.L_x_6222:
[----:B------:R-:W2:Y:S01]  /*2210*/  LDG.E.U8 R4, desc[UR36][R4.64] ;  /* 0x0000002404047981 */ /* 0x000ea2000c1e1100 */
[----:B------:R-:W-:Y:S01]  /*2220*/  HFMA2 R2, -RZ, RZ, 3.814697265625e-06, 0 ;  /* 0x00400000ff027431 */ /* 0x000fe200000001ff */
[----:B------:R-:W-:Y:S02]  /*2230*/  MOV R3, RZ ;  /* 0x000000ff00037202 */ /* 0x000fe40000000f00 */
[----:B--2---:R-:W-:-:S13]  /*2240*/  ISETP.NE.AND P0, PT, R4, RZ, PT ;  /* 0x000000ff0400720c */ /* 0x004fda0003f05270 */
[----:B------:R-:W-:Y:S05]  /*2250*/  @!P0 BRA `(.L_x_6201) ;  /* 0x00000000002c8947 */ /* 0x000fea0003800000 */
[----:B------:R-:W-:-:S13]  /*2260*/  ISETP.NE.AND P0, PT, R4, 0xff, PT ;  /* 0x000000ff0400780c */ /* 0x000fda0003f05270 */
[----:B------:R-:W-:Y:S01]  /*2270*/  @!P0 IMAD.MOV.U32 R2, RZ, RZ, 0x7f800001 ;  /* 0x7f800001ff028424 */ /* 0x000fe200078e00ff */
[----:B------:R-:W-:Y:S01]  /*2280*/  @P0 SHF.L.U32 R2, R4, 0x17, RZ ;  /* 0x0000001704020819 */ /* 0x000fe200000006ff */
[----:B------:R-:W-:Y:S06]  /*2290*/  BRA `(.L_x_6201) ;  /* 0x00000000001c7947 */ /* 0x000fec0003800000 */
.L_x_6221:
[----:B------:R-:W2:Y:S01]  /*22a0*/  LDG.E.64 R4, desc[UR36][R4.64] ;  /* 0x0000002404047981 */ /* 0x000ea2000c1e1b00 */
[----:B------:R-:W-:Y:S01]  /*22b0*/  HFMA2 R3, -RZ, RZ, 0, 0 ;  /* 0x00000000ff037431 */ /* 0x000fe200000001ff */
[----:B--2---:R0:W1:Y:S01]  /*22c0*/  I2F.U64 R2, R4 ;  /* 0x0000000400027312 */ /* 0x0040620000301000 */
[----:B------:R-:W-:Y:S05]  /*22d0*/  BRA `(.L_x_6201) ;  /* 0x00000000000c7947 */ /* 0x000fea0003800000 */
.L_x_6220:
[----:B------:R-:W2:Y:S01]  /*22e0*/  LDG.E R2, desc[UR36][R4.64] ;  /* 0x0000002404027981 */ /* 0x000ea2000c1e1900 */
[----:B------:R-:W-:Y:S01]  /*22f0*/  IMAD.MOV.U32 R3, RZ, RZ, RZ ;  /* 0x000000ffff037224 */ /* 0x000fe200078e00ff */
[----:B--2---:R-:W-:-:S07]  /*2300*/  I2FP.F32.U32 R2, R2 ;  /* 0x0000000200027245 */ /* 0x004fce0000201000 */
.L_x_6201:
[----:B------:R-:W-:Y:S05]  /*2310*/  BSYNC.RECONVERGENT B7 ;  /* 0x0000000000077941 */ /* 0x000fea0003800200 */
.L_x_6195:
[C---:B01---5:R-:W-:Y:S01]  /*2320*/  FSETP.NAN.FTZ.AND P1, PT, |R2|.reuse, |R2|, PT ;  /* 0x400000020200720b */ /* 0x063fe20003f38200 */
[----:B------:R-:W-:Y:S01]  /*2330*/  BSSY.RECONVERGENT B2, `(.L_x_6224) ;  /* 0x000024f000027945 */ /* 0x000fe20003800200 */
[C---:B------:R-:W-:Y:S01]  /*2340*/  FSETP.NAN.FTZ.AND P0, PT, |R3|.reuse, |R3|, PT ;  /* 0x400000030300720b */ /* 0x040fe20003f18200 */
[----:B------:R-:W-:Y:S01]  /*2350*/  FADD.FTZ R12, |R2|, -RZ ;  /* 0x800000ff020c7221 */ /* 0x000fe20000010200 */
[----:B--234-:R-:W-:-:S11]  /*2360*/  FADD.FTZ R5, |R3|, -RZ ;  /* 0x800000ff03057221 */ /* 0x01cfd60000010200 */
        /* <DEDUP_REMOVED lines=14> */
[----:B------:R-:W-:-:S04]  /*2450*/  @P0 FADD.FTZ R6, R2, R5 ;  /* 0x0000000502060221 */ /* 0x000fc80000010000 */
[----:B------:R-:W-:Y:S01]  /*2460*/  @P0 IMAD.MOV.U32 R7, RZ, RZ, R6 ;  /* 0x000000ffff070224 */ /* 0x000fe200078e0006 */
[----:B------:R-:W-:Y:S06]  /*2470*/  BRA `(.L_x_6226) ;  /* 0x0000002000e87947 */ /* 0x000fec0003800000 */
.L_x_6225:
[----:B------:R-:W-:-:S04]  /*2480*/  FMNMX.FTZ R0, R12, |R3|, !PT ;  /* 0x400000030c007209 */ /* 0x000fc80007810000 */
        /* <DEDUP_REMOVED lines=40> */
[----:B------:R-:W-:Y:S05]  /*2710*/  CALL.REL.NOINC `($__internal_7_$__cuda_sm3x_div_rn_ftz_f32_slowpath) ;  /* 0x0000013000507944 */ /* 0x000fea0003c00000 */
[----:B------:R-:W-:-:S07]  /*2720*/  IMAD.MOV.U32 R4, RZ, RZ, R9 ;  /* 0x000000ffff047224 */ /* 0x000fce00078e0009 */
.L_x_6231:
[----:B------:R-:W-:Y:S05]  /*2730*/  BSYNC.RECONVERGENT B4 ;  /* 0x0000000000047941 */ /* 0x000fea0003800200 */
.L_x_6230:
[----:B------:R-:W-:Y:S01]  /*2740*/  MOV R5, 0x3b33710b ;  /* 0x3b33710b00057802 */ /* 0x000fe20000000f00 */
[----:B------:R-:W-:Y:S01]  /*2750*/  FMUL.FTZ R0, R4, R4 ;  /* 0x0000000404007220 */ /* 0x000fe20000410000 */
[----:B------:R-:W-:Y:S01]  /*2760*/  HFMA2 R7, -RZ, RZ, 1.857421875, -1409 ;  /* 0x3f6ee581ff077431 */ /* 0x000fe200000001ff */
[----:B------:R-:W-:Y:S01]  /*2770*/  ISETP.GE.AND P0, PT, R2, RZ, PT ;  /* 0x000000ff0200720c */ /* 0x000fe20003f06270 */
[----:B------:R-:W-:Y:S02]  /*2780*/  IMAD.MOV.U32 R2, RZ, RZ, 0x4016cbe4 ;  /* 0x4016cbe4ff027424 */ /* 0x000fe400078e00ff */
[----:B------:R-:W-:Y:S01]  /*2790*/  FFMA.FTZ R5, R0, R5, -0.015681877732276916504 ;  /* 0xbc80774800057423 */ /* 0x000fe20000010005 */
[C---:B------:R-:W-:Y:S01]  /*27a0*/  FSETP.NEU.FTZ.AND P3, PT, R12.reuse, |R3|, PT ;  /* 0x400000030c00720b */ /* 0x040fe20003f7d000 */
[----:B------:R-:W-:Y:S01]  /*27b0*/  FADD.FTZ R12, R12, |R3| ;  /* 0x400000030c0c7221 */ /* 0x000fe20000010000 */
        /* <DEDUP_REMOVED lines=20> */
.L_x_6229:
        /* <DEDUP_REMOVED lines=30> */
[----:B------:R-:W-:Y:S05]  /*2ae0*/  CALL.REL.NOINC `($__internal_7_$__cuda_sm3x_div_rn_ftz_f32_slowpath) ;  /* 0x0000012c005c7944 */ /* 0x000fea0003c00000 */
[----:B------:R-:W-:-:S07]  /*2af0*/  MOV R5, R9 ;  /* 0x0000000900057202 */ /* 0x000fce0000000f00 */
.L_x_6235:
[----:B------:R-:W-:Y:S05]  /*2b00*/  BSYNC.RECONVERGENT B4 ;  /* 0x0000000000047941 */ /* 0x000fea0003800200 */
.L_x_6234:
        /* <DEDUP_REMOVED lines=19> */
[----:B------:R-:W-:-:S03]  /*2c40*/  FADD.FTZ R5, R12, |R3| ;  /* 0x400000030c057221 */ /* 0x000fc60000010000 */
        /* <DEDUP_REMOVED lines=8> */
.L_x_6233:
        /* <DEDUP_REMOVED lines=15> */
[----:B------:R-:W-:Y:S05]  /*2dc0*/  CALL.REL.NOINC `($__internal_7_$__cuda_sm3x_div_rn_ftz_f32_slowpath) ;  /* 0x0000012800a47944 */ /* 0x000fea0003c00000 */
[----:B------:R-:W-:-:S07]  /*2dd0*/  MOV R5, R9 ;  /* 0x0000000900057202 */ /* 0x000fce0000000f00 */
.L_x_6237:
[----:B------:R-:W-:Y:S05]  /*2de0*/  BSYNC.RECONVERGENT B4 ;  /* 0x0000000000047941 */ /* 0x000fea0003800200 */
.L_x_6236:
        /* <DEDUP_REMOVED lines=26> */
[----:B------:R-:W-:-:S07]  /*2f90*/  FSEL R5, R5, R2, P0 ;  /* 0x0000000205057208 */ /* 0x000fce0000000000 */
.L_x_6232:
[----:B------:R-:W-:Y:S05]  /*2fa0*/  BSYNC.RECONVERGENT B3 ;  /* 0x0000000000037941 */ /* 0x000fea0003800200 */
.L_x_6228:
[----:B------:R-:W-:Y:S01]  /*2fb0*/  ISETP.GE.AND P0, PT, R3, RZ, PT ;  /* 0x000000ff0300720c */ /* 0x000fe20003f06270 */
[----:B------:R-:W-:Y:S01]  /*2fc0*/  FADD.FTZ R7, R13, 0.69314718246459960938 ;  /* 0x3f3172180d077421 */ /* 0x000fe20000010000 */
[----:B------:R-:W-:-:S11]  /*2fd0*/  FADD.FTZ R6, |R5|, -RZ ;  /* 0x800000ff05067221 */ /* 0x000fd60000010200 */
[----:B------:R-:W-:Y:S01]  /*2fe0*/  @P0 FADD.FTZ R7, -R7, -RZ ;  /* 0x800000ff07070221 */ /* 0x000fe20000010100 */
[----:B------:R-:W-:Y:S06]  /*2ff0*/  BRA `(.L_x_6226) ;  /* 0x0000001800087947 */ /* 0x000fec0003800000 */
.L_x_6227:
        /* <DEDUP_REMOVED lines=76> */
.L_x_6243:
[----:B------:R-:W-:Y:S05]  /*34c0*/  BSYNC.RECONVERGENT B1 ;  /* 0x0000000000017941 */ /* 0x000fea0003800200 */
.L_x_6242:
        /* <DEDUP_REMOVED lines=8> */
.L_x_6245:
[----:B------:R-:W-:Y:S05]  /*3550*/  BSYNC.RECONVERGENT B1 ;  /* 0x0000000000017941 */ /* 0x000fea0003800200 */
.L_x_6244:
[----:B------:R-:W-:Y:S01]  /*3560*/  FADD.FTZ R6, R13, R6 ;  /* 0x000000060d067221 */ /* 0x000fe20000010000 */
[----:B------:R-:W-:Y:S02]  /*3570*/  HFMA2 R13, -RZ, RZ, 1.875, 0 ;  /* 0x3f800000ff0d7431 */ /* 0x000fe400000001ff */
[----:B------:R-:W-:Y:S02]  /*3580*/  IMAD.MOV.U32 R19, RZ, RZ, 0x3d39bf78 ;  /* 0x3d39bf78ff137424 */ /* 0x000fe400078e00ff */
[----:B------:R-:W-:-:S06]  /*3590*/  FMUL.FTZ R15, R6, R15 ;  /* 0x0000000f060f7220 */ /* 0x000fcc0000410000 */
        /* <DEDUP_REMOVED lines=30> */
.L_x_6241:
[----:B------:R-:W-:-:S13]  /*3780*/  FSETP.GEU.FTZ.AND P0, PT, R12, 1, PT ;  /* 0x3f8000000c00780b */ /* 0x000fda0003f1e000 */
[----:B-1----:R-:W-:-:S04]  /*3790*/  @!P0 FADD.FTZ R13, -R12, 1 ;  /* 0x3f8000000c0d8421 */ /* 0x002fc80000010100 */
[----:B------:R-:W-:-:S06]  /*37a0*/  @!P0 FMUL.FTZ R6, R0, R13 ;  /* 0x0000000d00068220 */ /* 0x000fcc0000410000 */
[----:B------:R-:W1:Y:S08]  /*37b0*/  @!P0 MUFU.SQRT R6, R6 ;  /* 0x0000000600068308 */ /* 0x000e700000002000 */
[----:B-1----:R-:W1:Y:S02]  /*37c0*/  @!P0 MUFU.RCP R8, R6 ;  /* 0x0000000600088308 */ /* 0x002e640000001000 */
[----:B-1----:R-:W-:Y:S01]  /*37d0*/  @!P0 FMUL.FTZ R13, R8, |R3| ;  /* 0x40000003080d8220 */ /* 0x002fe20000410000 */
[----:B------:R-:W-:Y:S06]  /*37e0*/  @!P0 BRA `(.L_x_6240) ;  /* 0x0000000000988947 */ /* 0x000fec0003800000 */
[----:B------:R-:W-:Y:S01]  /*37f0*/  FMUL.FTZ R6, R0, R7 ;  /* 0x0000000700067220 */ /* 0x000fe20000410000 */
[----:B------:R-:W-:Y:S01]  /*3800*/  IMAD.MOV.U32 R14, RZ, RZ, 0x3f800000 ;  /* 0x3f800000ff0e7424 */ /* 0x000fe200078e00ff */
        /* <DEDUP_REMOVED lines=31> */
.L_x_6239:
[----:B------:R-:W-:-:S06]  /*3a00*/  FFMA.FTZ R6, R11, R11, -1 ;  /* 0xbf8000000b067423 */ /* 0x000fcc000001000b */
[----:B------:R-:W0:Y:S02]  /*3a10*/  MUFU.SQRT R6, R6 ;  /* 0x0000000600067308 */ /* 0x000e240000002000 */
[----:B0-----:R-:W-:-:S06]  /*3a20*/  FADD.FTZ R8, R11, R6 ;  /* 0x000000060b087221 */ /* 0x001fcc0000010000 */
[----:B------:R-:W0:Y:S02]  /*3a30*/  MUFU.LG2 R8, R8 ;  /* 0x0000000800087308 */ /* 0x000e240000000c00 */
[----:B0-----:R-:W-:-:S07]  /*3a40*/  FMUL.FTZ R13, R8, 0.69314718246459960938 ;  /* 0x3f317218080d7820 */ /* 0x001fce0000410000 */
.L_x_6240:
[----:B------:R-:W-:Y:S05]  /*3a50*/  BSYNC.RECONVERGENT B0 ;  /* 0x0000000000007941 */ /* 0x000fea0003800200 */
.L_x_6238:
        /* <DEDUP_REMOVED lines=43> */
.L_x_6253:
[----:B------:R-:W-:Y:S05]  /*3d10*/  BSYNC.RECONVERGENT B4 ;  /* 0x0000000000047941 */ /* 0x000fea0003800200 */
.L_x_6252:
[----:B------:R-:W-:-:S04]  /*3d20*/  FADD.FTZ R0, R5, R0 ;  /* 0x0000000005007221 */ /* 0x000fc80000010000 */
[----:B------:R-:W-:-:S04]  /*3d30*/  FMUL.FTZ R0, R0, R11 ;  /* 0x0000000b00007220 */ /* 0x000fc80000410000 */
[----:B------:R3:W4:Y:S01]  /*3d40*/  MUFU.SQRT R15, R0 ;  /* 0x00000000000f7308 */ /* 0x0007220000002000 */
[----:B------:R-:W-:Y:S05]  /*3d50*/  BRA `(.L_x_6250) ;  /* 0x00000000002c7947 */ /* 0x000fea0003800000 */
.L_x_6251:
        /* <DEDUP_REMOVED lines=10> */
[----:B------:R0:W2:Y:S02]  /*3e00*/  @!P0 MUFU.SQRT R15, R9 ;  /* 0x00000009000f8308 */ /* 0x0000a40000002000 */
.L_x_6250:
[----:B------:R-:W-:Y:S05]  /*3e10*/  BSYNC.RECONVERGENT B1 ;  /* 0x0000000000017941 */ /* 0x000fea0003800200 */
.L_x_6248:
[----:B------:R-:W-:Y:S05]  /*3e20*/  BSYNC.RELIABLE B0 ;  /* 0x0000000000007941 */ /* 0x000fea0003800100 */
.L_x_6247:
[----:B------:R-:W-:-:S13]  /*3e30*/  ISETP.GE.AND P0, PT, R2, RZ, PT ;  /* 0x000000ff0200720c */ /* 0x000fda0003f06270 */
[----:B------:R-:W-:Y:S05]  /*3e40*/  @!P0 BRA `(.L_x_6254) ;  /* 0x0000000000bc8947 */ /* 0x000fea0003800000 */
[----:B---3--:R-:W-:Y:S01]  /*3e50*/  FADD.FTZ R0, |R12|, -RZ ;  /* 0x800000ff0c007221 */ /* 0x008fe20000010200 */
        /* <DEDUP_REMOVED lines=15> */
[----:B-1----:R-:W-:Y:S05]  /*3f50*/  CALL.REL.NOINC `($__internal_7_$__cuda_sm3x_div_rn_ftz_f32_slowpath) ;  /* 0x0000011800407944 */ /* 0x002fea0003c00000 */
[----:B------:R-:W-:-:S07]  /*3f60*/  IMAD.MOV.U32 R2, RZ, RZ, R9 ;  /* 0x000000ffff027224 */ /* 0x000fce00078e0009 */
.L_x_6256:
[----:B------:R-:W-:Y:S05]  /*3f70*/  BSYNC.RECONVERGENT B4 ;  /* 0x0000000000047941 */ /* 0x000fea0003800200 */
.L_x_6255:
        /* <DEDUP_REMOVED lines=28> */
.L_x_6254:
[----:B------:R-:W-:Y:S01]  /*4140*/  FADD.FTZ R12, -R12, -RZ ;  /* 0x800000ff0c0c7221 */ /* 0x000fe20000010100 */
[C---:B--2-4-:R-:W-:Y:S01]  /*4150*/  FADD.FTZ R7, |R15|.reuse, -RZ ;  /* 0x800000ff0f077221 */ /* 0x054fe20000010200 */
[----:B------:R-:W-:Y:S02]  /*4160*/  BSSY.RECONVERGENT B4, `(.L_x_6258) ;  /* 0x0000011000047945 */ /* 0x000fe40003800200 */
[----:B---3--:R-:W-:Y:S01]  /*4170*/  FADD.FTZ R0, |R12|, -RZ ;  /* 0x800000ff0c007221 */ /* 0x008fe20000010200 */
        /* <DEDUP_REMOVED lines=14> */
[----:B------:R-:W-:-:S07]  /*4260*/  MOV R2, R9 ;  /* 0x0000000900027202 */ /* 0x000fce0000000f00 */
.L_x_6259:
[----:B------:R-:W-:Y:S05]  /*4270*/  BSYNC.RECONVERGENT B4 ;  /* 0x0000000000047941 */ /* 0x000fea0003800200 */
.L_x_6258:
[----:B------:R-:W-:Y:S02]  /*4280*/  IMAD.MOV.U32 R5, RZ, RZ, 0x3b33710b ;  /* 0x3b33710bff057424 */ /* 0x000fe400078e00ff */
[----:B------:R-:W-:Y:S01]  /*4290*/  FMUL.FTZ R0, R2, R2 ;  /* 0x0000000202007220 */ /* 0x000fe20000410000 */
[----:B------:R-:W-:Y:S01]  /*42a0*/  HFMA2 R7, -RZ, RZ, 1.857421875, -1409 ;  /* 0x3f6ee581ff077431 */ /* 0x000fe200000001ff */
[C---:B------:R-:W-:Y:S01]  /*42b0*/  ISETP.GE.AND P0, PT, R12.reuse, RZ, PT ;  /* 0x000000ff0c00720c */ /* 0x040fe20003f06270 */
[----:B------:R-:W-:Y:S01]  /*42c0*/  FADD.FTZ R6, |R12|, |R15| ;  /* 0x4000000f0c067221 */ /* 0x000fe20000010200 */
[----:B------:R-:W-:Y:S01]  /*42d0*/  FFMA.FTZ R5, R0, R5, -0.015681877732276916504 ;  /* 0xbc80774800057423 */ /* 0x000fe20000010005 */
[----:B------:R-:W-:Y:S02]  /*42e0*/  FSETP.NEU.FTZ.AND P3, PT, |R12|, |R15|, PT ;  /* 0x4000000f0c00720b */ /* 0x000fe40003f7d200 */
        /* <DEDUP_REMOVED lines=21> */
.L_x_6249:
[----:B------:R-:W-:-:S13]  /*4440*/  ISETP.GE.AND P0, PT, R2, RZ, PT ;  /* 0x000000ff0200720c */ /* 0x000fda0003f06270 */
[----:B------:R-:W-:Y:S05]  /*4450*/  @!P0 BRA `(.L_x_6260) ;  /* 0x0000000000708947 */ /* 0x000fea0003800000 */
[----:B------:R-:W-:Y:S01]  /*4460*/  IMAD.MOV.U32 R0, RZ, RZ, 0x3f000000 ;  /* 0x3f000000ff007424 */ /* 0x000fe200078e00ff */
[C---:B------:R-:W-:Y:S01]  /*4470*/  FSETP.GT.FTZ.AND P0, PT, |R15|.reuse, 0.56000000238418579102, PT ;  /* 0x3f0f5c290f00780b */ /* 0x040fe20003f14200 */
[C---:B------:R-:W-:Y:S01]  /*4480*/  FADD.FTZ R4, |R15|.reuse, -RZ ;  /* 0x800000ff0f047221 */ /* 0x040fe20000010200 */
[C---:B------:R-:W-:Y:S01]  /*4490*/  FSETP.NEU.FTZ.AND P1, PT, |R15|.reuse, 1, PT ;  /* 0x3f8000000f00780b */ /* 0x040fe20003f3d200 */
[----:B------:R-:W-:-:S04]  /*44a0*/  FFMA.FTZ R0, |R15|, -R0, 0.5 ;  /* 0x3f0000000f007423 */ /* 0x000fc80000010a00 */
[----:B0-----:R-:W0:Y:S02]  /*44b0*/  MUFU.RSQ R5, R0 ;  /* 0x0000000000057308 */ /* 0x001e240000001400 */
        /* <DEDUP_REMOVED lines=19> */
[----:B------:R-:W-:-:S04]  /*45f0*/  @!P1 FFMA.FTZ R6, R0, 1.6832555532455444336, R5 ;  /* 0x3fd774eb00069823 */ /* 0x000fc80000010005 */
[----:B------:R-:W-:Y:S01]  /*4600*/  @P0 FADD.FTZ R6, R6, R6 ;  /* 0x0000000606060221 */ /* 0x000fe20000010000 */
[----:B------:R-:W-:Y:S06]  /*4610*/  BRA `(.L_x_6257) ;  /* 0x0000000000707947 */ /* 0x000fec0003800000 */
.L_x_6260:
        /* <DEDUP_REMOVED lines=26> */
[----:B------:R-:W-:-:S04]  /*47c0*/  @P1 FFMA.FTZ R6, R0, 1.6832555532455444336, R5 ;  /* 0x3fd774eb00061823 */ /* 0x000fc80000010005 */
[----:B------:R-:W-:-:S07]  /*47d0*/  @P0 FADD.FTZ R6, R6, R6 ;  /* 0x0000000606060221 */ /* 0x000fce0000010000 */
.L_x_6257:
[----:B------:R-:W-:Y:S05]  /*47e0*/  BSYNC.RECONVERGENT B3 ;  /* 0x0000000000037941 */ /* 0x000fea0003800200 */
.L_x_6246:
[----:B------:R-:W-:-:S13]  /*47f0*/  ISETP.GE.AND P0, PT, R3, RZ, PT ;  /* 0x000000ff0300720c */ /* 0x000fda0003f06270 */
[----:B-1----:R-:W-:-:S04]  /*4800*/  @P0 FADD.FTZ R13, -R13, -RZ ;  /* 0x800000ff0d0d0221 */ /* 0x002fc80000010100 */
[----:B------:R-:W-:-:S07]  /*4810*/  IMAD.MOV.U32 R7, RZ, RZ, R13 ;  /* 0x000000ffff077224 */ /* 0x000fce00078e000d */
.L_x_6226:
[----:B------:R-:W-:Y:S05]  /*4820*/  BSYNC.RECONVERGENT B2 ;  /* 0x0000000000027941 */ /* 0x000fea0003800200 */
.L_x_6224:
        /* <DEDUP_REMOVED lines=17> */
.L_x_6264:
[----:B------:R-:W0:Y:S02]  /*4940*/  F2I.S64.TRUNC R6, R6 ;  /* 0x0000000600067311 */ /* 0x000e24000020d900 */
[----:B0-----:R-:W-:-:S05]  /*4950*/  MOV R5, R6 ;  /* 0x0000000600057202 */ /* 0x001fca0000000f00 */
[----:B------:R1:W-:Y:S01]  /*4960*/  STG.E.U8 desc[UR36][R2.64], R5 ;  /* 0x0000000502007986 */ /* 0x0003e2000c101124 */
[----:B------:R-:W-:Y:S05]  /*4970*/  BRA `(.L_x_6266) ;  /* 0x0000000c00307947 */ /* 0x000fea0003800000 */
.L_x_6263:
        /* <DEDUP_REMOVED lines=9> */
.L_x_6268:
[----:B------:R-:W0:Y:S02]  /*4a10*/  F2I.FTZ.TRUNC.NTZ R5, R6 ;  /* 0x0000000600057305 */ /* 0x000e24000021f100 */
[----:B0-----:R3:W-:Y:S01]  /*4a20*/  STG.E desc[UR36][R2.64], R5 ;  /* 0x0000000502007986 */ /* 0x0017e2000c101924 */
[----:B------:R-:W-:Y:S05]  /*4a30*/  BRA `(.L_x_6266) ;  /* 0x0000000c00007947 */ /* 0x000fea0003800000 */
.L_x_6267:
[----:B------:R-:W0:Y:S02]  /*4a40*/  F2I.FTZ.TRUNC.NTZ R5, R6 ;  /* 0x0000000600057305 */ /* 0x000e24000021f100 */
[----:B0-----:R2:W-:Y:S01]  /*4a50*/  STG.E.U16 desc[UR36][R2.64], R5 ;  /* 0x0000000502007986 */ /* 0x0015e2000c101524 */
[----:B------:R-:W-:Y:S05]  /*4a60*/  BRA `(.L_x_6266) ;  /* 0x0000000800f47947 */ /* 0x000fea0003800000 */
.L_x_6262:
        /* <DEDUP_REMOVED lines=8> */
.L_x_6270:
[----:B------:R-:W-:-:S05]  /*4af0*/  F2FP.F16.F32.PACK_AB R6, RZ, R6 ;  /* 0x00000006ff06723e */ /* 0x000fca00000000ff */
[----:B------:R0:W-:Y:S01]  /*4b00*/  STG.E.U16 desc[UR36][R2.64], R6 ;  /* 0x0000000602007986 */ /* 0x0001e2000c101524 */
[----:B------:R-:W-:Y:S05]  /*4b10*/  BRA `(.L_x_6266) ;  /* 0x0000000800c87947 */ /* 0x000fea0003800000 */
.L_x_6269:
[----:B------:R-:W-:-:S09]  /*4b20*/  UISETP.NE.AND UP0, UPT, UR4, 0x7, UPT ;  /* 0x000000070400788c */ /* 0x000fd2000bf05270 */
[----:B------:R-:W-:Y:S05]  /*4b30*/  BRA.U !UP0, `(.L_x_6271) ;  /* 0x0000000108247547 */ /* 0x000fea000b800000 */
[----:B------:R-:W-:-:S09]  /*4b40*/  UISETP.NE.AND UP0, UPT, UR4, 0x8, UPT ;  /* 0x000000080400788c */ /* 0x000fd2000bf05270 */
[----:B------:R-:W-:Y:S05]  /*4b50*/  BRA.U !UP0, `(.L_x_6272) ;  /* 0x0000000108107547 */ /* 0x000fea000b800000 */
[----:B------:R-:W-:-:S09]  /*4b60*/  UISETP.NE.AND UP0, UPT, UR4, 0x9, UPT ;  /* 0x000000090400788c */ /* 0x000fd2000bf05270 */
[----:B------:R-:W-:Y:S05]  /*4b70*/  BRA.U UP0, `(.L_x_6265) ;  /* 0x00000009001c7547 */ /* 0x000fea000b800000 */
[----:B------:R0:W-:Y:S01]  /*4b80*/  STG.E.64 desc[UR36][R2.64], R6 ;  /* 0x0000000602007986 */ /* 0x0001e2000c101b24 */
[----:B------:R-:W-:Y:S05]  /*4b90*/  BRA `(.L_x_6266) ;  /* 0x0000000800a87947 */ /* 0x000fea0003800000 */
.L_x_6272:
[----:B------:R-:W-:-:S05]  /*4ba0*/  F2FP.F16.F32.PACK_AB R7, R7, R6 ;  /* 0x000000060707723e */ /* 0x000fca00000000ff */
[----:B------:R0:W-:Y:S01]  /*4bb0*/  STG.E desc[UR36][R2.64], R7 ;  /* 0x0000000702007986 */ /* 0x0001e2000c101924 */
[----:B------:R-:W-:Y:S05]  /*4bc0*/  BRA `(.L_x_6266) ;  /* 0x00000008009c7947 */ /* 0x000fea0003800000 */
.L_x_6271:
[----:B------:R-:W-:-:S06]  /*4bd0*/  FMUL.FTZ R4, R6, 1 ;  /* 0x3f80000006047820 */ /* 0x000fcc0000410000 */
[----:B------:R-:W0:Y:S02]  /*4be0*/  F2F.F64.F32 R4, R4 ;  /* 0x0000000400047310 */ /* 0x000e240000201800 */
[----:B0-----:R0:W-:Y:S01]  /*4bf0*/  STG.E.64 desc[UR36][R2.64], R4 ;  /* 0x0000000402007986 */ /* 0x0011e2000c101b24 */
[----:B------:R-:W-:Y:S05]  /*4c00*/  BRA `(.L_x_6266) ;  /* 0x00000008008c7947 */ /* 0x000fea0003800000 */
.L_x_6261:
        /* <DEDUP_REMOVED lines=8> */
[----:B------:R-:W-:Y:S02]  /*4c90*/  FSETP.NEU.FTZ.AND P0, PT, R6, RZ, PT ;  /* 0x000000ff0600720b */ /* 0x000fe40003f1d000 */
[----:B------:R-:W-:-:S04]  /*4ca0*/  FSETP.NEU.FTZ.AND P1, PT, R7, RZ, PT ;  /* 0x000000ff0700720b */ /* 0x000fc80003f3d000 */
[----:B------:R-:W-:-:S04]  /*4cb0*/  PLOP3.LUT P0, PT, P0, P1, PT, 0xf8, 0x8f ;  /* 0x00000000008f781c */ /* 0x000fc80000703f70 */
[----:B------:R-:W-:-:S05]  /*4cc0*/  SEL R5, RZ, 0x1, !P0 ;  /* 0x00000001ff057807 */ /* 0x000fca0004000000 */
[----:B------:R0:W-:Y:S01]  /*4cd0*/  STG.E.U8 desc[UR36][R2.64], R5 ;  /* 0x0000000502007986 */ /* 0x0001e2000c101124 */
[----:B------:R-:W-:Y:S05]  /*4ce0*/  BRA `(.L_x_6266) ;  /* 0x0000000800547947 */ /* 0x000fea0003800000 */
.L_x_6275:
[----:B------:R-:W-:Y:S01]  /*4cf0*/  FMUL.FTZ R4, R6, 1 ;  /* 0x3f80000006047820 */ /* 0x000fe20000410000 */
[----:B------:R-:W-:-:S05]  /*4d00*/  FMUL.FTZ R7, R7, 1 ;  /* 0x3f80000007077820 */ /* 0x000fca0000410000 */
[----:B------:R-:W-:Y:S08]  /*4d10*/  F2F.F64.F32 R4, R4 ;  /* 0x0000000400047310 */ /* 0x000ff00000201800 */
[----:B------:R-:W0:Y:S02]  /*4d20*/  F2F.F64.F32 R6, R7 ;  /* 0x0000000700067310 */ /* 0x000e240000201800 */
[----:B0-----:R0:W-:Y:S01]  /*4d30*/  STG.E.128 desc[UR36][R2.64], R4 ;  /* 0x0000000402007986 */ /* 0x0011e2000c101d24 */
[----:B------:R-:W-:Y:S05]  /*4d40*/  BRA `(.L_x_6266) ;  /* 0x00000008003c7947 */ /* 0x000fea0003800000 */
.L_x_6274:
        /* <DEDUP_REMOVED lines=18> */
.L_x_6279:
[----:B------:R-:W-:Y:S05]  /*4e70*/  BSYNC.RECONVERGENT B0 ;  /* 0x0000000000007941 */ /* 0x000fea0003800200 */
.L_x_6278:
[----:B------:R-:W-:-:S05]  /*4e80*/  LOP3.LUT R7, R0, 0x80, R7, 0xf8, !PT ;  /* 0x0000008000077812 */ /* 0x000fca00078ef807 */
[----:B------:R0:W-:Y:S01]  /*4e90*/  STG.E.U8 desc[UR36][R2.64], R7 ;  /* 0x0000000702007986 */ /* 0x0001e2000c101124 */
[----:B------:R-:W-:Y:S05]  /*4ea0*/  BRA `(.L_x_6266) ;  /* 0x0000000400e47947 */ /* 0x000fea0003800000 */
.L_x_6277:
[----:B------:R-:W-:Y:S01]  /*4eb0*/  LOP3.LUT R4, R6, 0x7fffffff, RZ, 0xc0, !PT ;  /* 0x7fffffff06047812 */ /* 0x000fe200078ec0ff */
[----:B------:R-:W-:Y:S01]  /*4ec0*/  BSSY.RECONVERGENT B0, `(.L_x_6280) ;  /* 0x000000d000007945 */ /* 0x000fe20003800200 */
[----:B------:R-:W-:Y:S02]  /*4ed0*/  SHF.R.U32.HI R7, RZ, 0x18, R6 ;  /* 0x00000018ff077819 */ /* 0x000fe40000011606 */
[----:B------:R-:W-:-:S13]  /*4ee0*/  ISETP.GE.U32.AND P1, PT, R4, 0x47800000, PT ;  /* 0x478000000400780c */ /* 0x000fda0003f26070 */
[----:B------:R-:W-:Y:S02]  /*4ef0*/  @P1 ISETP.GT.U32.AND P0, PT, R4, 0x7f800000, PT ;  /* 0x7f8000000400180c */ /* 0x000fe40003f04070 */
[----:B------:R-:W-:-:S04]  /*4f00*/  @P1 MOV R0, 0x7f ;  /* 0x0000007f00001802 */ /* 0x000fc80000000f00 */
[----:B------:R-:W-:Y:S01]  /*4f10*/  @P1 SEL R0, R0, 0x7c, P0 ;  /* 0x0000007c00001807 */ /* 0x000fe20000000000 */
[----:B------:R-:W-:Y:S06]  /*4f20*/  @P1 BRA `(.L_x_6281) ;  /* 0x0000000000181947 */ /* 0x000fec0003800000 */
[----:B------:R-:W-:-:S13]  /*4f30*/  ISETP.GT.U32.AND P0, PT, R4, 0x387fffff, PT ;  /* 0x387fffff0400780c */ /* 0x000fda0003f04070 */
[----:B------:R-:W-:-:S04]  /*4f40*/  @P0 SHF.R.U32.HI R0, RZ, 0x15, R6 ;  /* 0x00000015ff000819 */ /* 0x000fc80000011606 */
[----:B------:R-:W-:Y:S01]  /*4f50*/  @P0 LOP3.LUT R5, R0, 0x1, RZ, 0xc0, !PT ;  /* 0x0000000100050812 */ /* 0x000fe200078ec0ff */
[----:B------:R-:W-:-:S03]  /*4f60*/  @!P0 FADD.FTZ R0, R4, 128 ;  /* 0x4300000004008421 */ /* 0x000fc60000010000 */
[----:B------:R-:W-:-:S04]  /*4f70*/  @P0 IADD3 R5, PT, PT, R6, 0x80fffff, R5 ;  /* 0x080fffff06050810 */ /* 0x000fc80007ffe005 */
[----:B------:R-:W-:-:S07]  /*4f80*/  @P0 SHF.R.U32.HI R0, RZ, 0x15, R5 ;  /* 0x00000015ff000819 */ /* 0x000fce0000011605 */
.L_x_6281:
[----:B------:R-:W-:Y:S05]  /*4f90*/  BSYNC.RECONVERGENT B0 ;  /* 0x0000000000007941 */ /* 0x000fea0003800200 */
.L_x_6280:
[----:B------:R-:W-:-:S05]  /*4fa0*/  LOP3.LUT R5, R0, 0x80, R7, 0xf8, !PT ;  /* 0x0000008000057812 */ /* 0x000fca00078ef807 */
[----:B------:R0:W-:Y:S01]  /*4fb0*/  STG.E.U8 desc[UR36][R2.64], R5 ;  /* 0x0000000502007986 */ /* 0x0001e2000c101124 */
[----:B------:R-:W-:Y:S05]  /*4fc0*/  BRA `(.L_x_6266) ;  /* 0x00000004009c7947 */ /* 0x000fea0003800000 */
.L_x_6276:
[----:B------:R-:W-:-:S05]  /*4fd0*/  F2FP.BF16.F32.PACK_AB R6, RZ, R6 ;  /* 0x00000006ff06723e */ /* 0x000fca00000010ff */
[----:B------:R0:W-:Y:S01]  /*4fe0*/  STG.E.U16 desc[UR36][R2.64], R6 ;  /* 0x0000000602007986 */ /* 0x0001e2000c101524 */
[----:B------:R-:W-:Y:S05]  /*4ff0*/  BRA `(.L_x_6266) ;  /* 0x0000000400907947 */ /* 0x000fea0003800000 */
.L_x_6273:
        /* <DEDUP_REMOVED lines=11> */
.L_x_6284:
        /* <DEDUP_REMOVED lines=12> */
.L_x_6287:
[----:B------:R-:W-:-:S04]  /*5170*/  SHF.R.U32.HI R0, RZ, 0x14, R6 ;  /* 0x00000014ff007819 */ /* 0x000fc80000011606 */
[----:B------:R-:W-:-:S04]  /*5180*/  LOP3.LUT R5, R0, 0x1, RZ, 0xc0, !PT ;  /* 0x0000000100057812 */ /* 0x000fc800078ec0ff */
[----:B------:R-:W-:-:S04]  /*5190*/  IADD3 R0, PT, PT, R6, 0x487ffff, R5 ;  /* 0x0487ffff06007810 */ /* 0x000fc80007ffe005 */
[----:B------:R-:W-:-:S04]  /*51a0*/  SHF.R.U32.HI R0, RZ, 0x14, R0 ;  /* 0x00000014ff007819 */ /* 0x000fc80000011600 */
[----:B------:R-:W-:-:S07]  /*51b0*/  LOP3.LUT R4, R0, 0xff, RZ, 0xc0, !PT ;  /* 0x000000ff00047812 */ /* 0x000fce00078ec0ff */
.L_x_6288:
[----:B------:R-:W-:-:S04]  /*51c0*/  SHF.R.U32.HI R5, RZ, 0x18, R6 ;  /* 0x00000018ff057819 */ /* 0x000fc80000011606 */
[----:B------:R-:W-:-:S04]  /*51d0*/  LOP3.LUT R4, R4, 0x80, R5, 0xf8, !PT ;  /* 0x0000008004047812 */ /* 0x000fc800078ef805 */
[----:B------:R-:W-:-:S07]  /*51e0*/  PRMT R0, R4, 0x7610, R0 ;  /* 0x0000761004007816 */ /* 0x000fce0000000000 */
.L_x_6286:
[----:B------:R-:W-:Y:S05]  /*51f0*/  BSYNC.RECONVERGENT B0 ;  /* 0x0000000000007941 */ /* 0x000fea0003800200 */
.L_x_6285:
[----:B------:R0:W-:Y:S01]  /*5200*/  STG.E.U8 desc[UR36][R2.64], R0 ;  /* 0x0000000002007986 */ /* 0x0001e2000c101124 */
[----:B------:R-:W-:Y:S05]  /*5210*/  BRA `(.L_x_6266) ;  /* 0x0000000400087947 */ /* 0x000fea0003800000 */
.L_x_6283:
        /* <DEDUP_REMOVED lines=12> */
.L_x_6291:
[----:B------:R-:W-:-:S04]  /*52e0*/  SHF.R.U32.HI R0, RZ, 0x15, R6 ;  /* 0x00000015ff007819 */ /* 0x000fc80000011606 */
[----:B------:R-:W-:-:S04]  /*52f0*/  LOP3.LUT R5, R0, 0x1, RZ, 0xc0, !PT ;  /* 0x0000000100057812 */ /* 0x000fc800078ec0ff */
[----:B------:R-:W-:-:S04]  /*5300*/  IADD3 R0, PT, PT, R6, 0x88fffff, R5 ;  /* 0x088fffff06007810 */ /* 0x000fc80007ffe005 */
[----:B------:R-:W-:-:S04]  /*5310*/  SHF.R.U32.HI R0, RZ, 0x15, R0 ;  /* 0x00000015ff007819 */ /* 0x000fc80000011600 */
[----:B------:R-:W-:-:S07]  /*5320*/  LOP3.LUT R4, R0, 0xff, RZ, 0xc0, !PT ;  /* 0x000000ff00047812 */ /* 0x000fce00078ec0ff */
.L_x_6292:
[----:B------:R-:W-:-:S04]  /*5330*/  SHF.R.U32.HI R5, RZ, 0x18, R6 ;  /* 0x00000018ff057819 */ /* 0x000fc80000011606 */
[----:B------:R-:W-:-:S04]  /*5340*/  LOP3.LUT R4, R4, 0x80, R5, 0xf8, !PT ;  /* 0x0000008004047812 */ /* 0x000fc800078ef805 */
[----:B------:R-:W-:-:S07]  /*5350*/  PRMT R0, R4, 0x7610, R0 ;  /* 0x0000761004007816 */ /* 0x000fce0000000000 */
.L_x_6290:
[----:B------:R-:W-:Y:S05]  /*5360*/  BSYNC.RECONVERGENT B0 ;  /* 0x0000000000007941 */ /* 0x000fea0003800200 */
.L_x_6289:
[----:B------:R0:W-:Y:S01]  /*5370*/  STG.E.U8 desc[UR36][R2.64], R0 ;  /* 0x0000000002007986 */ /* 0x0001e2000c101124 */
[----:B------:R-:W-:Y:S05]  /*5380*/  BRA `(.L_x_6266) ;  /* 0x0000000000ac7947 */ /* 0x000fea0003800000 */
.L_x_6282:
[----:B------:R-:W-:-:S09]  /*5390*/  UISETP.NE.AND UP0, UPT, UR4, 0x1c, UPT ;  /* 0x0000001c0400788c */ /* 0x000fd2000bf05270 */
[----:B------:R-:W-:Y:S05]  /*53a0*/  BRA.U !UP0, `(.L_x_6293) ;  /* 0x00000001089c7547 */ /* 0x000fea000b800000 */
[----:B------:R-:W-:-:S09]  /*53b0*/  UISETP.NE.AND UP0, UPT, UR4, 0x1d, UPT ;  /* 0x0000001d0400788c */ /* 0x000fd2000bf05270 */
[----:B------:R-:W-:Y:S05]  /*53c0*/  BRA.U !UP0, `(.L_x_6294) ;  /* 0x0000000108887547 */ /* 0x000fea000b800000 */
[----:B------:R-:W-:-:S09]  /*53d0*/  UISETP.NE.AND UP0, UPT, UR4, 0x2c, UPT ;  /* 0x0000002c0400788c */ /* 0x000fd2000bf05270 */
[----:B------:R-:W-:Y:S05]  /*53e0*/  BRA.U !UP0, `(.L_x_6295) ;  /* 0x0000000108447547 */ /* 0x000fea000b800000 */
.L_x_6265:
[----:B------:R-:W-:Y:S01]  /*53f0*/  MOV R0, 0x0 ;  /* 0x0000000000007802 */ /* 0x000fe20000000f00 */
[----:B------:R-:W0:Y:S01]  /*5400*/  LDCU.64 UR6, c[0x4][0x158] ;  /* 0x01002b00ff0677ac */ /* 0x000e220008000a00 */
[----:B------:R-:W-:Y:S01]  /*5410*/  HFMA2 R8, -RZ, RZ, 0, 6.020069122314453125e-06 ;  /* 0x00000065ff087431 */ /* 0x000fe200000001ff */
        /* <DEDUP_REMOVED lines=13> */
.L_x_6296:
[----:B------:R-:W-:Y:S05]  /*54f0*/  BRA `(.L_x_6266) ;  /* 0x0000000000507947 */ /* 0x000fea0003800000 */
.L_x_6295:
        /* <DEDUP_REMOVED lines=15> */
.L_x_6294:
[----:B------:R-:W0:Y:S02]  /*55f0*/  F2I.U64.TRUNC R6, R6 ;  /* 0x0000000600067311 */ /* 0x000e24000020d800 */
[----:B0-----:R0:W-:Y:S01]  /*5600*/  STG.E.64 desc[UR36][R2.64], R6 ;  /* 0x0000000602007986 */ /* 0x0011e2000c101b24 */
[----:B------:R-:W-:Y:S05]  /*5610*/  BRA `(.L_x_6266) ;  /* 0x0000000000087947 */ /* 0x000fea0003800000 */
.L_x_6293:
[----:B------:R-:W0:Y:S02]  /*5620*/  F2I.FTZ.U32.TRUNC.NTZ R5, R6 ;  /* 0x0000000600057305 */ /* 0x000e24000021f000 */
[----:B0-----:R0:W-:Y:S02]  /*5630*/  STG.E desc[UR36][R2.64], R5 ;  /* 0x0000000502007986 */ /* 0x0011e4000c101924 */
.L_x_6266:
[----:B------:R-:W-:-:S07]  /*5640*/  IADD3 R17, PT, PT, R17, 0x80, RZ ;  /* 0x0000008011117810 */ /* 0x000fce0007ffe0ff */
.L_x_6193:
[----:B------:R-:W-:Y:S05]  /*5650*/  BSYNC.RECONVERGENT B6 ;  /* 0x0000000000067941 */ /* 0x000fea0003800200 */
.L_x_6192:
[----:B------:R-:W5:Y:S01]  /*5660*/  LDCU UR4, c[0x0][0x380] ;  /* 0x00007000ff0477ac */ /* 0x000f620008000800 */
[----:B------:R-:W-:Y:S01]  /*5670*/  BSSY.RECONVERGENT B6, `(.L_x_6297) ;  /* 0x000055f000067945 */ /* 0x000fe20003800200 */
[----:B-----5:R-:W-:-:S13]  /*5680*/  ISETP.GE.AND P0, PT, R17, UR4, PT ;  /* 0x0000000411007c0c */ /* 0x020fda000bf06270 */
[----:B------:R-:W-:Y:S05]  /*5690*/  @P0 BRA `(.L_x_6298) ;  /* 0x0000005400700947 */ /* 0x000fea0003800000 */
[----:B------:R-:W5:Y:S01]  /*56a0*/  LDCU UR4, c[0x0][0x388] ;  /* 0x00007100ff0477ac */ /* 0x000f620008000800 */
[----:B------:R-:W-:Y:S02]  /*56b0*/  HFMA2 R16, -RZ, RZ, 0, 0 ;  /* 0x00000000ff107431 */ /* 0x000fe400000001ff */
[----:B0-----:R-:W-:Y:S01]  /*56c0*/  IMAD.MOV.U32 R0, RZ, RZ, RZ ;  /* 0x000000ffff007224 */ /* 0x001fe200078e00ff */
[----:B-----5:R-:W-:-:S09]  /*56d0*/  UISETP.NE.AND UP0, UPT, UR4, URZ, UPT ;  /* 0x000000ff0400728c */ /* 0x020fd2000bf05270 */
[----:B------:R-:W-:Y:S05]  /*56e0*/  BRA.U !UP0, `(.L_x_6299) ;  /* 0x0000001108a87547 */ /* 0x000fea000b800000 */
[----:B------:R-:W1:Y:S01]  /*56f0*/  LDCU.64 UR4, c[0x0][0x390] ;  /* 0x00007200ff0477ac */ /* 0x000e620008000a00 */
[----:B------:R-:W-:Y:S01]  /*5700*/  MOV R16, RZ ;  /* 0x000000ff00107202 */ /* 0x000fe20000000f00 */
        /* <DEDUP_REMOVED lines=296> */
.L_x_6299:
[----:B------:R-:W0:Y:S01]  /*6990*/  LDCU.64 UR6, c[0x0][0x588] ;  /* 0x0000b100ff0677ac */ /* 0x000e220008000a00 */
[----:B------:R-:W-:Y:S01]  /*69a0*/  BSSY.RECONVERGENT B7, `(.L_x_6300) ;  /* 0x00000f1000077945 */ /* 0x000fe20003800200 */
[----:B------:R-:W-:-:S04]  /*69b0*/  UPRMT UR4, UR41, 0x9910, URZ ;  /* 0x0000991029047896 */ /* 0x000fc800080000ff */
[----:B------:R-:W-:Y:S01]  /*69c0*/  UISETP.GT.AND UP0, UPT, UR4, 0x9, UPT ;  /* 0x000000090400788c */ /* 0x000fe2000bf04270 */
[----:B0-----:R-:W-:-:S04]  /*69d0*/  IADD3 R4, P0, PT, R0, UR6, RZ ;  /* 0x0000000600047c10 */ /* 0x001fc8000ff1e0ff */
[----:B-123--:R-:W-:-:S04]  /*69e0*/  IADD3.X R5, PT, PT, RZ, UR7, RZ, P0, !PT ;  /* 0x00000007ff057c10 */ /* 0x00efc800087fe4ff */
        /* <DEDUP_REMOVED lines=9> */
[----:B----4-:R-:W2:Y:S01]  /*6a80*/  LDG.E.S8 R2, desc[UR36][R4.64] ;  /* 0x0000002404027981 */ /* 0x010ea2000c1e1300 */
[----:B------:R-:W-:Y:S01]  /*6a90*/  MOV R3, RZ ;  /* 0x000000ff00037202 */ /* 0x000fe20000000f00 */
[----:B--2---:R-:W0:Y:S01]  /*6aa0*/  I2F.S16 R2, R2 ;  /* 0x0000000200027306 */ /* 0x004e220000101400 */
[----:B------:R-:W-:Y:S05]  /*6ab0*/  BRA `(.L_x_6306) ;  /* 0x0000000c007c7947 */ /* 0x000fea0003800000 */
.L_x_6304:
[----:B----4-:R-:W2:Y:S01]  /*6ac0*/  LDG.E.U8 R2, desc[UR36][R4.64] ;  /* 0x0000002404027981 */ /* 0x010ea2000c1e1100 */
[----:B------:R-:W-:Y:S01]  /*6ad0*/  IMAD.MOV.U32 R3, RZ, RZ, RZ ;  /* 0x000000ffff037224 */ /* 0x000fe200078e00ff */
[----:B--2---:R-:W-:Y:S01]  /*6ae0*/  I2FP.F32.U32 R2, R2 ;  /* 0x0000000200027245 */ /* 0x004fe20000201000 */
[----:B------:R-:W-:Y:S06]  /*6af0*/  BRA `(.L_x_6306) ;  /* 0x0000000c006c7947 */ /* 0x000fec0003800000 */
.L_x_6303:
[----:B------:R-:W-:-:S09]  /*6b00*/  UISETP.NE.AND UP0, UPT, UR4, 0x2, UPT ;  /* 0x000000020400788c */ /* 0x000fd2000bf05270 */
[----:B------:R-:W-:Y:S05]  /*6b10*/  BRA.U !UP0, `(.L_x_6307) ;  /* 0x0000000108307547 */ /* 0x000fea000b800000 */
[----:B------:R-:W-:-:S09]  /*6b20*/  UISETP.NE.AND UP0, UPT, UR4, 0x3, UPT ;  /* 0x000000030400788c */ /* 0x000fd2000bf05270 */
[----:B------:R-:W-:Y:S05]  /*6b30*/  BRA.U !UP0, `(.L_x_6308) ;  /* 0x0000000108187547 */ /* 0x000fea000b800000 */
[----:B------:R-:W-:-:S09]  /*6b40*/  UISETP.NE.AND UP0, UPT, UR4, 0x4, UPT ;  /* 0x000000040400788c */ /* 0x000fd2000bf05270 */
[----:B------:R-:W-:Y:S05]  /*6b50*/  BRA.U UP0, `(.L_x_6305) ;  /* 0x0000000900f07547 */ /* 0x000fea000b800000 */
[----:B------:R-:W2:Y:S01]  /*6b60*/  LDG.E.64 R4, desc[UR36][R4.64] ;  /* 0x0000002404047981 */ /* 0x000ea2000c1e1b00 */
[----:B----4-:R-:W-:Y:S01]  /*6b70*/  HFMA2 R3, -RZ, RZ, 0, 0 ;  /* 0x00000000ff037431 */ /* 0x010fe200000001ff */
[----:B--2---:R3:W4:Y:S01]  /*6b80*/  I2F.S64 R2, R4 ;  /* 0x0000000400027312 */ /* 0x0047220000301400 */
[----:B------:R-:W-:Y:S05]  /*6b90*/  BRA `(.L_x_6306) ;  /* 0x0000000c00447947 */ /* 0x000fea0003800000 */
.L_x_6308:
[----:B----4-:R-:W2:Y:S01]  /*6ba0*/  LDG.E R2, desc[UR36][R4.64] ;  /* 0x0000002404027981 */ /* 0x010ea2000c1e1900 */
[----:B------:R-:W-:Y:S02]  /*6bb0*/  MOV R3, RZ ;  /* 0x000000ff00037202 */ /* 0x000fe40000000f00 */
[----:B--2---:R-:W-:Y:S01]  /*6bc0*/  I2FP.F32.S32 R2, R2 ;  /* 0x0000000200027245 */ /* 0x004fe20000201400 */
[----:B------:R-:W-:Y:S06]  /*6bd0*/  BRA `(.L_x_6306) ;  /* 0x0000000c00347947 */ /* 0x000fec0003800000 */
.L_x_6307:
[----:B----4-:R-:W2:Y:S01]  /*6be0*/  LDG.E.U16 R2, desc[UR36][R4.64] ;  /* 0x0000002404027981 */ /* 0x010ea2000c1e1500 */
[----:B------:R-:W-:Y:S01]  /*6bf0*/  HFMA2 R3, -RZ, RZ, 0, 0 ;  /* 0x00000000ff037431 */ /* 0x000fe200000001ff */
[----:B--2---:R-:W2:Y:S01]  /*6c00*/  I2F.S16 R2, R2 ;  /* 0x0000000200027306 */ /* 0x004ea20000101400 */
[----:B------:R-:W-:Y:S05]  /*6c10*/  BRA `(.L_x_6306) ;  /* 0x0000000c00247947 */ /* 0x000fea0003800000 */
.L_x_6302:
[----:B------:R-:W-:-:S09]  /*6c20*/  UISETP.GT.AND UP0, UPT, UR4, 0x6, UPT ;  /* 0x000000060400788c */ /* 0x000fd2000bf04270 */
[----:B------:R-:W-:Y:S05]  /*6c30*/  BRA.U UP0, `(.L_x_6309) ;  /* 0x00000001002c7547 */ /* 0x000fea000b800000 */
[----:B------:R-:W-:-:S09]  /*6c40*/  UISETP.NE.AND UP0, UPT, UR4, 0x5, UPT ;  /* 0x000000050400788c */ /* 0x000fd2000bf05270 */
[----:B------:R-:W-:Y:S05]  /*6c50*/  BRA.U !UP0, `(.L_x_6310) ;  /* 0x0000000108147547 */ /* 0x000fea000b800000 */
[----:B------:R-:W-:-:S09]  /*6c60*/  UISETP.NE.AND UP0, UPT, UR4, 0x6, UPT ;  /* 0x000000060400788c */ /* 0x000fd2000bf05270 */
[----:B------:R-:W-:Y:S05]  /*6c70*/  BRA.U UP0, `(.L_x_6305) ;  /* 0x0000000900a87547 */ /* 0x000fea000b800000 */
[----:B----4-:R0:W5:Y:S01]  /*6c80*/  LDG.E R2, desc[UR36][R4.64] ;  /* 0x0000002404027981 */ /* 0x010162000c1e1900 */
[----:B------:R-:W-:Y:S01]  /*6c90*/  IMAD.MOV.U32 R3, RZ, RZ, RZ ;  /* 0x000000ffff037224 */ /* 0x000fe200078e00ff */
[----:B------:R-:W-:Y:S06]  /*6ca0*/  BRA `(.L_x_6306) ;  /* 0x0000000c00007947 */ /* 0x000fec0003800000 */
.L_x_6310:
[----:B----4-:R-:W2:Y:S01]  /*6cb0*/  LDG.E.U16 R2, desc[UR36][R4.64] ;  /* 0x0000002404027981 */ /* 0x010ea2000c1e1500 */
[----:B------:R-:W-:Y:S01]  /*6cc0*/  MOV R3, RZ ;  /* 0x000000ff00037202 */ /* 0x000fe20000000f00 */
[----:B--2---:R-:W-:Y:S01]  /*6cd0*/  HADD2.F32 R2, -RZ, R2.H0_H0 ;  /* 0x20000002ff027230 */ /* 0x004fe20000004100 */
[----:B------:R-:W-:Y:S06]  /*6ce0*/  BRA `(.L_x_6306) ;  /* 0x0000000800f07947 */ /* 0x000fec0003800000 */
.L_x_6309:
[----:B------:R-:W-:-:S09]  /*6cf0*/  UISETP.NE.AND UP0, UPT, UR4, 0x7, UPT ;  /* 0x000000070400788c */ /* 0x000fd2000bf05270 */
[----:B------:R-:W-:Y:S05]  /*6d00*/  BRA.U !UP0, `(.L_x_6311) ;  /* 0x0000000108287547 */ /* 0x000fea000b800000 */
[----:B------:R-:W-:-:S09]  /*6d10*/  UISETP.NE.AND UP0, UPT, UR4, 0x8, UPT ;  /* 0x000000080400788c */ /* 0x000fd2000bf05270 */
[----:B------:R-:W-:Y:S05]  /*6d20*/  BRA.U !UP0, `(.L_x_6312) ;  /* 0x0000000108107547 */ /* 0x000fea000b800000 */
[----:B------:R-:W-:-:S09]  /*6d30*/  UISETP.NE.AND UP0, UPT, UR4, 0x9, UPT ;  /* 0x000000090400788c */ /* 0x000fd2000bf05270 */
[----:B------:R-:W-:Y:S05]  /*6d40*/  BRA.U UP0, `(.L_x_6305) ;  /* 0x0000000900747547 */ /* 0x000fea000b800000 */
[----:B----4-:R0:W5:Y:S01]  /*6d50*/  LDG.E.64 R2, desc[UR36][R4.64] ;  /* 0x0000002404027981 */ /* 0x010162000c1e1b00 */
[----:B------:R-:W-:Y:S05]  /*6d60*/  BRA `(.L_x_6306) ;  /* 0x0000000800d07947 */ /* 0x000fea0003800000 */
.L_x_6312:
[----:B----4-:R-:W2:Y:S02]  /*6d70*/  LDG.E R3, desc[UR36][R4.64] ;  /* 0x0000002404037981 */ /* 0x010ea4000c1e1900 */
[--C-:B--2---:R-:W-:Y:S02]  /*6d80*/  HADD2.F32 R2, -RZ, R3.reuse.H0_H0 ;  /* 0x20000003ff027230 */ /* 0x104fe40000004100 */
[----:B------:R-:W-:Y:S01]  /*6d90*/  HADD2.F32 R3, -RZ, R3.H1_H1 ;  /* 0x30000003ff037230 */ /* 0x000fe20000004100 */
[----:B------:R-:W-:Y:S06]  /*6da0*/  BRA `(.L_x_6306) ;  /* 0x0000000800c07947 */ /* 0x000fec0003800000 */
.L_x_6311:
[----:B------:R-:W2:Y:S01]  /*6db0*/  LDG.E.64 R4, desc[UR36][R4.64] ;  /* 0x0000002404047981 */ /* 0x000ea2000c1e1b00 */
[----:B------:R-:W-:Y:S01]  /*6dc0*/  UMOV UR4, 0xf0000000 ;  /* 0xf000000000047882 */ /* 0x000fe20000000000 */
[----:B------:R-:W-:Y:S01]  /*6dd0*/  UMOV UR5, 0x380fffff ;  /* 0x380fffff00057882 */ /* 0x000fe20000000000 */
[----:B----4-:R-:W-:Y:S01]  /*6de0*/  MOV R3, RZ ;  /* 0x000000ff00037202 */ /* 0x010fe20000000f00 */
[----:B--2---:R-:W0:Y:S01]  /*6df0*/  F2F.F32.F64 R2, R4 ;  /* 0x0000000400027310 */ /* 0x004e220000301000 */
[----:B------:R-:W-:-:S14]  /*6e00*/  DSETP.GEU.AND P0, PT, |R4|, UR4, PT ;  /* 0x0000000404007e2a */ /* 0x000fdc000bf0e200 */
[----:B0-----:R-:W-:Y:S01]  /*6e10*/  @!P0 FMUL R2, R2, 1.175494350822287508e-38 ;  /* 0x0080000002028820 */ /* 0x001fe20000400000 */
[----:B------:R-:W-:Y:S06]  /*6e20*/  BRA `(.L_x_6306) ;  /* 0x0000000800a07947 */ /* 0x000fec0003800000 */
.L_x_6301:
        /* <DEDUP_REMOVED lines=9> */
[----:B----4-:R-:W-:Y:S01]  /*6ec0*/  HFMA2 R3, -RZ, RZ, 0, 0 ;  /* 0x00000000ff037431 */ /* 0x010fe200000001ff */
[----:B--2---:R-:W-:-:S04]  /*6ed0*/  ISETP.NE.AND P0, PT, R4, RZ, PT ;  /* 0x000000ff0400720c */ /* 0x004fc80003f05270 */
[----:B------:R-:W-:Y:S01]  /*6ee0*/  FSEL R2, RZ, 1, !P0 ;  /* 0x3f800000ff027808 */ /* 0x000fe20004000000 */
[----:B------:R-:W-:Y:S08]  /*6ef0*/  BRA `(.L_x_6306) ;  /* 0x00000008006c7947 */ /* 0x000ff00003800000 */
.L_x_6315:
[----:B----4-:R-:W2:Y:S01]  /*6f00*/  LDG.E.128 R4, desc[UR36][R4.64] ;  /* 0x0000002404047981 */ /* 0x010ea2000c1e1d00 */
        /* <DEDUP_REMOVED lines=9> */
.L_x_6314:
[----:B------:R-:W-:-:S09]  /*6fa0*/  UISETP.NE.AND UP0, UPT, UR4, 0xf, UPT ;  /* 0x0000000f0400788c */ /* 0x000fd2000bf05270 */
[----:B------:R-:W-:Y:S05]  /*6fb0*/  BRA.U !UP0, `(.L_x_6316) ;  /* 0x0000000108947547 */ /* 0x000fea000b800000 */
[----:B------:R-:W-:-:S09]  /*6fc0*/  UISETP.NE.AND UP0, UPT, UR4, 0x17, UPT ;  /* 0x000000170400788c */ /* 0x000fd2000bf05270 */
[----:B------:R-:W-:Y:S05]  /*6fd0*/  BRA.U !UP0, `(.L_x_6317) ;  /* 0x0000000108587547 */ /* 0x000fea000b800000 */
[----:B------:R-:W-:-:S09]  /*6fe0*/  UISETP.NE.AND UP0, UPT, UR4, 0x18, UPT ;  /* 0x000000180400788c */ /* 0x000fd2000bf05270 */
[----:B------:R-:W-:Y:S05]  /*6ff0*/  BRA.U UP0, `(.L_x_6305) ;  /* 0x0000000500c87547 */ /* 0x000fea000b800000 */
[----:B----4-:R-:W2:Y:S01]  /*7000*/  LDG.E.U8 R2, desc[UR36][R4.64] ;  /* 0x0000002404027981 */ /* 0x010ea2000c1e1100 */
[----:B------:R-:W-:Y:S01]  /*7010*/  MOV R6, 0x1f ;  /* 0x0000001f00067802 */ /* 0x000fe20000000f00 */
[----:B--2---:R-:W-:-:S05]  /*7020*/  IMAD.SHL.U32 R2, R2, 0x1000000, RZ ;  /* 0x0100000002027824 */ /* 0x004fca00078e00ff */
[C---:B------:R-:W-:Y:S02]  /*7030*/  LOP3.LUT R0, R2.reuse, 0x7f000000, RZ, 0xc0, !PT ;  /* 0x7f00000002007812 */ /* 0x040fe400078ec0ff */
[----:B------:R-:W-:Y:S02]  /*7040*/  LOP3.LUT P0, RZ, R2, 0x7f000000, RZ, 0xc0, !PT ;  /* 0x7f00000002ff7812 */ /* 0x000fe4000780c0ff */
[----:B------:R-:W0:Y:S02]  /*7050*/  FLO.U32 R3, R0 ;  /* 0x0000000000037300 */ /* 0x000e2400000e0000 */
[----:B0-----:R-:W-:-:S04]  /*7060*/  IADD3 R3, PT, PT, -R3, RZ, RZ ;  /* 0x000000ff03037210 */ /* 0x001fc80007ffe1ff */
[----:B------:R-:W-:-:S04]  /*7070*/  VIADDMNMX.U32 R3, R3, R6, 0x4, !PT ;  /* 0x0000000403037446 */ /* 0x000fc80007800006 */
[----:B------:R-:W-:-:S04]  /*7080*/  IADD3 R3, PT, PT, R3, -0x4, RZ ;  /* 0xfffffffc03037810 */ /* 0x000fc80007ffe0ff */
[C---:B------:R-:W-:Y:S01]  /*7090*/  SHF.L.U32 R6, R0.reuse, R3, RZ ;  /* 0x0000000300067219 */ /* 0x040fe200000006ff */
[----:B------:R-:W-:Y:S01]  /*70a0*/  IMAD.SHL.U32 R7, R3, 0x800000, RZ ;  /* 0x0080000003077824 */ /* 0x000fe200078e00ff */
[----:B------:R-:W-:-:S04]  /*70b0*/  IADD3 R3, PT, PT, R0, 0x1000000, RZ ;  /* 0x0100000000037810 */ /* 0x000fc80007ffe0ff */
[----:B------:R-:W-:Y:S02]  /*70c0*/  LEA.HI R6, R6, -R7, RZ, 0x1c ;  /* 0x8000000706067211 */ /* 0x000fe400078fe0ff */
[----:B------:R-:W-:Y:S02]  /*70d0*/  SHF.R.S32.HI R3, RZ, 0x8, R3 ;  /* 0x00000008ff037819 */ /* 0x000fe40000011403 */
[----:B------:R-:W-:-:S04]  /*70e0*/  IADD3 R6, PT, PT, R6, 0x3c000000, RZ ;  /* 0x3c00000006067810 */ /* 0x000fc80007ffe0ff */
[----:B------:R-:W-:-:S04]  /*70f0*/  LOP3.LUT R3, R6, 0x7f800000, R3, 0xf8, !PT ;  /* 0x7f80000006037812 */ /* 0x000fc800078ef803 */
[----:B------:R-:W-:Y:S01]  /*7100*/  SEL R5, R3, RZ, P0 ;  /* 0x000000ff03057207 */ /* 0x000fe20000000000 */
[----:B------:R-:W-:-:S03]  /*7110*/  HFMA2 R3, -RZ, RZ, 0, 0 ;  /* 0x00000000ff037431 */ /* 0x000fc600000001ff */
[----:B------:R-:W-:Y:S01]  /*7120*/  LOP3.LUT R2, R5, 0x80000000, R2, 0xf8, !PT ;  /* 0x8000000005027812 */ /* 0x000fe200078ef802 */
[----:B------:R-:W-:Y:S06]  /*7130*/  BRA `(.L_x_6306) ;  /* 0x0000000400dc7947 */ /* 0x000fec0003800000 */
.L_x_6317:
[----:B----4-:R-:W2:Y:S02]  /*7140*/  LDG.E.U8 R3, desc[UR36][R4.64] ;  /* 0x0000002404037981 */ /* 0x010ea4000c1e1100 */
[C---:B--2---:R-:W-:Y:S01]  /*7150*/  IMAD.SHL.U32 R0, R3.reuse, 0x2000000, RZ ;  /* 0x0200000003007824 */ /* 0x044fe200078e00ff */
[----:B------:R-:W-:-:S04]  /*7160*/  SHF.L.U32 R3, R3, 0x8, RZ ;  /* 0x0000000803037819 */ /* 0x000fc800000006ff */
[----:B------:R-:W-:Y:S02]  /*7170*/  ISETP.GE.U32.AND P0, PT, R0, 0x8000000, PT ;  /* 0x080000000000780c */ /* 0x000fe40003f06070 */
[----:B------:R-:W-:-:S11]  /*7180*/  PRMT R7, R3, 0x9910, RZ ;  /* 0x0000991003077816 */ /* 0x000fd600000000ff */
[----:B------:R-:W-:Y:S02]  /*7190*/  @!P0 LOP3.LUT R2, R3, 0x7f00, RZ, 0xc0, !PT ;  /* 0x00007f0003028812 */ /* 0x000fe400078ec0ff */
[----:B------:R-:W-:Y:S02]  /*71a0*/  @P0 LEA.HI R0, R0, 0x70000000, RZ, 0x1c ;  /* 0x7000000000000811 */ /* 0x000fe400078fe0ff */
[----:B------:R-:W-:Y:S02]  /*71b0*/  @!P0 LOP3.LUT R2, R2, 0x3f000000, RZ, 0xfc, !PT ;  /* 0x3f00000002028812 */ /* 0x000fe400078efcff */
[----:B------:R-:W-:Y:S01]  /*71c0*/  MOV R3, RZ ;  /* 0x000000ff00037202 */ /* 0x000fe20000000f00 */
[----:B------:R-:W-:Y:S02]  /*71d0*/  @P0 FMUL.FTZ R0, R0, 1.9259299443872358531e-34 ;  /* 0x0780000000000820 */ /* 0x000fe40000410000 */
[----:B------:R-:W-:-:S05]  /*71e0*/  @!P0 FADD.FTZ R0, R2, -0.5 ;  /* 0xbf00000002008421 */ /* 0x000fca0000010000 */
[----:B------:R-:W-:Y:S01]  /*71f0*/  LOP3.LUT R2, R0, 0x80000000, R7, 0xf8, !PT ;  /* 0x8000000000027812 */ /* 0x000fe200078ef807 */
[----:B------:R-:W-:Y:S06]  /*7200*/  BRA `(.L_x_6306) ;  /* 0x0000000400a87947 */ /* 0x000fec0003800000 */
.L_x_6316:
[----:B----4-:R-:W2:Y:S01]  /*7210*/  LDG.E.U16 R2, desc[UR36][R4.64] ;  /* 0x0000002404027981 */ /* 0x010ea2000c1e1500 */
[----:B------:R-:W-:Y:S02]  /*7220*/  HFMA2 R3, -RZ, RZ, 0, 0 ;  /* 0x00000000ff037431 */ /* 0x000fe400000001ff */
[----:B--2---:R-:W-:Y:S01]  /*7230*/  IMAD.U32 R2, R2, 0x10000, RZ ;  /* 0x0001000002027824 */ /* 0x004fe200078e00ff */
[----:B------:R-:W-:Y:S06]  /*7240*/  BRA `(.L_x_6306) ;  /* 0x0000000400987947 */ /* 0x000fec0003800000 */
.L_x_6313:
        /* <DEDUP_REMOVED lines=8> */
[----:B----4-:R-:W2:Y:S01]  /*72d0*/  LDG.E.U16 R2, desc[UR36][R4.64] ;  /* 0x0000002404027981 */ /* 0x010ea2000c1e1500 */
[----:B------:R-:W-:Y:S02]  /*72e0*/  MOV R3, RZ ;  /* 0x000000ff00037202 */ /* 0x000fe40000000f00 */
[----:B--2---:R-:W-:Y:S01]  /*72f0*/  I2FP.F32.U32 R2, R2 ;  /* 0x0000000200027245 */ /* 0x004fe20000201000 */
[----:B------:R-:W-:Y:S06]  /*7300*/  BRA `(.L_x_6306) ;  /* 0x0000000400687947 */ /* 0x000fec0003800000 */
.L_x_6320:
[----:B------:R-:W2:Y:S01]  /*7310*/  LDG.E.U8 R4, desc[UR36][R4.64] ;  /* 0x0000002404047981 */ /* 0x000ea2000c1e1100 */
[----:B----4-:R-:W-:Y:S02]  /*7320*/  CS2R R2, SRZ ;  /* 0x0000000000027805 */ /* 0x010fe4000001ff00 */
        /* <DEDUP_REMOVED lines=18> */
.L_x_6322:
[----:B------:R-:W-:Y:S05]  /*7450*/  BSYNC.RECONVERGENT B0 ;  /* 0x0000000000007941 */ /* 0x000fea0003800200 */
.L_x_6321:
[----:B------:R-:W-:Y:S02]  /*7460*/  SHF.L.U32 R0, R0, 0x14, RZ ;  /* 0x0000001400007819 */ /* 0x000fe400000006ff */
[----:B------:R-:W-:-:S04]  /*7470*/  LEA R2, R2, 0x3b800000, 0x17 ;  /* 0x3b80000002027811 */ /* 0x000fc800078eb8ff */
[----:B------:R-:W-:Y:S01]  /*7480*/  LOP3.LUT R2, R2, R0, R9, 0xfe, !PT ;  /* 0x0000000002027212 */ /* 0x000fe200078efe09 */
[----:B------:R-:W-:Y:S06]  /*7490*/  BRA `(.L_x_6306) ;  /* 0x0000000400047947 */ /* 0x000fec0003800000 */
.L_x_6319:
        /* <DEDUP_REMOVED lines=20> */
.L_x_6324:
[----:B------:R-:W-:Y:S05]  /*75e0*/  BSYNC.RECONVERGENT B0 ;  /* 0x0000000000007941 */ /* 0x000fea0003800200 */
.L_x_6323:
[----:B------:R-:W-:Y:S02]  /*75f0*/  SHF.L.U32 R0, R0, 0x15, RZ ;  /* 0x0000001500007819 */ /* 0x000fe400000006ff */
[----:B------:R-:W-:-:S04]  /*7600*/  LEA R2, R2, 0x37800000, 0x17 ;  /* 0x3780000002027811 */ /* 0x000fc800078eb8ff */
[----:B------:R-:W-:Y:S01]  /*7610*/  LOP3.LUT R2, R2, R0, R9, 0xfe, !PT ;  /* 0x0000000002027212 */ /* 0x000fe200078efe09 */
[----:B------:R-:W-:Y:S06]  /*7620*/  BRA `(.L_x_6306) ;  /* 0x0000000000a07947 */ /* 0x000fec0003800000 */
.L_x_6318:
[----:B------:R-:W-:-:S09]  /*7630*/  UISETP.NE.AND UP0, UPT, UR4, 0x1c, UPT ;  /* 0x0000001c0400788c */ /* 0x000fd2000bf05270 */
[----:B------:R-:W-:Y:S05]  /*7640*/  BRA.U !UP0, `(.L_x_6325) ;  /* 0x00000001088c7547 */ /* 0x000fea000b800000 */
[----:B------:R-:W-:-:S09]  /*7650*/  UISETP.NE.AND UP0, UPT, UR4, 0x1d, UPT ;  /* 0x0000001d0400788c */ /* 0x000fd2000bf05270 */
[----:B------:R-:W-:Y:S05]  /*7660*/  BRA.U !UP0, `(.L_x_6326) ;  /* 0x0000000108747547 */ /* 0x000fea000b800000 */
[----:B------:R-:W-:-:S09]  /*7670*/  UISETP.NE.AND UP0, UPT, UR4, 0x2c, UPT ;  /* 0x0000002c0400788c */ /* 0x000fd2000bf05270 */
[----:B------:R-:W-:Y:S05]  /*7680*/  BRA.U UP0, `(.L_x_6305) ;  /* 0x0000000100247547 */ /* 0x000fea000b800000 */
[----:B------:R-:W2:Y:S01]  /*7690*/  LDG.E.U8 R4, desc[UR36][R4.64] ;  /* 0x0000002404047981 */ /* 0x000ea2000c1e1100 */
[----:B----4-:R-:W-:Y:S01]  /*76a0*/  HFMA2 R2, -RZ, RZ, 3.814697265625e-06, 0 ;  /* 0x00400000ff027431 */ /* 0x010fe200000001ff */
[----:B------:R-:W-:Y:S02]  /*76b0*/  MOV R3, RZ ;  /* 0x000000ff00037202 */ /* 0x000fe40000000f00 */
[----:B--2---:R-:W-:-:S13]  /*76c0*/  ISETP.NE.AND P0, PT, R4, RZ, PT ;  /* 0x000000ff0400720c */ /* 0x004fda0003f05270 */
[----:B------:R-:W-:Y:S05]  /*76d0*/  @!P0 BRA `(.L_x_6306) ;  /* 0x0000000000748947 */ /* 0x000fea0003800000 */
[----:B------:R-:W-:-:S13]  /*76e0*/  ISETP.NE.AND P0, PT, R4, 0xff, PT ;  /* 0x000000ff0400780c */ /* 0x000fda0003f05270 */
[----:B------:R-:W-:Y:S01]  /*76f0*/  @!P0 IMAD.MOV.U32 R2, RZ, RZ, 0x7f800001 ;  /* 0x7f800001ff028424 */ /* 0x000fe200078e00ff */
[----:B------:R-:W-:Y:S01]  /*7700*/  @P0 SHF.L.U32 R2, R4, 0x17, RZ ;  /* 0x0000001704020819 */ /* 0x000fe200000006ff */
[----:B------:R-:W-:Y:S06]  /*7710*/  BRA `(.L_x_6306) ;  /* 0x0000000000647947 */ /* 0x000fec0003800000 */
.L_x_6305:
[----:B------:R-:W-:Y:S01]  /*7720*/  MOV R0, 0x0 ;  /* 0x0000000000007802 */ /* 0x000fe20000000f00 */
[----:B------:R-:W0:Y:S01]  /*7730*/  LDCU.64 UR4, c[0x4][0x158] ;  /* 0x01002b00ff0477ac */ /* 0x000e220008000a00 */
[----:B------:R-:W-:Y:S02]  /*7740*/  HFMA2 R12, -RZ, RZ, 0, 5.9604644775390625e-08 ;  /* 0x00000001ff0c7431 */ /* 0x000fe400000001ff */
[----:B------:R-:W-:Y:S01]  /*7750*/  IMAD.MOV.U32 R8, RZ, RZ, 0x4e ;  /* 0x0000004eff087424 */ /* 0x000fe200078e00ff */
[----:B----4-:R1:W2:Y:S01]  /*7760*/  LDC.64 R2, c[0x4][R0] ;  /* 0x0100000000027b82 */ /* 0x0102a20000000a00 */
[----:B------:R-:W3:Y:S01]  /*7770*/  LDCU.64 UR6, c[0x4][0x160] ;  /* 0x01002c00ff0677ac */ /* 0x000ee20008000a00 */
[----:B------:R-:W-:Y:S01]  /*7780*/  MOV R13, RZ ;  /* 0x000000ff000d7202 */ /* 0x000fe20000000f00 */
[----:B------:R-:W4:Y:S01]  /*7790*/  LDCU.64 UR8, c[0x4][0x18] ;  /* 0x01000300ff0877ac */ /* 0x000f220008000a00 */
[----:B0-----:R-:W-:Y:S02]  /*77a0*/  MOV R4, UR4 ;  /* 0x0000000400047c02 */ /* 0x001fe40008000f00 */
[----:B------:R-:W-:Y:S01]  /*77b0*/  MOV R5, UR5 ;  /* 0x0000000500057c02 */ /* 0x000fe20008000f00 */
[----:B---3--:R-:W-:Y:S01]  /*77c0*/  IMAD.U32 R6, RZ, RZ, UR6 ;  /* 0x00000006ff067e24 */ /* 0x008fe2000f8e00ff */
[----:B------:R-:W-:-:S02]  /*77d0*/  MOV R7, UR7 ;  /* 0x0000000700077c02 */ /* 0x000fc40008000f00 */
[----:B----4-:R-:W-:Y:S02]  /*77e0*/  MOV R10, UR8 ;  /* 0x00000008000a7c02 */ /* 0x010fe40008000f00 */
[----:B-1----:R-:W-:-:S07]  /*77f0*/  MOV R11, UR9 ;  /* 0x00000009000b7c02 */ /* 0x002fce0008000f00 */
[----:B------:R-:W-:-:S07]  /*7800*/  LEPC R20, `(.L_x_6327) ;  /* 0x000000001014794e */ /* 0x000fce0000000000 */
[----:B--2---:R-:W-:Y:S05]  /*7810*/  CALL.ABS.NOINC R2 ;  /* 0x0000000002007343 */ /* 0x004fea0003c00000 */
.L_x_6327:
[----:B------:R-:W-:Y:S01]  /*7820*/  CS2R R2, SRZ ;  /* 0x0000000000027805 */ /* 0x000fe2000001ff00 */
[----:B------:R-:W-:Y:S06]  /*7830*/  BRA `(.L_x_6306) ;  /* 0x00000000001c7947 */ /* 0x000fec0003800000 */
.L_x_6326:
[----:B------:R-:W2:Y:S01]  /*7840*/  LDG.E.64 R4, desc[UR36][R4.64] ;  /* 0x0000002404047981 */ /* 0x000ea2000c1e1b00 */
[----:B----4-:R-:W-:Y:S01]  /*7850*/  HFMA2 R3, -RZ, RZ, 0, 0 ;  /* 0x00000000ff037431 */ /* 0x010fe200000001ff */
[----:B--2---:R0:W1:Y:S01]  /*7860*/  I2F.U64 R2, R4 ;  /* 0x0000000400027312 */ /* 0x0040620000301000 */
[----:B------:R-:W-:Y:S05]  /*7870*/  BRA `(.L_x_6306) ;  /* 0x00000000000c7947 */ /* 0x000fea0003800000 */
.L_x_6325:
[----:B----4-:R-:W2:Y:S01]  /*7880*/  LDG.E R2, desc[UR36][R4.64] ;  /* 0x0000002404027981 */ /* 0x010ea2000c1e1900 */
[----:B------:R-:W-:Y:S01]  /*7890*/  IMAD.MOV.U32 R3, RZ, RZ, RZ ;  /* 0x000000ffff037224 */ /* 0x000fe200078e00ff */
[----:B--2---:R-:W-:-:S07]  /*78a0*/  I2FP.F32.U32 R2, R2 ;  /* 0x0000000200027245 */ /* 0x004fce0000201000 */
.L_x_6306:
[----:B------:R-:W-:Y:S05]  /*78b0*/  BSYNC.RECONVERGENT B7 ;  /* 0x0000000000077941 */ /* 0x000fea0003800200 */
.L_x_6300:
[C---:B012-45:R-:W-:Y:S01]  /*78c0*/  FSETP.NAN.FTZ.AND P1, PT, |R2|.reuse, |R2|, PT ;  /* 0x400000020200720b */ /* 0x077fe20003f38200 */
[----:B------:R-:W-:Y:S01]  /*78d0*/  BSSY.RECONVERGENT B2, `(.L_x_6328) ;  /* 0x0000257000027945 */ /* 0x000fe20003800200 */
[C---:B------:R-:W-:Y:S01]  /*78e0*/  FSETP.NAN.FTZ.AND P0, PT, |R3|.reuse, |R3|, PT ;  /* 0x400000030300720b */ /* 0x040fe20003f18200 */
[----:B------:R-:W-:Y:S01]  /*78f0*/  FADD.FTZ R12, |R2|, -RZ ;  /* 0x800000ff020c7221 */ /* 0x000fe20000010200 */
[----:B---3--:R-:W-:-:S11]  /*7900*/  FADD.FTZ R5, |R3|, -RZ ;  /* 0x800000ff03057221 */ /* 0x008fd60000010200 */
        /* <DEDUP_REMOVED lines=17> */
.L_x_6329:
[----:B------:R-:W-:-:S04]  /*7a20*/  FMNMX.FTZ R0, R12, |R3|, !PT ;  /* 0x400000030c007209 */ /* 0x000fc80007810000 */
        /* <DEDUP_REMOVED lines=68> */
.L_x_6339:
[----:B------:R-:W-:-:S04]  /*7e70*/  FADD.FTZ R6, -R0, R9 ;  /* 0x0000000900067221 */ /* 0x000fc80000010100 */
[----:B------:R-:W-:-:S07]  /*7e80*/  FMUL.FTZ R6, R6, 0.5 ;  /* 0x3f00000006067820 */ /* 0x000fce0000410000 */
.L_x_6340:
[----:B------:R-:W-:Y:S05]  /*7e90*/  BSYNC.RECONVERGENT B1 ;  /* 0x0000000000017941 */ /* 0x000fea0003800200 */
.L_x_6338:
        /* <DEDUP_REMOVED lines=11> */
.L_x_6342:
[----:B------:R-:W-:-:S04]  /*7f50*/  FADD.FTZ R13, R4, -R13 ;  /* 0x8000000d040d7221 */ /* 0x000fc80000010000 */
[----:B------:R-:W-:-:S07]  /*7f60*/  FMUL.FTZ R13, R13, 0.5 ;  /* 0x3f0000000d0d7820 */ /* 0x000fce0000410000 */
.L_x_6343:
[----:B------:R-:W-:Y:S05]  /*7f70*/  BSYNC.RECONVERGENT B1 ;  /* 0x0000000000017941 */ /* 0x000fea0003800200 */
.L_x_6341:
        /* <DEDUP_REMOVED lines=35> */
.L_x_6337:
        /* <DEDUP_REMOVED lines=35> */
.L_x_6344:
[----:B------:R-:W-:-:S04]  /*83e0*/  FADD.FTZ R13, -R12, 1 ;  /* 0x3f8000000c0d7421 */ /* 0x000fc80000010100 */
[----:B------:R-:W-:-:S06]  /*83f0*/  FMUL.FTZ R6, R0, R13 ;  /* 0x0000000d00067220 */ /* 0x000fcc0000410000 */
[----:B------:R-:W0:Y:S08]  /*8400*/  MUFU.SQRT R6, R6 ;  /* 0x0000000600067308 */ /* 0x000e300000002000 */
[----:B0-----:R-:W0:Y:S02]  /*8410*/  MUFU.RCP R8, R6 ;  /* 0x0000000600087308 */ /* 0x001e240000001000 */
[----:B0-----:R-:W-:Y:S01]  /*8420*/  FMUL.FTZ R13, R8, |R3| ;  /* 0x40000003080d7220 */ /* 0x001fe20000410000 */
[----:B------:R-:W-:Y:S06]  /*8430*/  BRA `(.L_x_6335) ;  /* 0x0000000000047947 */ /* 0x000fec0003800000 */
.L_x_6336:
[----:B------:R0:W1:Y:S02]  /*8440*/  MUFU.SQRT R13, R5 ;  /* 0x00000005000d7308 */ /* 0x0000640000002000 */
.L_x_6335:
[----:B------:R-:W-:Y:S05]  /*8450*/  BSYNC.RECONVERGENT B0 ;  /* 0x0000000000007941 */ /* 0x000fea0003800200 */
.L_x_6334:
        /* <DEDUP_REMOVED lines=37> */
[----:B------:R-:W-:-:S04]  /*86b0*/  @P1 FFMA.FTZ R12, R0, 0.93318945169448852539, R5 ;  /* 0x3f6ee581000c1823 */ /* 0x000fc80000010005 */
[----:B------:R-:W-:Y:S01]  /*86c0*/  @P0 FADD.FTZ R12, R12, R12 ;  /* 0x0000000c0c0c0221 */ /* 0x000fe20000010000 */
[----:B------:R-:W-:Y:S06]  /*86d0*/  BRA `(.L_x_6350) ;  /* 0x0000000800d07947 */ /* 0x000fec0003800000 */
.L_x_6349:
        /* <DEDUP_REMOVED lines=28> */
.L_x_6348:
        /* <DEDUP_REMOVED lines=23> */
.L_x_6355:
[----:B------:R-:W-:-:S04]  /*8a10*/  FADD.FTZ R4, -R7, R4 ;  /* 0x0000000407047221 */ /* 0x000fc80000010100 */
[----:B0-----:R-:W-:-:S07]  /*8a20*/  FMUL.FTZ R5, R4, 0.5 ;  /* 0x3f00000004057820 */ /* 0x001fce0000410000 */
.L_x_6356:
[----:B------:R-:W-:Y:S05]  /*8a30*/  BSYNC.RECONVERGENT B4 ;  /* 0x0000000000047941 */ /* 0x000fea0003800200 */
.L_x_6354:
[----:B------:R-:W-:Y:S01]  /*8a40*/  FADD.FTZ R0, R5, R0 ;  /* 0x0000000005007221 */ /* 0x000fe20000010000 */
[----:B------:R-:W-:-:S04]  /*8a50*/  FADD.FTZ R11, R12, R11 ;  /* 0x0000000b0c0b7221 */ /* 0x000fc80000010000 */
[----:B------:R-:W-:-:S06]  /*8a60*/  FMUL.FTZ R11, R0, R11 ;  /* 0x0000000b000b7220 */ /* 0x000fcc0000410000 */
[----:B------:R-:W0:Y:S01]  /*8a70*/  MUFU.SQRT R11, R11 ;  /* 0x0000000b000b7308 */ /* 0x000e220000002000 */
[----:B------:R-:W-:Y:S05]  /*8a80*/  BRA `(.L_x_6357) ;  /* 0x0000000000487947 */ /* 0x000fea0003800000 */
.L_x_6353:
        /* <DEDUP_REMOVED lines=12> */
.L_x_6352:
[----:B------:R-:W-:Y:S01]  /*8b50*/  FADD.FTZ R0, R11, 1 ;  /* 0x3f8000000b007421 */ /* 0x000fe20000010000 */
[----:B0-----:R-:W-:Y:S01]  /*8b60*/  MUFU.SQRT R5, R5 ;  /* 0x0000000500057308 */ /* 0x001fe20000002000 */
[----:B------:R-:W-:Y:S02]  /*8b70*/  IMAD.MOV.U32 R12, RZ, RZ, 0x3f800000 ;  /* 0x3f800000ff0c7424 */ /* 0x000fe400078e00ff */
[----:B------:R-:W-:-:S06]  /*8b80*/  FMUL.FTZ R0, R0, 0.5 ;  /* 0x3f00000000007820 */ /* 0x000fcc0000410000 */
[----:B------:R-:W0:Y:S02]  /*8b90*/  MUFU.SQRT R0, R0 ;  /* 0x0000000000007308 */ /* 0x000e240000002000 */
[----:B0-----:R-:W-:-:S07]  /*8ba0*/  FMUL.FTZ R11, R5, R0 ;  /* 0x00000000050b7220 */ /* 0x001fce0000410000 */
.L_x_6357:
[----:B------:R-:W-:Y:S05]  /*8bb0*/  BSYNC.RECONVERGENT B1 ;  /* 0x0000000000017941 */ /* 0x000fea0003800200 */
.L_x_6351:
[----:B------:R-:W-:Y:S05]  /*8bc0*/  BRA `(.L_x_6358) ;  /* 0x0000000000087947 */ /* 0x000fea0003800000 */
.L_x_6347:
[----:B------:R-:W-:Y:S01]  /*8bd0*/  FMUL.FTZ R11, R11, 16777216 ;  /* 0x4b8000000b0b7820 */ /* 0x000fe20000410000 */
[----:B------:R-:W-:-:S07]  /*8be0*/  FMUL.FTZ R12, R12, 16777216 ;  /* 0x4b8000000c0c7820 */ /* 0x000fce0000410000 */
.L_x_6358:
[----:B------:R-:W-:Y:S05]  /*8bf0*/  BSYNC.RELIABLE B0 ;  /* 0x0000000000007941 */ /* 0x000fea0003800100 */
.L_x_6346:
        /* <DEDUP_REMOVED lines=21> */
.L_x_6361:
[----:B------:R-:W-:Y:S05]  /*8d50*/  BSYNC.RECONVERGENT B4 ;  /* 0x0000000000047941 */ /* 0x000fea0003800200 */
.L_x_6360:
        /* <DEDUP_REMOVED lines=29> */
.L_x_6359:
        /* <DEDUP_REMOVED lines=18> */
.L_x_6363:
[----:B------:R-:W-:Y:S05]  /*9050*/  BSYNC.RECONVERGENT B4 ;  /* 0x0000000000047941 */ /* 0x000fea0003800200 */
.L_x_6362:
        /* <DEDUP_REMOVED lines=28> */
.L_x_6350:
[----:B------:R-:W-:Y:S05]  /*9220*/  BSYNC.RECONVERGENT B3 ;  /* 0x0000000000037941 */ /* 0x000fea0003800200 */
.L_x_6345:
[----:B------:R-:W-:-:S13]  /*9230*/  ISETP.GE.AND P0, PT, R3, RZ, PT ;  /* 0x000000ff0300720c */ /* 0x000fda0003f06270 */
[----:B-1----:R-:W-:Y:S01]  /*9240*/  @P0 FADD.FTZ R13, -R13, -RZ ;  /* 0x800000ff0d0d0221 */ /* 0x002fe20000010100 */
[----:B------:R-:W-:Y:S06]  /*9250*/  BRA `(.L_x_6330) ;  /* 0x0000000800f87947 */ /* 0x000fec0003800000 */
.L_x_6333:
[----:B------:R-:W-:Y:S01]  /*9260*/  FADD.FTZ R2, -R2, 6.1232342629258392722e-17 ;  /* 0x248d313202027421 */ /* 0x000fe20000010100 */
[----:B------:R-:W-:-:S03]  /*9270*/  FADD.FTZ R13, -R3, -RZ ;  /* 0x800000ff030d7221 */ /* 0x000fc60000010100 */
[----:B------:R-:W-:Y:S01]  /*9280*/  FADD.FTZ R12, R2, 1.5707963705062866211 ;  /* 0x3fc90fdb020c7421 */ /* 0x000fe20000010000 */
[----:B------:R-:W-:Y:S06]  /*9290*/  BRA `(.L_x_6330) ;  /* 0x0000000800e87947 */ /* 0x000fec0003800000 */
.L_x_6332:
[----:B------:R-:W-:Y:S01]  /*92a0*/  FADD.FTZ R13, -R3, -RZ ;  /* 0x800000ff030d7221 */ /* 0x000fe20000010100 */
[----:B------:R-:W-:Y:S01]  /*92b0*/  MOV R12, RZ ;  /* 0x000000ff000c7202 */ /* 0x000fe20000000f00 */
[----:B------:R-:W-:Y:S06]  /*92c0*/  BRA `(.L_x_6330) ;  /* 0x0000000800dc7947 */ /* 0x000fec0003800000 */
.L_x_6331:
        /* <DEDUP_REMOVED lines=25> */
[----:B------:R-:W-:Y:S05]  /*9460*/  CALL.REL.NOINC `($__internal_7_$__cuda_sm3x_div_rn_ftz_f32_slowpath) ;  /* 0x000000c000fc7944 */ /* 0x000fea0003c00000 */
[----:B------:R-:W-:-:S07]  /*9470*/  MOV R5, R9 ;  /* 0x0000000900057202 */ /* 0x000fce0000000f00 */
.L_x_6368:
[----:B------:R-:W-:Y:S05]  /*9480*/  BSYNC.RECONVERGENT B4 ;  /* 0x0000000000047941 */ /* 0x000fea0003800200 */
.L_x_6367:
[----:B------:R-:W-:Y:S02]  /*9490*/  IMAD.MOV.U32 R7, RZ, RZ, 0x3b33710b ;  /* 0x3b33710bff077424 */ /* 0x000fe400078e00ff */
[----:B------:R-:W-:Y:S01]  /*94a0*/  FMUL.FTZ R0, R5, R5 ;  /* 0x0000000505007220 */ /* 0x000fe20000410000 */
[----:B------:R-:W-:Y:S02]  /*94b0*/  ISETP.GE.AND P0, PT, R2, RZ, PT ;  /* 0x000000ff0200720c */ /* 0x000fe40003f06270 */
[----:B------:R-:W-:Y:S01]  /*94c0*/  MOV R2, 0x3f6ee581 ;  /* 0x3f6ee58100027802 */ /* 0x000fe20000000f00 */
        /* <DEDUP_REMOVED lines=25> */
.L_x_6366:
        /* <DEDUP_REMOVED lines=27> */
[----:B------:R-:W-:Y:S05]  /*9810*/  CALL.REL.NOINC `($__internal_7_$__cuda_sm3x_div_rn_ftz_f32_slowpath) ;  /* 0x000000c000107944 */ /* 0x000fea0003c00000 */
[----:B------:R-:W-:-:S07]  /*9820*/  MOV R5, R9 ;  /* 0x0000000900057202 */ /* 0x000fce0000000f00 */
.L_x_6371:
[----:B------:R-:W-:Y:S05]  /*9830*/  BSYNC.RECONVERGENT B4 ;  /* 0x0000000000047941 */ /* 0x000fea0003800200 */
.L_x_6370:
        /* <DEDUP_REMOVED lines=20> */
[----:B------:R-:W-:-:S03]  /*9980*/  FADD.FTZ R5, R12, |R3| ;  /* 0x400000030c057221 */ /* 0x000fc60000010000 */
        /* <DEDUP_REMOVED lines=8> */
.L_x_6365:
        /* <DEDUP_REMOVED lines=34> */
.L_x_6373:
[----:B------:R-:W-:Y:S05]  /*9c30*/  BSYNC.RECONVERGENT B4 ;  /* 0x0000000000047941 */ /* 0x000fea0003800200 */
.L_x_6372:
[----:B------:R-:W-:Y:S02]  /*9c40*/  HFMA2 R5, -RZ, RZ, 0.89990234375, 10328 ;  /* 0x3b33710bff057431 */ /* 0x000fe400000001ff */
[----:B------:R-:W-:Y:S01]  /*9c50*/  FMUL.FTZ R0, R4, R4 ;  /* 0x0000000404007220 */ /* 0x000fe20000410000 */
[----:B------:R-:W-:Y:S02]  /*9c60*/  MOV R7, 0x3f6ee581 ;  /* 0x3f6ee58100077802 */ /* 0x000fe40000000f00 */
[----:B------:R-:W-:Y:S01]  /*9c70*/  ISETP.GE.AND P0, PT, R2, RZ, PT ;  /* 0x000000ff0200720c */ /* 0x000fe20003f06270 */
[----:B------:R-:W-:Y:S01]  /*9c80*/  HFMA2 R2, -RZ, RZ, 2.04296875, -15.78125 ;  /* 0x4016cbe4ff027431 */ /* 0x000fe200000001ff */
        /* <DEDUP_REMOVED lines=15> */
[----:B------:R-:W-:-:S03]  /*9d80*/  FADD.FTZ R5, R12, |R3| ;  /* 0x400000030c057221 */ /* 0x000fc60000010000 */
[----:B------:R-:W-:Y:S01]  /*9d90*/  @!P0 FFMA.FTZ R0, R7, 1.6832555532455444336, R4 ;  /* 0x3fd774eb07008823 */ /* 0x000fe20000010004 */
[----:B------:R-:W-:Y:S02]  /*9da0*/  @!P3 FSEL R0, R2, 0.78539818525314331055, !P0 ;  /* 0x3f490fdb0200b808 */ /* 0x000fe40004000000 */
[----:B------:R-:W-:Y:S02]  /*9db0*/  @!P1 FSEL R0, RZ, 3.1415927410125732422, P0 ;  /* 0x40490fdbff009808 */ /* 0x000fe40000000000 */
[----:B------:R-:W-:Y:S02]  /*9dc0*/  FSETP.NAN.FTZ.AND P0, PT, |R5|, |R5|, PT ;  /* 0x400000050500720b */ /* 0x000fe40003f18200 */
[----:B------:R-:W-:-:S04]  /*9dd0*/  LOP3.LUT R0, R0, 0x80000000, R3, 0xb8, !PT ;  /* 0x8000000000007812 */ /* 0x000fc800078eb803 */
[----:B------:R-:W-:-:S07]  /*9de0*/  FSEL R12, R5, R0, P0 ;  /* 0x00000000050c7208 */ /* 0x000fce0000000000 */
.L_x_6369:
[----:B------:R-:W-:Y:S05]  /*9df0*/  BSYNC.RECONVERGENT B3 ;  /* 0x0000000000037941 */ /* 0x000fea0003800200 */
.L_x_6364:
[----:B------:R-:W-:Y:S01]  /*9e00*/  ISETP.GE.AND P0, PT, R3, RZ, PT ;  /* 0x000000ff0300720c */ /* 0x000fe20003f06270 */
[----:B------:R-:W-:Y:S01]  /*9e10*/  FADD.FTZ R13, R13, 0.69314718246459960938 ;  /* 0x3f3172180d0d7421 */ /* 0x000fe20000010000 */
[----:B------:R-:W-:-:S11]  /*9e20*/  FADD.FTZ R12, |R12|, -RZ ;  /* 0x800000ff0c0c7221 */ /* 0x000fd60000010200 */
[----:B------:R-:W-:-:S07]  /*9e30*/  @P0 FADD.FTZ R13, -R13, -RZ ;  /* 0x800000ff0d0d0221 */ /* 0x000fce0000010100 */
.L_x_6330:
[----:B------:R-:W-:Y:S05]  /*9e40*/  BSYNC.RECONVERGENT B2 ;  /* 0x0000000000027941 */ /* 0x000fea0003800200 */
.L_x_6328:
        /* <DEDUP_REMOVED lines=17> */
.L_x_6377:
[----:B------:R-:W0:Y:S02]  /*9f60*/  F2I.S64.TRUNC R12, R12 ;  /* 0x0000000c000c7311 */ /* 0x000e24000020d900 */
[----:B0-----:R-:W-:-:S05]  /*9f70*/  MOV R5, R12 ;  /* 0x0000000c00057202 */ /* 0x001fca0000000f00 */
[----:B------:R0:W-:Y:S01]  /*9f80*/  STG.E.U8 desc[UR36][R2.64], R5 ;  /* 0x0000000502007986 */ /* 0x0001e2000c101124 */
[----:B------:R-:W-:Y:S05]  /*9f90*/  BRA `(.L_x_6379) ;  /* 0x0000000c002c7947 */ /* 0x000fea0003800000 */
.L_x_6376:
        /* <DEDUP_REMOVED lines=9> */
.L_x_6381:
[----:B------:R-:W0:Y:S02]  /*a030*/  F2I.FTZ.TRUNC.NTZ R5, R12 ;  /* 0x0000000c00057305 */ /* 0x000e24000021f100 */
[----:B0-----:R0:W-:Y:S01]  /*a040*/  STG.E desc[UR36][R2.64], R5 ;  /* 0x0000000502007986 */ /* 0x0011e2000c101924 */
[----:B------:R-:W-:Y:S05]  /*a050*/  BRA `(.L_x_6379) ;  /* 0x0000000800fc7947 */ /* 0x000fea0003800000 */
.L_x_6380:
[----:B------:R-:W0:Y:S02]  /*a060*/  F2I.FTZ.TRUNC.NTZ R5, R12 ;  /* 0x0000000c00057305 */ /* 0x000e24000021f100 */
[----:B0-----:R0:W-:Y:S01]  /*a070*/  STG.E.U16 desc[UR36][R2.64], R5 ;  /* 0x0000000502007986 */ /* 0x0011e2000c101524 */
[----:B------:R-:W-:Y:S05]  /*a080*/  BRA `(.L_x_6379) ;  /* 0x0000000800f07947 */ /* 0x000fea0003800000 */
.L_x_6375:
        /* <DEDUP_REMOVED lines=8> */
.L_x_6383:
[----:B------:R-:W-:-:S05]  /*a110*/  F2FP.F16.F32.PACK_AB R12, RZ, R12 ;  /* 0x0000000cff0c723e */ /* 0x000fca00000000ff */
[----:B------:R0:W-:Y:S01]  /*a120*/  STG.E.U16 desc[UR36][R2.64], R12 ;  /* 0x0000000c02007986 */ /* 0x0001e2000c101524 */
[----:B------:R-:W-:Y:S05]  /*a130*/  BRA `(.L_x_6379) ;  /* 0x0000000800c47947 */ /* 0x000fea0003800000 */
.L_x_6382:
        /* <DEDUP_REMOVED lines=8> */
.L_x_6385:
[----:B------:R-:W-:-:S05]  /*a1c0*/  F2FP.F16.F32.PACK_AB R5, R13, R12 ;  /* 0x0000000c0d05723e */ /* 0x000fca00000000ff */
[----:B------:R0:W-:Y:S01]  /*a1d0*/  STG.E desc[UR36][R2.64], R5 ;  /* 0x0000000502007986 */ /* 0x0001e2000c101924 */
[----:B------:R-:W-:Y:S05]  /*a1e0*/  BRA `(.L_x_6379) ;  /* 0x0000000800987947 */ /* 0x000fea0003800000 */
.L_x_6384:
[----:B------:R-:W-:-:S06]  /*a1f0*/  FMUL.FTZ R4, R12, 1 ;  /* 0x3f8000000c047820 */ /* 0x000fcc0000410000 */
[----:B------:R-:W0:Y:S02]  /*a200*/  F2F.F64.F32 R4, R4 ;  /* 0x0000000400047310 */ /* 0x000e240000201800 */
[----:B0-----:R0:W-:Y:S01]  /*a210*/  STG.E.64 desc[UR36][R2.64], R4 ;  /* 0x0000000402007986 */ /* 0x0011e2000c101b24 */
[----:B------:R-:W-:Y:S05]  /*a220*/  BRA `(.L_x_6379) ;  /* 0x0000000800887947 */ /* 0x000fea0003800000 */
.L_x_6374:
        /* <DEDUP_REMOVED lines=13> */
.L_x_6389:
        /* <DEDUP_REMOVED lines=16> */
.L_x_6392:
[----:B------:R-:W-:-:S04]  /*a400*/  SHF.R.U32.HI R12, RZ, 0x18, R12 ;  /* 0x00000018ff0c7819 */ /* 0x000fc8000001160c */
[----:B------:R-:W-:-:S04]  /*a410*/  LOP3.LUT R5, R5, 0x80, R12, 0xf8, !PT ;  /* 0x0000008005057812 */ /* 0x000fc800078ef80c */
[----:B------:R-:W-:-:S07]  /*a420*/  PRMT R0, R5, 0x7610, R0 ;  /* 0x0000761005007816 */ /* 0x000fce0000000000 */
.L_x_6391:
[----:B------:R-:W-:Y:S05]  /*a430*/  BSYNC.RECONVERGENT B0 ;  /* 0x0000000000007941 */ /* 0x000fea0003800200 */
.L_x_6390:
[----:B------:R0:W-:Y:S01]  /*a440*/  STG.E.U8 desc[UR36][R2.64], R0 ;  /* 0x0000000002007986 */ /* 0x0001e2000c101124 */
[----:B------:R-:W-:Y:S05]  /*a450*/  BRA `(.L_x_6379) ;  /* 0x0000000400fc7947 */ /* 0x000fea0003800000 */
.L_x_6388:
[----:B------:R-:W-:Y:S01]  /*a460*/  LOP3.LUT R4, R12, 0x7fffffff, RZ, 0xc0, !PT ;  /* 0x7fffffff0c047812 */ /* 0x000fe200078ec0ff */
[----:B------:R-:W-:Y:S01]  /*a470*/  BSSY.RECONVERGENT B0, `(.L_x_6393) ;  /* 0x0000012000007945 */ /* 0x000fe20003800200 */
[----:B------:R-:W-:Y:S02]  /*a480*/  MOV R0, 0x80 ;  /* 0x0000008000007802 */ /* 0x000fe40000000f00 */
        /* <DEDUP_REMOVED lines=13> */
.L_x_6395:
[----:B------:R-:W-:-:S04]  /*a560*/  SHF.R.U32.HI R12, RZ, 0x18, R12 ;  /* 0x00000018ff0c7819 */ /* 0x000fc8000001160c */
[----:B------:R-:W-:-:S04]  /*a570*/  LOP3.LUT R5, R5, 0x80, R12, 0xf8, !PT ;  /* 0x0000008005057812 */ /* 0x000fc800078ef80c */
[----:B------:R-:W-:-:S07]  /*a580*/  PRMT R0, R5, 0x7610, R0 ;  /* 0x0000761005007816 */ /* 0x000fce0000000000 */
.L_x_6394:
[----:B------:R-:W-:Y:S05]  /*a590*/  BSYNC.RECONVERGENT B0 ;  /* 0x0000000000007941 */ /* 0x000fea0003800200 */
.L_x_6393:
[----:B------:R0:W-:Y:S01]  /*a5a0*/  STG.E.U8 desc[UR36][R2.64], R0 ;  /* 0x0000000002007986 */ /* 0x0001e2000c101124 */
[----:B------:R-:W-:Y:S05]  /*a5b0*/  BRA `(.L_x_6379) ;  /* 0x0000000400a47947 */ /* 0x000fea0003800000 */
.L_x_6387:
        /* <DEDUP_REMOVED lines=19> */
[----:B------:R0:W-:Y:S01]  /*a6f0*/  STG.E.U8 desc[UR36][R2.64], R5 ;  /* 0x0000000502007986 */ /* 0x0001e2000c101124 */
[----:B------:R-:W-:Y:S05]  /*a700*/  BRA `(.L_x_6379) ;  /* 0x0000000400507947 */ /* 0x000fea0003800000 */
.L_x_6397:
[----:B------:R-:W0:Y:S02]  /*a710*/  F2I.U64.TRUNC R12, R12 ;  /* 0x0000000c000c7311 */ /* 0x000e24000020d800 */
[----:B0-----:R0:W-:Y:S01]  /*a720*/  STG.E.64 desc[UR36][R2.64], R12 ;  /* 0x0000000c02007986 */ /* 0x0011e2000c101b24 */
[----:B------:R-:W-:Y:S05]  /*a730*/  BRA `(.L_x_6379) ;  /* 0x0000000400447947 */ /* 0x000fea0003800000 */
.L_x_6396:
[----:B------:R-:W0:Y:S02]  /*a740*/  F2I.FTZ.U32.TRUNC.NTZ R5, R12 ;  /* 0x0000000c00057305 */ /* 0x000e24000021f000 */
[----:B0-----:R0:W-:Y:S01]  /*a750*/  STG.E desc[UR36][R2.64], R5 ;  /* 0x0000000502007986 */ /* 0x0011e2000c101924 */
[----:B------:R-:W-:Y:S05]  /*a760*/  BRA `(.L_x_6379) ;  /* 0x0000000400387947 */ /* 0x000fea0003800000 */
.L_x_6386:
        /* <DEDUP_REMOVED lines=12> */
.L_x_6399:
[----:B------:R-:W-:Y:S01]  /*a830*/  FMUL.FTZ R4, R12, 1 ;  /* 0x3f8000000c047820 */ /* 0x000fe20000410000 */
[----:B------:R-:W-:-:S05]  /*a840*/  FMUL.FTZ R6, R13, 1 ;  /* 0x3f8000000d067820 */ /* 0x000fca0000410000 */
[----:B------:R-:W-:Y:S08]  /*a850*/  F2F.F64.F32 R4, R4 ;  /* 0x0000000400047310 */ /* 0x000ff00000201800 */
[----:B------:R-:W0:Y:S02]  /*a860*/  F2F.F64.F32 R6, R6 ;  /* 0x0000000600067310 */ /* 0x000e240000201800 */
[----:B0-----:R4:W-:Y:S01]  /*a870*/  STG.E.128 desc[UR36][R2.64], R4 ;  /* 0x0000000402007986 */ /* 0x0019e2000c101d24 */
[----:B------:R-:W-:Y:S05]  /*a880*/  BRA `(.L_x_6379) ;  /* 0x0000000000f07947 */ /* 0x000fea0003800000 */
.L_x_6398:
[----:B------:R-:W-:-:S09]  /*a890*/  UISETP.NE.AND UP0, UPT, UR4, 0xf, UPT ;  /* 0x0000000f0400788c */ /* 0x000fd2000bf05270 */
[----:B------:R-:W-:Y:S05]  /*a8a0*/  BRA.U !UP0, `(.L_x_6400) ;  /* 0x0000000108e07547 */ /* 0x000fea000b800000 */
[----:B------:R-:W-:-:S09]  /*a8b0*/  UISETP.NE.AND UP0, UPT, UR4, 0x17, UPT ;  /* 0x000000170400788c */ /* 0x000fd2000bf05270 */
[----:B------:R-:W-:Y:S05]  /*a8c0*/  BRA.U !UP0, `(.L_x_6401) ;  /* 0x00000001088c7547 */ /* 0x000fea000b800000 */
[----:B------:R-:W-:-:S09]  /*a8d0*/  UISETP.NE.AND UP0, UPT, UR4, 0x18, UPT ;  /* 0x000000180400788c */ /* 0x000fd2000bf05270 */
[----:B------:R-:W-:Y:S05]  /*a8e0*/  BRA.U !UP0, `(.L_x_6402) ;  /* 0x0000000108447547 */ /* 0x000fea000b800000 */
.L_x_6378:
        /* <DEDUP_REMOVED lines=8> */
[----:B0-----:R-:W-:Y:S01]  /*a970*/  IMAD.U32 R4, RZ, RZ, UR4 ;  /* 0x00000004ff047e24 */ /* 0x001fe2000f8e00ff */
[----:B------:R-:W-:Y:S02]  /*a980*/  MOV R5, UR5 ;  /* 0x0000000500057c02 */ /* 0x000fe40008000f00 */
[----:B---3--:R-:W-:-:S02]  /*a990*/  MOV R6, UR6 ;  /* 0x0000000600067c02 */ /* 0x008fc40008000f00 */
[----:B------:R-:W-:Y:S01]  /*a9a0*/  MOV R7, UR7 ;  /* 0x0000000700077c02 */ /* 0x000fe20008000f00 */
[----:B----4-:R-:W-:Y:S01]  /*a9b0*/  IMAD.U32 R10, RZ, RZ, UR8 ;  /* 0x00000008ff0a7e24 */ /* 0x010fe2000f8e00ff */
[----:B-1----:R-:W-:-:S07]  /*a9c0*/  MOV R11, UR9 ;  /* 0x00000009000b7c02 */ /* 0x002fce0008000f00 */
[----:B------:R-:W-:-:S07]  /*a9d0*/  LEPC R20, `(.L_x_6403) ;  /* 0x000000001014794e */ /* 0x000fce0000000000 */
[----:B--2---:R-:W-:Y:S05]  /*a9e0*/  CALL.ABS.NOINC R2 ;  /* 0x0000000002007343 */ /* 0x004fea0003c00000 */
.L_x_6403:
[----:B------:R-:W-:Y:S05]  /*a9f0*/  BRA `(.L_x_6379) ;  /* 0x0000000000947947 */ /* 0x000fea0003800000 */
.L_x_6402:
[----:B------:R-:W-:Y:S01]  /*aa00*/  LOP3.LUT R4, R12, 0x7fffffff, RZ, 0xc0, !PT ;  /* 0x7fffffff0c047812 */ /* 0x000fe200078ec0ff */
[----:B------:R-:W-:Y:S01]  /*aa10*/  BSSY.RECONVERGENT B0, `(.L_x_6404) ;  /* 0x000000b000007945 */ /* 0x000fe20003800200 */
[----:B------:R-:W-:Y:S01]  /*aa20*/  HFMA2 R0, -RZ, RZ, 0, 7.569789886474609375e-06 ;  /* 0x0000007fff007431 */ /* 0x000fe200000001ff */
        /* <DEDUP_REMOVED lines=9> */
.L_x_6405:
[----:B------:R-:W-:Y:S05]  /*aac0*/  BSYNC.RECONVERGENT B0 ;  /* 0x0000000000007941 */ /* 0x000fea0003800200 */
.L_x_6404:
[----:B------:R-:W-:-:S05]  /*aad0*/  LOP3.LUT R5, R0, 0x80, R7, 0xf8, !PT ;  /* 0x0000008000057812 */ /* 0x000fca00078ef807 */
[----:B------:R1:W-:Y:S01]  /*aae0*/  STG.E.U8 desc[UR36][R2.64], R5 ;  /* 0x0000000502007986 */ /* 0x0003e2000c101124 */
[----:B------:R-:W-:Y:S05]  /*aaf0*/  BRA `(.L_x_6379) ;  /* 0x0000000000547947 */ /* 0x000fea0003800000 */
.L_x_6401:
        /* <DEDUP_REMOVED lines=11> */
.L_x_6407:
[----:B------:R-:W-:Y:S02]  /*abb0*/  ISETP.GT.U32.AND P0, PT, R4, 0x7f800000, PT ;  /* 0x7f8000000400780c */ /* 0x000fe40003f04070 */
[----:B------:R-:W-:-:S04]  /*abc0*/  MOV R0, 0x7f ;  /* 0x0000007f00007802 */ /* 0x000fc80000000f00 */
[----:B------:R-:W-:-:S07]  /*abd0*/  SEL R0, R0, 0x7c, P0 ;  /* 0x0000007c00007807 */ /* 0x000fce0000000000 */
.L_x_6408:
[----:B------:R-:W-:Y:S05]  /*abe0*/  BSYNC.RECONVERGENT B0 ;  /* 0x0000000000007941 */ /* 0x000fea0003800200 */
.L_x_6406:
[----:B------:R-:W-:-:S04]  /*abf0*/  SHF.R.U32.HI R5, RZ, 0x18, R12 ;  /* 0x00000018ff057819 */ /* 0x000fc8000001160c */
[----:B------:R-:W-:-:S05]  /*ac00*/  LOP3.LUT R5, R0, 0x80, R5, 0xf8, !PT ;  /* 0x0000008000057812 */ /* 0x000fca00078ef805 */
[----:B------:R2:W-:Y:S01]  /*ac10*/  STG.E.U8 desc[UR36][R2.64], R5 ;  /* 0x0000000502007986 */ /* 0x0005e2000c101124 */
[----:B------:R-:W-:Y:S05]  /*ac20*/  BRA `(.L_x_6379) ;  /* 0x0000000000087947 */ /* 0x000fea0003800000 */
.L_x_6400:
[----:B------:R-:W-:-:S05]  /*ac30*/  F2FP.BF16.F32.PACK_AB R12, RZ, R12 ;  /* 0x0000000cff0c723e */ /* 0x000fca00000010ff */
[----:B------:R0:W-:Y:S02]  /*ac40*/  STG.E.U16 desc[UR36][R2.64], R12 ;  /* 0x0000000c02007986 */ /* 0x0001e4000c101524 */
.L_x_6379:
[----:B------:R-:W-:-:S07]  /*ac50*/  IADD3 R17, PT, PT, R17, 0x80, RZ ;  /* 0x0000008011117810 */ /* 0x000fce0007ffe0ff */
.L_x_6298:
[----:B------:R-:W-:Y:S05]  /*ac60*/  BSYNC.RECONVERGENT B6 ;  /* 0x0000000000067941 */ /* 0x000fea0003800200 */
.L_x_6297:
        /* <DEDUP_REMOVED lines=307> */
.L_x_6411:
[----:B------:R-:W4:Y:S01]  /*bfa0*/  LDCU.64 UR6, c[0x0][0x588] ;  /* 0x0000b100ff0677ac */ /* 0x000f220008000a00 */
[----:B------:R-:W-:Y:S01]  /*bfb0*/  BSSY.RECONVERGENT B7, `(.L_x_6412) ;  /* 0x00000f1000077945 */ /* 0x000fe20003800200 */
[----:B------:R-:W-:-:S04]  /*bfc0*/  UPRMT UR4, UR41, 0x9910, URZ ;  /* 0x0000991029047896 */ /* 0x000fc800080000ff */
[----:B------:R-:W-:Y:S01]  /*bfd0*/  UISETP.GT.AND UP0, UPT, UR4, 0x9, UPT ;  /* 0x000000090400788c */ /* 0x000fe2000bf04270 */
[----:B----4-:R-:W-:-:S05]  /*bfe0*/  IADD3 R4, P0, PT, R0, UR6, RZ ;  /* 0x0000000600047c10 */ /* 0x010fca000ff1e0ff */
[----:B-123--:R-:W-:-:S03]  /*bff0*/  IMAD.X R5, RZ, RZ, UR7, P0 ;  /* 0x00000007ff057e24 */ /* 0x00efc600080e06ff */
        /* <DEDUP_REMOVED lines=10> */
[----:B------:R-:W-:Y:S01]  /*c0a0*/  MOV R3, RZ ;  /* 0x000000ff00037202 */ /* 0x000fe20000000f00 */
[----:B--2---:R-:W4:Y:S01]  /*c0b0*/  I2F.S16 R2, R2 ;  /* 0x0000000200027306 */ /* 0x004f220000101400 */
[----:B------:R-:W-:Y:S05]  /*c0c0*/  BRA `(.L_x_6418) ;  /* 0x0000000c007c7947 */ /* 0x000fea0003800000 */
.L_x_6416:
[----:B------:R-:W2:Y:S01]  /*c0d0*/  LDG.E.U8 R2, desc[UR36][R4.64] ;  /* 0x0000002404027981 */ /* 0x000ea2000c1e1100 */
[----:B------:R-:W-:Y:S01]  /*c0e0*/  HFMA2 R3, -RZ, RZ, 0, 0 ;  /* 0x00000000ff037431 */ /* 0x000fe200000001ff */
[----:B--2---:R-:W-:Y:S01]  /*c0f0*/  I2FP.F32.U32 R2, R2 ;  /* 0x0000000200027245 */ /* 0x004fe20000201000 */
[----:B------:R-:W-:Y:S06]  /*c100*/  BRA `(.L_x_6418) ;  /* 0x0000000c006c7947 */ /* 0x000fec0003800000 */
.L_x_6415:
[----:B------:R-:W-:-:S09]  /*c110*/  UISETP.NE.AND UP0, UPT, UR4, 0x2, UPT ;  /* 0x000000020400788c */ /* 0x000fd2000bf05270 */
[----:B------:R-:W-:Y:S05]  /*c120*/  BRA.U !UP0, `(.L_x_6419) ;  /* 0x0000000108307547 */ /* 0x000fea000b800000 */
[----:B------:R-:W-:-:S09]  /*c130*/  UISETP.NE.AND UP0, UPT, UR4, 0x3, UPT ;  /* 0x000000030400788c */ /* 0x000fd2000bf05270 */
[----:B------:R-:W-:Y:S05]  /*c140*/  BRA.U !UP0, `(.L_x_6420) ;  /* 0x0000000108187547 */ /* 0x000fea000b800000 */
[----:B------:R-:W-:-:S09]  /*c150*/  UISETP.NE.AND UP0, UPT, UR4, 0x4, UPT ;  /* 0x000000040400788c */ /* 0x000fd2000bf05270 */
[----:B------:R-:W-:Y:S05]  /*c160*/  BRA.U UP0, `(.L_x_6417) ;  /* 0x0000000900f07547 */ /* 0x000fea000b800000 */
[----:B------:R-:W2:Y:S01]  /*c170*/  LDG.E.64 R4, desc[UR36][R4.64] ;  /* 0x0000002404047981 */ /* 0x000ea2000c1e1b00 */
[----:B------:R-:W-:Y:S01]  /*c180*/  MOV R3, RZ ;  /* 0x000000ff00037202 */ /* 0x000fe20000000f00 */
[----:B--2---:R0:W1:Y:S01]  /*c190*/  I2F.S64 R2, R4 ;  /* 0x0000000400027312 */ /* 0x0040620000301400 */
[----:B------:R-:W-:Y:S05]  /*c1a0*/  BRA `(.L_x_6418) ;  /* 0x0000000c00447947 */ /* 0x000fea0003800000 */
.L_x_6420:
[----:B------:R-:W2:Y:S01]  /*c1b0*/  LDG.E R2, desc[UR36][R4.64] ;  /* 0x0000002404027981 */ /* 0x000ea2000c1e1900 */
[----:B------:R-:W-:Y:S01]  /*c1c0*/  IMAD.MOV.U32 R3, RZ, RZ, RZ ;  /* 0x000000ffff037224 */ /* 0x000fe200078e00ff */
[----:B--2---:R-:W-:Y:S01]  /*c1d0*/  I2FP.F32.S32 R2, R2 ;  /* 0x0000000200027245 */ /* 0x004fe20000201400 */
[----:B------:R-:W-:Y:S06]  /*c1e0*/  BRA `(.L_x_6418) ;  /* 0x0000000c00347947 */ /* 0x000fec0003800000 */
.L_x_6419:
[----:B------:R-:W2:Y:S01]  /*c1f0*/  LDG.E.U16 R2, desc[UR36][R4.64] ;  /* 0x0000002404027981 */ /* 0x000ea2000c1e1500 */
[----:B------:R-:W-:Y:S01]  /*c200*/  HFMA2 R3, -RZ, RZ, 0, 0 ;  /* 0x00000000ff037431 */ /* 0x000fe200000001ff */
[----:B--2---:R-:W0:Y:S01]  /*c210*/  I2F.S16 R2, R2 ;  /* 0x0000000200027306 */ /* 0x004e220000101400 */
[----:B------:R-:W-:Y:S05]  /*c220*/  BRA `(.L_x_6418) ;  /* 0x0000000c00247947 */ /* 0x000fea0003800000 */
.L_x_6414:
[----:B------:R-:W-:-:S09]  /*c230*/  UISETP.GT.AND UP0, UPT, UR4, 0x6, UPT ;  /* 0x000000060400788c */ /* 0x000fd2000bf04270 */
[----:B------:R-:W-:Y:S05]  /*c240*/  BRA.U UP0, `(.L_x_6421) ;  /* 0x00000001002c7547 */ /* 0x000fea000b800000 */
[----:B------:R-:W-:-:S09]  /*c250*/  UISETP.NE.AND UP0, UPT, UR4, 0x5, UPT ;  /* 0x000000050400788c */ /* 0x000fd2000bf05270 */
[----:B------:R-:W-:Y:S05]  /*c260*/  BRA.U !UP0, `(.L_x_6422) ;  /* 0x0000000108147547 */ /* 0x000fea000b800000 */
[----:B------:R-:W-:-:S09]  /*c270*/  UISETP.NE.AND UP0, UPT, UR4, 0x6, UPT ;  /* 0x000000060400788c */ /* 0x000fd2000bf05270 */
[----:B------:R-:W-:Y:S05]  /*c280*/  BRA.U UP0, `(.L_x_6417) ;  /* 0x0000000900a87547 */ /* 0x000fea000b800000 */
[----:B------:R3:W5:Y:S01]  /*c290*/  LDG.E R2, desc[UR36][R4.64] ;  /* 0x0000002404027981 */ /* 0x000762000c1e1900 */
[----:B------:R-:W-:Y:S01]  /*c2a0*/  MOV R3, RZ ;  /* 0x000000ff00037202 */ /* 0x000fe20000000f00 */
[----:B------:R-:W-:Y:S06]  /*c2b0*/  BRA `(.L_x_6418) ;  /* 0x0000000c00007947 */ /* 0x000fec0003800000 */
.L_x_6422:
[----:B------:R-:W2:Y:S01]  /*c2c0*/  LDG.E.U16 R2, desc[UR36][R4.64] ;  /* 0x0000002404027981 */ /* 0x000ea2000c1e1500 */
[----:B------:R-:W-:Y:S02]  /*c2d0*/  HFMA2 R3, -RZ, RZ, 0, 0 ;  /* 0x00000000ff037431 */ /* 0x000fe400000001ff */
[----:B--2---:R-:W-:Y:S01]  /*c2e0*/  HADD2.F32 R2, -RZ, R2.H0_H0 ;  /* 0x20000002ff027230 */ /* 0x004fe20000004100 */
[----:B------:R-:W-:Y:S06]  /*c2f0*/  BRA `(.L_x_6418) ;  /* 0x0000000800f07947 */ /* 0x000fec0003800000 */
.L_x_6421:
        /* <DEDUP_REMOVED lines=8> */
.L_x_6424:
[----:B------:R-:W2:Y:S02]  /*c380*/  LDG.E R3, desc[UR36][R4.64] ;  /* 0x0000002404037981 */ /* 0x000ea4000c1e1900 */
[--C-:B--2---:R-:W-:Y:S02]  /*c390*/  HADD2.F32 R2, -RZ, R3.reuse.H0_H0 ;  /* 0x20000003ff027230 */ /* 0x104fe40000004100 */
[----:B------:R-:W-:Y:S01]  /*c3a0*/  HADD2.F32 R3, -RZ, R3.H1_H1 ;  /* 0x30000003ff037230 */ /* 0x000fe20000004100 */
[----:B------:R-:W-:Y:S06]  /*c3b0*/  BRA `(.L_x_6418) ;  /* 0x0000000800c07947 */ /* 0x000fec0003800000 */
.L_x_6423:
[----:B------:R-:W2:Y:S01]  /*c3c0*/  LDG.E.64 R4, desc[UR36][R4.64] ;  /* 0x0000002404047981 */ /* 0x000ea2000c1e1b00 */
[----:B------:R-:W-:Y:S01]  /*c3d0*/  UMOV UR4, 0xf0000000 ;  /* 0xf000000000047882 */ /* 0x000fe20000000000 */
[----:B------:R-:W-:Y:S01]  /*c3e0*/  UMOV UR5, 0x380fffff ;  /* 0x380fffff00057882 */ /* 0x000fe20000000000 */
[----:B------:R-:W-:Y:S01]  /*c3f0*/  IMAD.MOV.U32 R3, RZ, RZ, RZ ;  /* 0x000000ffff037224 */ /* 0x000fe200078e00ff */
[----:B--2---:R-:W0:Y:S01]  /*c400*/  F2F.F32.F64 R2, R4 ;  /* 0x0000000400027310 */ /* 0x004e220000301000 */
[----:B------:R-:W-:-:S14]  /*c410*/  DSETP.GEU.AND P0, PT, |R4|, UR4, PT ;  /* 0x0000000404007e2a */ /* 0x000fdc000bf0e200 */
[----:B0-----:R-:W-:Y:S01]  /*c420*/  @!P0 FMUL R2, R2, 1.175494350822287508e-38 ;  /* 0x0080000002028820 */ /* 0x001fe20000400000 */
[----:B------:R-:W-:Y:S06]  /*c430*/  BRA `(.L_x_6418) ;  /* 0x0000000800a07947 */ /* 0x000fec0003800000 */
.L_x_6413:
        /* <DEDUP_REMOVED lines=11> */
[----:B------:R-:W-:Y:S01]  /*c4f0*/  FSEL R2, RZ, 1, !P0 ;  /* 0x3f800000ff027808 */ /* 0x000fe20004000000 */
[----:B------:R-:W-:Y:S08]  /*c500*/  BRA `(.L_x_6418) ;  /* 0x00000008006c7947 */ /* 0x000ff00003800000 */
.L_x_6427:
        /* <DEDUP_REMOVED lines=10> */
.L_x_6426:
[----:B------:R-:W-:-:S09]  /*c5b0*/  UISETP.NE.AND UP0, UPT, UR4, 0xf, UPT ;  /* 0x0000000f0400788c */ /* 0x000fd2000bf05270 */
[----:B------:R-:W-:Y:S05]  /*c5c0*/  BRA.U !UP0, `(.L_x_6428) ;  /* 0x0000000108947547 */ /* 0x000fea000b800000 */
[----:B------:R-:W-:-:S09]  /*c5d0*/  UISETP.NE.AND UP0, UPT, UR4, 0x17, UPT ;  /* 0x000000170400788c */ /* 0x000fd2000bf05270 */
[----:B------:R-:W-:Y:S05]  /*c5e0*/  BRA.U !UP0, `(.L_x_6429) ;  /* 0x0000000108587547 */ /* 0x000fea000b800000 */
[----:B------:R-:W-:-:S09]  /*c5f0*/  UISETP.NE.AND UP0, UPT, UR4, 0x18, UPT ;  /* 0x000000180400788c */ /* 0x000fd2000bf05270 */
[----:B------:R-:W-:Y:S05]  /*c600*/  BRA.U UP0, `(.L_x_6417) ;  /* 0x0000000500c87547 */ /* 0x000fea000b800000 */
[----:B------:R-:W2:Y:S01]  /*c610*/  LDG.E.U8 R2, desc[UR36][R4.64] ;  /* 0x0000002404027981 */ /* 0x000ea2000c1e1100 */
[----:B------:R-:W-:Y:S02]  /*c620*/  MOV R6, 0x1f ;  /* 0x0000001f00067802 */ /* 0x000fe40000000f00 */
        /* <DEDUP_REMOVED lines=18> */
.L_x_6429:
[----:B------:R-:W2:Y:S02]  /*c750*/  LDG.E.U8 R3, desc[UR36][R4.64] ;  /* 0x0000002404037981 */ /* 0x000ea4000c1e1100 */
[C---:B--2---:R-:W-:Y:S02]  /*c760*/  SHF.L.U32 R0, R3.reuse, 0x19, RZ ;  /* 0x0000001903007819 */ /* 0x044fe400000006ff */
[----:B------:R-:W-:Y:S02]  /*c770*/  SHF.L.U32 R3, R3, 0x8, RZ ;  /* 0x0000000803037819 */ /* 0x000fe400000006ff */
[----:B------:R-:W-:Y:S02]  /*c780*/  ISETP.GE.U32.AND P0, PT, R0, 0x8000000, PT ;  /* 0x080000000000780c */ /* 0x000fe40003f06070 */
[----:B------:R-:W-:-:S11]  /*c790*/  PRMT R7, R3, 0x9910, RZ ;  /* 0x0000991003077816 */ /* 0x000fd600000000ff */
[----:B------:R-:W-:Y:S01]  /*c7a0*/  @!P0 LOP3.LUT R2, R3, 0x7f00, RZ, 0xc0, !PT ;  /* 0x00007f0003028812 */ /* 0x000fe200078ec0ff */
[----:B------:R-:W-:Y:S01]  /*c7b0*/  IMAD.MOV.U32 R3, RZ, RZ, RZ ;  /* 0x000000ffff037224 */ /* 0x000fe200078e00ff */
[----:B------:R-:W-:Y:S02]  /*c7c0*/  @P0 LEA.HI R0, R0, 0x70000000, RZ, 0x1c ;  /* 0x7000000000000811 */ /* 0x000fe400078fe0ff */
[----:B------:R-:W-:-:S03]  /*c7d0*/  @!P0 LOP3.LUT R2, R2, 0x3f000000, RZ, 0xfc, !PT ;  /* 0x3f00000002028812 */ /* 0x000fc600078efcff */
[----:B------:R-:W-:Y:S02]  /*c7e0*/  @P0 FMUL.FTZ R0, R0, 1.9259299443872358531e-34 ;  /* 0x0780000000000820 */ /* 0x000fe40000410000 */
[----:B------:R-:W-:-:S05]  /*c7f0*/  @!P0 FADD.FTZ R0, R2, -0.5 ;  /* 0xbf00000002008421 */ /* 0x000fca0000010000 */
[----:B------:R-:W-:Y:S01]  /*c800*/  LOP3.LUT R2, R0, 0x80000000, R7, 0xf8, !PT ;  /* 0x8000000000027812 */ /* 0x000fe200078ef807 */
[----:B------:R-:W-:Y:S06]  /*c810*/  BRA `(.L_x_6418) ;  /* 0x0000000400a87947 */ /* 0x000fec0003800000 */
.L_x_6428:
[----:B------:R-:W2:Y:S01]  /*c820*/  LDG.E.U16 R2, desc[UR36][R4.64] ;  /* 0x0000002404027981 */ /* 0x000ea2000c1e1500 */
[----:B------:R-:W-:Y:S02]  /*c830*/  MOV R3, RZ ;  /* 0x000000ff00037202 */ /* 0x000fe40000000f00 */
[----:B--2---:R-:W-:Y:S01]  /*c840*/  SHF.L.U32 R2, R2, 0x10, RZ ;  /* 0x0000001002027819 */ /* 0x004fe200000006ff */
[----:B------:R-:W-:Y:S06]  /*c850*/  BRA `(.L_x_6418) ;  /* 0x0000000400987947 */ /* 0x000fec0003800000 */
.L_x_6425:
        /* <DEDUP_REMOVED lines=9> */
[----:B------:R-:W-:Y:S01]  /*c8f0*/  HFMA2 R3, -RZ, RZ, 0, 0 ;  /* 0x00000000ff037431 */ /* 0x000fe200000001ff */
[----:B--2---:R-:W-:Y:S01]  /*c900*/  I2FP.F32.U32 R2, R2 ;  /* 0x0000000200027245 */ /* 0x004fe20000201000 */
[----:B------:R-:W-:Y:S06]  /*c910*/  BRA `(.L_x_6418) ;  /* 0x0000000400687947 */ /* 0x000fec0003800000 */
.L_x_6432:
        /* <DEDUP_REMOVED lines=20> */
.L_x_6434:
[----:B------:R-:W-:Y:S05]  /*ca60*/  BSYNC.RECONVERGENT B0 ;  /* 0x0000000000007941 */ /* 0x000fea0003800200 */
.L_x_6433:
[----:B------:R-:W-:Y:S02]  /*ca70*/  SHF.L.U32 R0, R0, 0x14, RZ ;  /* 0x0000001400007819 */ /* 0x000fe400000006ff */
[----:B------:R-:W-:-:S04]  /*ca80*/  LEA R2, R2, 0x3b800000, 0x17 ;  /* 0x3b80000002027811 */ /* 0x000fc800078eb8ff */
[----:B------:R-:W-:Y:S01]  /*ca90*/  LOP3.LUT R2, R2, R0, R9, 0xfe, !PT ;  /* 0x0000000002027212 */ /* 0x000fe200078efe09 */
[----:B------:R-:W-:Y:S06]  /*caa0*/  BRA `(.L_x_6418) ;  /* 0x0000000400047947 */ /* 0x000fec0003800000 */
.L_x_6431:
        /* <DEDUP_REMOVED lines=20> */
.L_x_6436:
[----:B------:R-:W-:Y:S05]  /*cbf0*/  BSYNC.RECONVERGENT B0 ;  /* 0x0000000000007941 */ /* 0x000fea0003800200 */
.L_x_6435:
[----:B------:R-:W-:Y:S02]  /*cc00*/  SHF.L.U32 R0, R0, 0x15, RZ ;  /* 0x0000001500007819 */ /* 0x000fe400000006ff */
[----:B------:R-:W-:-:S04]  /*cc10*/  LEA R2, R2, 0x37800000, 0x17 ;  /* 0x3780000002027811 */ /* 0x000fc800078eb8ff */
[----:B------:R-:W-:Y:S01]  /*cc20*/  LOP3.LUT R2, R2, R0, R9, 0xfe, !PT ;  /* 0x0000000002027212 */ /* 0x000fe200078efe09 */
[----:B------:R-:W-:Y:S06]  /*cc30*/  BRA `(.L_x_6418) ;  /* 0x0000000000a07947 */ /* 0x000fec0003800000 */
.L_x_6430:
        /* <DEDUP_REMOVED lines=8> */
[----:B------:R-:W-:Y:S02]  /*ccc0*/  MOV R3, RZ ;  /* 0x000000ff00037202 */ /* 0x000fe40000000f00 */
[----:B--2---:R-:W-:-:S13]  /*ccd0*/  ISETP.NE.AND P0, PT, R4, RZ, PT ;  /* 0x000000ff0400720c */ /* 0x004fda0003f05270 */
[----:B------:R-:W-:Y:S05]  /*cce0*/  @!P0 BRA `(.L_x_6418) ;  /* 0x0000000000748947 */ /* 0x000fea0003800000 */
[----:B------:R-:W-:-:S13]  /*ccf0*/  ISETP.NE.AND P0, PT, R4, 0xff, PT ;  /* 0x000000ff0400780c */ /* 0x000fda0003f05270 */
[----:B------:R-:W-:Y:S02]  /*cd00*/  @!P0 MOV R2, 0x7f800001 ;  /* 0x7f80000100028802 */ /* 0x000fe40000000f00 */
[----:B------:R-:W-:Y:S01]  /*cd10*/  @P0 SHF.L.U32 R2, R4, 0x17, RZ ;  /* 0x0000001704020819 */ /* 0x000fe200000006ff */
[----:B------:R-:W-:Y:S06]  /*cd20*/  BRA `(.L_x_6418) ;  /* 0x0000000000647947 */ /* 0x000fec0003800000 */
.L_x_6417:
        /* <DEDUP_REMOVED lines=16> */
.L_x_6439:
[----:B------:R-:W-:Y:S01]  /*ce30*/  CS2R R2, SRZ ;  /* 0x0000000000027805 */ /* 0x000fe2000001ff00 */
[----:B------:R-:W-:Y:S06]  /*ce40*/  BRA `(.L_x_6418) ;  /* 0x00000000001c7947 */ /* 0x000fec0003800000 */
.L_x_6438:
[----:B------:R-:W2:Y:S01]  /*ce50*/  LDG.E.64 R4, desc[UR36][R4.64] ;  /* 0x0000002404047981 */ /* 0x000ea2000c1e1b00 */
[----:B------:R-:W-:Y:S01]  /*ce60*/  HFMA2 R3, -RZ, RZ, 0, 0 ;  /* 0x00000000ff037431 */ /* 0x000fe200000001ff */
[----:B--2---:R0:W1:Y:S01]  /*ce70*/  I2F.U64 R2, R4 ;  /* 0x0000000400027312 */ /* 0x0040620000301000 */
[----:B------:R-:W-:Y:S05]  /*ce80*/  BRA `(.L_x_6418) ;  /* 0x00000000000c7947 */ /* 0x000fea0003800000 */
.L_x_6437:
[----:B------:R-:W2:Y:S01]  /*ce90*/  LDG.E R2, desc[UR36][R4.64] ;  /* 0x0000002404027981 */ /* 0x000ea2000c1e1900 */
[----:B------:R-:W-:Y:S02]  /*cea0*/  MOV R3, RZ ;  /* 0x000000ff00037202 */ /* 0x000fe40000000f00 */
[----:B--2---:R-:W-:-:S07]  /*ceb0*/  I2FP.F32.U32 R2, R2 ;  /* 0x0000000200027245 */ /* 0x004fce0000201000 */
.L_x_6418:
[----:B------:R-:W-:Y:S05]  /*cec0*/  BSYNC.RECONVERGENT B7 ;  /* 0x0000000000077941 */ /* 0x000fea0003800200 */
.L_x_6412:
[C---:B01--45:R-:W-:Y:S01]  /*ced0*/  FSETP.NAN.FTZ.AND P1, PT, |R2|.reuse, |R2|, PT ;  /* 0x400000020200720b */ /* 0x073fe20003f38200 */
[----:B------:R-:W-:Y:S01]  /*cee0*/  BSSY.RECONVERGENT B2, `(.L_x_6440) ;  /* 0x0000257000027945 */ /* 0x000fe20003800200 */
[C---:B------:R-:W-:Y:S01]  /*cef0*/  FSETP.NAN.FTZ.AND P0, PT, |R3|.reuse, |R3|, PT ;  /* 0x400000030300720b */ /* 0x040fe20003f18200 */
[----:B------:R-:W-:Y:S01]  /*cf00*/  FADD.FTZ R12, |R2|, -RZ ;  /* 0x800000ff020c7221 */ /* 0x000fe20000010200 */
[----:B--23--:R-:W-:-:S11]  /*cf10*/  FADD.FTZ R5, |R3|, -RZ ;  /* 0x800000ff03057221 */ /* 0x00cfd60000010200 */
        /* <DEDUP_REMOVED lines=17> */
.L_x_6441:
        /* <DEDUP_REMOVED lines=69> */
.L_x_6451:
[----:B------:R-:W-:-:S04]  /*d480*/  FADD.FTZ R6, -R0, R9 ;  /* 0x0000000900067221 */ /* 0x000fc80000010100 */
[----:B------:R-:W-:-:S07]  /*d490*/  FMUL.FTZ R6, R6, 0.5 ;  /* 0x3f00000006067820 */ /* 0x000fce0000410000 */
.L_x_6452:
[----:B------:R-:W-:Y:S05]  /*d4a0*/  BSYNC.RECONVERGENT B1 ;  /* 0x0000000000017941 */ /* 0x000fea0003800200 */
.L_x_6450:
        /* <DEDUP_REMOVED lines=11> */
.L_x_6454:
[----:B------:R-:W-:-:S04]  /*d560*/  FADD.FTZ R13, R4, -R13 ;  /* 0x8000000d040d7221 */ /* 0x000fc80000010000 */
[----:B------:R-:W-:-:S07]  /*d570*/  FMUL.FTZ R13, R13, 0.5 ;  /* 0x3f0000000d0d7820 */ /* 0x000fce0000410000 */
.L_x_6455:
[----:B------:R-:W-:Y:S05]  /*d580*/  BSYNC.RECONVERGENT B1 ;  /* 0x0000000000017941 */ /* 0x000fea0003800200 */
.L_x_6453:
        /* <DEDUP_REMOVED lines=35> */
.L_x_6449:
        /* <DEDUP_REMOVED lines=35> */
.L_x_6456:
[----:B------:R-:W-:-:S04]  /*d9f0*/  FADD.FTZ R13, -R12, 1 ;  /* 0x3f8000000c0d7421 */ /* 0x000fc80000010100 */
[----:B------:R-:W-:-:S06]  /*da00*/  FMUL.FTZ R6, R0, R13 ;  /* 0x0000000d00067220 */ /* 0x000fcc0000410000 */
[----:B------:R-:W0:Y:S08]  /*da10*/  MUFU.SQRT R6, R6 ;  /* 0x0000000600067308 */ /* 0x000e300000002000 */
[----:B0-----:R-:W0:Y:S02]  /*da20*/  MUFU.RCP R8, R6 ;  /* 0x0000000600087308 */ /* 0x001e240000001000 */
[----:B0-----:R-:W-:Y:S01]  /*da30*/  FMUL.FTZ R13, R8, |R3| ;  /* 0x40000003080d7220 */ /* 0x001fe20000410000 */
[----:B------:R-:W-:Y:S06]  /*da40*/  BRA `(.L_x_6447) ;  /* 0x0000000000047947 */ /* 0x000fec0003800000 */
.L_x_6448:
[----:B------:R0:W1:Y:S02]  /*da50*/  MUFU.SQRT R13, R5 ;  /* 0x00000005000d7308 */ /* 0x0000640000002000 */
.L_x_6447:
[----:B------:R-:W-:Y:S05]  /*da60*/  BSYNC.RECONVERGENT B0 ;  /* 0x0000000000007941 */ /* 0x000fea0003800200 */
.L_x_6446:
        /* <DEDUP_REMOVED lines=40> */
.L_x_6461:
        /* <DEDUP_REMOVED lines=26> */
[----:B------:R-:W-:Y:S01]  /*de90*/  @P0 FADD.FTZ R12, R12, R12 ;  /* 0x0000000c0c0c0221 */ /* 0x000fe20000010000 */
[----:B------:R-:W-:Y:S06]  /*dea0*/  BRA `(.L_x_6462) ;  /* 0x0000000800607947 */ /* 0x000fec0003800000 */
.L_x_6460:
        /* <DEDUP_REMOVED lines=23> */
.L_x_6467:
[----:B------:R-:W-:-:S04]  /*e020*/  FADD.FTZ R4, -R7, R4 ;  /* 0x0000000407047221 */ /* 0x000fc80000010100 */
[----:B0-----:R-:W-:-:S07]  /*e030*/  FMUL.FTZ R5, R4, 0.5 ;  /* 0x3f00000004057820 */ /* 0x001fce0000410000 */
.L_x_6468:
[----:B------:R-:W-:Y:S05]  /*e040*/  BSYNC.RECONVERGENT B4 ;  /* 0x0000000000047941 */ /* 0x000fea0003800200 */
.L_x_6466:
[----:B------:R-:W-:Y:S01]  /*e050*/  FADD.FTZ R0, R5, R0 ;  /* 0x0000000005007221 */ /* 0x000fe20000010000 */
[----:B------:R-:W-:-:S04]  /*e060*/  FADD.FTZ R11, R12, R11 ;  /* 0x0000000b0c0b7221 */ /* 0x000fc80000010000 */
[----:B------:R-:W-:-:S06]  /*e070*/  FMUL.FTZ R11, R0, R11 ;  /* 0x0000000b000b7220 */ /* 0x000fcc0000410000 */
[----:B------:R-:W0:Y:S01]  /*e080*/  MUFU.SQRT R11, R11 ;  /* 0x0000000b000b7308 */ /* 0x000e220000002000 */
[----:B------:R-:W-:Y:S05]  /*e090*/  BRA `(.L_x_6469) ;  /* 0x0000000000487947 */ /* 0x000fea0003800000 */
.L_x_6465:
        /* <DEDUP_REMOVED lines=12> */
.L_x_6464:
[----:B------:R-:W-:Y:S01]  /*e160*/  FADD.FTZ R0, R11, 1 ;  /* 0x3f8000000b007421 */ /* 0x000fe20000010000 */
[----:B0-----:R-:W-:Y:S01]  /*e170*/  MUFU.SQRT R5, R5 ;  /* 0x0000000500057308 */ /* 0x001fe20000002000 */
[----:B------:R-:W-:Y:S02]  /*e180*/  MOV R12, 0x3f800000 ;  /* 0x3f800000000c7802 */ /* 0x000fe40000000f00 */
[----:B------:R-:W-:-:S06]  /*e190*/  FMUL.FTZ R0, R0, 0.5 ;  /* 0x3f00000000007820 */ /* 0x000fcc0000410000 */
[----:B------:R-:W0:Y:S02]  /*e1a0*/  MUFU.SQRT R0, R0 ;  /* 0x0000000000007308 */ /* 0x000e240000002000 */
[----:B0-----:R-:W-:-:S07]  /*e1b0*/  FMUL.FTZ R11, R5, R0 ;  /* 0x00000000050b7220 */ /* 0x001fce0000410000 */
.L_x_6469:
[----:B------:R-:W-:Y:S05]  /*e1c0*/  BSYNC.RECONVERGENT B1 ;  /* 0x0000000000017941 */ /* 0x000fea0003800200 */
.L_x_6463:
[----:B------:R-:W-:Y:S05]  /*e1d0*/  BRA `(.L_x_6470) ;  /* 0x0000000000087947 */ /* 0x000fea0003800000 */
.L_x_6459:
[----:B------:R-:W-:Y:S01]  /*e1e0*/  FMUL.FTZ R11, R11, 16777216 ;  /* 0x4b8000000b0b7820 */ /* 0x000fe20000410000 */
[----:B------:R-:W-:-:S07]  /*e1f0*/  FMUL.FTZ R12, R12, 16777216 ;  /* 0x4b8000000c0c7820 */ /* 0x000fce0000410000 */
.L_x_6470:
[----:B------:R-:W-:Y:S05]  /*e200*/  BSYNC.RELIABLE B0 ;  /* 0x0000000000007941 */ /* 0x000fea0003800100 */
.L_x_6458:
        /* <DEDUP_REMOVED lines=21> */
.L_x_6473:
[----:B------:R-:W-:Y:S05]  /*e360*/  BSYNC.RECONVERGENT B4 ;  /* 0x0000000000047941 */ /* 0x000fea0003800200 */
.L_x_6472:
        /* <DEDUP_REMOVED lines=29> */
.L_x_6471:
        /* <DEDUP_REMOVED lines=18> */
.L_x_6475:
[----:B------:R-:W-:Y:S05]  /*e660*/  BSYNC.RECONVERGENT B4 ;  /* 0x0000000000047941 */ /* 0x000fea0003800200 */
.L_x_6474:
        /* <DEDUP_REMOVED lines=28> */
.L_x_6462:
[----:B------:R-:W-:Y:S05]  /*e830*/  BSYNC.RECONVERGENT B3 ;  /* 0x0000000000037941 */ /* 0x000fea0003800200 */
.L_x_6457:
[----:B------:R-:W-:-:S13]  /*e840*/  ISETP.GE.AND P0, PT, R3, RZ, PT ;  /* 0x000000ff0300720c */ /* 0x000fda0003f06270 */
[----:B-1----:R-:W-:Y:S01]  /*e850*/  @P0 FADD.FTZ R13, -R13, -RZ ;  /* 0x800000ff0d0d0221 */ /* 0x002fe20000010100 */
[----:B------:R-:W-:Y:S06]  /*e860*/  BRA `(.L_x_6442) ;  /* 0x0000000800f87947 */ /* 0x000fec0003800000 */
.L_x_6445:
[----:B------:R-:W-:Y:S01]  /*e870*/  FADD.FTZ R2, -R2, 6.1232342629258392722e-17 ;  /* 0x248d313202027421 */ /* 0x000fe20000010100 */
[----:B------:R-:W-:-:S03]  /*e880*/  FADD.FTZ R13, -R3, -RZ ;  /* 0x800000ff030d7221 */ /* 0x000fc60000010100 */
[----:B------:R-:W-:Y:S01]  /*e890*/  FADD.FTZ R12, R2, 1.5707963705062866211 ;  /* 0x3fc90fdb020c7421 */ /* 0x000fe20000010000 */
[----:B------:R-:W-:Y:S06]  /*e8a0*/  BRA `(.L_x_6442) ;  /* 0x0000000800e87947 */ /* 0x000fec0003800000 */
.L_x_6444:
[----:B------:R-:W-:Y:S01]  /*e8b0*/  FADD.FTZ R13, -R3, -RZ ;  /* 0x800000ff030d7221 */ /* 0x000fe20000010100 */
[----:B------:R-:W-:Y:S01]  /*e8c0*/  MOV R12, RZ ;  /* 0x000000ff000c7202 */ /* 0x000fe20000000f00 */
[----:B------:R-:W-:Y:S06]  /*e8d0*/  BRA `(.L_x_6442) ;  /* 0x0000000800dc7947 */ /* 0x000fec0003800000 */
.L_x_6443:
        /* <DEDUP_REMOVED lines=27> */
.L_x_6480:
[----:B------:R-:W-:Y:S05]  /*ea90*/  BSYNC.RECONVERGENT B4 ;  /* 0x0000000000047941 */ /* 0x000fea0003800200 */
.L_x_6479:
[----:B------:R-:W-:Y:S02]  /*eaa0*/  HFMA2 R7, -RZ, RZ, 0.89990234375, 10328 ;  /* 0x3b33710bff077431 */ /* 0x000fe400000001ff */
[----:B------:R-:W-:Y:S01]  /*eab0*/  FMUL.FTZ R0, R5, R5 ;  /* 0x0000000505007220 */ /* 0x000fe20000410000 */
[----:B------:R-:W-:Y:S01]  /*eac0*/  ISETP.GE.AND P0, PT, R2, RZ, PT ;  /* 0x000000ff0200720c */ /* 0x000fe20003f06270 */
[----:B------:R-:W-:Y:S01]  /*ead0*/  IMAD.MOV.U32 R2, RZ, RZ, 0x3f6ee581 ;  /* 0x3f6ee581ff027424 */ /* 0x000fe200078e00ff */
[C---:B------:R-:W-:Y:S01]  /*eae0*/  FSETP.NEU.FTZ.AND P3, PT, R12.reuse, |R3|, PT ;  /* 0x400000030c00720b */ /* 0x040fe20003f7d000 */
[----:B------:R-:W-:Y:S01]  /*eaf0*/  FADD.FTZ R12, R12, |R3| ;  /* 0x400000030c0c7221 */ /* 0x000fe20000010000 */
        /* <DEDUP_REMOVED lines=23> */
.L_x_6478:
        /* <DEDUP_REMOVED lines=29> */
.L_x_6483:
[----:B------:R-:W-:Y:S05]  /*ee40*/  BSYNC.RECONVERGENT B4 ;  /* 0x0000000000047941 */ /* 0x000fea0003800200 */
.L_x_6482:
        /* <DEDUP_REMOVED lines=29> */
.L_x_6477:
        /* <DEDUP_REMOVED lines=33> */
[----:B------:R-:W-:-:S07]  /*f230*/  MOV R4, R9 ;  /* 0x0000000900047202 */ /* 0x000fce0000000f00 */
.L_x_6485:
[----:B------:R-:W-:Y:S05]  /*f240*/  BSYNC.RECONVERGENT B4 ;  /* 0x0000000000047941 */ /* 0x000fea0003800200 */
.L_x_6484:
[----:B------:R-:W-:Y:S02]  /*f250*/  HFMA2 R5, -RZ, RZ, 0.89990234375, 10328 ;  /* 0x3b33710bff057431 */ /* 0x000fe400000001ff */
[----:B------:R-:W-:Y:S01]  /*f260*/  FMUL.FTZ R0, R4, R4 ;  /* 0x0000000404007220 */ /* 0x000fe20000410000 */
[----:B------:R-:W-:Y:S01]  /*f270*/  IMAD.MOV.U32 R7, RZ, RZ, 0x3f6ee581 ;  /* 0x3f6ee581ff077424 */ /* 0x000fe200078e00ff */
[----:B------:R-:W-:Y:S02]  /*f280*/  ISETP.GE.AND P0, PT, R2, RZ, PT ;  /* 0x000000ff0200720c */ /* 0x000fe40003f06270 */
[----:B------:R-:W-:Y:S02]  /*f290*/  FSETP.NEU.FTZ.AND P3, PT, R12, |R3|, PT ;  /* 0x400000030c00720b */ /* 0x000fe40003f7d000 */
[----:B------:R-:W-:Y:S02]  /*f2a0*/  FSETP.NEU.FTZ.AND P1, PT, R11, RZ, PT ;  /* 0x000000ff0b00720b */ /* 0x000fe40003f3d000 */
[----:B------:R-:W-:Y:S01]  /*f2b0*/  MOV R2, 0x4016cbe4 ;  /* 0x4016cbe400027802 */ /* 0x000fe20000000f00 */
        /* <DEDUP_REMOVED lines=20> */
.L_x_6481:
[----:B------:R-:W-:Y:S05]  /*f400*/  BSYNC.RECONVERGENT B3 ;  /* 0x0000000000037941 */ /* 0x000fea0003800200 */
.L_x_6476:
[----:B------:R-:W-:Y:S01]  /*f410*/  ISETP.GE.AND P0, PT, R3, RZ, PT ;  /* 0x000000ff0300720c */ /* 0x000fe20003f06270 */
[----:B------:R-:W-:Y:S01]  /*f420*/  FADD.FTZ R13, R13, 0.69314718246459960938 ;  /* 0x3f3172180d0d7421 */ /* 0x000fe20000010000 */
[----:B------:R-:W-:-:S11]  /*f430*/  FADD.FTZ R12, |R12|, -RZ ;  /* 0x800000ff0c0c7221 */ /* 0x000fd60000010200 */
[----:B------:R-:W-:-:S07]  /*f440*/  @P0 FADD.FTZ R13, -R13, -RZ ;  /* 0x800000ff0d0d0221 */ /* 0x000fce0000010100 */
.L_x_6442:
[----:B------:R-:W-:Y:S05]  /*f450*/  BSYNC.RECONVERGENT B2 ;  /* 0x0000000000027941 */ /* 0x000fea0003800200 */
.L_x_6440:
        /* <DEDUP_REMOVED lines=17> */
.L_x_6489:
[----:B------:R-:W0:Y:S02]  /*f570*/  F2I.S64.TRUNC R12, R12 ;  /* 0x0000000c000c7311 */ /* 0x000e24000020d900 */
[----:B0-----:R-:W-:-:S05]  /*f580*/  MOV R5, R12 ;  /* 0x0000000c00057202 */ /* 0x001fca0000000f00 */
[----:B------:R0:W-:Y:S01]  /*f590*/  STG.E.U8 desc[UR36][R2.64], R5 ;  /* 0x0000000502007986 */ /* 0x0001e2000c101124 */
[----:B------:R-:W-:Y:S05]  /*f5a0*/  BRA `(.L_x_6491) ;  /* 0x0000000c002c7947 */ /* 0x000fea0003800000 */
.L_x_6488:
        /* <DEDUP_REMOVED lines=9> */
.L_x_6493:
[----:B------:R-:W0:Y:S02]  /*f640*/  F2I.FTZ.TRUNC.NTZ R5, R12 ;  /* 0x0000000c00057305 */ /* 0x000e24000021f100 */
[----:B0-----:R0:W-:Y:S01]  /*f650*/  STG.E desc[UR36][R2.64], R5 ;  /* 0x0000000502007986 */ /* 0x0011e2000c101924 */
[----:B------:R-:W-:Y:S05]  /*f660*/  BRA `(.L_x_6491) ;  /* 0x0000000800fc7947 */ /* 0x000fea0003800000 */
.L_x_6492:
[----:B------:R-:W0:Y:S02]  /*f670*/  F2I.FTZ.TRUNC.NTZ R5, R12 ;  /* 0x0000000c00057305 */ /* 0x000e24000021f100 */
[----:B0-----:R0:W-:Y:S01]  /*f680*/  STG.E.U16 desc[UR36][R2.64], R5 ;  /* 0x0000000502007986 */ /* 0x0011e2000c101524 */
[----:B------:R-:W-:Y:S05]  /*f690*/  BRA `(.L_x_6491) ;  /* 0x0000000800f07947 */ /* 0x000fea0003800000 */
.L_x_6487:
        /* <DEDUP_REMOVED lines=8> */
.L_x_6495:
[----:B------:R-:W-:-:S05]  /*f720*/  F2FP.F16.F32.PACK_AB R12, RZ, R12 ;  /* 0x0000000cff0c723e */ /* 0x000fca00000000ff */
[----:B------:R0:W-:Y:S01]  /*f730*/  STG.E.U16 desc[UR36][R2.64], R12 ;  /* 0x0000000c02007986 */ /* 0x0001e2000c101524 */
[----:B------:R-:W-:Y:S05]  /*f740*/  BRA `(.L_x_6491) ;  /* 0x0000000800c47947 */ /* 0x000fea0003800000 */
.L_x_6494:
        /* <DEDUP_REMOVED lines=8> */
.L_x_6497:
[----:B------:R-:W-:-:S05]  /*f7d0*/  F2FP.F16.F32.PACK_AB R5, R13, R12 ;  /* 0x0000000c0d05723e */ /* 0x000fca00000000ff */
[----:B------:R0:W-:Y:S01]  /*f7e0*/  STG.E desc[UR36][R2.64], R5 ;  /* 0x0000000502007986 */ /* 0x0001e2000c101924 */
[----:B------:R-:W-:Y:S05]  /*f7f0*/  BRA `(.L_x_6491) ;  /* 0x0000000800987947 */ /* 0x000fea0003800000 */
.L_x_6496:
[----:B------:R-:W-:-:S06]  /*f800*/  FMUL.FTZ R4, R12, 1 ;  /* 0x3f8000000c047820 */ /* 0x000fcc0000410000 */
[----:B------:R-:W0:Y:S02]  /*f810*/  F2F.F64.F32 R4, R4 ;  /* 0x0000000400047310 */ /* 0x000e240000201800 */
[----:B0-----:R0:W-:Y:S01]  /*f820*/  STG.E.64 desc[UR36][R2.64], R4 ;  /* 0x0000000402007986 */ /* 0x0011e2000c101b24 */
[----:B------:R-:W-:Y:S05]  /*f830*/  BRA `(.L_x_6491) ;  /* 0x0000000800887947 */ /* 0x000fea0003800000 */
.L_x_6486:
        /* <DEDUP_REMOVED lines=13> */
.L_x_6501:
        /* <DEDUP_REMOVED lines=16> */
.L_x_6504:
[----:B------:R-:W-:-:S04]  /*fa10*/  SHF.R.U32.HI R12, RZ, 0x18, R12 ;  /* 0x00000018ff0c7819 */ /* 0x000fc8000001160c */
[----:B------:R-:W-:-:S04]  /*fa20*/  LOP3.LUT R5, R5, 0x80, R12, 0xf8, !PT ;  /* 0x0000008005057812 */ /* 0x000fc800078ef80c */
[----:B------:R-:W-:-:S07]  /*fa30*/  PRMT R0, R5, 0x7610, R0 ;  /* 0x0000761005007816 */ /* 0x000fce0000000000 */
.L_x_6503:
[----:B------:R-:W-:Y:S05]  /*fa40*/  BSYNC.RECONVERGENT B0 ;  /* 0x0000000000007941 */ /* 0x000fea0003800200 */
.L_x_6502:
[----:B------:R0:W-:Y:S01]  /*fa50*/  STG.E.U8 desc[UR36][R2.64], R0 ;  /* 0x0000000002007986 */ /* 0x0001e2000c101124 */
[----:B------:R-:W-:Y:S05]  /*fa60*/  BRA `(.L_x_6491) ;  /* 0x0000000400fc7947 */ /* 0x000fea0003800000 */
.L_x_6500:
        /* <DEDUP_REMOVED lines=16> */
.L_x_6507:
[----:B------:R-:W-:-:S04]  /*fb70*/  SHF.R.U32.HI R12, RZ, 0x18, R12 ;  /* 0x00000018ff0c7819 */ /* 0x000fc8000001160c */
[----:B------:R-:W-:-:S04]  /*fb80*/  LOP3.LUT R5, R5, 0x80, R12, 0xf8, !PT ;  /* 0x0000008005057812 */ /* 0x000fc800078ef80c */
[----:B------:R-:W-:-:S07]  /*fb90*/  PRMT R0, R5, 0x7610, R0 ;  /* 0x0000761005007816 */ /* 0x000fce0000000000 */
.L_x_6506:
[----:B------:R-:W-:Y:S05]  /*fba0*/  BSYNC.RECONVERGENT B0 ;  /* 0x0000000000007941 */ /* 0x000fea0003800200 */
.L_x_6505:
[----:B------:R0:W-:Y:S01]  /*fbb0*/  STG.E.U8 desc[UR36][R2.64], R0 ;  /* 0x0000000002007986 */ /* 0x0001e2000c101124 */
[----:B------:R-:W-:Y:S05]  /*fbc0*/  BRA `(.L_x_6491) ;  /* 0x0000000400a47947 */ /* 0x000fea0003800000 */
.L_x_6499:
        /* <DEDUP_REMOVED lines=21> */
.L_x_6509:
[----:B------:R-:W0:Y:S02]  /*fd20*/  F2I.U64.TRUNC R12, R12 ;  /* 0x0000000c000c7311 */ /* 0x000e24000020d800 */
[----:B0-----:R0:W-:Y:S01]  /*fd30*/  STG.E.64 desc[UR36][R2.64], R12 ;  /* 0x0000000c02007986 */ /* 0x0011e2000c101b24 */
[----:B------:R-:W-:Y:S05]  /*fd40*/  BRA `(.L_x_6491) ;  /* 0x0000000400447947 */ /* 0x000fea0003800000 */
.L_x_6508:
[----:B------:R-:W0:Y:S02]  /*fd50*/  F2I.FTZ.U32.TRUNC.NTZ R5, R12 ;  /* 0x0000000c00057305 */ /* 0x000e24000021f000 */
[----:B0-----:R0:W-:Y:S01]  /*fd60*/  STG.E desc[UR36][R2.64], R5 ;  /* 0x0000000502007986 */ /* 0x0011e2000c101924 */
[----:B------:R-:W-:Y:S05]  /*fd70*/  BRA `(.L_x_6491) ;  /* 0x0000000400387947 */ /* 0x000fea0003800000 */
.L_x_6498:
        /* <DEDUP_REMOVED lines=12> */
.L_x_6511:
[----:B------:R-:W-:Y:S01]  /*fe40*/  FMUL.FTZ R4, R12, 1 ;  /* 0x3f8000000c047820 */ /* 0x000fe20000410000 */
[----:B------:R-:W-:-:S05]  /*fe50*/  FMUL.FTZ R6, R13, 1 ;  /* 0x3f8000000d067820 */ /* 0x000fca0000410000 */
[----:B------:R-:W-:Y:S08]  /*fe60*/  F2F.F64.F32 R4, R4 ;  /* 0x0000000400047310 */ /* 0x000ff00000201800 */
[----:B------:R-:W0:Y:S02]  /*fe70*/  F2F.F64.F32 R6, R6 ;  /* 0x0000000600067310 */ /* 0x000e240000201800 */
[----:B0-----:R4:W-:Y:S01]  /*fe80*/  STG.E.128 desc[UR36][R2.64], R4 ;  /* 0x0000000402007986 */ /* 0x0019e2000c101d24 */
[----:B------:R-:W-:Y:S05]  /*fe90*/  BRA `(.L_x_6491) ;  /* 0x0000000000f07947 */ /* 0x000fea0003800000 */
.L_x_6510:
[----:B------:R-:W-:-:S09]  /*fea0*/  UISETP.NE.AND UP0, UPT, UR4, 0xf, UPT ;  /* 0x0000000f0400788c */ /* 0x000fd2000bf05270 */
[----:B------:R-:W-:Y:S05]  /*feb0*/  BRA.U !UP0, `(.L_x_6512) ;  /* 0x0000000108e07547 */ /* 0x000fea000b800000 */
[----:B------:R-:W-:-:S09]  /*fec0*/  UISETP.NE.AND UP0, UPT, UR4, 0x17, UPT ;  /* 0x000000170400788c */ /* 0x000fd2000bf05270 */
[----:B------:R-:W-:Y:S05]  /*fed0*/  BRA.U !UP0, `(.L_x_6513) ;  /* 0x00000001088c7547 */ /* 0x000fea000b800000 */
[----:B------:R-:W-:-:S09]  /*fee0*/  UISETP.NE.AND UP0, UPT, UR4, 0x18, UPT ;  /* 0x000000180400788c */ /* 0x000fd2000bf05270 */
[----:B------:R-:W-:Y:S05]  /*fef0*/  BRA.U !UP0, `(.L_x_6514) ;  /* 0x0000000108447547 */ /* 0x000fea000b800000 */
.L_x_6490:
[----:B------:R-:W-:Y:S01]  /*ff00*/  MOV R0, 0x0 ;  /* 0x0000000000007802 */ /* 0x000fe20000000f00 */
[----:B------:R-:W0:Y:S01]  /*ff10*/  LDCU.64 UR4, c[0x4][0x158] ;  /* 0x01002b00ff0477ac */ /* 0x000e220008000a00 */
[----:B------:R-:W-:Y:S02]  /*ff20*/  HFMA2 R12, -RZ, RZ, 0, 5.9604644775390625e-08 ;  /* 0x00000001ff0c7431 */ /* 0x000fe400000001ff */
[----:B------:R-:W-:Y:S01]  /*ff30*/  IMAD.MOV.U32 R8, RZ, RZ, 0x65 ;  /* 0x00000065ff087424 */ /* 0x000fe200078e00ff */
[----:B------:R1:W2:Y:S01]  /*ff40*/  LDC.64 R2, c[0x4][R0] ;  /* 0x0100000000027b82 */ /* 0x0002a20000000a00 */
        /* <DEDUP_REMOVED lines=11> */
.L_x_6515:
[----:B------:R-:W-:Y:S05]  /*10000*/  BRA `(.L_x_6491) ;  /* 0x0000000000947947 */ /* 0x000fea0003800000 */
.L_x_6514:
        /* <DEDUP_REMOVED lines=12> */
.L_x_6517:
[----:B------:R-:W-:Y:S05]  /*100d0*/  BSYNC.RECONVERGENT B0 ;  /* 0x0000000000007941 */ /* 0x000fea0003800200 */
.L_x_6516:
[----:B------:R-:W-:-:S05]  /*100e0*/  LOP3.LUT R5, R0, 0x80, R7, 0xf8, !PT ;  /* 0x0000008000057812 */ /* 0x000fca00078ef807 */
[----:B------:R1:W-:Y:S01]  /*100f0*/  STG.E.U8 desc[UR36][R2.64], R5 ;  /* 0x0000000502007986 */ /* 0x0003e2000c101124 */
[----:B------:R-:W-:Y:S05]  /*10100*/  BRA `(.L_x_6491) ;  /* 0x0000000000547947 */ /* 0x000fea0003800000 */
.L_x_6513:
        /* <DEDUP_REMOVED lines=11> */
.L_x_6519:
[----:B------:R-:W-:Y:S01]  /*101c0*/  IMAD.MOV.U32 R0, RZ, RZ, 0x7f ;  /* 0x0000007fff007424 */ /* 0x000fe200078e00ff */
[----:B------:R-:W-:-:S04]  /*101d0*/  ISETP.GT.U32.AND P0, PT, R4, 0x7f800000, PT ;  /* 0x7f8000000400780c */ /* 0x000fc80003f04070 */
[----:B------:R-:W-:-:S09]  /*101e0*/  SEL R0, R0, 0x7c, P0 ;  /* 0x0000007c00007807 */ /* 0x000fd20000000000 */
.L_x_6520:
[----:B------:R-:W-:Y:S05]  /*101f0*/  BSYNC.RECONVERGENT B0 ;  /* 0x0000000000007941 */ /* 0x000fea0003800200 */
.L_x_6518:
[----:B------:R-:W-:-:S04]  /*10200*/  SHF.R.U32.HI R5, RZ, 0x18, R12 ;  /* 0x00000018ff057819 */ /* 0x000fc8000001160c */
[----:B------:R-:W-:-:S05]  /*10210*/  LOP3.LUT R5, R0, 0x80, R5, 0xf8, !PT ;  /* 0x0000008000057812 */ /* 0x000fca00078ef805 */
[----:B------:R0:W-:Y:S01]  /*10220*/  STG.E.U8 desc[UR36][R2.64], R5 ;  /* 0x0000000502007986 */ /* 0x0001e2000c101124 */
[----:B------:R-:W-:Y:S05]  /*10230*/  BRA `(.L_x_6491) ;  /* 0x0000000000087947 */ /* 0x000fea0003800000 */
.L_x_6512:
[----:B------:R-:W-:-:S05]  /*10240*/  F2FP.BF16.F32.PACK_AB R12, RZ, R12 ;  /* 0x0000000cff0c723e */ /* 0x000fca00000010ff */
[----:B------:R2:W-:Y:S02]  /*10250*/  STG.E.U16 desc[UR36][R2.64], R12 ;  /* 0x0000000c02007986 */ /* 0x0005e4000c101524 */
.L_x_6491:
[----:B------:R-:W-:-:S07]  /*10260*/  IADD3 R17, PT, PT, R17, 0x80, RZ ;  /* 0x0000008011117810 */ /* 0x000fce0007ffe0ff */
.L_x_6410:
[----:B------:R-:W-:Y:S05]  /*10270*/  BSYNC.RECONVERGENT B6 ;  /* 0x0000000000067941 */ /* 0x000fea0003800200 */
.L_x_6409:
[----:B------:R-:W5:Y:S02]  /*10280*/  LDCU UR4, c[0x0][0x380] ;  /* 0x00007000ff0477ac */ /* 0x000f640008000800 */
[----:B-----5:R-:W-:-:S13]  /*10290*/  ISETP.GE.AND P0, PT, R17, UR4, PT ;  /* 0x0000000411007c0c */ /* 0x020fda000bf06270 */
[----:B------:R-:W-:Y:S05]  /*102a0*/  @P0 EXIT ;  /* 0x000000000000094d */ /* 0x000fea0003800000 */
[----:B------:R-:W5:Y:S01]  /*102b0*/  LDCU UR4, c[0x0][0x388] ;  /* 0x00007100ff0477ac */ /* 0x000f620008000800 */
[----:B------:R-:W-:Y:S01]  /*102c0*/  HFMA2 R16, -RZ, RZ, 0, 0 ;  /* 0x00000000ff107431 */ /* 0x000fe200000001ff */
[----:B0-----:R-:W-:Y:S01]  /*102d0*/  MOV R0, RZ ;  /* 0x000000ff00007202 */ /* 0x001fe20000000f00 */
        /* <DEDUP_REMOVED lines=300> */
.L_x_6521:
[----:B------:R-:W0:Y:S01]  /*115a0*/  LDCU.128 UR8, c[0x0][0x580] ;  /* 0x0000b000ff0877ac */ /* 0x000e220008000c00 */
[----:B------:R-:W-:Y:S01]  /*115b0*/  BSSY.RECONVERGENT B6, `(.L_x_6522) ;  /* 0x00000f3000067945 */ /* 0x000fe20003800200 */
[----:B------:R-:W-:-:S04]  /*115c0*/  UPRMT UR4, UR41, 0x9910, URZ ;  /* 0x0000991029047896 */ /* 0x000fc800080000ff */
[----:B------:R-:W-:Y:S01]  /*115d0*/  UISETP.GT.AND UP0, UPT, UR4, 0x9, UPT ;  /* 0x000000090400788c */ /* 0x000fe2000bf04270 */
[----:B0-----:R-:W-:Y:S02]  /*115e0*/  IADD3 R16, P0, PT, R16, UR8, RZ ;  /* 0x0000000810107c10 */ /* 0x001fe4000ff1e0ff */
[----:B----4-:R-:W-:Y:S02]  /*115f0*/  IADD3 R4, P1, PT, R0, UR10, RZ ;  /* 0x0000000a00047c10 */ /* 0x010fe4000ff3e0ff */
[----:B------:R-:W-:Y:S02]  /*11600*/  IADD3.X R17, PT, PT, RZ, UR9, RZ, P0, !PT ;  /* 0x00000009ff117c10 */ /* 0x000fe400087fe4ff */
[----:B-123--:R-:W-:Y:S02]  /*11610*/  IADD3.X R5, PT, PT, RZ, UR11, RZ, P1, !PT ;  /* 0x0000000bff057c10 */ /* 0x00efe40008ffe4ff */
        /* <DEDUP_REMOVED lines=11> */
[----:B--2---:R-:W2:Y:S01]  /*116d0*/  I2F.S16 R2, R2 ;  /* 0x0000000200027306 */ /* 0x004ea20000101400 */
[----:B------:R-:W-:Y:S05]  /*116e0*/  BRA `(.L_x_6528) ;  /* 0x0000000c007c7947 */ /* 0x000fea0003800000 */
.L_x_6526:
[----:B------:R-:W2:Y:S01]  /*116f0*/  LDG.E.U8 R2, desc[UR36][R4.64] ;  /* 0x0000002404027981 */ /* 0x000ea2000c1e1100 */
[----:B------:R-:W-:Y:S02]  /*11700*/  MOV R3, RZ ;  /* 0x000000ff00037202 */ /* 0x000fe40000000f00 */
[----:B--2---:R-:W-:Y:S01]  /*11710*/  I2FP.F32.U32 R2, R2 ;  /* 0x0000000200027245 */ /* 0x004fe20000201000 */
[----:B------:R-:W-:Y:S06]  /*11720*/  BRA `(.L_x_6528) ;  /* 0x0000000c006c7947 */ /* 0x000fec0003800000 */
.L_x_6525:
        /* <DEDUP_REMOVED lines=10> */
.L_x_6530:
[----:B------:R-:W2:Y:S01]  /*117d0*/  LDG.E R2, desc[UR36][R4.64] ;  /* 0x0000002404027981 */ /* 0x000ea2000c1e1900 */
[----:B------:R-:W-:Y:S02]  /*117e0*/  MOV R3, RZ ;  /* 0x000000ff00037202 */ /* 0x000fe40000000f00 */
[----:B--2---:R-:W-:Y:S01]  /*117f0*/  I2FP.F32.S32 R2, R2 ;  /* 0x0000000200027245 */ /* 0x004fe20000201400 */
[----:B------:R-:W-:Y:S06]  /*11800*/  BRA `(.L_x_6528) ;  /* 0x0000000c00347947 */ /* 0x000fec0003800000 */
.L_x_6529:
[----:B------:R-:W2:Y:S01]  /*11810*/  LDG.E.U16 R2, desc[UR36][R4.64] ;  /* 0x0000002404027981 */ /* 0x000ea2000c1e1500 */
[----:B------:R-:W-:Y:S01]  /*11820*/  IMAD.MOV.U32 R3, RZ, RZ, RZ ;  /* 0x000000ffff037224 */ /* 0x000fe200078e00ff */
[----:B--2---:R-:W3:Y:S01]  /*11830*/  I2F.S16 R2, R2 ;  /* 0x0000000200027306 */ /* 0x004ee20000101400 */
[----:B------:R-:W-:Y:S05]  /*11840*/  BRA `(.L_x_6528) ;  /* 0x0000000c00247947 */ /* 0x000fea0003800000 */
.L_x_6524:
        /* <DEDUP_REMOVED lines=9> */
.L_x_6532:
[----:B------:R-:W2:Y:S01]  /*118e0*/  LDG.E.U16 R2, desc[UR36][R4.64] ;  /* 0x0000002404027981 */ /* 0x000ea2000c1e1500 */
[----:B------:R-:W-:Y:S01]  /*118f0*/  MOV R3, RZ ;  /* 0x000000ff00037202 */ /* 0x000fe20000000f00 */
[----:B--2---:R-:W-:Y:S01]  /*11900*/  HADD2.F32 R2, -RZ, R2.H0_H0 ;  /* 0x20000002ff027230 */ /* 0x004fe20000004100 */
[----:B------:R-:W-:Y:S06]  /*11910*/  BRA `(.L_x_6528) ;  /* 0x0000000800f07947 */ /* 0x000fec0003800000 */
.L_x_6531:
        /* <DEDUP_REMOVED lines=8> */
.L_x_6534:
[----:B------:R-:W2:Y:S02]  /*119a0*/  LDG.E R3, desc[UR36][R4.64] ;  /* 0x0000002404037981 */ /* 0x000ea4000c1e1900 */
[--C-:B--2---:R-:W-:Y:S02]  /*119b0*/  HADD2.F32 R2, -RZ, R3.reuse.H0_H0 ;  /* 0x20000003ff027230 */ /* 0x104fe40000004100 */
[----:B------:R-:W-:Y:S01]  /*119c0*/  HADD2.F32 R3, -RZ, R3.H1_H1 ;  /* 0x30000003ff037230 */ /* 0x000fe20000004100 */
[----:B------:R-:W-:Y:S06]  /*119d0*/  BRA `(.L_x_6528) ;  /* 0x0000000800c07947 */ /* 0x000fec0003800000 */
.L_x_6533:
        /* <DEDUP_REMOVED lines=8> */
.L_x_6523:
        /* <DEDUP_REMOVED lines=11> */
[----:B------:R-:W-:Y:S01]  /*11b10*/  FSEL R2, RZ, 1, !P0 ;  /* 0x3f800000ff027808 */ /* 0x000fe20004000000 */
[----:B------:R-:W-:Y:S08]  /*11b20*/  BRA `(.L_x_6528) ;  /* 0x00000008006c7947 */ /* 0x000ff00003800000 */
.L_x_6537:
        /* <DEDUP_REMOVED lines=10> */
.L_x_6536:
        /* <DEDUP_REMOVED lines=19> */
[----:B------:R-:W-:Y:S02]  /*11d00*/  SHF.R.S32.HI R3, RZ, 0x8, R3 ;  /* 0x00000008ff037819 */ /* 0x000fe40000011403 */
[----:B------:R-:W-:-:S04]  /*11d10*/  IADD3 R6, PT, PT, R6, 0x3c000000, RZ ;  /* 0x3c00000006067810 */ /* 0x000fc80007ffe0ff */
[----:B------:R-:W-:-:S04]  /*11d20*/  LOP3.LUT R3, R6, 0x7f800000, R3, 0xf8, !PT ;  /* 0x7f80000006037812 */ /* 0x000fc800078ef803 */
[----:B------:R-:W-:Y:S01]  /*11d30*/  SEL R5, R3, RZ, P0 ;  /* 0x000000ff03057207 */ /* 0x000fe20000000000 */
[----:B------:R-:W-:-:S03]  /*11d40*/  IMAD.MOV.U32 R3, RZ, RZ, RZ ;  /* 0x000000ffff037224 */ /* 0x000fc600078e00ff */
[----:B------:R-:W-:Y:S01]  /*11d50*/  LOP3.LUT R2, R5, 0x80000000, R2, 0xf8, !PT ;  /* 0x8000000005027812 */ /* 0x000fe200078ef802 */
[----:B------:R-:W-:Y:S06]  /*11d60*/  BRA `(.L_x_6528) ;  /* 0x0000000400dc7947 */ /* 0x000fec0003800000 */
.L_x_6539:
[----:B------:R-:W2:Y:S02]  /*11d70*/  LDG.E.U8 R3, desc[UR36][R4.64] ;  /* 0x0000002404037981 */ /* 0x000ea4000c1e1100 */
[C---:B--2---:R-:W-:Y:S02]  /*11d80*/  SHF.L.U32 R0, R3.reuse, 0x19, RZ ;  /* 0x0000001903007819 */ /* 0x044fe400000006ff */
[----:B------:R-:W-:Y:S02]  /*11d90*/  SHF.L.U32 R3, R3, 0x8, RZ ;  /* 0x0000000803037819 */ /* 0x000fe400000006ff */
[----:B------:R-:W-:Y:S02]  /*11da0*/  ISETP.GE.U32.AND P0, PT, R0, 0x8000000, PT ;  /* 0x080000000000780c */ /* 0x000fe40003f06070 */
[----:B------:R-:W-:-:S11]  /*11db0*/  PRMT R7, R3, 0x9910, RZ ;  /* 0x0000991003077816 */ /* 0x000fd600000000ff */
[----:B------:R-:W-:Y:S01]  /*11dc0*/  @!P0 LOP3.LUT R2, R3, 0x7f00, RZ, 0xc0, !PT ;  /* 0x00007f0003028812 */ /* 0x000fe200078ec0ff */
[----:B------:R-:W-:Y:S01]  /*11dd0*/  HFMA2 R3, -RZ, RZ, 0, 0 ;  /* 0x00000000ff037431 */ /* 0x000fe200000001ff */
[----:B------:R-:W-:Y:S02]  /*11de0*/  @P0 LEA.HI R0, R0, 0x70000000, RZ, 0x1c ;  /* 0x7000000000000811 */ /* 0x000fe400078fe0ff */
[----:B------:R-:W-:-:S03]  /*11df0*/  @!P0 LOP3.LUT R2, R2, 0x3f000000, RZ, 0xfc, !PT ;  /* 0x3f00000002028812 */ /* 0x000fc600078efcff */
[----:B------:R-:W-:Y:S02]  /*11e00*/  @P0 FMUL.FTZ R0, R0, 1.9259299443872358531e-34 ;  /* 0x0780000000000820 */ /* 0x000fe40000410000 */
[----:B------:R-:W-:-:S05]  /*11e10*/  @!P0 FADD.FTZ R0, R2, -0.5 ;  /* 0xbf00000002008421 */ /* 0x000fca0000010000 */
[----:B------:R-:W-:Y:S01]  /*11e20*/  LOP3.LUT R2, R0, 0x80000000, R7, 0xf8, !PT ;  /* 0x8000000000027812 */ /* 0x000fe200078ef807 */
[----:B------:R-:W-:Y:S06]  /*11e30*/  BRA `(.L_x_6528) ;  /* 0x0000000400a87947 */ /* 0x000fec0003800000 */
.L_x_6538:
[----:B------:R-:W2:Y:S01]  /*11e40*/  LDG.E.U16 R2, desc[UR36][R4.64] ;  /* 0x0000002404027981 */ /* 0x000ea2000c1e1500 */
[----:B------:R-:W-:Y:S01]  /*11e50*/  IMAD.MOV.U32 R3, RZ, RZ, RZ ;  /* 0x000000ffff037224 */ /* 0x000fe200078e00ff */
[----:B--2---:R-:W-:Y:S01]  /*11e60*/  SHF.L.U32 R2, R2, 0x10, RZ ;  /* 0x0000001002027819 */ /* 0x004fe200000006ff */
[----:B------:R-:W-:Y:S06]  /*11e70*/  BRA `(.L_x_6528) ;  /* 0x0000000400987947 */ /* 0x000fec0003800000 */
.L_x_6535:
        /* <DEDUP_REMOVED lines=12> */
.L_x_6542:
        /* <DEDUP_REMOVED lines=20> */
.L_x_6544:
[----:B------:R-:W-:Y:S05]  /*12080*/  BSYNC.RECONVERGENT B0 ;  /* 0x0000000000007941 */ /* 0x000fea0003800200 */
.L_x_6543:
[----:B------:R-:W-:Y:S02]  /*12090*/  SHF.L.U32 R0, R0, 0x14, RZ ;  /* 0x0000001400007819 */ /* 0x000fe400000006ff */
[----:B------:R-:W-:-:S04]  /*120a0*/  LEA R2, R2, 0x3b800000, 0x17 ;  /* 0x3b80000002027811 */ /* 0x000fc800078eb8ff */
[----:B------:R-:W-:Y:S01]  /*120b0*/  LOP3.LUT R2, R2, R0, R9, 0xfe, !PT ;  /* 0x0000000002027212 */ /* 0x000fe200078efe09 */
[----:B------:R-:W-:Y:S06]  /*120c0*/  BRA `(.L_x_6528) ;  /* 0x0000000400047947 */ /* 0x000fec0003800000 */
.L_x_6541:
        /* <DEDUP_REMOVED lines=20> */
.L_x_6546:
[----:B------:R-:W-:Y:S05]  /*12210*/  BSYNC.RECONVERGENT B0 ;  /* 0x0000000000007941 */ /* 0x000fea0003800200 */
.L_x_6545:
[----:B------:R-:W-:Y:S02]  /*12220*/  SHF.L.U32 R0, R0, 0x15, RZ ;  /* 0x0000001500007819 */ /* 0x000fe400000006ff */
[----:B------:R-:W-:-:S04]  /*12230*/  LEA R2, R2, 0x37800000, 0x17 ;  /* 0x3780000002027811 */ /* 0x000fc800078eb8ff */
[----:B------:R-:W-:Y:S01]  /*12240*/  LOP3.LUT R2, R2, R0, R9, 0xfe, !PT ;  /* 0x0000000002027212 */ /* 0x000fe200078efe09 */
[----:B------:R-:W-:Y:S06]  /*12250*/  BRA `(.L_x_6528) ;  /* 0x0000000000a07947 */ /* 0x000fec0003800000 */
.L_x_6540:
[----:B------:R-:W-:-:S09]  /*12260*/  UISETP.NE.AND UP0, UPT, UR4, 0x1c, UPT ;  /* 0x0000001c0400788c */ /* 0x000fd2000bf05270 */
[----:B------:R-:W-:Y:S05]  /*12270*/  BRA.U !UP0, `(.L_x_6547) ;  /* 0x00000001088c7547 */ /* 0x000fea000b800000 */
[----:B------:R-:W-:-:S09]  /*12280*/  UISETP.NE.AND UP0, UPT, UR4, 0x1d, UPT ;  /* 0x0000001d0400788c */ /* 0x000fd2000bf05270 */
[----:B------:R-:W-:Y:S05]  /*12290*/  BRA.U !UP0, `(.L_x_6548) ;  /* 0x0000000108747547 */ /* 0x000fea000b800000 */
[----:B------:R-:W-:-:S09]  /*122a0*/  UISETP.NE.AND UP0, UPT, UR4, 0x2c, UPT ;  /* 0x0000002c0400788c */ /* 0x000fd2000bf05270 */
[----:B------:R-:W-:Y:S05]  /*122b0*/  BRA.U UP0, `(.L_x_6527) ;  /* 0x0000000100247547 */ /* 0x000fea000b800000 */
[----:B------:R-:W2:Y:S01]  /*122c0*/  LDG.E.U8 R4, desc[UR36][R4.64] ;  /* 0x0000002404047981 */ /* 0x000ea2000c1e1100 */
[----:B------:R-:W-:Y:S02]  /*122d0*/  HFMA2 R2, -RZ, RZ, 3.814697265625e-06, 0 ;  /* 0x00400000ff027431 */ /* 0x000fe400000001ff */
[----:B------:R-:W-:Y:S01]  /*122e0*/  IMAD.MOV.U32 R3, RZ, RZ, RZ ;  /* 0x000000ffff037224 */ /* 0x000fe200078e00ff */
[----:B--2---:R-:W-:-:S13]  /*122f0*/  ISETP.NE.AND P0, PT, R4, RZ, PT ;  /* 0x000000ff0400720c */ /* 0x004fda0003f05270 */
[----:B------:R-:W-:Y:S05]  /*12300*/  @!P0 BRA `(.L_x_6528) ;  /* 0x0000000000748947 */ /* 0x000fea0003800000 */
[----:B------:R-:W-:-:S13]  /*12310*/  ISETP.NE.AND P0, PT, R4, 0xff, PT ;  /* 0x000000ff0400780c */ /* 0x000fda0003f05270 */
[----:B------:R-:W-:Y:S02]  /*12320*/  @!P0 MOV R2, 0x7f800001 ;  /* 0x7f80000100028802 */ /* 0x000fe40000000f00 */
[----:B------:R-:W-:Y:S01]  /*12330*/  @P0 SHF.L.U32 R2, R4, 0x17, RZ ;  /* 0x0000001704020819 */ /* 0x000fe200000006ff */
[----:B------:R-:W-:Y:S06]  /*12340*/  BRA `(.L_x_6528) ;  /* 0x0000000000647947 */ /* 0x000fec0003800000 */
.L_x_6527:
[----:B------:R-:W-:Y:S01]  /*12350*/  MOV R0, 0x0 ;  /* 0x0000000000007802 */ /* 0x000fe20000000f00 */
[----:B------:R-:W0:Y:S01]  /*12360*/  LDCU.64 UR4, c[0x4][0x158] ;  /* 0x01002b00ff0477ac */ /* 0x000e220008000a00 */
[----:B------:R-:W-:Y:S01]  /*12370*/  HFMA2 R8, -RZ, RZ, 0, 4.64916229248046875e-06 ;  /* 0x0000004eff087431 */ /* 0x000fe200000001ff */
[----:B------:R-:W-:Y:S01]  /*12380*/  MOV R12, 0x1 ;  /* 0x00000001000c7802 */ /* 0x000fe20000000f00 */
[----:B------:R1:W2:Y:S01]  /*12390*/  LDC.64 R2, c[0x4][R0] ;  /* 0x0100000000027b82 */ /* 0x0002a20000000a00 */
[----:B------:R-:W3:Y:S01]  /*123a0*/  LDCU.64 UR6, c[0x4][0x160] ;  /* 0x01002c00ff0677ac */ /* 0x000ee20008000a00 */
[----:B------:R-:W-:Y:S01]  /*123b0*/  HFMA2 R13, -RZ, RZ, 0, 0 ;  /* 0x00000000ff0d7431 */ /* 0x000fe200000001ff */
[----:B------:R-:W4:Y:S01]  /*123c0*/  LDCU.64 UR8, c[0x4][0x18] ;  /* 0x01000300ff0877ac */ /* 0x000f220008000a00 */
[----:B0-----:R-:W-:Y:S01]  /*123d0*/  MOV R4, UR4 ;  /* 0x0000000400047c02 */ /* 0x001fe20008000f00 */
[----:B------:R-:W-:Y:S01]  /*123e0*/  IMAD.U32 R5, RZ, RZ, UR5 ;  /* 0x00000005ff057e24 */ /* 0x000fe2000f8e00ff */
[----:B---3--:R-:W-:-:S02]  /*123f0*/  MOV R6, UR6 ;  /* 0x0000000600067c02 */ /* 0x008fc40008000f00 */
[----:B------:R-:W-:Y:S02]  /*12400*/  MOV R7, UR7 ;  /* 0x0000000700077c02 */ /* 0x000fe40008000f00 */
[----:B----4-:R-:W-:Y:S01]  /*12410*/  MOV R10, UR8 ;  /* 0x00000008000a7c02 */ /* 0x010fe20008000f00 */
[----:B-1----:R-:W-:-:S07]  /*12420*/  IMAD.U32 R11, RZ, RZ, UR9 ;  /* 0x00000009ff0b7e24 */ /* 0x002fce000f8e00ff */
[----:B------:R-:W-:-:S07]  /*12430*/  LEPC R20, `(.L_x_6549) ;  /* 0x000000001014794e */ /* 0x000fce0000000000 */
[----:B--2---:R-:W-:Y:S05]  /*12440*/  CALL.ABS.NOINC R2 ;  /* 0x0000000002007343 */ /* 0x004fea0003c00000 */
.L_x_6549:
[----:B------:R-:W-:Y:S01]  /*12450*/  CS2R R2, SRZ ;  /* 0x0000000000027805 */ /* 0x000fe2000001ff00 */
[----:B------:R-:W-:Y:S06]  /*12460*/  BRA `(.L_x_6528) ;  /* 0x00000000001c7947 */ /* 0x000fec0003800000 */
.L_x_6548:
[----:B------:R-:W2:Y:S01]  /*12470*/  LDG.E.64 R4, desc[UR36][R4.64] ;  /* 0x0000002404047981 */ /* 0x000ea2000c1e1b00 */
[----:B------:R-:W-:Y:S01]  /*12480*/  IMAD.MOV.U32 R3, RZ, RZ, RZ ;  /* 0x000000ffff037224 */ /* 0x000fe200078e00ff */
[----:B--2---:R0:W1:Y:S01]  /*12490*/  I2F.U64 R2, R4 ;  /* 0x0000000400027312 */ /* 0x0040620000301000 */
[----:B------:R-:W-:Y:S05]  /*124a0*/  BRA `(.L_x_6528) ;  /* 0x00000000000c7947 */ /* 0x000fea0003800000 */
.L_x_6547:
[----:B------:R-:W2:Y:S01]  /*124b0*/  LDG.E R2, desc[UR36][R4.64] ;  /* 0x0000002404027981 */ /* 0x000ea2000c1e1900 */
[----:B------:R-:W-:Y:S02]  /*124c0*/  MOV R3, RZ ;  /* 0x000000ff00037202 */ /* 0x000fe40000000f00 */
[----:B--2---:R-:W-:-:S07]  /*124d0*/  I2FP.F32.U32 R2, R2 ;  /* 0x0000000200027245 */ /* 0x004fce0000201000 */
.L_x_6528:
[----:B------:R-:W-:Y:S05]  /*124e0*/  BSYNC.RECONVERGENT B6 ;  /* 0x0000000000067941 */ /* 0x000fea0003800200 */
.L_x_6522:
[C---:B0123-5:R-:W-:Y:S01]  /*124f0*/  FSETP.NAN.FTZ.AND P1, PT, |R2|.reuse, |R2|, PT ;  /* 0x400000020200720b */ /* 0x06ffe20003f38200 */
[----:B------:R-:W-:Y:S01]  /*12500*/  BSSY.RECONVERGENT B2, `(.L_x_6550) ;  /* 0x0000257000027945 */ /* 0x000fe20003800200 */
[C---:B------:R-:W-:Y:S01]  /*12510*/  FSETP.NAN.FTZ.AND P0, PT, |R3|.reuse, |R3|, PT ;  /* 0x400000030300720b */ /* 0x040fe20003f18200 */
[----:B------:R-:W-:Y:S01]  /*12520*/  FADD.FTZ R12, |R2|, -RZ ;  /* 0x800000ff020c7221 */ /* 0x000fe20000010200 */
[----:B----4-:R-:W-:-:S11]  /*12530*/  FADD.FTZ R5, |R3|, -RZ ;  /* 0x800000ff03057221 */ /* 0x010fd60000010200 */
        /* <DEDUP_REMOVED lines=17> */
.L_x_6551:
        /* <DEDUP_REMOVED lines=69> */
.L_x_6561:
[----:B------:R-:W-:-:S04]  /*12aa0*/  FADD.FTZ R6, -R0, R9 ;  /* 0x0000000900067221 */ /* 0x000fc80000010100 */
[----:B------:R-:W-:-:S07]  /*12ab0*/  FMUL.FTZ R6, R6, 0.5 ;  /* 0x3f00000006067820 */ /* 0x000fce0000410000 */
.L_x_6562:
[----:B------:R-:W-:Y:S05]  /*12ac0*/  BSYNC.RECONVERGENT B1 ;  /* 0x0000000000017941 */ /* 0x000fea0003800200 */
.L_x_6560:
        /* <DEDUP_REMOVED lines=11> */
.L_x_6564:
[----:B------:R-:W-:-:S04]  /*12b80*/  FADD.FTZ R13, R4, -R13 ;  /* 0x8000000d040d7221 */ /* 0x000fc80000010000 */
[----:B------:R-:W-:-:S07]  /*12b90*/  FMUL.FTZ R13, R13, 0.5 ;  /* 0x3f0000000d0d7820 */ /* 0x000fce0000410000 */
.L_x_6565:
[----:B------:R-:W-:Y:S05]  /*12ba0*/  BSYNC.RECONVERGENT B1 ;  /* 0x0000000000017941 */ /* 0x000fea0003800200 */
.L_x_6563:
        /* <DEDUP_REMOVED lines=35> */
.L_x_6559:
[----:B------:R-:W-:-:S13]  /*12de0*/  FSETP.GEU.FTZ.AND P0, PT, R12, 1, PT ;  /* 0x3f8000000c00780b */ /* 0x000fda0003f1e000 */
[----:B------:R-:W-:Y:S05]  /*12df0*/  @!P0 BRA `(.L_x_6566) ;  /* 0x0000000000848947 */ /* 0x000fea0003800000 */
[----:B------:R-:W-:Y:S01]  /*12e00*/  FMUL.FTZ R6, R0, R7 ;  /* 0x0000000700067220 */ /* 0x000fe20000410000 */
[----:B------:R-:W-:Y:S01]  /*12e10*/  MOV R14, 0x3e800000 ;  /* 0x3e800000000e7802 */ /* 0x000fe20000000f00 */
[----:B------:R-:W-:-:S04]  /*12e20*/  HFMA2 R19, -RZ, RZ, 1.3056640625, -1.8671875 ;  /* 0x3d39bf78ff137431 */ /* 0x000fc800000001ff */
        /* <DEDUP_REMOVED lines=30> */
.L_x_6566:
[----:B------:R-:W-:-:S04]  /*13010*/  FADD.FTZ R13, -R12, 1 ;  /* 0x3f8000000c0d7421 */ /* 0x000fc80000010100 */
[----:B------:R-:W-:-:S06]  /*13020*/  FMUL.FTZ R6, R0, R13 ;  /* 0x0000000d00067220 */ /* 0x000fcc0000410000 */
[----:B------:R-:W0:Y:S08]  /*13030*/  MUFU.SQRT R6, R6 ;  /* 0x0000000600067308 */ /* 0x000e300000002000 */
[----:B0-----:R-:W0:Y:S02]  /*13040*/  MUFU.RCP R8, R6 ;  /* 0x0000000600087308 */ /* 0x001e240000001000 */
[----:B0-----:R-:W-:Y:S01]  /*13050*/  FMUL.FTZ R13, R8, |R3| ;  /* 0x40000003080d7220 */ /* 0x001fe20000410000 */
[----:B------:R-:W-:Y:S06]  /*13060*/  BRA `(.L_x_6557) ;  /* 0x0000000000047947 */ /* 0x000fec0003800000 */
.L_x_6558:
[----:B------:R0:W1:Y:S02]  /*13070*/  MUFU.SQRT R13, R5 ;  /* 0x00000005000d7308 */ /* 0x0000640000002000 */
.L_x_6557:
[----:B------:R-:W-:Y:S05]  /*13080*/  BSYNC.RECONVERGENT B0 ;  /* 0x0000000000007941 */ /* 0x000fea0003800200 */
.L_x_6556:
        /* <DEDUP_REMOVED lines=40> */
.L_x_6571:
        /* <DEDUP_REMOVED lines=27> */
[----:B------:R-:W-:Y:S06]  /*134c0*/  BRA `(.L_x_6572) ;  /* 0x0000000800607947 */ /* 0x000fec0003800000 */
.L_x_6570:
        /* <DEDUP_REMOVED lines=23> */
.L_x_6577:
[----:B------:R-:W-:-:S04]  /*13640*/  FADD.FTZ R4, -R7, R4 ;  /* 0x0000000407047221 */ /* 0x000fc80000010100 */
[----:B0-----:R-:W-:-:S07]  /*13650*/  FMUL.FTZ R5, R4, 0.5 ;  /* 0x3f00000004057820 */ /* 0x001fce0000410000 */
.L_x_6578:
[----:B------:R-:W-:Y:S05]  /*13660*/  BSYNC.RECONVERGENT B4 ;  /* 0x0000000000047941 */ /* 0x000fea0003800200 */
.L_x_6576:
[----:B------:R-:W-:Y:S01]  /*13670*/  FADD.FTZ R0, R5, R0 ;  /* 0x0000000005007221 */ /* 0x000fe20000010000 */
[----:B------:R-:W-:-:S04]  /*13680*/  FADD.FTZ R11, R12, R11 ;  /* 0x0000000b0c0b7221 */ /* 0x000fc80000010000 */
[----:B------:R-:W-:-:S06]  /*13690*/  FMUL.FTZ R11, R0, R11 ;  /* 0x0000000b000b7220 */ /* 0x000fcc0000410000 */
[----:B------:R-:W0:Y:S01]  /*136a0*/  MUFU.SQRT R11, R11 ;  /* 0x0000000b000b7308 */ /* 0x000e220000002000 */
[----:B------:R-:W-:Y:S05]  /*136b0*/  BRA `(.L_x_6579) ;  /* 0x0000000000487947 */ /* 0x000fea0003800000 */
.L_x_6575:
        /* <DEDUP_REMOVED lines=12> */
.L_x_6574:
[----:B------:R-:W-:Y:S01]  /*13780*/  FADD.FTZ R0, R11, 1 ;  /* 0x3f8000000b007421 */ /* 0x000fe20000010000 */
[----:B0-----:R-:W-:Y:S01]  /*13790*/  MUFU.SQRT R5, R5 ;  /* 0x0000000500057308 */ /* 0x001fe20000002000 */
[----:B------:R-:W-:Y:S02]  /*137a0*/  MOV R12, 0x3f800000 ;  /* 0x3f800000000c7802 */ /* 0x000fe40000000f00 */
[----:B------:R-:W-:-:S06]  /*137b0*/  FMUL.FTZ R0, R0, 0.5 ;  /* 0x3f00000000007820 */ /* 0x000fcc0000410000 */
[----:B------:R-:W0:Y:S02]  /*137c0*/  MUFU.SQRT R0, R0 ;  /* 0x0000000000007308 */ /* 0x000e240000002000 */
[----:B0-----:R-:W-:-:S07]  /*137d0*/  FMUL.FTZ R11, R5, R0 ;  /* 0x00000000050b7220 */ /* 0x001fce0000410000 */
.L_x_6579:
[----:B------:R-:W-:Y:S05]  /*137e0*/  BSYNC.RECONVERGENT B1 ;  /* 0x0000000000017941 */ /* 0x000fea0003800200 */
.L_x_6573:
[----:B------:R-:W-:Y:S05]  /*137f0*/  BRA `(.L_x_6580) ;  /* 0x0000000000087947 */ /* 0x000fea0003800000 */
.L_x_6569:
[----:B------:R-:W-:Y:S01]  /*13800*/  FMUL.FTZ R11, R11, 16777216 ;  /* 0x4b8000000b0b7820 */ /* 0x000fe20000410000 */
[----:B------:R-:W-:-:S07]  /*13810*/  FMUL.FTZ R12, R12, 16777216 ;  /* 0x4b8000000c0c7820 */ /* 0x000fce0000410000 */
.L_x_6580:
[----:B------:R-:W-:Y:S05]  /*13820*/  BSYNC.RELIABLE B0 ;  /* 0x0000000000007941 */ /* 0x000fea0003800100 */
.L_x_6568:
        /* <DEDUP_REMOVED lines=21> */
.L_x_6583:
[----:B------:R-:W-:Y:S05]  /*13980*/  BSYNC.RECONVERGENT B4 ;  /* 0x0000000000047941 */ /* 0x000fea0003800200 */
.L_x_6582:
[----:B------:R-:W-:Y:S02]  /*13990*/  IMAD.MOV.U32 R5, RZ, RZ, 0x3b33710b ;  /* 0x3b33710bff057424 */ /* 0x000fe400078e00ff */
[----:B------:R-:W-:Y:S01]  /*139a0*/  FMUL.FTZ R0, R2, R2 ;  /* 0x0000000202007220 */ /* 0x000fe20000410000 */
[----:B------:R-:W-:Y:S01]  /*139b0*/  HFMA2 R7, -RZ, RZ, 1.9599609375, 20144 ;  /* 0x3fd774ebff077431 */ /* 0x000fe200000001ff */
        /* <DEDUP_REMOVED lines=26> */
.L_x_6581:
        /* <DEDUP_REMOVED lines=16> */
[----:B-1----:R-:W-:Y:S05]  /*13c60*/  CALL.REL.NOINC `($__internal_7_$__cuda_sm3x_div_rn_ftz_f32_slowpath) ;  /* 0x0000001800fc7944 */ /* 0x002fea0003c00000 */
[----:B------:R-:W-:-:S07]  /*13c70*/  MOV R2, R9 ;  /* 0x0000000900027202 */ /* 0x000fce0000000f00 */
.L_x_6585:
[----:B------:R-:W-:Y:S05]  /*13c80*/  BSYNC.RECONVERGENT B4 ;  /* 0x0000000000047941 */ /* 0x000fea0003800200 */
.L_x_6584:
        /* <DEDUP_REMOVED lines=28> */
.L_x_6572:
[----:B------:R-:W-:Y:S05]  /*13e50*/  BSYNC.RECONVERGENT B3 ;  /* 0x0000000000037941 */ /* 0x000fea0003800200 */
.L_x_6567:
[----:B------:R-:W-:-:S13]  /*13e60*/  ISETP.GE.AND P0, PT, R3, RZ, PT ;  /* 0x000000ff0300720c */ /* 0x000fda0003f06270 */
[----:B-1----:R-:W-:Y:S01]  /*13e70*/  @P0 FADD.FTZ R13, -R13, -RZ ;  /* 0x800000ff0d0d0221 */ /* 0x002fe20000010100 */
[----:B------:R-:W-:Y:S06]  /*13e80*/  BRA `(.L_x_6552) ;  /* 0x0000000800f87947 */ /* 0x000fec0003800000 */
.L_x_6555:
[----:B------:R-:W-:Y:S01]  /*13e90*/  FADD.FTZ R2, -R2, 6.1232342629258392722e-17 ;  /* 0x248d313202027421 */ /* 0x000fe20000010100 */
[----:B------:R-:W-:-:S03]  /*13ea0*/  FADD.FTZ R13, -R3, -RZ ;  /* 0x800000ff030d7221 */ /* 0x000fc60000010100 */
[----:B------:R-:W-:Y:S01]  /*13eb0*/  FADD.FTZ R12, R2, 1.5707963705062866211 ;  /* 0x3fc90fdb020c7421 */ /* 0x000fe20000010000 */
[----:B------:R-:W-:Y:S06]  /*13ec0*/  BRA `(.L_x_6552) ;  /* 0x0000000800e87947 */ /* 0x000fec0003800000 */
.L_x_6554:
[----:B------:R-:W-:Y:S01]  /*13ed0*/  FADD.FTZ R13, -R3, -RZ ;  /* 0x800000ff030d7221 */ /* 0x000fe20000010100 */
[----:B------:R-:W-:Y:S01]  /*13ee0*/  MOV R12, RZ ;  /* 0x000000ff000c7202 */ /* 0x000fe20000000f00 */
[----:B------:R-:W-:Y:S06]  /*13ef0*/  BRA `(.L_x_6552) ;  /* 0x0000000800dc7947 */ /* 0x000fec0003800000 */
.L_x_6553:
        /* <DEDUP_REMOVED lines=26> */
[----:B------:R-:W-:-:S07]  /*140a0*/  IMAD.MOV.U32 R5, RZ, RZ, R9 ;  /* 0x000000ffff057224 */ /* 0x000fce00078e0009 */
.L_x_6590:
[----:B------:R-:W-:Y:S05]  /*140b0*/  BSYNC.RECONVERGENT B4 ;  /* 0x0000000000047941 */ /* 0x000fea0003800200 */
.L_x_6589:
[----:B------:R-:W-:Y:S02]  /*140c0*/  HFMA2 R7, -RZ, RZ, 0.89990234375, 10328 ;  /* 0x3b33710bff077431 */ /* 0x000fe400000001ff */
[----:B------:R-:W-:Y:S01]  /*140d0*/  FMUL.FTZ R0, R5, R5 ;  /* 0x0000000505007220 */ /* 0x000fe20000410000 */
[----:B------:R-:W-:Y:S01]  /*140e0*/  ISETP.GE.AND P0, PT, R2, RZ, PT ;  /* 0x000000ff0200720c */ /* 0x000fe20003f06270 */
[----:B------:R-:W-:Y:S01]  /*140f0*/  HFMA2 R2, -RZ, RZ, 1.857421875, -1409 ;  /* 0x3f6ee581ff027431 */ /* 0x000fe200000001ff */
        /* <DEDUP_REMOVED lines=25> */
.L_x_6588:
        /* <DEDUP_REMOVED lines=29> */
.L_x_6593:
[----:B------:R-:W-:Y:S05]  /*14460*/  BSYNC.RECONVERGENT B4 ;  /* 0x0000000000047941 */ /* 0x000fea0003800200 */
.L_x_6592:
        /* <DEDUP_REMOVED lines=29> */
.L_x_6587:
        /* <DEDUP_REMOVED lines=32> */
[----:B------:R-:W-:Y:S05]  /*14840*/  CALL.REL.NOINC `($__internal_7_$__cuda_sm3x_div_rn_ftz_f32_slowpath) ;  /* 0x0000001000047944 */ /* 0x000fea0003c00000 */
[----:B------:R-:W-:-:S07]  /*14850*/  MOV R4, R9 ;  /* 0x0000000900047202 */ /* 0x000fce0000000f00 */
.L_x_6595:
[----:B------:R-:W-:Y:S05]  /*14860*/  BSYNC.RECONVERGENT B4 ;  /* 0x0000000000047941 */ /* 0x000fea0003800200 */
.L_x_6594:
[----:B------:R-:W-:Y:S02]  /*14870*/  HFMA2 R5, -RZ, RZ, 0.89990234375, 10328 ;  /* 0x3b33710bff057431 */ /* 0x000fe400000001ff */
[----:B------:R-:W-:Y:S01]  /*14880*/  FMUL.FTZ R0, R4, R4 ;  /* 0x0000000404007220 */ /* 0x000fe20000410000 */
[----:B------:R-:W-:Y:S02]  /*14890*/  MOV R7, 0x3f6ee581 ;  /* 0x3f6ee58100077802 */ /* 0x000fe40000000f00 */
        /* <DEDUP_REMOVED lines=24> */
.L_x_6591:
[----:B------:R-:W-:Y:S05]  /*14a20*/  BSYNC.RECONVERGENT B3 ;  /* 0x0000000000037941 */ /* 0x000fea0003800200 */
.L_x_6586:
[----:B------:R-:W-:Y:S01]  /*14a30*/  ISETP.GE.AND P0, PT, R3, RZ, PT ;  /* 0x000000ff0300720c */ /* 0x000fe20003f06270 */
[----:B------:R-:W-:Y:S01]  /*14a40*/  FADD.FTZ R13, R13, 0.69314718246459960938 ;  /* 0x3f3172180d0d7421 */ /* 0x000fe20000010000 */
[----:B------:R-:W-:-:S11]  /*14a50*/  FADD.FTZ R12, |R12|, -RZ ;  /* 0x800000ff0c0c7221 */ /* 0x000fd60000010200 */
[----:B------:R-:W-:-:S07]  /*14a60*/  @P0 FADD.FTZ R13, -R13, -RZ ;  /* 0x800000ff0d0d0221 */ /* 0x000fce0000010100 */
.L_x_6552:
[----:B------:R-:W-:Y:S05]  /*14a70*/  BSYNC.RECONVERGENT B2 ;  /* 0x0000000000027941 */ /* 0x000fea0003800200 */
.L_x_6550:
        /* <DEDUP_REMOVED lines=14> */
.L_x_6599:
[----:B------:R-:W0:Y:S02]  /*14b60*/  F2I.S64.TRUNC R12, R12 ;  /* 0x0000000c000c7311 */ /* 0x000e24000020d900 */
[----:B0-----:R-:W-:-:S05]  /*14b70*/  MOV R3, R12 ;  /* 0x0000000c00037202 */ /* 0x001fca0000000f00 */
[----:B------:R-:W-:Y:S01]  /*14b80*/  STG.E.U8 desc[UR36][R16.64], R3 ;  /* 0x0000000310007986 */ /* 0x000fe2000c101124 */
[----:B------:R-:W-:Y:S05]  /*14b90*/  EXIT ;  /* 0x000000000000794d */ /* 0x000fea0003800000 */
.L_x_6598:
        /* <DEDUP_REMOVED lines=9> */
.L_x_6602:
[----:B------:R-:W0:Y:S02]  /*14c30*/  F2I.FTZ.TRUNC.NTZ R3, R12 ;  /* 0x0000000c00037305 */ /* 0x000e24000021f100 */
[----:B0-----:R-:W-:Y:S01]  /*14c40*/  STG.E desc[UR36][R16.64], R3 ;  /* 0x0000000310007986 */ /* 0x001fe2000c101924 */
[----:B------:R-:W-:Y:S05]  /*14c50*/  EXIT ;  /* 0x000000000000794d */ /* 0x000fea0003800000 */
.L_x_6601:
[----:B------:R-:W0:Y:S02]  /*14c60*/  F2I.FTZ.TRUNC.NTZ R3, R12 ;  /* 0x0000000c00037305 */ /* 0x000e24000021f100 */
[----:B0-----:R-:W-:Y:S01]  /*14c70*/  STG.E.U16 desc[UR36][R16.64], R3 ;  /* 0x0000000310007986 */ /* 0x001fe2000c101524 */
[----:B------:R-:W-:Y:S05]  /*14c80*/  EXIT ;  /* 0x000000000000794d */ /* 0x000fea0003800000 */
.L_x_6597:
        /* <DEDUP_REMOVED lines=8> */
.L_x_6604:
[----:B------:R-:W-:-:S05]  /*14d10*/  F2FP.F16.F32.PACK_AB R12, RZ, R12 ;  /* 0x0000000cff0c723e */ /* 0x000fca00000000ff */
[----:B------:R-:W-:Y:S01]  /*14d20*/  STG.E.U16 desc[UR36][R16.64], R12 ;  /* 0x0000000c10007986 */ /* 0x000fe2000c101524 */
[----:B------:R-:W-:Y:S05]  /*14d30*/  EXIT ;  /* 0x000000000000794d */ /* 0x000fea0003800000 */
.L_x_6603:
[----:B------:R-:W-:-:S09]  /*14d40*/  UISETP.NE.AND UP0, UPT, UR4, 0x7, UPT ;  /* 0x000000070400788c */ /* 0x000fd2000bf05270 */
[----:B------:R-:W-:Y:S05]  /*14d50*/  BRA.U !UP0, `(.L_x_6605) ;  /* 0x0000000108247547 */ /* 0x000fea000b800000 */
[----:B------:R-:W-:-:S09]  /*14d60*/  UISETP.NE.AND UP0, UPT, UR4, 0x8, UPT ;  /* 0x000000080400788c */ /* 0x000fd2000bf05270 */
[----:B------:R-:W-:Y:S05]  /*14d70*/  BRA.U !UP0, `(.L_x_6606) ;  /* 0x0000000108107547 */ /* 0x000fea000b800000 */
[----:B------:R-:W-:-:S09]  /*14d80*/  UISETP.NE.AND UP0, UPT, UR4, 0x9, UPT ;  /* 0x000000090400788c */ /* 0x000fd2000bf05270 */
[----:B------:R-:W-:Y:S05]  /*14d90*/  BRA.U UP0, `(.L_x_6600) ;  /* 0x0000000500d47547 */ /* 0x000fea000b800000 */
[----:B------:R-:W-:Y:S01]  /*14da0*/  STG.E.64 desc[UR36][R16.64], R12 ;  /* 0x0000000c10007986 */ /* 0x000fe2000c101b24 */
[----:B------:R-:W-:Y:S05]  /*14db0*/  EXIT ;  /* 0x000000000000794d */ /* 0x000fea0003800000 */
.L_x_6606:
[----:B------:R-:W-:-:S05]  /*14dc0*/  F2FP.F16.F32.PACK_AB R3, R13, R12 ;  /* 0x0000000c0d03723e */ /* 0x000fca00000000ff */
[----:B------:R-:W-:Y:S01]  /*14dd0*/  STG.E desc[UR36][R16.64], R3 ;  /* 0x0000000310007986 */ /* 0x000fe2000c101924 */
[----:B------:R-:W-:Y:S05]  /*14de0*/  EXIT ;  /* 0x000000000000794d */ /* 0x000fea0003800000 */
.L_x_6605:
[----:B------:R-:W-:-:S06]  /*14df0*/  FMUL.FTZ R2, R12, 1 ;  /* 0x3f8000000c027820 */ /* 0x000fcc0000410000 */
[----:B------:R-:W0:Y:S02]  /*14e00*/  F2F.F64.F32 R2, R2 ;  /* 0x0000000200027310 */ /* 0x000e240000201800 */
[----:B0-----:R-:W-:Y:S01]  /*14e10*/  STG.E.64 desc[UR36][R16.64], R2 ;  /* 0x0000000210007986 */ /* 0x001fe2000c101b24 */
[----:B------:R-:W-:Y:S05]  /*14e20*/  EXIT ;  /* 0x000000000000794d */ /* 0x000fea0003800000 */
.L_x_6596:
        /* <DEDUP_REMOVED lines=13> */
.L_x_6610:
        /* <DEDUP_REMOVED lines=16> */
.L_x_6613:
[----:B------:R-:W-:-:S04]  /*15000*/  SHF.R.U32.HI R12, RZ, 0x18, R12 ;  /* 0x00000018ff0c7819 */ /* 0x000fc8000001160c */
[----:B------:R-:W-:-:S04]  /*15010*/  LOP3.LUT R3, R3, 0x80, R12, 0xf8, !PT ;  /* 0x0000008003037812 */ /* 0x000fc800078ef80c */
[----:B------:R-:W-:-:S07]  /*15020*/  PRMT R8, R3, 0x7610, R8 ;  /* 0x0000761003087816 */ /* 0x000fce0000000008 */
.L_x_6612:
[----:B------:R-:W-:Y:S05]  /*15030*/  BSYNC.RECONVERGENT B0 ;  /* 0x0000000000007941 */ /* 0x000fea0003800200 */
.L_x_6611:
[----:B------:R-:W-:Y:S01]  /*15040*/  STG.E.U8 desc[UR36][R16.64], R8 ;  /* 0x0000000810007986 */ /* 0x000fe2000c101124 */
[----:B------:R-:W-:Y:S05]  /*15050*/  EXIT ;  /* 0x000000000000794d */ /* 0x000fea0003800000 */
.L_x_6609:
        /* <DEDUP_REMOVED lines=16> */
.L_x_6616:
[----:B------:R-:W-:-:S04]  /*15160*/  SHF.R.U32.HI R12, RZ, 0x18, R12 ;  /* 0x00000018ff0c7819 */ /* 0x000fc8000001160c */
[----:B------:R-:W-:-:S04]  /*15170*/  LOP3.LUT R3, R3, 0x80, R12, 0xf8, !PT ;  /* 0x0000008003037812 */ /* 0x000fc800078ef80c */
[----:B------:R-:W-:-:S07]  /*15180*/  PRMT R8, R3, 0x7610, R8 ;  /* 0x0000761003087816 */ /* 0x000fce0000000008 */
.L_x_6615:
[----:B------:R-:W-:Y:S05]  /*15190*/  BSYNC.RECONVERGENT B0 ;  /* 0x0000000000007941 */ /* 0x000fea0003800200 */
.L_x_6614:
[----:B------:R-:W-:Y:S01]  /*151a0*/  STG.E.U8 desc[UR36][R16.64], R8 ;  /* 0x0000000810007986 */ /* 0x000fe2000c101124 */
[----:B------:R-:W-:Y:S05]  /*151b0*/  EXIT ;  /* 0x000000000000794d */ /* 0x000fea0003800000 */
.L_x_6608:
        /* <DEDUP_REMOVED lines=21> */
.L_x_6618:
[----:B------:R-:W0:Y:S02]  /*15310*/  F2I.U64.TRUNC R12, R12 ;  /* 0x0000000c000c7311 */ /* 0x000e24000020d800 */
[----:B0-----:R-:W-:Y:S01]  /*15320*/  STG.E.64 desc[UR36][R16.64], R12 ;  /* 0x0000000c10007986 */ /* 0x001fe2000c101b24 */
[----:B------:R-:W-:Y:S05]  /*15330*/  EXIT ;  /* 0x000000000000794d */ /* 0x000fea0003800000 */
.L_x_6617:
[----:B------:R-:W0:Y:S02]  /*15340*/  F2I.FTZ.U32.TRUNC.NTZ R3, R12 ;  /* 0x0000000c00037305 */ /* 0x000e24000021f000 */
[----:B0-----:R-:W-:Y:S01]  /*15350*/  STG.E desc[UR36][R16.64], R3 ;  /* 0x0000000310007986 */ /* 0x001fe2000c101924 */
[----:B------:R-:W-:Y:S05]  /*15360*/  EXIT ;  /* 0x000000000000794d */ /* 0x000fea0003800000 */
.L_x_6607:
        /* <DEDUP_REMOVED lines=10> */
[----:B------:R-:W-:Y:S01]  /*15410*/  STG.E.U8 desc[UR36][R16.64], R3 ;  /* 0x0000000310007986 */ /* 0x000fe2000c101124 */
[----:B------:R-:W-:Y:S05]  /*15420*/  EXIT ;  /* 0x000000000000794d */ /* 0x000fea0003800000 */
.L_x_6620:
[----:B------:R-:W-:Y:S01]  /*15430*/  FMUL.FTZ R4, R12, 1 ;  /* 0x3f8000000c047820 */ /* 0x000fe20000410000 */
[----:B------:R-:W-:-:S05]  /*15440*/  FMUL.FTZ R6, R13, 1 ;  /* 0x3f8000000d067820 */ /* 0x000fca0000410000 */
[----:B------:R-:W-:Y:S08]  /*15450*/  F2F.F64.F32 R4, R4 ;  /* 0x0000000400047310 */ /* 0x000ff00000201800 */
[----:B------:R-:W0:Y:S02]  /*15460*/  F2F.F64.F32 R6, R6 ;  /* 0x0000000600067310 */ /* 0x000e240000201800 */
[----:B0-----:R-:W-:Y:S01]  /*15470*/  STG.E.128 desc[UR36][R16.64], R4 ;  /* 0x0000000410007986 */ /* 0x001fe2000c101d24 */
[----:B------:R-:W-:Y:S05]  /*15480*/  EXIT ;  /* 0x000000000000794d */ /* 0x000fea0003800000 */
.L_x_6619:
[----:B------:R-:W-:-:S09]  /*15490*/  UISETP.NE.AND UP0, UPT, UR4, 0xf, UPT ;  /* 0x0000000f0400788c */ /* 0x000fd2000bf05270 */
[----:B------:R-:W-:Y:S05]  /*154a0*/  BRA.U !UP0, `(.L_x_6621) ;  /* 0x0000000108e07547 */ /* 0x000fea000b800000 */
[----:B------:R-:W-:-:S09]  /*154b0*/  UISETP.NE.AND UP0, UPT, UR4, 0x17, UPT ;  /* 0x000000170400788c */ /* 0x000fd2000bf05270 */
[----:B------:R-:W-:Y:S05]  /*154c0*/  BRA.U !UP0, `(.L_x_6622) ;  /* 0x00000001088c7547 */ /* 0x000fea000b800000 */
[----:B------:R-:W-:-:S09]  /*154d0*/  UISETP.NE.AND UP0, UPT, UR4, 0x18, UPT ;  /* 0x000000180400788c */ /* 0x000fd2000bf05270 */
[----:B------:R-:W-:Y:S05]  /*154e0*/  BRA.U !UP0, `(.L_x_6623) ;  /* 0x0000000108447547 */ /* 0x000fea000b800000 */
.L_x_6600:
        /* <DEDUP_REMOVED lines=16> */
.L_x_6624:
[----:B------:R-:W-:Y:S05]  /*155f0*/  EXIT ;  /* 0x000000000000794d */ /* 0x000fea0003800000 */
.L_x_6623:
        /* <DEDUP_REMOVED lines=12> */
.L_x_6626:
[----:B------:R-:W-:Y:S05]  /*156c0*/  BSYNC.RECONVERGENT B0 ;  /* 0x0000000000007941 */ /* 0x000fea0003800200 */
.L_x_6625:
[----:B------:R-:W-:-:S05]  /*156d0*/  LOP3.LUT R3, R0, 0x80, R5, 0xf8, !PT ;  /* 0x0000008000037812 */ /* 0x000fca00078ef805 */
[----:B------:R-:W-:Y:S01]  /*156e0*/  STG.E.U8 desc[UR36][R16.64], R3 ;  /* 0x0000000310007986 */ /* 0x000fe2000c101124 */
[----:B------:R-:W-:Y:S05]  /*156f0*/  EXIT ;  /* 0x000000000000794d */ /* 0x000fea0003800000 */
.L_x_6622:
        /* <DEDUP_REMOVED lines=11> */
.L_x_6628:
[----:B------:R-:W-:Y:S02]  /*157b0*/  ISETP.GT.U32.AND P0, PT, R2, 0x7f800000, PT ;  /* 0x7f8000000200780c */ /* 0x000fe40003f04070 */
[----:B------:R-:W-:-:S04]  /*157c0*/  MOV R0, 0x7f ;  /* 0x0000007f00007802 */ /* 0x000fc80000000f00 */
[----:B------:R-:W-:-:S07]  /*157d0*/  SEL R0, R0, 0x7c, P0 ;  /* 0x0000007c00007807 */ /* 0x000fce0000000000 */
.L_x_6629:
[----:B------:R-:W-:Y:S05]  /*157e0*/  BSYNC.RECONVERGENT B0 ;  /* 0x0000000000007941 */ /* 0x000fea0003800200 */
.L_x_6627:
[----:B------:R-:W-:-:S04]  /*157f0*/  SHF.R.U32.HI R3, RZ, 0x18, R12 ;  /* 0x00000018ff037819 */ /* 0x000fc8000001160c */
[----:B------:R-:W-:-:S05]  /*15800*/  LOP3.LUT R3, R0, 0x80, R3, 0xf8, !PT ;  /* 0x0000008000037812 */ /* 0x000fca00078ef803 */
[----:B------:R-:W-:Y:S01]  /*15810*/  STG.E.U8 desc[UR36][R16.64], R3 ;  /* 0x0000000310007986 */ /* 0x000fe2000c101124 */
[----:B------:R-:W-:Y:S05]  /*15820*/  EXIT ;  /* 0x000000000000794d */ /* 0x000fea0003800000 */
.L_x_6621:
[----:B------:R-:W-:-:S05]  /*15830*/  F2FP.BF16.F32.PACK_AB R12, RZ, R12 ;  /* 0x0000000cff0c723e */ /* 0x000fca00000010ff */
[----:B------:R-:W-:Y:S01]  /*15840*/  STG.E.U16 desc[UR36][R16.64], R12 ;  /* 0x0000000c10007986 */ /* 0x000fe2000c101524 */
[----:B------:R-:W-:Y:S05]  /*15850*/  EXIT ;  /* 0x000000000000794d */ /* 0x000fea0003800000 */
        .weak           $__internal_7_$__cuda_sm3x_div_rn_ftz_f32_slowpath
        .type           $__internal_7_$__cuda_sm3x_div_rn_ftz_f32_slowpath,@function
        .size           $__internal_7_$__cuda_sm3x_div_rn_ftz_f32_slowpath,(.L_x_17228 - $__internal_7_$__cuda_sm3x_div_rn_ftz_f32_slowpath)
$__internal_7_$__cuda_sm3x_div_rn_ftz_f32_slowpath:
        /* <DEDUP_REMOVED lines=32> */
.L_x_6632:
[----:B------:R-:W-:Y:S05]  /*15a60*/  BSYNC.RELIABLE B1 ;  /* 0x0000000000017941 */ /* 0x000fea0003800100 */
.L_x_6631:
        /* <DEDUP_REMOVED lines=27> */
.L_x_6638:
[----:B------:R-:W-:-:S07]  /*15c20*/  LEA R9, R5, R9, 0x17 ;  /* 0x0000000905097211 */ /* 0x000fce00078eb8ff */
.L_x_6639:
[----:B------:R-:W-:Y:S05]  /*15c30*/  BSYNC.RECONVERGENT B1 ;  /* 0x0000000000017941 */ /* 0x000fea0003800200 */
.L_x_6637:
[----:B------:R-:W-:Y:S05]  /*15c40*/  BRA `(.L_x_6640) ;  /* 0x0000000000207947 */ /* 0x000fea0003800000 */
.L_x_6636:
[----:B------:R-:W-:-:S04]  /*15c50*/  LOP3.LUT R0, R7, 0x80000000, R0, 0x48, !PT ;  /* 0x8000000007007812 */ /* 0x000fc800078e4800 */
[----:B------:R-:W-:Y:S01]  /*15c60*/  LOP3.LUT R9, R0, 0x7f800000, RZ, 0xfc, !PT ;  /* 0x7f80000000097812 */ /* 0x000fe200078efcff */
[----:B------:R-:W-:Y:S06]  /*15c70*/  BRA `(.L_x_6640) ;  /* 0x0000000000147947 */ /* 0x000fec0003800000 */
.L_x_6635:
[----:B------:R-:W-:Y:S01]  /*15c80*/  LOP3.LUT R9, R7, 0x80000000, R0, 0x48, !PT ;  /* 0x8000000007097812 */ /* 0x000fe200078e4800 */
[----:B------:R-:W-:Y:S06]  /*15c90*/  BRA `(.L_x_6640) ;  /* 0x00000000000c7947 */ /* 0x000fec0003800000 */
.L_x_6634:
[----:B------:R-:W0:Y:S01]  /*15ca0*/  MUFU.RSQ R9, -QNAN ;  /* 0xffc0000000097908 */ /* 0x000e220000001400 */
[----:B------:R-:W-:Y:S05]  /*15cb0*/  BRA `(.L_x_6640) ;  /* 0x0000000000047947 */ /* 0x000fea0003800000 */
.L_x_6633:
[----:B------:R-:W-:-:S07]  /*15cc0*/  FADD.FTZ R9, R0, R7 ;  /* 0x0000000700097221 */ /* 0x000fce0000010000 */
.L_x_6640:
[----:B------:R-:W-:Y:S05]  /*15cd0*/  BSYNC.RECONVERGENT B0 ;  /* 0x0000000000007941 */ /* 0x000fea0003800200 */
.L_x_6630:
[----:B------:R-:W-:-:S04]  /*15ce0*/  HFMA2 R5, -RZ, RZ, 0, 0 ;  /* 0x00000000ff057431 */ /* 0x000fc800000001ff */
[----:B0-----:R-:W-:Y:S05]  /*15cf0*/  RET.REL.NODEC R4 `(_ZN2at6native18elementwise_kernelILi128ELi4EZNS0_15gpu_kernel_implIZZZNS0_16acos_kernel_cudaERNS_18TensorIteratorBaseEENKUlvE_clEvENKUlvE0_clEvEUlN3c107complexIfEEE_EEvS4_RKT_EUliE_EEviT1_) ;  /* 0xfffffea004c07950 */ /* 0x001fea0003c3ffff */
.L_x_6641:
        /* <DEDUP_REMOVED lines=16> */
.L_x_17228:


//--------------------- .text._ZN2at6native27unrolled_elementwise_kernelIZZZNS0_16acos_kernel_cudaERNS_18TensorIteratorBaseEENKUlvE_clEvENKUlvE0_clEvEUlN3c107complexIfEEE_St5arrayIPcLm2EELi4E23TrivialOffsetCalculatorILi1EjESE_NS0_6memory12LoadWithCastILi1EEENSF_13StoreWithCastILi1EEEEEviT_T0_T2_T3_T4_T5_ --------------------------
	.section	.text._ZN2at6native27unrolled_elementwise_kernelIZZZNS0_16acos_kernel_cudaERNS_18TensorIteratorBaseEENKUlvE_clEvENKUlvE0_clEvEUlN3c107complexIfEEE_St5arrayIPcLm2EELi4E23TrivialOffsetCalculatorILi1EjESE_NS0_6memory12LoadWithCastILi1EEENSF_13StoreWithCastILi1EEEEEviT_T0_T2_T3_T4_T5_,"ax",@progbits
	.align	128
        .global         _ZN2at6native27unrolled_elementwise_kernelIZZZNS0_16acos_kernel_cudaERNS_18TensorIteratorBaseEENKUlvE_clEvENKUlvE0_clEvEUlN3c107complexIfEEE_St5arrayIPcLm2EELi4E23TrivialOffsetCalculatorILi1EjESE_NS0_6memory12LoadWithCastILi1EEENSF_13StoreWithCastILi1EEEEEviT_T0_T2_T3_T4_T5_
        .type           _ZN2at6native27unrolled_elementwise_kernelIZZZNS0_16acos_kernel_cudaERNS_18TensorIteratorBaseEENKUlvE_clEvENKUlvE0_clEvEUlN3c107complexIfEEE_St5arrayIPcLm2EELi4E23TrivialOffsetCalculatorILi1EjESE_NS0_6memory12LoadWithCastILi1EEENSF_13StoreWithCastILi1EEEEEviT_T0_T2_T3_T4_T5_,@function
        .size           _ZN2at6native27unrolled_elementwise_kernelIZZZNS0_16acos_kernel_cudaERNS_18TensorIteratorBaseEENKUlvE_clEvENKUlvE0_clEvEUlN3c107complexIfEEE_St5arrayIPcLm2EELi4E23TrivialOffsetCalculatorILi1EjESE_NS0_6memory12LoadWithCastILi1EEENSF_13StoreWithCastILi1EEEEEviT_T0_T2_T3_T4_T5_,(.L_x_17229 - _ZN2at6native27unrolled_elementwise_kernelIZZZNS0_16acos_kernel_cudaERNS_18TensorIteratorBaseEENKUlvE_clEvENKUlvE0_clEvEUlN3c107complexIfEEE_St5arrayIPcLm2EELi4E23TrivialOffsetCalculatorILi1EjESE_NS0_6memory12LoadWithCastILi1EEENSF_13StoreWithCastILi1EEEEEviT_T0_T2_T3_T4_T5_)
        .other          _ZN2at6native27unrolled_elementwise_kernelIZZZNS0_16acos_kernel_cudaERNS_18TensorIteratorBaseEENKUlvE_clEvENKUlvE0_clEvEUlN3c107complexIfEEE_St5arrayIPcLm2EELi4E23TrivialOffsetCalculatorILi1EjESE_NS0_6memory12LoadWithCastILi1EEENSF_13StoreWithCastILi1EEEEEviT_T0_T2_T3_T4_T5_,@"STO_CUDA_ENTRY STV_DEFAULT"
_ZN2at6native27unrolled_elementwise_kernelIZZZNS0_16acos_kernel_cudaERNS_18TensorIteratorBaseEENKUlvE_clEvENKUlvE0_clEvEUlN3c107complexIfEEE_St5arrayIPcLm2EELi4E23TrivialOffsetCalculatorILi1EjESE_NS0_6memory12LoadWithCastILi1EEENSF_13StoreWithCastILi1EEEEEviT_T0_T2_T3_T4_T5_:
.text._ZN2at6native27unrolled_elementwise_kernelIZZZNS0_16acos_kernel_cudaERNS_18TensorIteratorBaseEENKUlvE_clEvENKUlvE0_clEvEUlN3c107complexIfEEE_St5arrayIPcLm2EELi4E23TrivialOffsetCalculatorILi1EjESE_NS0_6memory12LoadWithCastILi1EEENSF_13StoreWithCastILi1EEEEEviT_T0_T2_T3_T4_T5_:
        /* <DEDUP_REMOVED lines=19> */
[----:B0-----:R-:W-:-:S04]  /*0130*/  IADD3 R2, P0, PT, R5, R2, RZ ;  /* 0x0000000205027210 */ /* 0x001fc80007f1e0ff */
[----:B------:R-:W-:Y:S01]  /*0140*/  IADD3.X R3, PT, PT, RZ, R3, RZ, P0, !PT ;  /* 0x00000003ff037210 */ /* 0x000fe200007fe4ff */
[----:B------:R-:W-:Y:S08]  /*0150*/  BRA.U UP0, `(.L_x_6645) ;  /* 0x00000005000c7547 */ /* 0x000ff0000b800000 */
        /* <DEDUP_REMOVED lines=10> */
[----:B--2---:R4:W0:Y:S01]  /*0200*/  I2F.S16 R22, R2 ;  /* 0x0000000200167306 */ /* 0x0048220000101400 */
[----:B------:R-:W-:Y:S05]  /*0210*/  BRA `(.L_x_6650) ;  /* 0x0000000c007c7947 */ /* 0x000fea0003800000 */
.L_x_6648:
[----:B------:R-:W2:Y:S01]  /*0220*/  LDG.E.U8 R2, desc[UR36][R2.64] ;  /* 0x0000002402027981 */ /* 0x000ea2000c1e1100 */
[----:B------:R-:W-:Y:S01]  /*0230*/  IMAD.MOV.U32 R23, RZ, RZ, RZ ;  /* 0x000000ffff177224 */ /* 0x000fe200078e00ff */
[----:B--2---:R-:W-:Y:S01]  /*0240*/  I2FP.F32.U32 R22, R2 ;  /* 0x0000000200167245 */ /* 0x004fe20000201000 */
[----:B------:R-:W-:Y:S06]  /*0250*/  BRA `(.L_x_6650) ;  /* 0x0000000c006c7947 */ /* 0x000fec0003800000 */
.L_x_6647:
        /* <DEDUP_REMOVED lines=8> */
[----:B--2---:R0:W1:Y:S01]  /*02e0*/  I2F.S64 R22, R2 ;  /* 0x0000000200167312 */ /* 0x0040620000301400 */
[----:B------:R-:W-:Y:S05]  /*02f0*/  BRA `(.L_x_6650) ;  /* 0x0000000c00447947 */ /* 0x000fea0003800000 */
.L_x_6652:
[----:B------:R-:W2:Y:S01]  /*0300*/  LDG.E R2, desc[UR36][R2.64] ;  /* 0x0000002402027981 */ /* 0x000ea2000c1e1900 */
[----:B------:R-:W-:Y:S01]  /*0310*/  IMAD.MOV.U32 R23, RZ, RZ, RZ ;  /* 0x000000ffff177224 */ /* 0x000fe200078e00ff */
[----:B--2---:R-:W-:Y:S01]  /*0320*/  I2FP.F32.S32 R22, R2 ;  /* 0x0000000200167245 */ /* 0x004fe20000201400 */
[----:B------:R-:W-:Y:S06]  /*0330*/  BRA `(.L_x_6650) ;  /* 0x0000000c00347947 */ /* 0x000fec0003800000 */
.L_x_6651:
[----:B------:R-:W2:Y:S01]  /*0340*/  LDG.E.U16 R2, desc[UR36][R2.64] ;  /* 0x0000002402027981 */ /* 0x000ea2000c1e1500 */
[----:B------:R-:W-:Y:S01]  /*0350*/  IMAD.MOV.U32 R23, RZ, RZ, RZ ;  /* 0x000000ffff177224 */ /* 0x000fe200078e00ff */
[----:B--2---:R2:W3:Y:S01]  /*0360*/  I2F.S16 R22, R2 ;  /* 0x0000000200167306 */ /* 0x0044e20000101400 */
[----:B------:R-:W-:Y:S05]  /*0370*/  BRA `(.L_x_6650) ;  /* 0x0000000c00247947 */ /* 0x000fea0003800000 */
.L_x_6646:
        /* <DEDUP_REMOVED lines=9> */
.L_x_6654:
[----:B------:R-:W2:Y:S01]  /*0410*/  LDG.E.U16 R2, desc[UR36][R2.64] ;  /* 0x0000002402027981 */ /* 0x000ea2000c1e1500 */
[----:B------:R-:W-:Y:S02]  /*0420*/  IMAD.MOV.U32 R23, RZ, RZ, RZ ;  /* 0x000000ffff177224 */ /* 0x000fe400078e00ff */
[----:B--2---:R-:W-:Y:S01]  /*0430*/  HADD2.F32 R22, -RZ, R2.H0_H0 ;  /* 0x20000002ff167230 */ /* 0x004fe20000004100 */
[----:B------:R-:W-:Y:S06]  /*0440*/  BRA `(.L_x_6650) ;  /* 0x0000000800f07947 */ /* 0x000fec0003800000 */
.L_x_6653:
        /* <DEDUP_REMOVED lines=8> */
.L_x_6656:
[----:B------:R-:W2:Y:S02]  /*04d0*/  LDG.E R2, desc[UR36][R2.64] ;  /* 0x0000002402027981 */ /* 0x000ea4000c1e1900 */
[--C-:B--2---:R-:W-:Y:S02]  /*04e0*/  HADD2.F32 R22, -RZ, R2.reuse.H0_H0 ;  /* 0x20000002ff167230 */ /* 0x104fe40000004100 */
[----:B------:R-:W-:Y:S01]  /*04f0*/  HADD2.F32 R23, -RZ, R2.H1_H1 ;  /* 0x30000002ff177230 */ /* 0x000fe20000004100 */
[----:B------:R-:W-:Y:S06]  /*0500*/  BRA `(.L_x_6650) ;  /* 0x0000000800c07947 */ /* 0x000fec0003800000 */
.L_x_6655:
        /* <DEDUP_REMOVED lines=8> */
.L_x_6645:
        /* <DEDUP_REMOVED lines=13> */
.L_x_6659:
        /* <DEDUP_REMOVED lines=10> */
.L_x_6658:
        /* <DEDUP_REMOVED lines=8> */
[----:B------:R-:W-:Y:S02]  /*0780*/  IMAD.MOV.U32 R23, RZ, RZ, RZ ;  /* 0x000000ffff177224 */ /* 0x000fe400078e00ff */
[----:B--2---:R-:W-:-:S05]  /*0790*/  IMAD.SHL.U32 R22, R22, 0x1000000, RZ ;  /* 0x0100000016167824 */ /* 0x004fca00078e00ff */
[C---:B------:R-:W-:Y:S02]  /*07a0*/  LOP3.LUT R0, R22.reuse, 0x7f000000, RZ, 0xc0, !PT ;  /* 0x7f00000016007812 */ /* 0x040fe400078ec0ff */
[----:B------:R-:W-:Y:S02]  /*07b0*/  LOP3.LUT P0, RZ, R22, 0x7f000000, RZ, 0xc0, !PT ;  /* 0x7f00000016ff7812 */ /* 0x000fe4000780c0ff */
[----:B------:R-:W0:Y:S02]  /*07c0*/  FLO.U32 R4, R0 ;  /* 0x0000000000047300 */ /* 0x000e2400000e0000 */
[----:B0-----:R-:W-:-:S04]  /*07d0*/  IADD3 R4, PT, PT, -R4, RZ, RZ ;  /* 0x000000ff04047210 */ /* 0x001fc80007ffe1ff */
[----:B------:R-:W-:-:S05]  /*07e0*/  VIADDMNMX.U32 R4, R4, R5, 0x4, !PT ;  /* 0x0000000404047446 */ /* 0x000fca0007800005 */
[----:B------:R-:W-:Y:S01]  /*07f0*/  VIADD R5, R4, 0xfffffffc ;  /* 0xfffffffc04057836 */ /* 0x000fe20000000000 */
[----:B------:R-:W-:-:S04]  /*0800*/  IADD3 R4, PT, PT, R0, 0x1000000, RZ ;  /* 0x0100000000047810 */ /* 0x000fc80007ffe0ff */
[----:B------:R-:W-:Y:S01]  /*0810*/  SHF.L.U32 R6, R0, R5, RZ ;  /* 0x0000000500067219 */ /* 0x000fe200000006ff */
[----:B------:R-:W-:Y:S01]  /*0820*/  IMAD.SHL.U32 R5, R5, 0x800000, RZ ;  /* 0x0080000005057824 */ /* 0x000fe200078e00ff */
[----:B------:R-:W-:-:S04]  /*0830*/  SHF.R.S32.HI R4, RZ, 0x8, R4 ;  /* 0x00000008ff047819 */ /* 0x000fc80000011404 */
[----:B------:R-:W-:-:S05]  /*0840*/  LEA.HI R5, R6, -R5, RZ, 0x1c ;  /* 0x8000000506057211 */ /* 0x000fca00078fe0ff */
[----:B------:R-:W-:-:S05]  /*0850*/  VIADD R5, R5, 0x3c000000 ;  /* 0x3c00000005057836 */ /* 0x000fca0000000000 */
[----:B------:R-:W-:-:S04]  /*0860*/  LOP3.LUT R4, R5, 0x7f800000, R4, 0xf8, !PT ;  /* 0x7f80000005047812 */ /* 0x000fc800078ef804 */
[----:B------:R-:W-:-:S04]  /*0870*/  SEL R3, R4, RZ, P0 ;  /* 0x000000ff04037207 */ /* 0x000fc80000000000 */
[----:B------:R-:W-:Y:S01]  /*0880*/  LOP3.LUT R22, R3, 0x80000000, R22, 0xf8, !PT ;  /* 0x8000000003167812 */ /* 0x000fe200078ef816 */
[----:B------:R-:W-:Y:S06]  /*0890*/  BRA `(.L_x_6650) ;  /* 0x0000000400dc7947 */ /* 0x000fec0003800000 */
.L_x_6661:
[----:B------:R-:W2:Y:S01]  /*08a0*/  LDG.E.U8 R2, desc[UR36][R2.64] ;  /* 0x0000002402027981 */ /* 0x000ea2000c1e1100 */
[----:B------:R-:W-:Y:S01]  /*08b0*/  IMAD.MOV.U32 R23, RZ, RZ, RZ ;  /* 0x000000ffff177224 */ /* 0x000fe200078e00ff */
[C---:B--2---:R-:W-:Y:S01]  /*08c0*/  SHF.L.U32 R4, R2.reuse, 0x19, RZ ;  /* 0x0000001902047819 */ /* 0x044fe200000006ff */
        /* <DEDUP_REMOVED lines=10> */
.L_x_6660:
[----:B------:R-:W2:Y:S01]  /*0970*/  LDG.E.U16 R2, desc[UR36][R2.64] ;  /* 0x0000002402027981 */ /* 0x000ea2000c1e1500 */
[----:B------:R-:W-:Y:S01]  /*0980*/  MOV R23, RZ ;  /* 0x000000ff00177202 */ /* 0x000fe20000000f00 */
[----:B--2---:R-:W-:Y:S01]  /*0990*/  IMAD.U32 R22, R2, 0x10000, RZ ;  /* 0x0001000002167824 */ /* 0x004fe200078e00ff */
[----:B------:R-:W-:Y:S06]  /*09a0*/  BRA `(.L_x_6650) ;  /* 0x0000000400987947 */ /* 0x000fec0003800000 */
.L_x_6657:
        /* <DEDUP_REMOVED lines=9> */
[----:B------:R-:W-:Y:S01]  /*0a40*/  IMAD.MOV.U32 R23, RZ, RZ, RZ ;  /* 0x000000ffff177224 */ /* 0x000fe200078e00ff */
[----:B--2---:R-:W-:Y:S01]  /*0a50*/  I2FP.F32.U32 R22, R2 ;  /* 0x0000000200167245 */ /* 0x004fe20000201000 */
[----:B------:R-:W-:Y:S06]  /*0a60*/  BRA `(.L_x_6650) ;  /* 0x0000000400687947 */ /* 0x000fec0003800000 */
.L_x_6664:
        /* <DEDUP_REMOVED lines=20> */
.L_x_6666:
[----:B------:R-:W-:Y:S05]  /*0bb0*/  BSYNC.RECONVERGENT B0 ;  /* 0x0000000000007941 */ /* 0x000fea0003800200 */
.L_x_6665:
[----:B------:R-:W-:Y:S02]  /*0bc0*/  SHF.L.U32 R0, R0, 0x14, RZ ;  /* 0x0000001400007819 */ /* 0x000fe400000006ff */
[----:B------:R-:W-:-:S04]  /*0bd0*/  LEA R2, R2, 0x3b800000, 0x17 ;  /* 0x3b80000002027811 */ /* 0x000fc800078eb8ff */
[----:B------:R-:W-:Y:S01]  /*0be0*/  LOP3.LUT R22, R2, R0, R7, 0xfe, !PT ;  /* 0x0000000002167212 */ /* 0x000fe200078efe07 */
[----:B------:R-:W-:Y:S06]  /*0bf0*/  BRA `(.L_x_6650) ;  /* 0x0000000400047947 */ /* 0x000fec0003800000 */
.L_x_6663:
        /* <DEDUP_REMOVED lines=20> */
.L_x_6668:
[----:B------:R-:W-:Y:S05]  /*0d40*/  BSYNC.RECONVERGENT B0 ;  /* 0x0000000000007941 */ /* 0x000fea0003800200 */
.L_x_6667:
[----:B------:R-:W-:Y:S01]  /*0d50*/  IMAD.SHL.U32 R0, R0, 0x200000, RZ ;  /* 0x0020000000007824 */ /* 0x000fe200078e00ff */
[----:B------:R-:W-:-:S04]  /*0d60*/  LEA R2, R2, 0x37800000, 0x17 ;  /* 0x3780000002027811 */ /* 0x000fc800078eb8ff */
[----:B------:R-:W-:Y:S01]  /*0d70*/  LOP3.LUT R22, R2, R0, R7, 0xfe, !PT ;  /* 0x0000000002167212 */ /* 0x000fe200078efe07 */
[----:B------:R-:W-:Y:S06]  /*0d80*/  BRA `(.L_x_6650) ;  /* 0x0000000000a07947 */ /* 0x000fec0003800000 */
.L_x_6662:
[----:B------:R-:W-:-:S09]  /*0d90*/  UISETP.NE.AND UP0, UPT, UR4, 0x1c, UPT ;  /* 0x0000001c0400788c */ /* 0x000fd2000bf05270 */
[----:B------:R-:W-:Y:S05]  /*0da0*/  BRA.U !UP0, `(.L_x_6669) ;  /* 0x00000001088c7547 */ /* 0x000fea000b800000 */
[----:B------:R-:W-:-:S09]  /*0db0*/  UISETP.NE.AND UP0, UPT, UR4, 0x1d, UPT ;  /* 0x0000001d0400788c */ /* 0x000fd2000bf05270 */
[----:B------:R-:W-:Y:S05]  /*0dc0*/  BRA.U !UP0, `(.L_x_6670) ;  /* 0x0000000108747547 */ /* 0x000fea000b800000 */
[----:B------:R-:W-:-:S09]  /*0dd0*/  UISETP.NE.AND UP0, UPT, UR4, 0x2c, UPT ;  /* 0x0000002c0400788c */ /* 0x000fd2000bf05270 */
[----:B------:R-:W-:Y:S05]  /*0de0*/  BRA.U !UP0, `(.L_x_6671) ;  /* 0x0000000108487547 */ /* 0x000fea000b800000 */
.L_x_6649:
        /* <DEDUP_REMOVED lines=16> */
.L_x_6672:
[----:B------:R-:W-:Y:S01]  /*0ef0*/  CS2R R22, SRZ ;  /* 0x0000000000167805 */ /* 0x000fe2000001ff00 */
[----:B------:R-:W-:Y:S06]  /*0f00*/  BRA `(.L_x_6650) ;  /* 0x0000000000407947 */ /* 0x000fec0003800000 */
.L_x_6671:
[----:B------:R-:W2:Y:S01]  /*0f10*/  LDG.E.U8 R2, desc[UR36][R2.64] ;  /* 0x0000002402027981 */ /* 0x000ea2000c1e1100 */
[----:B------:R-:W-:Y:S01]  /*0f20*/  IMAD.MOV.U32 R23, RZ, RZ, RZ ;  /* 0x000000ffff177224 */ /* 0x000fe200078e00ff */
[----:B------:R-:W-:Y:S02]  /*0f30*/  MOV R22, 0x400000 ;  /* 0x0040000000167802 */ /* 0x000fe40000000f00 */
[----:B--2---:R-:W-:-:S13]  /*0f40*/  ISETP.NE.AND P0, PT, R2, RZ, PT ;  /* 0x000000ff0200720c */ /* 0x004fda0003f05270 */
[----:B------:R-:W-:Y:S05]  /*0f50*/  @!P0 BRA `(.L_x_6650) ;  /* 0x00000000002c8947 */ /* 0x000fea0003800000 */
[----:B------:R-:W-:-:S13]  /*0f60*/  ISETP.NE.AND P0, PT, R2, 0xff, PT ;  /* 0x000000ff0200780c */ /* 0x000fda0003f05270 */
[----:B------:R-:W-:Y:S02]  /*0f70*/  @!P0 IMAD.MOV.U32 R22, RZ, RZ, 0x7f800001 ;  /* 0x7f800001ff168424 */ /* 0x000fe400078e00ff */
[----:B------:R-:W-:Y:S01]  /*0f80*/  @P0 IMAD.SHL.U32 R22, R2, 0x800000, RZ ;  /* 0x0080000002160824 */ /* 0x000fe200078e00ff */
[----:B------:R-:W-:Y:S06]  /*0f90*/  BRA `(.L_x_6650) ;  /* 0x00000000001c7947 */ /* 0x000fec0003800000 */
.L_x_6670:
[----:B------:R-:W2:Y:S01]  /*0fa0*/  LDG.E.64 R2, desc[UR36][R2.64] ;  /* 0x0000002402027981 */ /* 0x000ea2000c1e1b00 */
[----:B------:R-:W-:Y:S01]  /*0fb0*/  HFMA2 R23, -RZ, RZ, 0, 0 ;  /* 0x00000000ff177431 */ /* 0x000fe200000001ff */
[----:B--2---:R0:W1:Y:S01]  /*0fc0*/  I2F.U64 R22, R2 ;  /* 0x0000000200167312 */ /* 0x0040620000301000 */
[----:B------:R-:W-:Y:S05]  /*0fd0*/  BRA `(.L_x_6650) ;  /* 0x00000000000c7947 */ /* 0x000fea0003800000 */
.L_x_6669:
[----:B------:R-:W2:Y:S01]  /*0fe0*/  LDG.E R2, desc[UR36][R2.64] ;  /* 0x0000002402027981 */ /* 0x000ea2000c1e1900 */
[----:B------:R-:W-:Y:S01]  /*0ff0*/  IMAD.MOV.U32 R23, RZ, RZ, RZ ;  /* 0x000000ffff177224 */ /* 0x000fe200078e00ff */
[----:B--2---:R-:W-:-:S07]  /*1000*/  I2FP.F32.U32 R22, R2 ;  /* 0x0000000200167245 */ /* 0x004fce0000201000 */
.L_x_6650:
[----:B------:R-:W-:Y:S05]  /*1010*/  BSYNC.RECONVERGENT B7 ;  /* 0x0000000000077941 */ /* 0x000fea0003800200 */
.L_x_6644:
[----:B------:R-:W-:-:S07]  /*1020*/  VIADD R27, R26, 0x80 ;  /* 0x000000801a1b7836 */ /* 0x000fce0000000000 */
.L_x_6643:
[----:B------:R-:W-:Y:S05]  /*1030*/  BSYNC.RECONVERGENT B6 ;  /* 0x0000000000067941 */ /* 0x000fea0003800200 */
.L_x_6642:
[----:B------:R-:W-:Y:S01]  /*1040*/  ISETP.GE.AND P0, PT, R27, R28, PT ;  /* 0x0000001c1b00720c */ /* 0x000fe20003f06270 */
[----:B------:R-:W-:Y:S01]  /*1050*/  BSSY.RECONVERGENT B6, `(.L_x_6673) ;  /* 0x00000fa000067945 */ /* 0x000fe20003800200 */
[----:B------:R-:W-:-:S11]  /*1060*/  CS2R R24, SRZ ;  /* 0x0000000000187805 */ /* 0x000fd6000001ff00 */
[----:B------:R-:W-:Y:S05]  /*1070*/  @P0 BRA `(.L_x_6674) ;  /* 0x0000000c00dc0947 */ /* 0x000fea0003800000 */
[----:B0-2-4-:R-:W0:Y:S01]  /*1080*/  LDC.64 R2, c[0x0][0x390] ;  /* 0x0000e400ff027b82 */ /* 0x015e220000000a00 */
[----:B------:R-:W2:Y:S01]  /*1090*/  LDCU UR5, c[0x0][0x3a0] ;  /* 0x00007400ff0577ac */ /* 0x000ea20008000800 */
[----:B------:R-:W-:Y:S01]  /*10a0*/  LEA R0, R29, R27, 0x9 ;  /* 0x0000001b1d007211 */ /* 0x000fe200078e48ff */
        /* <DEDUP_REMOVED lines=19> */
.L_x_6679:
[----:B------:R-:W2:Y:S01]  /*11e0*/  LDG.E.U8 R2, desc[UR36][R2.64] ;  /* 0x0000002402027981 */ /* 0x000ea2000c1e1100 */
[----:B------:R-:W-:Y:S02]  /*11f0*/  MOV R25, RZ ;  /* 0x000000ff00197202 */ /* 0x000fe40000000f00 */
[----:B--2---:R-:W-:Y:S01]  /*1200*/  I2FP.F32.U32 R24, R2 ;  /* 0x0000000200187245 */ /* 0x004fe20000201000 */
[----:B------:R-:W-:Y:S06]  /*1210*/  BRA `(.L_x_6681) ;  /* 0x0000000c006c7947 */ /* 0x000fec0003800000 */
.L_x_6678:
[----:B------:R-:W-:-:S09]  /*1220*/  UISETP.NE.AND UP0, UPT, UR4, 0x2, UPT ;  /* 0x000000020400788c */ /* 0x000fd2000bf05270 */
[----:B------:R-:W-:Y:S05]  /*1230*/  BRA.U !UP0, `(.L_x_6682) ;  /* 0x0000000108307547 */ /* 0x000fea000b800000 */
[----:B------:R-:W-:-:S09]  /*1240*/  UISETP.NE.AND UP0, UPT, UR4, 0x3, UPT ;  /* 0x000000030400788c */ /* 0x000fd2000bf05270 */
[----:B------:R-:W-:Y:S05]  /*1250*/  BRA.U !UP0, `(.L_x_6683) ;  /* 0x0000000108187547 */ /* 0x000fea000b800000 */
[----:B------:R-:W-:-:S09]  /*1260*/  UISETP.NE.AND UP0, UPT, UR4, 0x4, UPT ;  /* 0x000000040400788c */ /* 0x000fd2000bf05270 */
[----:B------:R-:W-:Y:S05]  /*1270*/  BRA.U UP0, `(.L_x_6680) ;  /* 0x0000000900f07547 */ /* 0x000fea000b800000 */
[----:B------:R-:W2:Y:S01]  /*1280*/  LDG.E.64 R2, desc[UR36][R2.64] ;  /* 0x0000002402027981 */ /* 0x000ea2000c1e1b00 */
[----:B------:R-:W-:Y:S01]  /*1290*/  IMAD.MOV.U32 R25, RZ, RZ, RZ ;  /* 0x000000ffff197224 */ /* 0x000fe200078e00ff */
[----:B--2---:R0:W2:Y:S01]  /*12a0*/  I2F.S64 R24, R2 ;  /* 0x0000000200187312 */ /* 0x0040a20000301400 */
[----:B------:R-:W-:Y:S05]  /*12b0*/  BRA `(.L_x_6681) ;  /* 0x0000000c00447947 */ /* 0x000fea0003800000 */
.L_x_6683:
[----:B------:R-:W2:Y:S01]  /*12c0*/  LDG.E R2, desc[UR36][R2.64] ;  /* 0x0000002402027981 */ /* 0x000ea2000c1e1900 */
[----:B------:R-:W-:Y:S01]  /*12d0*/  IMAD.MOV.U32 R25, RZ, RZ, RZ ;  /* 0x000000ffff197224 */ /* 0x000fe200078e00ff */
[----:B--2---:R-:W-:Y:S01]  /*12e0*/  I2FP.F32.S32 R24, R2 ;  /* 0x0000000200187245 */ /* 0x004fe20000201400 */
[----:B------:R-:W-:Y:S06]  /*12f0*/  BRA `(.L_x_6681) ;  /* 0x0000000c00347947 */ /* 0x000fec0003800000 */
.L_x_6682:
[----:B------:R-:W2:Y:S01]  /*1300*/  LDG.E.U16 R2, desc[UR36][R2.64] ;  /* 0x0000002402027981 */ /* 0x000ea2000c1e1500 */
[----:B------:R-:W-:Y:S01]  /*1310*/  HFMA2 R25, -RZ, RZ, 0, 0 ;  /* 0x00000000ff197431 */ /* 0x000fe200000001ff */
[----:B--2---:R0:W2:Y:S01]  /*1320*/  I2F.S16 R24, R2 ;  /* 0x0000000200187306 */ /* 0x0040a20000101400 */
[----:B------:R-:W-:Y:S05]  /*1330*/  BRA `(.L_x_6681) ;  /* 0x0000000c00247947 */ /* 0x000fea0003800000 */
.L_x_6677:
[----:B------:R-:W-:-:S09]  /*1340*/  UISETP.GT.AND UP0, UPT, UR4, 0x6, UPT ;  /* 0x000000060400788c */ /* 0x000fd2000bf04270 */
[----:B------:R-:W-:Y:S05]  /*1350*/  BRA.U UP0, `(.L_x_6684) ;  /* 0x00000001002c7547 */ /* 0x000fea000b800000 */
[----:B------:R-:W-:-:S09]  /*1360*/  UISETP.NE.AND UP0, UPT, UR4, 0x5, UPT ;  /* 0x000000050400788c */ /* 0x000fd2000bf05270 */
[----:B------:R-:W-:Y:S05]  /*1370*/  BRA.U !UP0, `(.L_x_6685) ;  /* 0x0000000108147547 */ /* 0x000fea000b800000 */
[----:B------:R-:W-:-:S09]  /*1380*/  UISETP.NE.AND UP0, UPT, UR4, 0x6, UPT ;  /* 0x000000060400788c */ /* 0x000fd2000bf05270 */
[----:B------:R-:W-:Y:S05]  /*1390*/  BRA.U UP0, `(.L_x_6680) ;  /* 0x0000000900a87547 */ /* 0x000fea000b800000 */
[----:B------:R0:W5:Y:S01]  /*13a0*/  LDG.E R24, desc[UR36][R2.64] ;  /* 0x0000002402187981 */ /* 0x000162000c1e1900 */
[----:B------:R-:W-:Y:S01]  /*13b0*/  IMAD.MOV.U32 R25, RZ, RZ, RZ ;  /* 0x000000ffff197224 */ /* 0x000fe200078e00ff */
[----:B------:R-:W-:Y:S06]  /*13c0*/  BRA `(.L_x_6681) ;  /* 0x0000000c00007947 */ /* 0x000fec0003800000 */
.L_x_6685:
[----:B------:R-:W2:Y:S01]  /*13d0*/  LDG.E.U16 R2, desc[UR36][R2.64] ;  /* 0x0000002402027981 */ /* 0x000ea2000c1e1500 */
[----:B------:R-:W-:Y:S02]  /*13e0*/  IMAD.MOV.U32 R25, RZ, RZ, RZ ;  /* 0x000000ffff197224 */ /* 0x000fe400078e00ff */
[----:B--2---:R-:W-:Y:S01]  /*13f0*/  HADD2.F32 R24, -RZ, R2.H0_H0 ;  /* 0x20000002ff187230 */ /* 0x004fe20000004100 */
[----:B------:R-:W-:Y:S06]  /*1400*/  BRA `(.L_x_6681) ;  /* 0x0000000800f07947 */ /* 0x000fec0003800000 */
.L_x_6684:
        /* <DEDUP_REMOVED lines=8> */
.L_x_6687:
[----:B------:R-:W2:Y:S02]  /*1490*/  LDG.E R2, desc[UR36][R2.64] ;  /* 0x0000002402027981 */ /* 0x000ea4000c1e1900 */
[--C-:B--2---:R-:W-:Y:S02]  /*14a0*/  HADD2.F32 R24, -RZ, R2.reuse.H0_H0 ;  /* 0x20000002ff187230 */ /* 0x104fe40000004100 */
[----:B------:R-:W-:Y:S01]  /*14b0*/  HADD2.F32 R25, -RZ, R2.H1_H1 ;  /* 0x30000002ff197230 */ /* 0x000fe20000004100 */
[----:B------:R-:W-:Y:S06]  /*14c0*/  BRA `(.L_x_6681) ;  /* 0x0000000800c07947 */ /* 0x000fec0003800000 */
.L_x_6686:
        /* <DEDUP_REMOVED lines=8> */
.L_x_6676:
        /* <DEDUP_REMOVED lines=13> */
.L_x_6690:
[----:B------:R-:W2:Y:S01]  /*1620*/  LDG.E.128 R4, desc[UR36][R2.64] ;  /* 0x0000002402047981 */ /* 0x000ea2000c1e1d00 */
[----:B------:R-:W-:Y:S01]  /*1630*/  UMOV UR4, 0xf0000000 ;  /* 0xf000000000047882 */ /* 0x000fe20000000000 */
[----:B------:R-:W-:Y:S01]  /*1640*/  UMOV UR5, 0x380fffff ;  /* 0x380fffff00057882 */ /* 0x000fe20000000000 */
[----:B--2---:R-:W0:Y:S01]  /*1650*/  F2F.F32.F64 R24, R4 ;  /* 0x0000000400187310 */ /* 0x004e220000301000 */
[----:B------:R-:W-:Y:S02]  /*1660*/  DSETP.GEU.AND P0, PT, |R4|, UR4, PT ;  /* 0x0000000404007e2a */ /* 0x000fe4000bf0e200 */
[----:B------:R-:W-:-:S05]  /*1670*/  DSETP.GEU.AND P1, PT, |R6|, UR4, PT ;  /* 0x0000000406007e2a */ /* 0x000fca000bf2e200 */
[----:B------:R-:W2:Y:S07]  /*1680*/  F2F.F32.F64 R25, R6 ;  /* 0x0000000600197310 */ /* 0x000eae0000301000 */
[----:B0-----:R-:W-:Y:S02]  /*1690*/  @!P0 FMUL R24, R24, 1.175494350822287508e-38 ;  /* 0x0080000018188820 */ /* 0x001fe40000400000 */
[----:B--2---:R-:W-:Y:S01]  /*16a0*/  @!P1 FMUL R25, R25, 1.175494350822287508e-38 ;  /* 0x0080000019199820 */ /* 0x004fe20000400000 */
[----:B------:R-:W-:Y:S06]  /*16b0*/  BRA `(.L_x_6681) ;  /* 0x0000000800447947 */ /* 0x000fec0003800000 */
.L_x_6689:
        /* <DEDUP_REMOVED lines=8> */
[----:B------:R-:W-:Y:S02]  /*1740*/  HFMA2 R25, -RZ, RZ, 0, 0 ;  /* 0x00000000ff197431 */ /* 0x000fe400000001ff */
[----:B--2---:R-:W-:-:S05]  /*1750*/  IMAD.SHL.U32 R24, R24, 0x1000000, RZ ;  /* 0x0100000018187824 */ /* 0x004fca00078e00ff */
[C---:B------:R-:W-:Y:S02]  /*1760*/  LOP3.LUT R0, R24.reuse, 0x7f000000, RZ, 0xc0, !PT ;  /* 0x7f00000018007812 */ /* 0x040fe400078ec0ff */
[----:B------:R-:W-:Y:S02]  /*1770*/  LOP3.LUT P0, RZ, R24, 0x7f000000, RZ, 0xc0, !PT ;  /* 0x7f00000018ff7812 */ /* 0x000fe4000780c0ff */
[----:B------:R-:W0:Y:S02]  /*1780*/  FLO.U32 R4, R0 ;  /* 0x0000000000047300 */ /* 0x000e2400000e0000 */
[----:B0-----:R-:W-:-:S05]  /*1790*/  IMAD.MOV R4, RZ, RZ, -R4 ;  /* 0x000000ffff047224 */ /* 0x001fca00078e0a04 */
[----:B------:R-:W-:-:S05]  /*17a0*/  VIADDMNMX.U32 R4, R4, R5, 0x4, !PT ;  /* 0x0000000404047446 */ /* 0x000fca0007800005 */
[----:B------:R-:W-:Y:S02]  /*17b0*/  VIADD R5, R4, 0xfffffffc ;  /* 0xfffffffc04057836 */ /* 0x000fe40000000000 */
[----:B------:R-:W-:-:S03]  /*17c0*/  VIADD R4, R0, 0x1000000 ;  /* 0x0100000000047836 */ /* 0x000fc60000000000 */
[----:B------:R-:W-:Y:S02]  /*17d0*/  SHF.L.U32 R6, R0, R5, RZ ;  /* 0x0000000500067219 */ /* 0x000fe400000006ff */
[----:B------:R-:W-:Y:S02]  /*17e0*/  SHF.L.U32 R5, R5, 0x17, RZ ;  /* 0x0000001705057819 */ /* 0x000fe400000006ff */
[----:B------:R-:W-:Y:S02]  /*17f0*/  SHF.R.S32.HI R4, RZ, 0x8, R4 ;  /* 0x00000008ff047819 */ /* 0x000fe40000011404 */
[----:B------:R-:W-:-:S05]  /*1800*/  LEA.HI R5, R6, -R5, RZ, 0x1c ;  /* 0x8000000506057211 */ /* 0x000fca00078fe0ff */
[----:B------:R-:W-:-:S05]  /*1810*/  VIADD R5, R5, 0x3c000000 ;  /* 0x3c00000005057836 */ /* 0x000fca0000000000 */
[----:B------:R-:W-:-:S04]  /*1820*/  LOP3.LUT R4, R5, 0x7f800000, R4, 0xf8, !PT ;  /* 0x7f80000005047812 */ /* 0x000fc800078ef804 */
[----:B------:R-:W-:-:S04]  /*1830*/  SEL R3, R4, RZ, P0 ;  /* 0x000000ff04037207 */ /* 0x000fc80000000000 */
[----:B------:R-:W-:Y:S01]  /*1840*/  LOP3.LUT R24, R3, 0x80000000, R24, 0xf8, !PT ;  /* 0x8000000003187812 */ /* 0x000fe200078ef818 */
[----:B------:R-:W-:Y:S06]  /*1850*/  BRA `(.L_x_6681) ;  /* 0x0000000400dc7947 */ /* 0x000fec0003800000 */
.L_x_6692:
[----:B------:R-:W2:Y:S01]  /*1860*/  LDG.E.U8 R2, desc[UR36][R2.64] ;  /* 0x0000002402027981 */ /* 0x000ea2000c1e1100 */
[----:B------:R-:W-:Y:S01]  /*1870*/  MOV R25, RZ ;  /* 0x000000ff00197202 */ /* 0x000fe20000000f00 */
        /* <DEDUP_REMOVED lines=11> */
.L_x_6691:
[----:B------:R-:W2:Y:S01]  /*1930*/  LDG.E.U16 R2, desc[UR36][R2.64] ;  /* 0x0000002402027981 */ /* 0x000ea2000c1e1500 */
[----:B------:R-:W-:Y:S02]  /*1940*/  IMAD.MOV.U32 R25, RZ, RZ, RZ ;  /* 0x000000ffff197224 */ /* 0x000fe400078e00ff */
[----:B--2---:R-:W-:Y:S01]  /*1950*/  IMAD.U32 R24, R2, 0x10000, RZ ;  /* 0x0001000002187824 */ /* 0x004fe200078e00ff */
[----:B------:R-:W-:Y:S06]  /*1960*/  BRA `(.L_x_6681) ;  /* 0x0000000400987947 */ /* 0x000fec0003800000 */
.L_x_6688:
        /* <DEDUP_REMOVED lines=12> */
.L_x_6695:
        /* <DEDUP_REMOVED lines=20> */
.L_x_6697:
[----:B------:R-:W-:Y:S05]  /*1b70*/  BSYNC.RECONVERGENT B0 ;  /* 0x0000000000007941 */ /* 0x000fea0003800200 */
.L_x_6696:
[----:B------:R-:W-:Y:S01]  /*1b80*/  IMAD.SHL.U32 R0, R0, 0x100000, RZ ;  /* 0x0010000000007824 */ /* 0x000fe200078e00ff */
[----:B------:R-:W-:-:S04]  /*1b90*/  LEA R2, R2, 0x3b800000, 0x17 ;  /* 0x3b80000002027811 */ /* 0x000fc800078eb8ff */
[----:B------:R-:W-:Y:S01]  /*1ba0*/  LOP3.LUT R24, R2, R0, R7, 0xfe, !PT ;  /* 0x0000000002187212 */ /* 0x000fe200078efe07 */
[----:B------:R-:W-:Y:S06]  /*1bb0*/  BRA `(.L_x_6681) ;  /* 0x0000000400047947 */ /* 0x000fec0003800000 */
.L_x_6694:
        /* <DEDUP_REMOVED lines=20> */
.L_x_6699:
[----:B------:R-:W-:Y:S05]  /*1d00*/  BSYNC.RECONVERGENT B0 ;  /* 0x0000000000007941 */ /* 0x000fea0003800200 */
.L_x_6698:
[----:B------:R-:W-:Y:S01]  /*1d10*/  IMAD.SHL.U32 R0, R0, 0x200000, RZ ;  /* 0x0020000000007824 */ /* 0x000fe200078e00ff */
[----:B------:R-:W-:-:S04]  /*1d20*/  LEA R2, R2, 0x37800000, 0x17 ;  /* 0x3780000002027811 */ /* 0x000fc800078eb8ff */
[----:B------:R-:W-:Y:S01]  /*1d30*/  LOP3.LUT R24, R2, R0, R7, 0xfe, !PT ;  /* 0x0000000002187212 */ /* 0x000fe200078efe07 */
[----:B------:R-:W-:Y:S06]  /*1d40*/  BRA `(.L_x_6681) ;  /* 0x0000000000a07947 */ /* 0x000fec0003800000 */
.L_x_6693:
[----:B------:R-:W-:-:S09]  /*1d50*/  UISETP.NE.AND UP0, UPT, UR4, 0x1c, UPT ;  /* 0x0000001c0400788c */ /* 0x000fd2000bf05270 */
[----:B------:R-:W-:Y:S05]  /*1d60*/  BRA.U !UP0, `(.L_x_6700) ;  /* 0x00000001088c7547 */ /* 0x000fea000b800000 */
[----:B------:R-:W-:-:S09]  /*1d70*/  UISETP.NE.AND UP0, UPT, UR4, 0x1d, UPT ;  /* 0x0000001d0400788c */ /* 0x000fd2000bf05270 */
[----:B------:R-:W-:Y:S05]  /*1d80*/  BRA.U !UP0, `(.L_x_6701) ;  /* 0x0000000108747547 */ /* 0x000fea000b800000 */
[----:B------:R-:W-:-:S09]  /*1d90*/  UISETP.NE.AND UP0, UPT, UR4, 0x2c, UPT ;  /* 0x0000002c0400788c */ /* 0x000fd2000bf05270 */
[----:B------:R-:W-:Y:S05]  /*1da0*/  BRA.U UP0, `(.L_x_6680) ;  /* 0x0000000100247547 */ /* 0x000fea000b800000 */
[----:B------:R-:W2:Y:S01]  /*1db0*/  LDG.E.U8 R2, desc[UR36][R2.64] ;  /* 0x0000002402027981 */ /* 0x000ea2000c1e1100 */
[----:B------:R-:W-:Y:S01]  /*1dc0*/  MOV R25, RZ ;  /* 0x000000ff00197202 */ /* 0x000fe20000000f00 */
[----:B------:R-:W-:Y:S01]  /*1dd0*/  IMAD.MOV.U32 R24, RZ, RZ, 0x400000 ;  /* 0x00400000ff187424 */ /* 0x000fe200078e00ff */
[----:B--2---:R-:W-:-:S13]  /*1de0*/  ISETP.NE.AND P0, PT, R2, RZ, PT ;  /* 0x000000ff0200720c */ /* 0x004fda0003f05270 */
[----:B------:R-:W-:Y:S05]  /*1df0*/  @!P0 BRA `(.L_x_6681) ;  /* 0x0000000000748947 */ /* 0x000fea0003800000 */
[----:B------:R-:W-:-:S13]  /*1e00*/  ISETP.NE.AND P0, PT, R2, 0xff, PT ;  /* 0x000000ff0200780c */ /* 0x000fda0003f05270 */
[----:B------:R-:W-:Y:S01]  /*1e10*/  @!P0 IMAD.MOV.U32 R24, RZ, RZ, 0x7f800001 ;  /* 0x7f800001ff188424 */ /* 0x000fe200078e00ff */
[----:B------:R-:W-:Y:S01]  /*1e20*/  @P0 SHF.L.U32 R24, R2, 0x17, RZ ;  /* 0x0000001702180819 */ /* 0x000fe200000006ff */
[----:B------:R-:W-:Y:S06]  /*1e30*/  BRA `(.L_x_6681) ;  /* 0x0000000000647947 */ /* 0x000fec0003800000 */
.L_x_6680:
[----:B------:R-:W-:Y:S01]  /*1e40*/  MOV R2, 0x0 ;  /* 0x0000000000027802 */ /* 0x000fe20000000f00 */
[----:B------:R-:W0:Y:S01]  /*1e50*/  LDCU.64 UR4, c[0x4][0x158] ;  /* 0x01002b00ff0477ac */ /* 0x000e220008000a00 */
[----:B------:R-:W-:Y:S02]  /*1e60*/  HFMA2 R13, -RZ, RZ, 0, 0 ;  /* 0x00000000ff0d7431 */ /* 0x000fe400000001ff */
[----:B------:R-:W-:Y:S01]  /*1e70*/  IMAD.MOV.U32 R8, RZ, RZ, 0x4e ;  /* 0x0000004eff087424 */ /* 0x000fe200078e00ff */
[----:B------:R-:W2:Y:S01]  /*1e80*/  LDCU.64 UR6, c[0x4][0x160] ;  /* 0x01002c00ff0677ac */ /* 0x000ea20008000a00 */
[----:B------:R-:W4:Y:S01]  /*1e90*/  LDC.64 R2, c[0x4][R2] ;  /* 0x0100000002027b82 */ /* 0x000f220000000a00 */
[----:B------:R-:W-:Y:S01]  /*1ea0*/  IMAD.MOV.U32 R12, RZ, RZ, 0x1 ;  /* 0x00000001ff0c7424 */ /* 0x000fe200078e00ff */
[----:B------:R-:W1:Y:S01]  /*1eb0*/  LDCU.64 UR8, c[0x4][0x18] ;  /* 0x01000300ff0877ac */ /* 0x000e620008000a00 */
[----:B0-----:R-:W-:Y:S02]  /*1ec0*/  IMAD.U32 R4, RZ, RZ, UR4 ;  /* 0x00000004ff047e24 */ /* 0x001fe4000f8e00ff */
[----:B------:R-:W-:Y:S01]  /*1ed0*/  IMAD.U32 R5, RZ, RZ, UR5 ;  /* 0x00000005ff057e24 */ /* 0x000fe2000f8e00ff */
[----:B--2---:R-:W-:Y:S01]  /*1ee0*/  MOV R6, UR6 ;  /* 0x0000000600067c02 */ /* 0x004fe20008000f00 */
[----:B------:R-:W-:-:S02]  /*1ef0*/  IMAD.U32 R7, RZ, RZ, UR7 ;  /* 0x00000007ff077e24 */ /* 0x000fc4000f8e00ff */
[----:B-1----:R-:W-:Y:S01]  /*1f00*/  IMAD.U32 R10, RZ, RZ, UR8 ;  /* 0x00000008ff0a7e24 */ /* 0x002fe2000f8e00ff */
[----:B------:R-:W-:-:S07]  /*1f10*/  MOV R11, UR9 ;  /* 0x00000009000b7c02 */ /* 0x000fce0008000f00 */
[----:B------:R-:W-:-:S07]  /*1f20*/  LEPC R20, `(.L_x_6702) ;  /* 0x000000001014794e */ /* 0x000fce0000000000 */
[----:B---345:R-:W-:Y:S05]  /*1f30*/  CALL.ABS.NOINC R2 ;  /* 0x0000000002007343 */ /* 0x038fea0003c00000 */
.L_x_6702:
[----:B------:R-:W-:Y:S01]  /*1f40*/  CS2R R24, SRZ ;  /* 0x0000000000187805 */ /* 0x000fe2000001ff00 */
[----:B------:R-:W-:Y:S06]  /*1f50*/  BRA `(.L_x_6681) ;  /* 0x00000000001c7947 */ /* 0x000fec0003800000 */
.L_x_6701:
[----:B------:R-:W2:Y:S01]  /*1f60*/  LDG.E.64 R2, desc[UR36][R2.64] ;  /* 0x0000002402027981 */ /* 0x000ea2000c1e1b00 */
[----:B------:R-:W-:Y:S01]  /*1f70*/  IMAD.MOV.U32 R25, RZ, RZ, RZ ;  /* 0x000000ffff197224 */ /* 0x000fe200078e00ff */
[----:B--2---:R0:W2:Y:S01]  /*1f80*/  I2F.U64 R24, R2 ;  /* 0x0000000200187312 */ /* 0x0040a20000301000 */
[----:B------:R-:W-:Y:S05]  /*1f90*/  BRA `(.L_x_6681) ;  /* 0x00000000000c7947 */ /* 0x000fea0003800000 */
.L_x_6700:
[----:B------:R-:W2:Y:S01]  /*1fa0*/  LDG.E R2, desc[UR36][R2.64] ;  /* 0x0000002402027981 */ /* 0x000ea2000c1e1900 */
[----:B------:R-:W-:Y:S01]  /*1fb0*/  IMAD.MOV.U32 R25, RZ, RZ, RZ ;  /* 0x000000ffff197224 */ /* 0x000fe200078e00ff */
[----:B--2---:R-:W-:-:S07]  /*1fc0*/  I2FP.F32.U32 R24, R2 ;  /* 0x0000000200187245 */ /* 0x004fce0000201000 */
.L_x_6681:
[----:B------:R-:W-:Y:S05]  /*1fd0*/  BSYNC.RECONVERGENT B7 ;  /* 0x0000000000077941 */ /* 0x000fea0003800200 */
.L_x_6675:
[----:B------:R-:W-:-:S07]  /*1fe0*/  IADD3 R27, PT, PT, R27, 0x80, RZ ;  /* 0x000000801b1b7810 */ /* 0x000fce0007ffe0ff */
.L_x_6674:
[----:B------:R-:W-:Y:S05]  /*1ff0*/  BSYNC.RECONVERGENT B6 ;  /* 0x0000000000067941 */ /* 0x000fea0003800200 */
.L_x_6673:
[----:B------:R-:W-:Y:S01]  /*2000*/  ISETP.GE.AND P0, PT, R27, R28, PT ;  /* 0x0000001c1b00720c */ /* 0x000fe20003f06270 */
[----:B------:R-:W-:Y:S01]  /*2010*/  BSSY.RECONVERGENT B6, `(.L_x_6703) ;  /* 0x00000fa000067945 */ /* 0x000fe20003800200 */
[----:B------:R-:W-:-:S11]  /*2020*/  CS2R R16, SRZ ;  /* 0x0000000000107805 */ /* 0x000fd6000001ff00 */
        /* <DEDUP_REMOVED lines=21> */
[----:B--2---:R0:W2:Y:S01]  /*2180*/  I2F.S16 R16, R2 ;  /* 0x0000000200107306 */ /* 0x0040a20000101400 */
[----:B------:R-:W-:Y:S05]  /*2190*/  BRA `(.L_x_6711) ;  /* 0x0000000c007c7947 */ /* 0x000fea0003800000 */
.L_x_6709:
[----:B------:R-:W2:Y:S01]  /*21a0*/  LDG.E.U8 R2, desc[UR36][R2.64] ;  /* 0x0000002402027981 */ /* 0x000ea2000c1e1100 */
[----:B------:R-:W-:Y:S01]  /*21b0*/  IMAD.MOV.U32 R17, RZ, RZ, RZ ;  /* 0x000000ffff117224 */ /* 0x000fe200078e00ff */
[----:B--2---:R-:W-:Y:S01]  /*21c0*/  I2FP.F32.U32 R16, R2 ;  /* 0x0000000200107245 */ /* 0x004fe20000201000 */
[----:B------:R-:W-:Y:S06]  /*21d0*/  BRA `(.L_x_6711) ;  /* 0x0000000c006c7947 */ /* 0x000fec0003800000 */
.L_x_6708:
        /* <DEDUP_REMOVED lines=10> */
.L_x_6713:
[----:B------:R-:W2:Y:S01]  /*2280*/  LDG.E R2, desc[UR36][R2.64] ;  /* 0x0000002402027981 */ /* 0x000ea2000c1e1900 */
[----:B------:R-:W-:Y:S01]  /*2290*/  HFMA2 R17, -RZ, RZ, 0, 0 ;  /* 0x00000000ff117431 */ /* 0x000fe200000001ff */
[----:B--2---:R-:W-:Y:S01]  /*22a0*/  I2FP.F32.S32 R16, R2 ;  /* 0x0000000200107245 */ /* 0x004fe20000201400 */
[----:B------:R-:W-:Y:S06]  /*22b0*/  BRA `(.L_x_6711) ;  /* 0x0000000c00347947 */ /* 0x000fec0003800000 */
.L_x_6712:
[----:B------:R-:W2:Y:S01]  /*22c0*/  LDG.E.U16 R2, desc[UR36][R2.64] ;  /* 0x0000002402027981 */ /* 0x000ea2000c1e1500 */
[----:B------:R-:W-:Y:S01]  /*22d0*/  IMAD.MOV.U32 R17, RZ, RZ, RZ ;  /* 0x000000ffff117224 */ /* 0x000fe200078e00ff */
[----:B--2---:R4:W0:Y:S01]  /*22e0*/  I2F.S16 R16, R2 ;  /* 0x0000000200107306 */ /* 0x0048220000101400 */
[----:B------:R-:W-:Y:S05]  /*22f0*/  BRA `(.L_x_6711) ;  /* 0x0000000c00247947 */ /* 0x000fea0003800000 */
.L_x_6707:
        /* <DEDUP_REMOVED lines=9> */
.L_x_6715:
[----:B------:R-:W2:Y:S01]  /*2390*/  LDG.E.U16 R2, desc[UR36][R2.64] ;  /* 0x0000002402027981 */ /* 0x000ea2000c1e1500 */
[----:B------:R-:W-:Y:S01]  /*23a0*/  MOV R17, RZ ;  /* 0x000000ff00117202 */ /* 0x000fe20000000f00 */
[----:B--2---:R-:W-:Y:S01]  /*23b0*/  HADD2.F32 R16, -RZ, R2.H0_H0 ;  /* 0x20000002ff107230 */ /* 0x004fe20000004100 */
[----:B------:R-:W-:Y:S06]  /*23c0*/  BRA `(.L_x_6711) ;  /* 0x0000000800f07947 */ /* 0x000fec0003800000 */
.L_x_6714:
        /* <DEDUP_REMOVED lines=8> */
.L_x_6717:
[----:B------:R-:W2:Y:S02]  /*2450*/  LDG.E R2, desc[UR36][R2.64] ;  /* 0x0000002402027981 */ /* 0x000ea4000c1e1900 */
[--C-:B--2---:R-:W-:Y:S02]  /*2460*/  HADD2.F32 R16, -RZ, R2.reuse.H0_H0 ;  /* 0x20000002ff107230 */ /* 0x104fe40000004100 */
[----:B------:R-:W-:Y:S01]  /*2470*/  HADD2.F32 R17, -RZ, R2.H1_H1 ;  /* 0x30000002ff117230 */ /* 0x000fe20000004100 */
[----:B------:R-:W-:Y:S06]  /*2480*/  BRA `(.L_x_6711) ;  /* 0x0000000800c07947 */ /* 0x000fec0003800000 */
.L_x_6716:
        /* <DEDUP_REMOVED lines=8> */
.L_x_6706:
        /* <DEDUP_REMOVED lines=13> */
.L_x_6720:
        /* <DEDUP_REMOVED lines=10> */
.L_x_6719:
        /* <DEDUP_REMOVED lines=8> */
[----:B------:R-:W-:Y:S01]  /*2700*/  IMAD.MOV.U32 R17, RZ, RZ, RZ ;  /* 0x000000ffff117224 */ /* 0x000fe200078e00ff */
[----:B--2---:R-:W-:-:S04]  /*2710*/  SHF.L.U32 R16, R16, 0x18, RZ ;  /* 0x0000001810107819 */ /* 0x004fc800000006ff */
[C---:B------:R-:W-:Y:S02]  /*2720*/  LOP3.LUT R0, R16.reuse, 0x7f000000, RZ, 0xc0, !PT ;  /* 0x7f00000010007812 */ /* 0x040fe400078ec0ff */
[----:B------:R-:W-:Y:S02]  /*2730*/  LOP3.LUT P0, RZ, R16, 0x7f000000, RZ, 0xc0, !PT ;  /* 0x7f00000010ff7812 */ /* 0x000fe4000780c0ff */
[----:B------:R-:W0:Y:S02]  /*2740*/  FLO.U32 R4, R0 ;  /* 0x0000000000047300 */ /* 0x000e2400000e0000 */
[----:B0-----:R-:W-:-:S05]  /*2750*/  IMAD.MOV R4, RZ, RZ, -R4 ;  /* 0x000000ffff047224 */ /* 0x001fca00078e0a04 */
[----:B------:R-:W-:-:S04]  /*2760*/  VIADDMNMX.U32 R4, R4, R5, 0x4, !PT ;  /* 0x0000000404047446 */ /* 0x000fc80007800005 */
[----:B------:R-:W-:Y:S01]  /*2770*/  IADD3 R5, PT, PT, R4, -0x4, RZ ;  /* 0xfffffffc04057810 */ /* 0x000fe20007ffe0ff */
[----:B------:R-:W-:-:S03]  /*2780*/  VIADD R4, R0, 0x1000000 ;  /* 0x0100000000047836 */ /* 0x000fc60000000000 */
[----:B------:R-:W-:Y:S01]  /*2790*/  SHF.L.U32 R6, R0, R5, RZ ;  /* 0x0000000500067219 */ /* 0x000fe200000006ff */
[----:B------:R-:W-:Y:S01]  /*27a0*/  IMAD.SHL.U32 R5, R5, 0x800000, RZ ;  /* 0x0080000005057824 */ /* 0x000fe200078e00ff */
[----:B------:R-:W-:-:S04]  /*27b0*/  SHF.R.S32.HI R4, RZ, 0x8, R4 ;  /* 0x00000008ff047819 */ /* 0x000fc80000011404 */
[----:B------:R-:W-:-:S04]  /*27c0*/  LEA.HI R5, R6, -R5, RZ, 0x1c ;  /* 0x8000000506057211 */ /* 0x000fc800078fe0ff */
[----:B------:R-:W-:-:S04]  /*27d0*/  IADD3 R5, PT, PT, R5, 0x3c000000, RZ ;  /* 0x3c00000005057810 */ /* 0x000fc80007ffe0ff */
[----:B------:R-:W-:-:S04]  /*27e0*/  LOP3.LUT R4, R5, 0x7f800000, R4, 0xf8, !PT ;  /* 0x7f80000005047812 */ /* 0x000fc800078ef804 */
[----:B------:R-:W-:-:S04]  /*27f0*/  SEL R3, R4, RZ, P0 ;  /* 0x000000ff04037207 */ /* 0x000fc80000000000 */
[----:B------:R-:W-:Y:S01]  /*2800*/  LOP3.LUT R16, R3, 0x80000000, R16, 0xf8, !PT ;  /* 0x8000000003107812 */ /* 0x000fe200078ef810 */
[----:B------:R-:W-:Y:S06]  /*2810*/  BRA `(.L_x_6711) ;  /* 0x0000000400dc7947 */ /* 0x000fec0003800000 */
.L_x_6722:
[----:B------:R-:W2:Y:S01]  /*2820*/  LDG.E.U8 R2, desc[UR36][R2.64] ;  /* 0x0000002402027981 */ /* 0x000ea2000c1e1100 */
[----:B------:R-:W-:Y:S02]  /*2830*/  IMAD.MOV.U32 R17, RZ, RZ, RZ ;  /* 0x000000ffff117224 */ /* 0x000fe400078e00ff */
        /* <DEDUP_REMOVED lines=11> */
.L_x_6721:
[----:B------:R-:W2:Y:S01]  /*28f0*/  LDG.E.U16 R2, desc[UR36][R2.64] ;  /* 0x0000002402027981 */ /* 0x000ea2000c1e1500 */
[----:B------:R-:W-:Y:S01]  /*2900*/  IMAD.MOV.U32 R17, RZ, RZ, RZ ;  /* 0x000000ffff117224 */ /* 0x000fe200078e00ff */
[----:B--2---:R-:W-:Y:S01]  /*2910*/  SHF.L.U32 R16, R2, 0x10, RZ ;  /* 0x0000001002107819 */ /* 0x004fe200000006ff */
[----:B------:R-:W-:Y:S06]  /*2920*/  BRA `(.L_x_6711) ;  /* 0x0000000400987947 */ /* 0x000fec0003800000 */
.L_x_6718:
        /* <DEDUP_REMOVED lines=12> */
.L_x_6725:
        /* <DEDUP_REMOVED lines=20> */
.L_x_6727:
[----:B------:R-:W-:Y:S05]  /*2b30*/  BSYNC.RECONVERGENT B0 ;  /* 0x0000000000007941 */ /* 0x000fea0003800200 */
.L_x_6726:
[----:B------:R-:W-:Y:S01]  /*2b40*/  IMAD.SHL.U32 R0, R0, 0x100000, RZ ;  /* 0x0010000000007824 */ /* 0x000fe200078e00ff */
[----:B------:R-:W-:-:S04]  /*2b50*/  LEA R2, R2, 0x3b800000, 0x17 ;  /* 0x3b80000002027811 */ /* 0x000fc800078eb8ff */
[----:B------:R-:W-:Y:S01]  /*2b60*/  LOP3.LUT R16, R2, R0, R7, 0xfe, !PT ;  /* 0x0000000002107212 */ /* 0x000fe200078efe07 */
[----:B------:R-:W-:Y:S06]  /*2b70*/  BRA `(.L_x_6711) ;  /* 0x0000000400047947 */ /* 0x000fec0003800000 */
.L_x_6724:
        /* <DEDUP_REMOVED lines=20> */
.L_x_6729:
[----:B------:R-:W-:Y:S05]  /*2cc0*/  BSYNC.RECONVERGENT B0 ;  /* 0x0000000000007941 */ /* 0x000fea0003800200 */
.L_x_6728:
[----:B------:R-:W-:Y:S02]  /*2cd0*/  SHF.L.U32 R0, R0, 0x15, RZ ;  /* 0x0000001500007819 */ /* 0x000fe400000006ff */
[----:B------:R-:W-:-:S04]  /*2ce0*/  LEA R2, R2, 0x37800000, 0x17 ;  /* 0x3780000002027811 */ /* 0x000fc800078eb8ff */
[----:B------:R-:W-:Y:S01]  /*2cf0*/  LOP3.LUT R16, R2, R0, R7, 0xfe, !PT ;  /* 0x0000000002107212 */ /* 0x000fe200078efe07 */
[----:B------:R-:W-:Y:S06]  /*2d00*/  BRA `(.L_x_6711) ;  /* 0x0000000000a07947 */ /* 0x000fec0003800000 */
.L_x_6723:
[----:B------:R-:W-:-:S09]  /*2d10*/  UISETP.NE.AND UP0, UPT, UR4, 0x1c, UPT ;  /* 0x0000001c0400788c */ /* 0x000fd2000bf05270 */
[----:B------:R-:W-:Y:S05]  /*2d20*/  BRA.U !UP0, `(.L_x_6730) ;  /* 0x00000001088c7547 */ /* 0x000fea000b800000 */
[----:B------:R-:W-:-:S09]  /*2d30*/  UISETP.NE.AND UP0, UPT, UR4, 0x1d, UPT ;  /* 0x0000001d0400788c */ /* 0x000fd2000bf05270 */
[----:B------:R-:W-:Y:S05]  /*2d40*/  BRA.U !UP0, `(.L_x_6731) ;  /* 0x0000000108747547 */ /* 0x000fea000b800000 */
[----:B------:R-:W-:-:S09]  /*2d50*/  UISETP.NE.AND UP0, UPT, UR4, 0x2c, UPT ;  /* 0x0000002c0400788c */ /* 0x000fd2000bf05270 */
[----:B------:R-:W-:Y:S05]  /*2d60*/  BRA.U UP0, `(.L_x_6710) ;  /* 0x0000000100247547 */ /* 0x000fea000b800000 */
[----:B------:R-:W2:Y:S01]  /*2d70*/  LDG.E.U8 R2, desc[UR36][R2.64] ;  /* 0x0000002402027981 */ /* 0x000ea2000c1e1100 */
[----:B------:R-:W-:Y:S02]  /*2d80*/  IMAD.MOV.U32 R17, RZ, RZ, RZ ;  /* 0x000000ffff117224 */ /* 0x000fe400078e00ff */
[----:B------:R-:W-:Y:S01]  /*2d90*/  IMAD.MOV.U32 R16, RZ, RZ, 0x400000 ;  /* 0x00400000ff107424 */ /* 0x000fe200078e00ff */
[----:B--2---:R-:W-:-:S13]  /*2da0*/  ISETP.NE.AND P0, PT, R2, RZ, PT ;  /* 0x000000ff0200720c */ /* 0x004fda0003f05270 */
[----:B------:R-:W-:Y:S05]  /*2db0*/  @!P0 BRA `(.L_x_6711) ;  /* 0x0000000000748947 */ /* 0x000fea0003800000 */
[----:B------:R-:W-:-:S13]  /*2dc0*/  ISETP.NE.AND P0, PT, R2, 0xff, PT ;  /* 0x000000ff0200780c */ /* 0x000fda0003f05270 */
[----:B------:R-:W-:Y:S01]  /*2dd0*/  @!P0 MOV R16, 0x7f800001 ;  /* 0x7f80000100108802 */ /* 0x000fe20000000f00 */
[----:B------:R-:W-:Y:S01]  /*2de0*/  @P0 IMAD.SHL.U32 R16, R2, 0x800000, RZ ;  /* 0x0080000002100824 */ /* 0x000fe200078e00ff */
[----:B------:R-:W-:Y:S06]  /*2df0*/  BRA `(.L_x_6711) ;  /* 0x0000000000647947 */ /* 0x000fec0003800000 */
.L_x_6710:
[----:B------:R-:W-:Y:S01]  /*2e00*/  MOV R2, 0x0 ;  /* 0x0000000000027802 */ /* 0x000fe20000000f00 */
[----:B------:R-:W0:Y:S01]  /*2e10*/  LDCU.64 UR4, c[0x4][0x158] ;  /* 0x01002b00ff0477ac */ /* 0x000e220008000a00 */
[----:B------:R-:W-:Y:S02]  /*2e20*/  HFMA2 R12, -RZ, RZ, 0, 5.9604644775390625e-08 ;  /* 0x00000001ff0c7431 */ /* 0x000fe400000001ff */
[----:B------:R-:W-:Y:S01]  /*2e30*/  IMAD.MOV.U32 R8, RZ, RZ, 0x4e ;  /* 0x0000004eff087424 */ /* 0x000fe200078e00ff */
[----:B------:R-:W2:Y:S01]  /*2e40*/  LDCU.64 UR6, c[0x4][0x160] ;  /* 0x01002c00ff0677ac */ /* 0x000ea20008000a00 */
[----:B------:R-:W4:Y:S01]  /*2e50*/  LDC.64 R2, c[0x4][R2] ;  /* 0x0100000002027b82 */ /* 0x000f220000000a00 */
[----:B------:R-:W-:Y:S01]  /*2e60*/  IMAD.MOV.U32 R13, RZ, RZ, RZ ;  /* 0x000000ffff0d7224 */ /* 0x000fe200078e00ff */
[----:B------:R-:W1:Y:S01]  /*2e70*/  LDCU.64 UR8, c[0x4][0x18] ;  /* 0x01000300ff0877ac */ /* 0x000e620008000a00 */
[----:B0-----:R-:W-:Y:S01]  /*2e80*/  IMAD.U32 R4, RZ, RZ, UR4 ;  /* 0x00000004ff047e24 */ /* 0x001fe2000f8e00ff */
[----:B------:R-:W-:Y:S01]  /*2e90*/  MOV R5, UR5 ;  /* 0x0000000500057c02 */ /* 0x000fe20008000f00 */
[----:B--2---:R-:W-:-:S02]  /*2ea0*/  IMAD.U32 R6, RZ, RZ, UR6 ;  /* 0x00000006ff067e24 */ /* 0x004fc4000f8e00ff */
[----:B------:R-:W-:Y:S01]  /*2eb0*/  IMAD.U32 R7, RZ, RZ, UR7 ;  /* 0x00000007ff077e24 */ /* 0x000fe2000f8e00ff */
[----:B-1----:R-:W-:Y:S01]  /*2ec0*/  MOV R10, UR8 ;  /* 0x00000008000a7c02 */ /* 0x002fe20008000f00 */
[----:B------:R-:W-:-:S07]  /*2ed0*/  IMAD.U32 R11, RZ, RZ, UR9 ;  /* 0x00000009ff0b7e24 */ /* 0x000fce000f8e00ff */
[----:B------:R-:W-:-:S07]  /*2ee0*/  LEPC R20, `(.L_x_6732) ;  /* 0x000000001014794e */ /* 0x000fce0000000000 */
[----:B---345:R-:W-:Y:S05]  /*2ef0*/  CALL.ABS.NOINC R2 ;  /* 0x0000000002007343 */ /* 0x038fea0003c00000 */
.L_x_6732:
[----:B------:R-:W-:Y:S01]  /*2f00*/  CS2R R16, SRZ ;  /* 0x0000000000107805 */ /* 0x000fe2000001ff00 */
[----:B------:R-:W-:Y:S06]  /*2f10*/  BRA `(.L_x_6711) ;  /* 0x00000000001c7947 */ /* 0x000fec0003800000 */
.L_x_6731:
[----:B------:R-:W2:Y:S01]  /*2f20*/  LDG.E.64 R2, desc[UR36][R2.64] ;  /* 0x0000002402027981 */ /* 0x000ea2000c1e1b00 */
[----:B------:R-:W-:Y:S01]  /*2f30*/  IMAD.MOV.U32 R17, RZ, RZ, RZ ;  /* 0x000000ffff117224 */ /* 0x000fe200078e00ff */
[----:B--2---:R0:W2:Y:S01]  /*2f40*/  I2F.U64 R16, R2 ;  /* 0x0000000200107312 */ /* 0x0040a20000301000 */
[----:B------:R-:W-:Y:S05]  /*2f50*/  BRA `(.L_x_6711) ;  /* 0x00000000000c7947 */ /* 0x000fea0003800000 */
.L_x_6730:
[----:B------:R-:W2:Y:S01]  /*2f60*/  LDG.E R2, desc[UR36][R2.64] ;  /* 0x0000002402027981 */ /* 0x000ea2000c1e1900 */
[----:B------:R-:W-:Y:S02]  /*2f70*/  MOV R17, RZ ;  /* 0x000000ff00117202 */ /* 0x000fe40000000f00 */
[----:B--2---:R-:W-:-:S07]  /*2f80*/  I2FP.F32.U32 R16, R2 ;  /* 0x0000000200107245 */ /* 0x004fce0000201000 */
.L_x_6711:
[----:B------:R-:W-:Y:S05]  /*2f90*/  BSYNC.RECONVERGENT B7 ;  /* 0x0000000000077941 */ /* 0x000fea0003800200 */
.L_x_6705:
[----:B------:R-:W-:-:S07]  /*2fa0*/  VIADD R27, R27, 0x80 ;  /* 0x000000801b1b7836 */ /* 0x000fce0000000000 */
.L_x_6704:
[----:B------:R-:W-:Y:S05]  /*2fb0*/  BSYNC.RECONVERGENT B6 ;  /* 0x0000000000067941 */ /* 0x000fea0003800200 */
.L_x_6703:
[----:B------:R-:W-:Y:S01]  /*2fc0*/  ISETP.GE.AND P0, PT, R27, R28, PT ;  /* 0x0000001c1b00720c */ /* 0x000fe20003f06270 */
[----:B------:R-:W-:Y:S01]  /*2fd0*/  BSSY.RECONVERGENT B6, `(.L_x_6733) ;  /* 0x00000e7000067945 */ /* 0x000fe20003800200 */
[----:B------:R-:W-:-:S11]  /*2fe0*/  CS2R R18, SRZ ;  /* 0x0000000000127805 */ /* 0x000fd6000001ff00 */
[----:B------:R-:W-:Y:S05]  /*2ff0*/  @P0 BRA `(.L_x_6734) ;  /* 0x0000000c00900947 */ /* 0x000fea0003800000 */
[----:B0-2-4-:R-:W0:Y:S01]  /*3000*/  LDC.64 R2, c[0x0][0x390] ;  /* 0x0000e400ff027b82 */ /* 0x015e220000000a00 */
[----:B------:R-:W2:Y:S01]  /*3010*/  LDCU UR5, c[0x0][0x3a0] ;  /* 0x00007400ff0577ac */ /* 0x000ea20008000800 */
[----:B------:R-:W-:Y:S01]  /*3020*/  IMAD R0, R29, 0x200, R27 ;  /* 0x000002001d007824 */ /* 0x000fe200078e021b */
[----:B------:R-:W-:-:S04]  /*3030*/  UPRMT UR4, UR38, 0x9910, URZ ;  /* 0x0000991026047896 */ /* 0x000fc800080000ff */
[----:B------:R-:W-:Y:S01]  /*3040*/  UISETP.GT.AND UP0, UPT, UR4, 0x9, UPT ;  /* 0x000000090400788c */ /* 0x000fe2000bf04270 */
[----:B--2---:R-:W-:-:S05]  /*3050*/  IMAD R5, R0, UR5, RZ ;  /* 0x0000000500057c24 */ /* 0x004fca000f8e02ff */
        /* <DEDUP_REMOVED lines=14> */
.L_x_6738:
[----:B------:R-:W2:Y:S02]  /*3140*/  LDG.E.U8 R2, desc[UR36][R2.64] ;  /* 0x0000002402027981 */ /* 0x000ea4000c1e1100 */
[----:B--2---:R-:W-:Y:S01]  /*3150*/  I2FP.F32.U32 R18, R2 ;  /* 0x0000000200127245 */ /* 0x004fe20000201000 */
[----:B------:R-:W-:Y:S06]  /*3160*/  BRA `(.L_x_6734) ;  /* 0x0000000c00347947 */ /* 0x000fec0003800000 */
.L_x_6737:
        /* <DEDUP_REMOVED lines=9> */
.L_x_6741:
[----:B------:R-:W2:Y:S02]  /*3200*/  LDG.E R2, desc[UR36][R2.64] ;  /* 0x0000002402027981 */ /* 0x000ea4000c1e1900 */
[----:B--2---:R-:W-:Y:S01]  /*3210*/  I2FP.F32.S32 R18, R2 ;  /* 0x0000000200127245 */ /* 0x004fe20000201400 */
[----:B------:R-:W-:Y:S06]  /*3220*/  BRA `(.L_x_6734) ;  /* 0x0000000c00047947 */ /* 0x000fec0003800000 */
.L_x_6740:
[----:B------:R-:W2:Y:S02]  /*3230*/  LDG.E.U16 R2, desc[UR36][R2.64] ;  /* 0x0000002402027981 */ /* 0x000ea4000c1e1500 */
[----:B--2---:R0:W2:Y:S01]  /*3240*/  I2F.S16 R18, R2 ;  /* 0x0000000200127306 */ /* 0x0040a20000101400 */
[----:B------:R-:W-:Y:S05]  /*3250*/  BRA `(.L_x_6734) ;  /* 0x0000000800f87947 */ /* 0x000fea0003800000 */
.L_x_6736:
        /* <DEDUP_REMOVED lines=8> */
.L_x_6743:
[----:B------:R-:W2:Y:S02]  /*32e0*/  LDG.E.U16 R2, desc[UR36][R2.64] ;  /* 0x0000002402027981 */ /* 0x000ea4000c1e1500 */
[----:B--2---:R-:W-:Y:S01]  /*32f0*/  HADD2.F32 R18, -RZ, R2.H0_H0 ;  /* 0x20000002ff127230 */ /* 0x004fe20000004100 */
[----:B------:R-:W-:Y:S06]  /*3300*/  BRA `(.L_x_6734) ;  /* 0x0000000800cc7947 */ /* 0x000fec0003800000 */
.L_x_6742:
        /* <DEDUP_REMOVED lines=8> */
.L_x_6745:
[----:B------:R-:W2:Y:S02]  /*3390*/  LDG.E R2, desc[UR36][R2.64] ;  /* 0x0000002402027981 */ /* 0x000ea4000c1e1900 */
[--C-:B--2---:R-:W-:Y:S02]  /*33a0*/  HADD2.F32 R18, -RZ, R2.reuse.H0_H0 ;  /* 0x20000002ff127230 */ /* 0x104fe40000004100 */
[----:B------:R-:W-:Y:S01]  /*33b0*/  HADD2.F32 R19, -RZ, R2.H1_H1 ;  /* 0x30000002ff137230 */ /* 0x000fe20000004100 */
[----:B------:R-:W-:Y:S06]  /*33c0*/  BRA `(.L_x_6734) ;  /* 0x00000008009c7947 */ /* 0x000fec0003800000 */
.L_x_6744:
[----:B------:R-:W2:Y:S01]  /*33d0*/  LDG.E.64 R2, desc[UR36][R2.64] ;  /* 0x0000002402027981 */ /* 0x000ea2000c1e1b00 */
[----:B------:R-:W-:Y:S01]  /*33e0*/  UMOV UR4, 0xf0000000 ;  /* 0xf000000000047882 */ /* 0x000fe20000000000 */
[----:B------:R-:W-:Y:S01]  /*33f0*/  UMOV UR5, 0x380fffff ;  /* 0x380fffff00057882 */ /* 0x000fe20000000000 */
[----:B--2---:R-:W0:Y:S01]  /*3400*/  F2F.F32.F64 R18, R2 ;  /* 0x0000000200127310 */ /* 0x004e220000301000 */
[----:B------:R-:W-:-:S14]  /*3410*/  DSETP.GEU.AND P0, PT, |R2|, UR4, PT ;  /* 0x0000000402007e2a */ /* 0x000fdc000bf0e200 */
[----:B0-----:R-:W-:Y:S01]  /*3420*/  @!P0 FMUL R18, R18, 1.175494350822287508e-38 ;  /* 0x0080000012128820 */ /* 0x001fe20000400000 */
[----:B------:R-:W-:Y:S06]  /*3430*/  BRA `(.L_x_6734) ;  /* 0x0000000800807947 */ /* 0x000fec0003800000 */
.L_x_6735:
        /* <DEDUP_REMOVED lines=12> */
.L_x_6748:
        /* <DEDUP_REMOVED lines=10> */
.L_x_6747:
        /* <DEDUP_REMOVED lines=25> */
.L_x_6750:
        /* <DEDUP_REMOVED lines=12> */
.L_x_6749:
[----:B------:R-:W2:Y:S02]  /*37f0*/  LDG.E.U16 R2, desc[UR36][R2.64] ;  /* 0x0000002402027981 */ /* 0x000ea4000c1e1500 */
[----:B--2---:R-:W-:Y:S01]  /*3800*/  IMAD.U32 R18, R2, 0x10000, RZ ;  /* 0x0001000002127824 */ /* 0x004fe200078e00ff */
[----:B------:R-:W-:Y:S06]  /*3810*/  BRA `(.L_x_6734) ;  /* 0x0000000400887947 */ /* 0x000fec0003800000 */
.L_x_6746:
        /* <DEDUP_REMOVED lines=11> */
.L_x_6753:
        /* <DEDUP_REMOVED lines=20> */
.L_x_6755:
[----:B------:R-:W-:Y:S05]  /*3a10*/  BSYNC.RECONVERGENT B0 ;  /* 0x0000000000007941 */ /* 0x000fea0003800200 */
.L_x_6754:
[----:B------:R-:W-:Y:S02]  /*3a20*/  SHF.L.U32 R0, R0, 0x14, RZ ;  /* 0x0000001400007819 */ /* 0x000fe400000006ff */
[----:B------:R-:W-:-:S04]  /*3a30*/  LEA R2, R2, 0x3b800000, 0x17 ;  /* 0x3b80000002027811 */ /* 0x000fc800078eb8ff */
[----:B------:R-:W-:Y:S01]  /*3a40*/  LOP3.LUT R18, R2, R0, R7, 0xfe, !PT ;  /* 0x0000000002127212 */ /* 0x000fe200078efe07 */
[----:B------:R-:W-:Y:S06]  /*3a50*/  BRA `(.L_x_6734) ;  /* 0x0000000000f87947 */ /* 0x000fec0003800000 */
.L_x_6752:
        /* <DEDUP_REMOVED lines=20> */
.L_x_6757:
[----:B------:R-:W-:Y:S05]  /*3ba0*/  BSYNC.RECONVERGENT B0 ;  /* 0x0000000000007941 */ /* 0x000fea0003800200 */
.L_x_6756:
[----:B------:R-:W-:Y:S01]  /*3bb0*/  IMAD.SHL.U32 R0, R0, 0x200000, RZ ;  /* 0x0020000000007824 */ /* 0x000fe200078e00ff */
[----:B------:R-:W-:-:S04]  /*3bc0*/  LEA R2, R2, 0x37800000, 0x17 ;  /* 0x3780000002027811 */ /* 0x000fc800078eb8ff */
[----:B------:R-:W-:Y:S01]  /*3bd0*/  LOP3.LUT R18, R2, R0, R7, 0xfe, !PT ;  /* 0x0000000002127212 */ /* 0x000fe200078efe07 */
[----:B------:R-:W-:Y:S06]  /*3be0*/  BRA `(.L_x_6734) ;  /* 0x0000000000947947 */ /* 0x000fec0003800000 */
.L_x_6751:
        /* <DEDUP_REMOVED lines=11> */
[----:B------:R-:W-:Y:S02]  /*3ca0*/  @!P0 IMAD.MOV.U32 R18, RZ, RZ, 0x7f800001 ;  /* 0x7f800001ff128424 */ /* 0x000fe400078e00ff */
[----:B------:R-:W-:Y:S01]  /*3cb0*/  @P0 IMAD.SHL.U32 R18, R2, 0x800000, RZ ;  /* 0x0080000002120824 */ /* 0x000fe200078e00ff */
[----:B------:R-:W-:Y:S06]  /*3cc0*/  BRA `(.L_x_6734) ;  /* 0x00000000005c7947 */ /* 0x000fec0003800000 */
.L_x_6739:
[----:B------:R-:W-:Y:S01]  /*3cd0*/  MOV R2, 0x0 ;  /* 0x0000000000027802 */ /* 0x000fe20000000f00 */
[----:B------:R-:W0:Y:S01]  /*3ce0*/  LDCU.64 UR4, c[0x4][0x158] ;  /* 0x01002b00ff0477ac */ /* 0x000e220008000a00 */
[----:B------:R-:W-:Y:S02]  /*3cf0*/  HFMA2 R8, -RZ, RZ, 0, 4.64916229248046875e-06 ;  /* 0x0000004eff087431 */ /* 0x000fe400000001ff */
[----:B------:R-:W-:Y:S01]  /*3d00*/  IMAD.MOV.U32 R12, RZ, RZ, 0x1 ;  /* 0x00000001ff0c7424 */ /* 0x000fe200078e00ff */
[----:B------:R-:W2:Y:S01]  /*3d10*/  LDCU.64 UR6, c[0x4][0x160] ;  /* 0x01002c00ff0677ac */ /* 0x000ea20008000a00 */
[----:B------:R-:W4:Y:S01]  /*3d20*/  LDC.64 R2, c[0x4][R2] ;  /* 0x0100000002027b82 */ /* 0x000f220000000a00 */
[----:B------:R-:W-:Y:S01]  /*3d30*/  IMAD.MOV.U32 R13, RZ, RZ, RZ ;  /* 0x000000ffff0d7224 */ /* 0x000fe200078e00ff */
[----:B------:R-:W1:Y:S01]  /*3d40*/  LDCU.64 UR8, c[0x4][0x18] ;  /* 0x01000300ff0877ac */ /* 0x000e620008000a00 */
[----:B0-----:R-:W-:Y:S01]  /*3d50*/  MOV R4, UR4 ;  /* 0x0000000400047c02 */ /* 0x001fe20008000f00 */
[----:B------:R-:W-:-:S02]  /*3d60*/  IMAD.U32 R5, RZ, RZ, UR5 ;  /* 0x00000005ff057e24 */ /* 0x000fc4000f8e00ff */
[----:B--2---:R-:W-:Y:S01]  /*3d70*/  IMAD.U32 R6, RZ, RZ, UR6 ;  /* 0x00000006ff067e24 */ /* 0x004fe2000f8e00ff */
[----:B------:R-:W-:Y:S01]  /*3d80*/  MOV R7, UR7 ;  /* 0x0000000700077c02 */ /* 0x000fe20008000f00 */
[----:B-1----:R-:W-:Y:S02]  /*3d90*/  IMAD.U32 R10, RZ, RZ, UR8 ;  /* 0x00000008ff0a7e24 */ /* 0x002fe4000f8e00ff */
[----:B------:R-:W-:-:S07]  /*3da0*/  IMAD.U32 R11, RZ, RZ, UR9 ;  /* 0x00000009ff0b7e24 */ /* 0x000fce000f8e00ff */
[----:B------:R-:W-:-:S07]  /*3db0*/  LEPC R20, `(.L_x_6760) ;  /* 0x000000001014794e */ /* 0x000fce0000000000 */
[----:B---345:R-:W-:Y:S05]  /*3dc0*/  CALL.ABS.NOINC R2 ;  /* 0x0000000002007343 */ /* 0x038fea0003c00000 */
.L_x_6760:
[----:B------:R-:W-:Y:S01]  /*3dd0*/  MOV R18, RZ ;  /* 0x000000ff00127202 */ /* 0x000fe20000000f00 */
[----:B------:R-:W-:Y:S06]  /*3de0*/  BRA `(.L_x_6734) ;  /* 0x0000000000147947 */ /* 0x000fec0003800000 */
.L_x_6759:
[----:B------:R-:W2:Y:S02]  /*3df0*/  LDG.E.64 R2, desc[UR36][R2.64] ;  /* 0x0000002402027981 */ /* 0x000ea4000c1e1b00 */
[----:B--2---:R0:W2:Y:S01]  /*3e00*/  I2F.U64 R18, R2 ;  /* 0x0000000200127312 */ /* 0x0040a20000301000 */
[----:B------:R-:W-:Y:S05]  /*3e10*/  BRA `(.L_x_6734) ;  /* 0x0000000000087947 */ /* 0x000fea0003800000 */
.L_x_6758:
[----:B------:R-:W2:Y:S02]  /*3e20*/  LDG.E R2, desc[UR36][R2.64] ;  /* 0x0000002402027981 */ /* 0x000ea4000c1e1900 */
[----:B--2---:R-:W-:-:S07]  /*3e30*/  I2FP.F32.U32 R18, R2 ;  /* 0x0000000200127245 */ /* 0x004fce0000201000 */
.L_x_6734:
[----:B------:R-:W-:Y:S05]  /*3e40*/  BSYNC.RECONVERGENT B6 ;  /* 0x0000000000067941 */ /* 0x000fea0003800200 */
.L_x_6733:
[----:B------:R-:W-:Y:S01]  /*3e50*/  ISETP.GE.AND P0, PT, R26, R28, PT ;  /* 0x0000001c1a00720c */ /* 0x000fe20003f06270 */
[----:B------:R-:W-:Y:S01]  /*3e60*/  BSSY.RECONVERGENT B0, `(.L_x_6761) ;  /* 0x0000253000007945 */ /* 0x000fe20003800200 */
[----:B------:R-:W-:-:S11]  /*3e70*/  CS2R R4, SRZ ;  /* 0x0000000000047805 */ /* 0x000fd6000001ff00 */
[----:B------:R-:W-:Y:S05]  /*3e80*/  @P0 BRA `(.L_x_6762) ;  /* 0x0000002400400947 */ /* 0x000fea0003800000 */
[C---:B01-3-5:R-:W-:Y:S01]  /*3e90*/  FSETP.NAN.FTZ.AND P1, PT, |R22|.reuse, |R22|, PT ;  /* 0x400000161600720b */ /* 0x06bfe20003f38200 */
[----:B------:R-:W-:Y:S01]  /*3ea0*/  FADD.FTZ R7, |R22|, -RZ ;  /* 0x800000ff16077221 */ /* 0x000fe20000010200 */
[C---:B------:R-:W-:Y:S01]  /*3eb0*/  FSETP.NAN.FTZ.AND P0, PT, |R23|.reuse, |R23|, PT ;  /* 0x400000171700720b */ /* 0x040fe20003f18200 */
[----:B--2-4-:R-:W-:-:S12]  /*3ec0*/  FADD.FTZ R2, |R23|, -RZ ;  /* 0x800000ff17027221 */ /* 0x014fd80000010200 */
        /* <DEDUP_REMOVED lines=17> */
.L_x_6763:
        /* <DEDUP_REMOVED lines=27> */
[----:B------:R-:W-:-:S04]  /*4190*/  FFMA R9, R9, R6, R9 ;  /* 0x0000000609097223 */ /* 0x000fc80000000009 */
[----:B------:R-:W-:Y:S01]  /*41a0*/  FFMA R6, R0, R9, RZ ;  /* 0x0000000900067223 */ /* 0x000fe200000000ff */
[----:B0-----:R-:W-:Y:S01]  /*41b0*/  @P0 FMUL.FTZ R5, R8, R3 ;  /* 0x0000000308050220 */ /* 0x001fe20000410000 */
[----:B------:R-:W-:Y:S02]  /*41c0*/  FSETP.NEU.FTZ.AND P0, PT, R2, +INF , PT ;  /* 0x7f8000000200780b */ /* 0x000fe40003f1d000 */
[----:B------:R-:W-:Y:S02]  /*41d0*/  FFMA R3, -R4, R6, R0 ;  /* 0x0000000604037223 */ /* 0x000fe40000000100 */
[----:B------:R-:W-:Y:S01]  /*41e0*/  FSEL R2, R5, +INF , P0 ;  /* 0x7f80000005027808 */ /* 0x000fe20000000000 */
[----:B------:R-:W-:Y:S02]  /*41f0*/  IMAD.MOV.U32 R5, RZ, RZ, 0x3f800000 ;  /* 0x3f800000ff057424 */ /* 0x000fe400078e00ff */
[----:B------:R-:W-:-:S03]  /*4200*/  FFMA R3, R9, R3, R6 ;  /* 0x0000000309037223 */ /* 0x000fc60000000006 */
[----:B------:R-:W0:Y:S08]  /*4210*/  MUFU.LG2 R2, R2 ;  /* 0x0000000200027308 */ /* 0x000e300000000c00 */
[----:B------:R-:W1:Y:S01]  /*4220*/  FCHK P0, R0, R4 ;  /* 0x0000000400007302 */ /* 0x000e620000000000 */
[----:B0-----:R-:W-:Y:S01]  /*4230*/  FFMA.FTZ R5, R2, 0.69314718246459960938, R5 ;  /* 0x3f31721802057823 */ /* 0x001fe20000010005 */
[----:B-1----:R-:W-:Y:S06]  /*4240*/  @!P0 BRA `(.L_x_6768) ;  /* 0x0000000000108947 */ /* 0x002fec0003800000 */
[----:B------:R-:W-:Y:S01]  /*4250*/  IMAD.MOV.U32 R3, RZ, RZ, R4 ;  /* 0x000000ffff037224 */ /* 0x000fe200078e0004 */
[----:B------:R-:W-:-:S07]  /*4260*/  MOV R2, 0x4280 ;  /* 0x0000428000027802 */ /* 0x000fce0000000f00 */
[----:B------:R-:W-:Y:S05]  /*4270*/  CALL.REL.NOINC `($__internal_8_$__cuda_sm3x_div_rn_ftz_f32_slowpath) ;  /* 0x000000cc00ac7944 */ /* 0x000fea0003c00000 */
[----:B------:R-:W-:-:S07]  /*4280*/  MOV R3, R0 ;  /* 0x0000000000037202 */ /* 0x000fce0000000f00 */
.L_x_6768:
[----:B------:R-:W-:Y:S05]  /*4290*/  BSYNC.RECONVERGENT B4 ;  /* 0x0000000000047941 */ /* 0x000fea0003800200 */
.L_x_6767:
[----:B------:R-:W-:Y:S02]  /*42a0*/  IMAD.MOV.U32 R9, RZ, RZ, 0x3b33710b ;  /* 0x3b33710bff097424 */ /* 0x000fe400078e00ff */
[----:B------:R-:W-:Y:S01]  /*42b0*/  FMUL.FTZ R0, R3, R3 ;  /* 0x0000000303007220 */ /* 0x000fe20000410000 */
[----:B------:R-:W-:Y:S02]  /*42c0*/  ISETP.GE.AND P0, PT, R22, RZ, PT ;  /* 0x000000ff1600720c */ /* 0x000fe40003f06270 */
[C---:B------:R-:W-:Y:S01]  /*42d0*/  FSETP.NEU.FTZ.AND P3, PT, R7.reuse, |R23|, PT ;  /* 0x400000170700720b */ /* 0x040fe20003f7d000 */
[----:B------:R-:W-:Y:S01]  /*42e0*/  FFMA.FTZ R9, R0, R9, -0.015681877732276916504 ;  /* 0xbc80774800097423 */ /* 0x000fe20000010009 */
[----:B------:R-:W-:Y:S01]  /*42f0*/  FSETP.NEU.FTZ.AND P1, PT, R4, RZ, PT ;  /* 0x000000ff0400720b */ /* 0x000fe20003f3d000 */
[----:B------:R-:W-:Y:S02]  /*4300*/  FADD.FTZ R7, R7, |R23| ;  /* 0x4000001707077221 */ /* 0x000fe40000010000 */
        /* <DEDUP_REMOVED lines=21> */
.L_x_6766:
        /* <DEDUP_REMOVED lines=30> */
[----:B------:R-:W-:Y:S05]  /*4640*/  CALL.REL.NOINC `($__internal_8_$__cuda_sm3x_div_rn_ftz_f32_slowpath) ;  /* 0x000000c800b87944 */ /* 0x000fea0003c00000 */
[----:B------:R-:W-:-:S07]  /*4650*/  IMAD.MOV.U32 R2, RZ, RZ, R0 ;  /* 0x000000ffff027224 */ /* 0x000fce00078e0000 */
.L_x_6772:
[----:B------:R-:W-:Y:S05]  /*4660*/  BSYNC.RECONVERGENT B4 ;  /* 0x0000000000047941 */ /* 0x000fea0003800200 */
.L_x_6771:
[----:B------:R-:W-:Y:S01]  /*4670*/  MOV R3, 0x3b33710b ;  /* 0x3b33710b00037802 */ /* 0x000fe20000000f00 */
[----:B------:R-:W-:Y:S01]  /*4680*/  FMUL.FTZ R0, R2, R2 ;  /* 0x0000000202007220 */ /* 0x000fe20000410000 */
[----:B------:R-:W-:Y:S01]  /*4690*/  IMAD.MOV.U32 R9, RZ, RZ, 0x3f6ee581 ;  /* 0x3f6ee581ff097424 */ /* 0x000fe200078e00ff */
[----:B------:R-:W-:Y:S02]  /*46a0*/  ISETP.GE.AND P0, PT, R22, RZ, PT ;  /* 0x000000ff1600720c */ /* 0x000fe40003f06270 */
        /* <DEDUP_REMOVED lines=24> */
.L_x_6770:
        /* <DEDUP_REMOVED lines=15> */
[----:B------:R-:W-:Y:S05]  /*4920*/  CALL.REL.NOINC `($__internal_8_$__cuda_sm3x_div_rn_ftz_f32_slowpath) ;  /* 0x000000c800007944 */ /* 0x000fea0003c00000 */
[----:B------:R-:W-:-:S07]  /*4930*/  IMAD.MOV.U32 R2, RZ, RZ, R0 ;  /* 0x000000ffff027224 */ /* 0x000fce00078e0000 */
.L_x_6774:
[----:B------:R-:W-:Y:S05]  /*4940*/  BSYNC.RECONVERGENT B4 ;  /* 0x0000000000047941 */ /* 0x000fea0003800200 */
.L_x_6773:
[----:B------:R-:W-:Y:S02]  /*4950*/  IMAD.MOV.U32 R3, RZ, RZ, 0x3b33710b ;  /* 0x3b33710bff037424 */ /* 0x000fe400078e00ff */
[----:B------:R-:W-:Y:S01]  /*4960*/  FMUL.FTZ R0, R2, R2 ;  /* 0x0000000202007220 */ /* 0x000fe20000410000 */
[----:B------:R-:W-:Y:S01]  /*4970*/  HFMA2 R9, -RZ, RZ, 1.857421875, -1409 ;  /* 0x3f6ee581ff097431 */ /* 0x000fe200000001ff */
        /* <DEDUP_REMOVED lines=23> */
[----:B------:R-:W-:-:S07]  /*4af0*/  FSEL R2, R7, R0, P0 ;  /* 0x0000000007027208 */ /* 0x000fce0000000000 */
.L_x_6769:
[----:B------:R-:W-:Y:S05]  /*4b00*/  BSYNC.RECONVERGENT B3 ;  /* 0x0000000000037941 */ /* 0x000fea0003800200 */
.L_x_6765:
[----:B------:R-:W-:Y:S01]  /*4b10*/  ISETP.GE.AND P0, PT, R23, RZ, PT ;  /* 0x000000ff1700720c */ /* 0x000fe20003f06270 */
[----:B------:R-:W-:Y:S01]  /*4b20*/  FADD.FTZ R5, R5, 0.69314718246459960938 ;  /* 0x3f31721805057421 */ /* 0x000fe20000010000 */
[----:B------:R-:W-:-:S11]  /*4b30*/  FADD.FTZ R4, |R2|, -RZ ;  /* 0x800000ff02047221 */ /* 0x000fd60000010200 */
[----:B------:R-:W-:Y:S01]  /*4b40*/  @P0 FADD.FTZ R5, -R5, -RZ ;  /* 0x800000ff05050221 */ /* 0x000fe20000010100 */
[----:B------:R-:W-:Y:S06]  /*4b50*/  BRA `(.L_x_6762) ;  /* 0x00000018000c7947 */ /* 0x000fec0003800000 */
.L_x_6764:
        /* <DEDUP_REMOVED lines=76> */
.L_x_6780:
[----:B------:R-:W-:Y:S05]  /*5020*/  BSYNC.RECONVERGENT B2 ;  /* 0x0000000000027941 */ /* 0x000fea0003800200 */
.L_x_6779:
        /* <DEDUP_REMOVED lines=8> */
.L_x_6782:
[----:B------:R-:W-:Y:S05]  /*50b0*/  BSYNC.RECONVERGENT B2 ;  /* 0x0000000000027941 */ /* 0x000fea0003800200 */
.L_x_6781:
[----:B------:R-:W-:Y:S01]  /*50c0*/  FADD.FTZ R5, R14, R5 ;  /* 0x000000050e057221 */ /* 0x000fe20000010000 */
[----:B------:R-:W-:Y:S01]  /*50d0*/  IMAD.MOV.U32 R13, RZ, RZ, 0x3f800000 ;  /* 0x3f800000ff0d7424 */ /* 0x000fe200078e00ff */
        /* <DEDUP_REMOVED lines=32> */
.L_x_6778:
[----:B------:R-:W-:-:S13]  /*52e0*/  FSETP.GEU.FTZ.AND P0, PT, R7, 1, PT ;  /* 0x3f8000000700780b */ /* 0x000fda0003f1e000 */
[----:B------:R-:W-:-:S04]  /*52f0*/  @!P0 FADD.FTZ R4, -R7, 1 ;  /* 0x3f80000007048421 */ /* 0x000fc80000010100 */
[----:B------:R-:W-:-:S06]  /*5300*/  @!P0 FMUL.FTZ R4, R3, R4 ;  /* 0x0000000403048220 */ /* 0x000fcc0000410000 */
[----:B------:R-:W2:Y:S08]  /*5310*/  @!P0 MUFU.SQRT R4, R4 ;  /* 0x0000000400048308 */ /* 0x000eb00000002000 */
[----:B--2---:R-:W1:Y:S02]  /*5320*/  @!P0 MUFU.RCP R10, R4 ;  /* 0x00000004000a8308 */ /* 0x004e640000001000 */
[----:B-1----:R-:W-:Y:S01]  /*5330*/  @!P0 FMUL.FTZ R5, R10, |R23| ;  /* 0x400000170a058220 */ /* 0x002fe20000410000 */
        /* <DEDUP_REMOVED lines=34> */
.L_x_6776:
[----:B------:R-:W-:-:S04]  /*5560*/  FFMA.FTZ R4, R8, R8, -1 ;  /* 0xbf80000008047423 */ /* 0x000fc80000010008 */
[----:B------:R-:W0:Y:S02]  /*5570*/  MUFU.SQRT R5, R4 ;  /* 0x0000000400057308 */ /* 0x000e240000002000 */
[----:B0-----:R-:W-:-:S06]  /*5580*/  FADD.FTZ R10, R8, R5 ;  /* 0x00000005080a7221 */ /* 0x001fcc0000010000 */
[----:B------:R-:W0:Y:S02]  /*5590*/  MUFU.LG2 R10, R10 ;  /* 0x0000000a000a7308 */ /* 0x000e240000000c00 */
[----:B0-----:R-:W-:-:S07]  /*55a0*/  FMUL.FTZ R5, R10, 0.69314718246459960938 ;  /* 0x3f3172180a057820 */ /* 0x001fce0000410000 */
.L_x_6777:
[----:B------:R-:W-:Y:S05]  /*55b0*/  BSYNC.RECONVERGENT B1 ;  /* 0x0000000000017941 */ /* 0x000fea0003800200 */
.L_x_6775:
        /* <DEDUP_REMOVED lines=17> */
[----:B------:R-:W-:Y:S02]  /*56d0*/  @!P0 IMAD.MOV.U32 R7, RZ, RZ, 0x3f800000 ;  /* 0x3f800000ff078424 */ /* 0x000fe400078e00ff */
[----:B------:R-:W-:-:S06]  /*56e0*/  @!P0 FMUL.FTZ R10, R10, 0.5 ;  /* 0x3f0000000a0a8820 */ /* 0x000fcc0000410000 */
[----:B------:R-:W2:Y:S02]  /*56f0*/  @!P0 MUFU.SQRT R10, R10 ;  /* 0x0000000a000a8308 */ /* 0x000ea40000002000 */
[----:B--2---:R-:W-:Y:S01]  /*5700*/  @!P0 FMUL.FTZ R4, R11, R10 ;  /* 0x0000000a0b048220 */ /* 0x004fe20000410000 */
[----:B------:R-:W-:Y:S06]  /*5710*/  @!P0 BRA `(.L_x_6787) ;  /* 0x0000000000948947 */ /* 0x000fec0003800000 */
[----:B0-----:R-:W-:-:S05]  /*5720*/  FMUL.FTZ R2, |R0|, 1.1920928955078125e-07 ;  /* 0x3400000000027820 */ /* 0x001fca0000410200 */
        /* <DEDUP_REMOVED lines=20> */
.L_x_6790:
[----:B------:R-:W-:Y:S05]  /*5870*/  BSYNC.RECONVERGENT B4 ;  /* 0x0000000000047941 */ /* 0x000fea0003800200 */
.L_x_6789:
[----:B------:R-:W-:-:S04]  /*5880*/  FADD.FTZ R2, R3, R2 ;  /* 0x0000000203027221 */ /* 0x000fc80000010000 */
[----:B------:R-:W-:-:S04]  /*5890*/  FMUL.FTZ R2, R2, R11 ;  /* 0x0000000b02027220 */ /* 0x000fc80000410000 */
[----:B------:R4:W0:Y:S01]  /*58a0*/  MUFU.SQRT R4, R2 ;  /* 0x0000000200047308 */ /* 0x0008220000002000 */
[----:B------:R-:W-:Y:S05]  /*58b0*/  BRA `(.L_x_6787) ;  /* 0x00000000002c7947 */ /* 0x000fea0003800000 */
.L_x_6788:
        /* <DEDUP_REMOVED lines=11> */
.L_x_6787:
[----:B------:R-:W-:Y:S05]  /*5970*/  BSYNC.RECONVERGENT B2 ;  /* 0x0000000000027941 */ /* 0x000fea0003800200 */
.L_x_6785:
[----:B------:R-:W-:Y:S05]  /*5980*/  BSYNC.RELIABLE B1 ;  /* 0x0000000000017941 */ /* 0x000fea0003800100 */
.L_x_6784:
[----:B------:R-:W-:-:S13]  /*5990*/  ISETP.GE.AND P0, PT, R22, RZ, PT ;  /* 0x000000ff1600720c */ /* 0x000fda0003f06270 */
[----:B------:R-:W-:Y:S05]  /*59a0*/  @!P0 BRA `(.L_x_6791) ;  /* 0x0000000000bc8947 */ /* 0x000fea0003800000 */
[----:B------:R-:W-:Y:S01]  /*59b0*/  FADD.FTZ R0, |R7|, -RZ ;  /* 0x800000ff07007221 */ /* 0x000fe20000010200 */
[C---:B0--3--:R-:W-:Y:S01]  /*59c0*/  FADD.FTZ R3, |R4|.reuse, -RZ ;  /* 0x800000ff04037221 */ /* 0x049fe20000010200 */
[----:B------:R-:W-:Y:S01]  /*59d0*/  FSETP.GT.FTZ.AND P2, PT, |R4|, |R7|, PT ;  /* 0x400000070400720b */ /* 0x000fe20003f54200 */
[----:B------:R-:W-:Y:S03]  /*59e0*/  BSSY.RECONVERGENT B4, `(.L_x_6792) ;  /* 0x000000f000047945 */ /* 0x000fe60003800200 */
[----:B------:R-:W-:Y:S02]  /*59f0*/  FSEL R8, R3, R0, P2 ;  /* 0x0000000003087208 */ /* 0x000fe40001000000 */
[----:B------:R-:W-:Y:S02]  /*5a00*/  FSEL R0, R0, R3, P2 ;  /* 0x0000000300007208 */ /* 0x000fe40001000000 */
[----:B------:R-:W4:Y:S08]  /*5a10*/  MUFU.RCP R9, R8 ;  /* 0x0000000800097308 */ /* 0x000f300000001000 */
[----:B------:R-:W0:Y:S01]  /*5a20*/  FCHK P0, R0, R8 ;  /* 0x0000000800007302 */ /* 0x000e220000000000 */
[----:B----4-:R-:W-:-:S04]  /*5a30*/  FFMA R2, -R8, R9, 1 ;  /* 0x3f80000008027423 */ /* 0x010fc80000000109 */
[----:B------:R-:W-:-:S04]  /*5a40*/  FFMA R9, R9, R2, R9 ;  /* 0x0000000209097223 */ /* 0x000fc80000000009 */
[----:B------:R-:W-:-:S04]  /*5a50*/  FFMA R2, R0, R9, RZ ;  /* 0x0000000900027223 */ /* 0x000fc800000000ff */
[----:B------:R-:W-:-:S04]  /*5a60*/  FFMA R3, -R8, R2, R0 ;  /* 0x0000000208037223 */ /* 0x000fc80000000100 */
[----:B------:R-:W-:Y:S01]  /*5a70*/  FFMA R2, R9, R3, R2 ;  /* 0x0000000309027223 */ /* 0x000fe20000000002 */
[----:B0-----:R-:W-:Y:S06]  /*5a80*/  @!P0 BRA `(.L_x_6793) ;  /* 0x0000000000108947 */ /* 0x001fec0003800000 */
[----:B------:R-:W-:Y:S01]  /*5a90*/  IMAD.MOV.U32 R3, RZ, RZ, R8 ;  /* 0x000000ffff037224 */ /* 0x000fe200078e0008 */
[----:B------:R-:W-:-:S07]  /*5aa0*/  MOV R2, 0x5ac0 ;  /* 0x00005ac000027802 */ /* 0x000fce0000000f00 */
[----:B-12---:R-:W-:Y:S05]  /*5ab0*/  CALL.REL.NOINC `($__internal_8_$__cuda_sm3x_div_rn_ftz_f32_slowpath) ;  /* 0x000000b4009c7944 */ /* 0x006fea0003c00000 */
[----:B------:R-:W-:-:S07]  /*5ac0*/  MOV R2, R0 ;  /* 0x0000000000027202 */ /* 0x000fce0000000f00 */
.L_x_6793:
[----:B------:R-:W-:Y:S05]  /*5ad0*/  BSYNC.RECONVERGENT B4 ;  /* 0x0000000000047941 */ /* 0x000fea0003800200 */
.L_x_6792:
[----:B------:R-:W-:Y:S02]  /*5ae0*/  IMAD.MOV.U32 R3, RZ, RZ, 0x3b33710b ;  /* 0x3b33710bff037424 */ /* 0x000fe400078e00ff */
[----:B------:R-:W-:Y:S01]  /*5af0*/  FMUL.FTZ R0, R2, R2 ;  /* 0x0000000202007220 */ /* 0x000fe20000410000 */
[----:B------:R-:W-:Y:S01]  /*5b00*/  IMAD.MOV.U32 R9, RZ, RZ, 0x3f6ee581 ;  /* 0x3f6ee581ff097424 */ /* 0x000fe200078e00ff */
[C---:B------:R-:W-:Y:S02]  /*5b10*/  ISETP.GE.AND P0, PT, R7.reuse, RZ, PT ;  /* 0x000000ff0700720c */ /* 0x040fe40003f06270 */
        /* <DEDUP_REMOVED lines=18> */
[----:B------:R-:W-:Y:S02]  /*5c40*/  @!P3 FSEL R3, R0, 0.78539818525314331055, !P0 ;  /* 0x3f490fdb0003b808 */ /* 0x000fe40004000000 */
[----:B------:R-:W-:Y:S02]  /*5c50*/  @!P1 FSEL R3, RZ, 3.1415927410125732422, P0 ;  /* 0x40490fdbff039808 */ /* 0x000fe40000000000 */
[----:B------:R-:W-:Y:S02]  /*5c60*/  FSETP.NAN.FTZ.AND P0, PT, |R7|, |R7|, PT ;  /* 0x400000070700720b */ /* 0x000fe40003f18200 */
[----:B------:R-:W-:-:S04]  /*5c70*/  LOP3.LUT R4, R3, 0x80000000, R4, 0xb8, !PT ;  /* 0x8000000003047812 */ /* 0x000fc800078eb804 */
[----:B------:R-:W-:Y:S01]  /*5c80*/  FSEL R4, R7, R4, P0 ;  /* 0x0000000407047208 */ /* 0x000fe20000000000 */
[----:B------:R-:W-:Y:S06]  /*5c90*/  BRA `(.L_x_6794) ;  /* 0x0000000400b07947 */ /* 0x000fec0003800000 */
.L_x_6791:
[----:B------:R-:W-:Y:S01]  /*5ca0*/  FADD.FTZ R7, -R7, -RZ ;  /* 0x800000ff07077221 */ /* 0x000fe20000010100 */
[C---:B0--3--:R-:W-:Y:S01]  /*5cb0*/  FADD.FTZ R9, |R4|.reuse, -RZ ;  /* 0x800000ff04097221 */ /* 0x049fe20000010200 */
[----:B------:R-:W-:Y:S02]  /*5cc0*/  BSSY.RECONVERGENT B4, `(.L_x_6795) ;  /* 0x0000011000047945 */ /* 0x000fe40003800200 */
[----:B------:R-:W-:Y:S01]  /*5cd0*/  FADD.FTZ R0, |R7|, -RZ ;  /* 0x800000ff07007221 */ /* 0x000fe20000010200 */
[----:B------:R-:W-:-:S04]  /*5ce0*/  FSETP.GT.FTZ.AND P2, PT, |R4|, |R7|, PT ;  /* 0x400000070400720b */ /* 0x000fc80003f54200 */
[----:B------:R-:W-:Y:S02]  /*5cf0*/  FSEL R8, R9, R0, P2 ;  /* 0x0000000009087208 */ /* 0x000fe40001000000 */
[----:B------:R-:W-:Y:S02]  /*5d00*/  FSEL R0, R0, R9, P2 ;  /* 0x0000000900007208 */ /* 0x000fe40001000000 */
[----:B------:R-:W4:Y:S08]  /*5d10*/  MUFU.RCP R3, R8 ;  /* 0x0000000800037308 */ /* 0x000f300000001000 */
[----:B------:R-:W0:Y:S01]  /*5d20*/  FCHK P0, R0, R8 ;  /* 0x0000000800007302 */ /* 0x000e220000000000 */
[----:B----4-:R-:W-:-:S04]  /*5d30*/  FFMA R2, -R8, R3, 1 ;  /* 0x3f80000008027423 */ /* 0x010fc80000000103 */
[----:B------:R-:W-:-:S04]  /*5d40*/  FFMA R3, R3, R2, R3 ;  /* 0x0000000203037223 */ /* 0x000fc80000000003 */
[----:B------:R-:W-:-:S04]  /*5d50*/  FFMA R2, R0, R3, RZ ;  /* 0x0000000300027223 */ /* 0x000fc800000000ff */
[----:B--2---:R-:W-:-:S04]  /*5d60*/  FFMA R6, -R8, R2, R0 ;  /* 0x0000000208067223 */ /* 0x004fc80000000100 */
[----:B------:R-:W-:Y:S01]  /*5d70*/  FFMA R2, R3, R6, R2 ;  /* 0x0000000603027223 */ /* 0x000fe20000000002 */
[----:B0-----:R-:W-:Y:S06]  /*5d80*/  @!P0 BRA `(.L_x_6796) ;  /* 0x0000000000108947 */ /* 0x001fec0003800000 */
[----:B------:R-:W-:Y:S01]  /*5d90*/  IMAD.MOV.U32 R3, RZ, RZ, R8 ;  /* 0x000000ffff037224 */ /* 0x000fe200078e0008 */
[----:B------:R-:W-:-:S07]  /*5da0*/  MOV R2, 0x5dc0 ;  /* 0x00005dc000027802 */ /* 0x000fce0000000f00 */
[----:B-1----:R-:W-:Y:S05]  /*5db0*/  CALL.REL.NOINC `($__internal_8_$__cuda_sm3x_div_rn_ftz_f32_slowpath) ;  /* 0x000000b000dc7944 */ /* 0x002fea0003c00000 */
[----:B------:R-:W-:-:S07]  /*5dc0*/  IMAD.MOV.U32 R2, RZ, RZ, R0 ;  /* 0x000000ffff027224 */ /* 0x000fce00078e0000 */
.L_x_6796:
[----:B------:R-:W-:Y:S05]  /*5dd0*/  BSYNC.RECONVERGENT B4 ;  /* 0x0000000000047941 */ /* 0x000fea0003800200 */
.L_x_6795:
[----:B------:R-:W-:Y:S01]  /*5de0*/  MOV R3, 0x3b33710b ;  /* 0x3b33710b00037802 */ /* 0x000fe20000000f00 */
[----:B------:R-:W-:Y:S01]  /*5df0*/  FMUL.FTZ R0, R2, R2 ;  /* 0x0000000202007220 */ /* 0x000fe20000410000 */
[----:B------:R-:W-:Y:S01]  /*5e00*/  IMAD.MOV.U32 R9, RZ, RZ, 0x3f6ee581 ;  /* 0x3f6ee581ff097424 */ /* 0x000fe200078e00ff */
[C---:B------:R-:W-:Y:S02]  /*5e10*/  ISETP.GE.AND P0, PT, R7.reuse, RZ, PT ;  /* 0x000000ff0700720c */ /* 0x040fe40003f06270 */
        /* <DEDUP_REMOVED lines=24> */
.L_x_6786:
[----:B------:R-:W-:-:S13]  /*5fa0*/  ISETP.GE.AND P0, PT, R22, RZ, PT ;  /* 0x000000ff1600720c */ /* 0x000fda0003f06270 */
[----:B------:R-:W-:Y:S05]  /*5fb0*/  @!P0 BRA `(.L_x_6797) ;  /* 0x0000000000748947 */ /* 0x000fea0003800000 */
[----:B------:R-:W-:Y:S01]  /*5fc0*/  HFMA2 R3, -RZ, RZ, 1.75, 0 ;  /* 0x3f000000ff037431 */ /* 0x000fe200000001ff */
        /* <DEDUP_REMOVED lines=25> */
[----:B------:R-:W-:-:S05]  /*6160*/  @P0 FADD.FTZ R0, R0, R0 ;  /* 0x0000000000000221 */ /* 0x000fca0000010000 */
[----:B------:R-:W-:Y:S01]  /*6170*/  MOV R4, R0 ;  /* 0x0000000000047202 */ /* 0x000fe20000000f00 */
[----:B------:R-:W-:Y:S06]  /*6180*/  BRA `(.L_x_6794) ;  /* 0x0000000000747947 */ /* 0x000fec0003800000 */
.L_x_6797:
[----:B------:R-:W-:Y:S02]  /*6190*/  IMAD.MOV.U32 R3, RZ, RZ, 0x3f000000 ;  /* 0x3f000000ff037424 */ /* 0x000fe400078e00ff */
[----:B------:R-:W-:-:S04]  /*61a0*/  FADD.FTZ R0, -R4, -RZ ;  /* 0x800000ff04007221 */ /* 0x000fc80000010100 */
[C---:B0-----:R-:W-:Y:S01]  /*61b0*/  FFMA.FTZ R2, |R0|.reuse, -R3, 0.5 ;  /* 0x3f00000000027423 */ /* 0x041fe20000010a03 */
[C---:B------:R-:W-:Y:S01]  /*61c0*/  FSETP.GT.FTZ.AND P0, PT, |R0|.reuse, 0.56000000238418579102, PT ;  /* 0x3f0f5c290000780b */ /* 0x040fe20003f14200 */
[C---:B------:R-:W-:Y:S01]  /*61d0*/  FADD.FTZ R7, |R0|.reuse, -RZ ;  /* 0x800000ff00077221 */ /* 0x040fe20000010200 */
[----:B------:R-:W-:Y:S01]  /*61e0*/  FSETP.NEU.FTZ.AND P1, PT, |R0|, 1, PT ;  /* 0x3f8000000000780b */ /* 0x000fe20003f3d200 */
[----:B------:R-:W0:Y:S02]  /*61f0*/  MUFU.RSQ R3, R2 ;  /* 0x0000000200037308 */ /* 0x000e240000001400 */
[----:B0-----:R-:W-:Y:S01]  /*6200*/  FMUL.FTZ R6, R2, R3 ;  /* 0x0000000302067220 */ /* 0x001fe20000410000 */
[----:B------:R-:W-:Y:S01]  /*6210*/  FMUL.FTZ R3, R3, -0.5 ;  /* 0xbf00000003037820 */ /* 0x000fe20000410000 */
[----:B------:R-:W-:-:S03]  /*6220*/  HFMA2 R2, -RZ, RZ, 1.857421875, -1409 ;  /* 0x3f6ee581ff027431 */ /* 0x000fc600000001ff */
        /* <DEDUP_REMOVED lines=17> */
[----:B------:R-:W-:-:S04]  /*6340*/  @P0 FADD.FTZ R0, R0, R0 ;  /* 0x0000000000000221 */ /* 0x000fc80000010000 */
[----:B------:R-:W-:-:S07]  /*6350*/  IMAD.MOV.U32 R4, RZ, RZ, R0 ;  /* 0x000000ffff047224 */ /* 0x000fce00078e0000 */
.L_x_6794:
[----:B------:R-:W-:Y:S05]  /*6360*/  BSYNC.RECONVERGENT B3 ;  /* 0x0000000000037941 */ /* 0x000fea0003800200 */
.L_x_6783:
[----:B------:R-:W-:-:S13]  /*6370*/  ISETP.GE.AND P0, PT, R23, RZ, PT ;  /* 0x000000ff1700720c */ /* 0x000fda0003f06270 */
[----:B-1----:R-:W-:-:S07]  /*6380*/  @P0 FADD.FTZ R5, -R5, -RZ ;  /* 0x800000ff05050221 */ /* 0x002fce0000010100 */
.L_x_6762:
[----:B------:R-:W-:Y:S05]  /*6390*/  BSYNC.RECONVERGENT B0 ;  /* 0x0000000000007941 */ /* 0x000fea0003800200 */
.L_x_6761:
[----:B------:R-:W-:Y:S01]  /*63a0*/  VIADD R27, R26, 0x80 ;  /* 0x000000801a1b7836 */ /* 0x000fe20000000000 */
[----:B------:R-:W-:Y:S01]  /*63b0*/  BSSY.RECONVERGENT B0, `(.L_x_6798) ;  /* 0x0000260000007945 */ /* 0x000fe20003800200 */
[----:B01-3-5:R-:W-:-:S03]  /*63c0*/  CS2R R22, SRZ ;  /* 0x0000000000167805 */ /* 0x02bfc6000001ff00 */
[----:B------:R-:W-:-:S13]  /*63d0*/  ISETP.GE.AND P0, PT, R27, R28, PT ;  /* 0x0000001c1b00720c */ /* 0x000fda0003f06270 */
[----:B------:R-:W-:Y:S05]  /*63e0*/  @P0 BRA `(.L_x_6799) ;  /* 0x0000002400700947 */ /* 0x000fea0003800000 */
[C---:B--2---:R-:W-:Y:S01]  /*63f0*/  FSETP.NAN.FTZ.AND P1, PT, |R24|.reuse, |R24|, PT ;  /* 0x400000181800720b */ /* 0x044fe20003f38200 */
        /* <DEDUP_REMOVED lines=20> */
.L_x_6800:
        /* <DEDUP_REMOVED lines=18> */
[-C--:B----4-:R-:W-:Y:S02]  /*6660*/  VIMNMX R2, PT, PT, R11, R12.reuse, !PT ;  /* 0x0000000c0b027248 */ /* 0x090fe40007fe0100 */
        /* <DEDUP_REMOVED lines=50> */
.L_x_6809:
[----:B------:R-:W-:-:S04]  /*6990*/  FADD.FTZ R2, -R7, R6 ;  /* 0x0000000607027221 */ /* 0x000fc80000010100 */
[----:B------:R-:W-:-:S07]  /*69a0*/  FMUL.FTZ R2, R2, 0.5 ;  /* 0x3f00000002027820 */ /* 0x000fce0000410000 */
.L_x_6810:
[----:B------:R-:W-:Y:S05]  /*69b0*/  BSYNC.RECONVERGENT B2 ;  /* 0x0000000000027941 */ /* 0x000fea0003800200 */
.L_x_6808:
        /* <DEDUP_REMOVED lines=11> */
.L_x_6812:
[----:B------:R-:W-:-:S04]  /*6a70*/  FADD.FTZ R10, R9, -R10 ;  /* 0x8000000a090a7221 */ /* 0x000fc80000010000 */
[----:B------:R-:W-:-:S07]  /*6a80*/  FMUL.FTZ R13, R10, 0.5 ;  /* 0x3f0000000a0d7820 */ /* 0x000fce0000410000 */
.L_x_6813:
[----:B------:R-:W-:Y:S05]  /*6a90*/  BSYNC.RECONVERGENT B2 ;  /* 0x0000000000027941 */ /* 0x000fea0003800200 */
.L_x_6811:
        /* <DEDUP_REMOVED lines=35> */
.L_x_6807:
        /* <DEDUP_REMOVED lines=35> */
.L_x_6814:
[----:B------:R-:W-:-:S04]  /*6f00*/  FADD.FTZ R2, -R8, 1 ;  /* 0x3f80000008027421 */ /* 0x000fc80000010100 */
[----:B------:R-:W-:-:S06]  /*6f10*/  FMUL.FTZ R2, R7, R2 ;  /* 0x0000000207027220 */ /* 0x000fcc0000410000 */
[----:B------:R-:W0:Y:S08]  /*6f20*/  MUFU.SQRT R2, R2 ;  /* 0x0000000200027308 */ /* 0x000e300000002000 */
[----:B0-----:R-:W0:Y:S02]  /*6f30*/  MUFU.RCP R10, R2 ;  /* 0x00000002000a7308 */ /* 0x001e240000001000 */
[----:B0-----:R-:W-:Y:S01]  /*6f40*/  FMUL.FTZ R23, R10, |R25| ;  /* 0x400000190a177220 */ /* 0x001fe20000410000 */
[----:B------:R-:W-:Y:S06]  /*6f50*/  BRA `(.L_x_6805) ;  /* 0x0000000000047947 */ /* 0x000fec0003800000 */
.L_x_6806:
[----:B------:R0:W1:Y:S02]  /*6f60*/  MUFU.SQRT R23, R3 ;  /* 0x0000000300177308 */ /* 0x0000640000002000 */
.L_x_6805:
[----:B------:R-:W-:Y:S05]  /*6f70*/  BSYNC.RECONVERGENT B1 ;  /* 0x0000000000017941 */ /* 0x000fea0003800200 */
.L_x_6804:
        /* <DEDUP_REMOVED lines=40> */
.L_x_6819:
        /* <DEDUP_REMOVED lines=28> */
.L_x_6818:
        /* <DEDUP_REMOVED lines=11> */
[----:B------:R-:W-:-:S03]  /*7470*/  @P1 FMUL.FTZ R2, R25, R25 ;  /* 0x0000001919021220 */ /* 0x000fc60000410000 */
[----:B0-----:R-:W0:Y:S02]  /*7480*/  @P1 MUFU.RCP R3, R6 ;  /* 0x0000000600031308 */ /* 0x001e240000001000 */
        /* <DEDUP_REMOVED lines=10> */
.L_x_6825:
[----:B------:R-:W-:-:S04]  /*7530*/  FADD.FTZ R0, -R0, R9 ;  /* 0x0000000900007221 */ /* 0x000fc80000010100 */
[----:B------:R-:W-:-:S07]  /*7540*/  FMUL.FTZ R3, R0, 0.5 ;  /* 0x3f00000000037820 */ /* 0x000fce0000410000 */
.L_x_6826:
[----:B------:R-:W-:Y:S05]  /*7550*/  BSYNC.RECONVERGENT B4 ;  /* 0x0000000000047941 */ /* 0x000fea0003800200 */
.L_x_6824:
[----:B------:R-:W-:Y:S01]  /*7560*/  FADD.FTZ R2, R3, R2 ;  /* 0x0000000203027221 */ /* 0x000fe20000010000 */
[----:B------:R-:W-:-:S04]  /*7570*/  FADD.FTZ R11, R8, R11 ;  /* 0x0000000b080b7221 */ /* 0x000fc80000010000 */
[----:B------:R-:W-:-:S04]  /*7580*/  FMUL.FTZ R2, R2, R11 ;  /* 0x0000000b02027220 */ /* 0x000fc80000410000 */
[----:B------:R0:W2:Y:S01]  /*7590*/  MUFU.SQRT R7, R2 ;  /* 0x0000000200077308 */ /* 0x0000a20000002000 */
[----:B------:R-:W-:Y:S05]  /*75a0*/  BRA `(.L_x_6827) ;  /* 0x0000000000487947 */ /* 0x000fea0003800000 */
.L_x_6823:
        /* <DEDUP_REMOVED lines=12> */
.L_x_6822:
[----:B------:R-:W-:Y:S01]  /*7670*/  FADD.FTZ R0, R11, 1 ;  /* 0x3f8000000b007421 */ /* 0x000fe20000010000 */
[----:B0-----:R-:W-:Y:S01]  /*7680*/  MUFU.SQRT R3, R3 ;  /* 0x0000000300037308 */ /* 0x001fe20000002000 */
[----:B------:R-:W-:Y:S02]  /*7690*/  IMAD.MOV.U32 R8, RZ, RZ, 0x3f800000 ;  /* 0x3f800000ff087424 */ /* 0x000fe400078e00ff */
[----:B------:R-:W-:-:S06]  /*76a0*/  FMUL.FTZ R0, R0, 0.5 ;  /* 0x3f00000000007820 */ /* 0x000fcc0000410000 */
[----:B------:R-:W0:Y:S02]  /*76b0*/  MUFU.SQRT R0, R0 ;  /* 0x0000000000007308 */ /* 0x000e240000002000 */
[----:B0-----:R-:W-:-:S07]  /*76c0*/  FMUL.FTZ R7, R3, R0 ;  /* 0x0000000003077220 */ /* 0x001fce0000410000 */
.L_x_6827:
[----:B------:R-:W-:Y:S05]  /*76d0*/  BSYNC.RECONVERGENT B2 ;  /* 0x0000000000027941 */ /* 0x000fea0003800200 */
.L_x_6821:
[----:B------:R-:W-:Y:S05]  /*76e0*/  BRA `(.L_x_6828) ;  /* 0x0000000000087947 */ /* 0x000fea0003800000 */
.L_x_6817:
[----:B------:R-:W-:Y:S01]  /*76f0*/  FMUL.FTZ R7, R11, 16777216 ;  /* 0x4b8000000b077820 */ /* 0x000fe20000410000 */
[----:B------:R-:W-:-:S07]  /*7700*/  FMUL.FTZ R8, R8, 16777216 ;  /* 0x4b80000008087820 */ /* 0x000fce0000410000 */
.L_x_6828:
[----:B------:R-:W-:Y:S05]  /*7710*/  BSYNC.RELIABLE B1 ;  /* 0x0000000000017941 */ /* 0x000fea0003800100 */
.L_x_6816:
        /* <DEDUP_REMOVED lines=19> */
[----:B-1----:R-:W-:Y:S05]  /*7850*/  CALL.REL.NOINC `($__internal_8_$__cuda_sm3x_div_rn_ftz_f32_slowpath) ;  /* 0x0000009800347944 */ /* 0x002fea0003c00000 */
[----:B------:R-:W-:-:S07]  /*7860*/  MOV R2, R0 ;  /* 0x0000000000027202 */ /* 0x000fce0000000f00 */
.L_x_6831:
[----:B------:R-:W-:Y:S05]  /*7870*/  BSYNC.RECONVERGENT B4 ;  /* 0x0000000000047941 */ /* 0x000fea0003800200 */
.L_x_6830:
[----:B------:R-:W-:Y:S02]  /*7880*/  IMAD.MOV.U32 R3, RZ, RZ, 0x3b33710b ;  /* 0x3b33710bff037424 */ /* 0x000fe400078e00ff */
[----:B------:R-:W-:Y:S01]  /*7890*/  FMUL.FTZ R0, R2, R2 ;  /* 0x0000000202007220 */ /* 0x000fe20000410000 */
[----:B------:R-:W-:Y:S01]  /*78a0*/  IMAD.MOV.U32 R11, RZ, RZ, 0x3fd774eb ;  /* 0x3fd774ebff0b7424 */ /* 0x000fe200078e00ff */
        /* <DEDUP_REMOVED lines=26> */
.L_x_6829:
        /* <DEDUP_REMOVED lines=18> */
.L_x_6833:
[----:B------:R-:W-:Y:S05]  /*7b70*/  BSYNC.RECONVERGENT B4 ;  /* 0x0000000000047941 */ /* 0x000fea0003800200 */
.L_x_6832:
[----:B------:R-:W-:Y:S02]  /*7b80*/  IMAD.MOV.U32 R3, RZ, RZ, 0x3b33710b ;  /* 0x3b33710bff037424 */ /* 0x000fe400078e00ff */
[----:B------:R-:W-:Y:S01]  /*7b90*/  FMUL.FTZ R0, R2, R2 ;  /* 0x0000000202007220 */ /* 0x000fe20000410000 */
[----:B------:R-:W-:Y:S01]  /*7ba0*/  IMAD.MOV.U32 R11, RZ, RZ, 0x3fd774eb ;  /* 0x3fd774ebff0b7424 */ /* 0x000fe200078e00ff */
        /* <DEDUP_REMOVED lines=25> */
.L_x_6820:
[----:B------:R-:W-:Y:S05]  /*7d40*/  BSYNC.RECONVERGENT B3 ;  /* 0x0000000000037941 */ /* 0x000fea0003800200 */
.L_x_6815:
[----:B------:R-:W-:-:S13]  /*7d50*/  ISETP.GE.AND P0, PT, R25, RZ, PT ;  /* 0x000000ff1900720c */ /* 0x000fda0003f06270 */
[----:B-1----:R-:W-:Y:S01]  /*7d60*/  @P0 FADD.FTZ R23, -R23, -RZ ;  /* 0x800000ff17170221 */ /* 0x002fe20000010100 */
[----:B------:R-:W-:Y:S06]  /*7d70*/  BRA `(.L_x_6799) ;  /* 0x0000000c000c7947 */ /* 0x000fec0003800000 */
.L_x_6803:
[----:B------:R-:W-:Y:S01]  /*7d80*/  FADD.FTZ R22, -R24, 6.1232342629258392722e-17 ;  /* 0x248d313218167421 */ /* 0x000fe20000010100 */
[----:B------:R-:W-:-:S03]  /*7d90*/  FADD.FTZ R23, -R25, -RZ ;  /* 0x800000ff19177221 */ /* 0x000fc60000010100 */
[----:B------:R-:W-:Y:S01]  /*7da0*/  FADD.FTZ R22, R22, 1.5707963705062866211 ;  /* 0x3fc90fdb16167421 */ /* 0x000fe20000010000 */
[----:B------:R-:W-:Y:S06]  /*7db0*/  BRA `(.L_x_6799) ;  /* 0x0000000800fc7947 */ /* 0x000fec0003800000 */
.L_x_6802:
[----:B------:R-:W-:Y:S01]  /*7dc0*/  FADD.FTZ R23, -R25, -RZ ;  /* 0x800000ff19177221 */ /* 0x000fe20000010100 */
[----:B------:R-:W-:Y:S01]  /*7dd0*/  IMAD.MOV.U32 R22, RZ, RZ, RZ ;  /* 0x000000ffff167224 */ /* 0x000fe200078e00ff */
[----:B------:R-:W-:Y:S06]  /*7de0*/  BRA `(.L_x_6799) ;  /* 0x0000000800f07947 */ /* 0x000fec0003800000 */
.L_x_6801:
        /* <DEDUP_REMOVED lines=13> */
[----:B----4-:R-:W-:Y:S02]  /*7ec0*/  FMUL.FTZ R2, R0, R0 ;  /* 0x0000000000027220 */ /* 0x010fe40000410000 */
        /* <DEDUP_REMOVED lines=14> */
.L_x_6838:
[----:B------:R-:W-:Y:S05]  /*7fb0*/  BSYNC.RECONVERGENT B4 ;  /* 0x0000000000047941 */ /* 0x000fea0003800200 */
.L_x_6837:
[----:B------:R-:W-:Y:S02]  /*7fc0*/  IMAD.MOV.U32 R9, RZ, RZ, 0x3b33710b ;  /* 0x3b33710bff097424 */ /* 0x000fe400078e00ff */
[----:B------:R-:W-:Y:S01]  /*7fd0*/  FMUL.FTZ R0, R3, R3 ;  /* 0x0000000303007220 */ /* 0x000fe20000410000 */
[----:B------:R-:W-:Y:S01]  /*7fe0*/  ISETP.GE.AND P0, PT, R24, RZ, PT ;  /* 0x000000ff1800720c */ /* 0x000fe20003f06270 */
[----:B------:R-:W-:Y:S01]  /*7ff0*/  IMAD.MOV.U32 R2, RZ, RZ, 0x3f6ee581 ;  /* 0x3f6ee581ff027424 */ /* 0x000fe200078e00ff */
[----:B------:R-:W-:Y:S01]  /*8000*/  FSETP.NEU.FTZ.AND P3, PT, R8, |R25|, PT ;  /* 0x400000190800720b */ /* 0x000fe20003f7d000 */
[----:B------:R-:W-:Y:S01]  /*8010*/  FFMA.FTZ R9, R0, R9, -0.015681877732276916504 ;  /* 0xbc80774800097423 */ /* 0x000fe20000010009 */
[----:B------:R-:W-:Y:S01]  /*8020*/  FSETP.NEU.FTZ.AND P1, PT, R7, RZ, PT ;  /* 0x000000ff0700720b */ /* 0x000fe20003f3d000 */
[----:B------:R-:W-:Y:S01]  /*8030*/  FADD.FTZ R8, R8, |R25| ;  /* 0x4000001908087221 */ /* 0x000fe20000010000 */
[----:B------:R-:W-:Y:S01]  /*8040*/  FSEL R7, R2, 1.8663789033889770508, !P2 ;  /* 0x3feee58102077808 */ /* 0x000fe20005000000 */
        /* <DEDUP_REMOVED lines=20> */
.L_x_6836:
[CC--:B----4-:R-:W-:Y:S01]  /*8190*/  VIMNMX R2, PT, PT, R3.reuse, R8.reuse, !PT ;  /* 0x0000000803027248 */ /* 0x0d0fe20007fe0100 */
[----:B------:R-:W-:Y:S01]  /*81a0*/  BSSY.RECONVERGENT B4, `(.L_x_6840) ;  /* 0x000001e000047945 */ /* 0x000fe20003800200 */
[----:B------:R-:W-:Y:S02]  /*81b0*/  VIMNMX R0, PT, PT, R3, R8, PT ;  /* 0x0000000803007248 */ /* 0x000fe40003fe0100 */
[----:B------:R-:W-:Y:S02]  /*81c0*/  LOP3.LUT R6, R2, 0xfe000000, RZ, 0xc0, !PT ;  /* 0xfe00000002067812 */ /* 0x000fe400078ec0ff */
[----:B------:R-:W-:Y:S02]  /*81d0*/  FSETP.NEU.FTZ.AND P0, PT, R0, RZ, PT ;  /* 0x000000ff0000720b */ /* 0x000fe40003f1d000 */
[----:B------:R-:W-:-:S05]  /*81e0*/  LOP3.LUT R7, R6, 0x7e800000, RZ, 0x3c, !PT ;  /* 0x7e80000006077812 */ /* 0x000fca00078e3cff */
[-C--:B------:R-:W-:Y:S01]  /*81f0*/  FMUL.FTZ R9, R0, R7.reuse ;  /* 0x0000000700097220 */ /* 0x080fe20000410000 */
[----:B------:R-:W-:-:S03]  /*8200*/  FMUL.FTZ R7, R2, R7 ;  /* 0x0000000702077220 */ /* 0x000fc60000410000 */
[----:B------:R-:W-:Y:S01]  /*8210*/  FMUL.FTZ R10, R9, R9 ;  /* 0x00000009090a7220 */ /* 0x000fe20000410000 */
[----:B------:R-:W-:-:S03]  /*8220*/  LOP3.LUT R9, R6, 0x800000, RZ, 0xfc, !PT ;  /* 0x0080000006097812 */ /* 0x000fc600078efcff */
        /* <DEDUP_REMOVED lines=19> */
[----:B------:R-:W-:Y:S05]  /*8360*/  CALL.REL.NOINC `($__internal_8_$__cuda_sm3x_div_rn_ftz_f32_slowpath) ;  /* 0x0000008c00707944 */ /* 0x000fea0003c00000 */
[----:B------:R-:W-:-:S07]  /*8370*/  IMAD.MOV.U32 R3, RZ, RZ, R0 ;  /* 0x000000ffff037224 */ /* 0x000fce00078e0000 */
.L_x_6841:
[----:B------:R-:W-:Y:S05]  /*8380*/  BSYNC.RECONVERGENT B4 ;  /* 0x0000000000047941 */ /* 0x000fea0003800200 */
.L_x_6840:
[----:B------:R-:W-:Y:S02]  /*8390*/  IMAD.MOV.U32 R9, RZ, RZ, 0x3b33710b ;  /* 0x3b33710bff097424 */ /* 0x000fe400078e00ff */
[----:B------:R-:W-:Y:S01]  /*83a0*/  FMUL.FTZ R0, R3, R3 ;  /* 0x0000000303007220 */ /* 0x000fe20000410000 */
[----:B------:R-:W-:Y:S01]  /*83b0*/  ISETP.GE.AND P1, PT, R24, RZ, PT ;  /* 0x000000ff1800720c */ /* 0x000fe20003f26270 */
[----:B------:R-:W-:Y:S01]  /*83c0*/  IMAD.MOV.U32 R2, RZ, RZ, 0x3f6ee581 ;  /* 0x3f6ee581ff027424 */ /* 0x000fe200078e00ff */
[----:B------:R-:W-:Y:S01]  /*83d0*/  FSETP.NEU.FTZ.AND P3, PT, R8, |R25|, PT ;  /* 0x400000190800720b */ /* 0x000fe20003f7d000 */
[----:B------:R-:W-:Y:S01]  /*83e0*/  FFMA.FTZ R9, R0, R9, -0.015681877732276916504 ;  /* 0xbc80774800097423 */ /* 0x000fe20000010009 */
[----:B------:R-:W-:Y:S02]  /*83f0*/  FSETP.NEU.FTZ.AND P0, PT, R7, RZ, PT ;  /* 0x000000ff0700720b */ /* 0x000fe40003f1d000 */
        /* <DEDUP_REMOVED lines=12> */
[----:B------:R-:W-:Y:S01]  /*84c0*/  @P2 FADD.FTZ R0, -R0, -RZ ;  /* 0x800000ff00002221 */ /* 0x000fe20000010100 */
[----:B------:R-:W-:-:S03]  /*84d0*/  FADD.FTZ R3, R8, |R25| ;  /* 0x4000001908037221 */ /* 0x000fc60000010000 */
        /* <DEDUP_REMOVED lines=8> */
.L_x_6835:
[----:B------:R-:W-:Y:S01]  /*8560*/  FMUL.FTZ R0, R24, 0.36787945032119750977 ;  /* 0x3ebc5ab218007820 */ /* 0x000fe20000410000 */
[----:B----4-:R-:W-:Y:S01]  /*8570*/  FMUL.FTZ R2, R25, 0.36787945032119750977 ;  /* 0x3ebc5ab219027820 */ /* 0x010fe20000410000 */
[----:B------:R-:W-:Y:S01]  /*8580*/  MOV R23, 0x3f800000 ;  /* 0x3f80000000177802 */ /* 0x000fe20000000f00 */
        /* <DEDUP_REMOVED lines=31> */
[----:B------:R-:W-:Y:S05]  /*8780*/  CALL.REL.NOINC `($__internal_8_$__cuda_sm3x_div_rn_ftz_f32_slowpath) ;  /* 0x0000008800687944 */ /* 0x000fea0003c00000 */
[----:B------:R-:W-:-:S07]  /*8790*/  IMAD.MOV.U32 R2, RZ, RZ, R0 ;  /* 0x000000ffff027224 */ /* 0x000fce00078e0000 */
.L_x_6843:
[----:B------:R-:W-:Y:S05]  /*87a0*/  BSYNC.RECONVERGENT B4 ;  /* 0x0000000000047941 */ /* 0x000fea0003800200 */
.L_x_6842:
[----:B------:R-:W-:Y:S02]  /*87b0*/  HFMA2 R3, -RZ, RZ, 0.89990234375, 10328 ;  /* 0x3b33710bff037431 */ /* 0x000fe400000001ff */
[----:B------:R-:W-:Y:S01]  /*87c0*/  FMUL.FTZ R0, R2, R2 ;  /* 0x0000000202007220 */ /* 0x000fe20000410000 */
[----:B------:R-:W-:Y:S01]  /*87d0*/  IMAD.MOV.U32 R9, RZ, RZ, 0x3f6ee581 ;  /* 0x3f6ee581ff097424 */ /* 0x000fe200078e00ff */
[----:B------:R-:W-:Y:S02]  /*87e0*/  ISETP.GE.AND P1, PT, R24, RZ, PT ;  /* 0x000000ff1800720c */ /* 0x000fe40003f26270 */
[----:B------:R-:W-:Y:S02]  /*87f0*/  FSETP.NEU.FTZ.AND P3, PT, R8, |R25|, PT ;  /* 0x400000190800720b */ /* 0x000fe40003f7d000 */
[----:B------:R-:W-:Y:S02]  /*8800*/  FSETP.NEU.FTZ.AND P0, PT, R7, RZ, PT ;  /* 0x000000ff0700720b */ /* 0x000fe40003f1d000 */
[----:B------:R-:W-:Y:S01]  /*8810*/  FSEL R7, R9, 1.8663789033889770508, !P2 ;  /* 0x3feee58109077808 */ /* 0x000fe20005000000 */
        /* <DEDUP_REMOVED lines=19> */
[----:B------:R-:W-:-:S07]  /*8950*/  FSEL R3, R3, R0, P0 ;  /* 0x0000000003037208 */ /* 0x000fce0000000000 */
.L_x_6839:
[----:B------:R-:W-:Y:S05]  /*8960*/  BSYNC.RECONVERGENT B3 ;  /* 0x0000000000037941 */ /* 0x000fea0003800200 */
.L_x_6834:
[----:B------:R-:W-:Y:S01]  /*8970*/  ISETP.GE.AND P0, PT, R25, RZ, PT ;  /* 0x000000ff1900720c */ /* 0x000fe20003f06270 */
[----:B------:R-:W-:Y:S01]  /*8980*/  FADD.FTZ R23, R23, 0.69314718246459960938 ;  /* 0x3f31721817177421 */ /* 0x000fe20000010000 */
[----:B------:R-:W-:-:S11]  /*8990*/  FADD.FTZ R22, |R3|, -RZ ;  /* 0x800000ff03167221 */ /* 0x000fd60000010200 */
[----:B------:R-:W-:-:S07]  /*89a0*/  @P0 FADD.FTZ R23, -R23, -RZ ;  /* 0x800000ff17170221 */ /* 0x000fce0000010100 */
.L_x_6799:
[----:B------:R-:W-:Y:S05]  /*89b0*/  BSYNC.RECONVERGENT B0 ;  /* 0x0000000000007941 */ /* 0x000fea0003800200 */
.L_x_6798:
[----:B--2---:R-:W-:Y:S01]  /*89c0*/  IADD3 R3, PT, PT, R26, 0x100, RZ ;  /* 0x000001001a037810 */ /* 0x004fe20007ffe0ff */
[----:B------:R-:W-:Y:S01]  /*89d0*/  BSSY.RECONVERGENT B0, `(.L_x_6844) ;  /* 0x0000260000007945 */ /* 0x000fe20003800200 */
[----:B------:R-:W-:Y:S02]  /*89e0*/  CS2R R24, SRZ ;  /* 0x0000000000187805 */ /* 0x000fe4000001ff00 */
[----:B------:R-:W-:-:S13]  /*89f0*/  ISETP.GE.AND P0, PT, R3, R28, PT ;  /* 0x0000001c0300720c */ /* 0x000fda0003f06270 */
[----:B------:R-:W-:Y:S05]  /*8a00*/  @P0 BRA `(.L_x_6845) ;  /* 0x0000002400700947 */ /* 0x000fea0003800000 */
        /* <DEDUP_REMOVED lines=21> */
.L_x_6846:
        /* <DEDUP_REMOVED lines=69> */
.L_x_6855:
[----:B------:R-:W-:-:S04]  /*8fb0*/  FADD.FTZ R2, -R7, R6 ;  /* 0x0000000607027221 */ /* 0x000fc80000010100 */
[----:B------:R-:W-:-:S07]  /*8fc0*/  FMUL.FTZ R2, R2, 0.5 ;  /* 0x3f00000002027820 */ /* 0x000fce0000410000 */
.L_x_6856:
[----:B------:R-:W-:Y:S05]  /*8fd0*/  BSYNC.RECONVERGENT B2 ;  /* 0x0000000000027941 */ /* 0x000fea0003800200 */
.L_x_6854:
        /* <DEDUP_REMOVED lines=11> */
.L_x_6858:
[----:B------:R-:W-:-:S04]  /*9090*/  FADD.FTZ R10, R9, -R10 ;  /* 0x8000000a090a7221 */ /* 0x000fc80000010000 */
[----:B------:R-:W-:-:S07]  /*90a0*/  FMUL.FTZ R13, R10, 0.5 ;  /* 0x3f0000000a0d7820 */ /* 0x000fce0000410000 */
.L_x_6859:
[----:B------:R-:W-:Y:S05]  /*90b0*/  BSYNC.RECONVERGENT B2 ;  /* 0x0000000000027941 */ /* 0x000fea0003800200 */
.L_x_6857:
[----:B------:R-:W-:Y:S01]  /*90c0*/  FADD.FTZ R2, R13, R2 ;  /* 0x000000020d027221 */ /* 0x000fe20000010000 */
[----:B------:R-:W-:Y:S01]  /*90d0*/  FADD.FTZ R13, R11, 1 ;  /* 0x3f8000000b0d7421 */ /* 0x000fe20000010000 */
[----:B------:R-:W-:Y:S02]  /*90e0*/  IMAD.MOV.U32 R15, RZ, RZ, 0x3e800000 ;  /* 0x3e800000ff0f7424 */ /* 0x000fe400078e00ff */
        /* <DEDUP_REMOVED lines=32> */
.L_x_6853:
[----:B------:R-:W-:-:S13]  /*92f0*/  FSETP.GEU.FTZ.AND P0, PT, R8, 1, PT ;  /* 0x3f8000000800780b */ /* 0x000fda0003f1e000 */
[----:B------:R-:W-:Y:S05]  /*9300*/  @!P0 BRA `(.L_x_6860) ;  /* 0x0000000000848947 */ /* 0x000fea0003800000 */
[----:B------:R-:W-:Y:S01]  /*9310*/  FMUL.FTZ R12, R7, R0 ;  /* 0x00000000070c7220 */ /* 0x000fe20000410000 */
[----:B------:R-:W-:Y:S02]  /*9320*/  IMAD.MOV.U32 R15, RZ, RZ, 0x3e800000 ;  /* 0x3e800000ff0f7424 */ /* 0x000fe400078e00ff */
[----:B------:R-:W-:Y:S01]  /*9330*/  HFMA2 R21, -RZ, RZ, 1.3056640625, -1.8671875 ;  /* 0x3d39bf78ff157431 */ /* 0x000fe200000001ff */
        /* <DEDUP_REMOVED lines=30> */
.L_x_6860:
[----:B------:R-:W-:-:S04]  /*9520*/  FADD.FTZ R2, -R8, 1 ;  /* 0x3f80000008027421 */ /* 0x000fc80000010100 */
[----:B------:R-:W-:-:S06]  /*9530*/  FMUL.FTZ R2, R7, R2 ;  /* 0x0000000207027220 */ /* 0x000fcc0000410000 */
[----:B------:R-:W0:Y:S08]  /*9540*/  MUFU.SQRT R2, R2 ;  /* 0x0000000200027308 */ /* 0x000e300000002000 */
[----:B0-----:R-:W0:Y:S02]  /*9550*/  MUFU.RCP R10, R2 ;  /* 0x00000002000a7308 */ /* 0x001e240000001000 */
[----:B0-----:R-:W-:Y:S01]  /*9560*/  FMUL.FTZ R25, R10, |R17| ;  /* 0x400000110a197220 */ /* 0x001fe20000410000 */
[----:B------:R-:W-:Y:S06]  /*9570*/  BRA `(.L_x_6851) ;  /* 0x0000000000047947 */ /* 0x000fec0003800000 */
.L_x_6852:
[----:B------:R0:W1:Y:S02]  /*9580*/  MUFU.SQRT R25, R3 ;  /* 0x0000000300197308 */ /* 0x0000640000002000 */
.L_x_6851:
[----:B------:R-:W-:Y:S05]  /*9590*/  BSYNC.RECONVERGENT B1 ;  /* 0x0000000000017941 */ /* 0x000fea0003800200 */
.L_x_6850:
        /* <DEDUP_REMOVED lines=40> */
.L_x_6865:
        /* <DEDUP_REMOVED lines=28> */
.L_x_6864:
        /* <DEDUP_REMOVED lines=23> */
.L_x_6871:
[----:B------:R-:W-:-:S04]  /*9b50*/  FADD.FTZ R0, -R0, R9 ;  /* 0x0000000900007221 */ /* 0x000fc80000010100 */
[----:B------:R-:W-:-:S07]  /*9b60*/  FMUL.FTZ R3, R0, 0.5 ;  /* 0x3f00000000037820 */ /* 0x000fce0000410000 */
.L_x_6872:
[----:B------:R-:W-:Y:S05]  /*9b70*/  BSYNC.RECONVERGENT B4 ;  /* 0x0000000000047941 */ /* 0x000fea0003800200 */
.L_x_6870:
[----:B------:R-:W-:Y:S01]  /*9b80*/  FADD.FTZ R2, R3, R2 ;  /* 0x0000000203027221 */ /* 0x000fe20000010000 */
[----:B------:R-:W-:-:S04]  /*9b90*/  FADD.FTZ R11, R8, R11 ;  /* 0x0000000b080b7221 */ /* 0x000fc80000010000 */
[----:B------:R-:W-:-:S04]  /*9ba0*/  FMUL.FTZ R2, R2, R11 ;  /* 0x0000000b02027220 */ /* 0x000fc80000410000 */
[----:B------:R0:W2:Y:S01]  /*9bb0*/  MUFU.SQRT R7, R2 ;  /* 0x0000000200077308 */ /* 0x0000a20000002000 */
[----:B------:R-:W-:Y:S05]  /*9bc0*/  BRA `(.L_x_6873) ;  /* 0x0000000000487947 */ /* 0x000fea0003800000 */
.L_x_6869:
        /* <DEDUP_REMOVED lines=12> */
.L_x_6868:
[----:B------:R-:W-:Y:S01]  /*9c90*/  FADD.FTZ R0, R11, 1 ;  /* 0x3f8000000b007421 */ /* 0x000fe20000010000 */
[----:B0-----:R-:W-:Y:S01]  /*9ca0*/  MUFU.SQRT R3, R3 ;  /* 0x0000000300037308 */ /* 0x001fe20000002000 */
[----:B------:R-:W-:Y:S02]  /*9cb0*/  IMAD.MOV.U32 R8, RZ, RZ, 0x3f800000 ;  /* 0x3f800000ff087424 */ /* 0x000fe400078e00ff */
[----:B------:R-:W-:-:S06]  /*9cc0*/  FMUL.FTZ R0, R0, 0.5 ;  /* 0x3f00000000007820 */ /* 0x000fcc0000410000 */
[----:B------:R-:W0:Y:S02]  /*9cd0*/  MUFU.SQRT R0, R0 ;  /* 0x0000000000007308 */ /* 0x000e240000002000 */
[----:B0-----:R-:W-:-:S07]  /*9ce0*/  FMUL.FTZ R7, R3, R0 ;  /* 0x0000000003077220 */ /* 0x001fce0000410000 */
.L_x_6873:
[----:B------:R-:W-:Y:S05]  /*9cf0*/  BSYNC.RECONVERGENT B2 ;  /* 0x0000000000027941 */ /* 0x000fea0003800200 */
.L_x_6867:
[----:B------:R-:W-:Y:S05]  /*9d00*/  BRA `(.L_x_6874) ;  /* 0x0000000000087947 */ /* 0x000fea0003800000 */
.L_x_6863:
[----:B------:R-:W-:Y:S01]  /*9d10*/  FMUL.FTZ R7, R11, 16777216 ;  /* 0x4b8000000b077820 */ /* 0x000fe20000410000 */
[----:B------:R-:W-:-:S07]  /*9d20*/  FMUL.FTZ R8, R8, 16777216 ;  /* 0x4b80000008087820 */ /* 0x000fce0000410000 */
.L_x_6874:
[----:B------:R-:W-:Y:S05]  /*9d30*/  BSYNC.RELIABLE B1 ;  /* 0x0000000000017941 */ /* 0x000fea0003800100 */
.L_x_6862:
        /* <DEDUP_REMOVED lines=19> */
[----:B-1----:R-:W-:Y:S05]  /*9e70*/  CALL.REL.NOINC `($__internal_8_$__cuda_sm3x_div_rn_ftz_f32_slowpath) ;  /* 0x0000007000ac7944 */ /* 0x002fea0003c00000 */
[----:B------:R-:W-:-:S07]  /*9e80*/  IMAD.MOV.U32 R2, RZ, RZ, R0 ;  /* 0x000000ffff027224 */ /* 0x000fce00078e0000 */
.L_x_6877:
[----:B------:R-:W-:Y:S05]  /*9e90*/  BSYNC.RECONVERGENT B4 ;  /* 0x0000000000047941 */ /* 0x000fea0003800200 */
.L_x_6876:
        /* <DEDUP_REMOVED lines=16> */
[----:B------:R-:W-:Y:S02]  /*9fa0*/  FFMA.FTZ R2, R3, R2, R2 ;  /* 0x0000000203027223 */ /* 0x000fe40000010002 */
[----:B------:R-:W-:Y:S02]  /*9fb0*/  FSEL R9, R0, 1.8663789033889770508, P2 ;  /* 0x3feee58100097808 */ /* 0x000fe40001000000 */
[----:B------:R-:W-:-:S05]  /*9fc0*/  FFMA.FTZ R3, R11, 0.93318945169448852539, -R2 ;  /* 0x3f6ee5810b037823 */ /* 0x000fca0000010802 */
        /* <DEDUP_REMOVED lines=10> */
.L_x_6875:
        /* <DEDUP_REMOVED lines=18> */
.L_x_6879:
[----:B------:R-:W-:Y:S05]  /*a190*/  BSYNC.RECONVERGENT B4 ;  /* 0x0000000000047941 */ /* 0x000fea0003800200 */
.L_x_6878:
[----:B------:R-:W-:Y:S02]  /*a1a0*/  IMAD.MOV.U32 R3, RZ, RZ, 0x3b33710b ;  /* 0x3b33710bff037424 */ /* 0x000fe400078e00ff */
[----:B------:R-:W-:Y:S01]  /*a1b0*/  FMUL.FTZ R0, R2, R2 ;  /* 0x0000000202007220 */ /* 0x000fe20000410000 */
[----:B------:R-:W-:Y:S01]  /*a1c0*/  HFMA2 R11, -RZ, RZ, 1.9599609375, 20144 ;  /* 0x3fd774ebff0b7431 */ /* 0x000fe200000001ff */
        /* <DEDUP_REMOVED lines=25> */
.L_x_6866:
[----:B------:R-:W-:Y:S05]  /*a360*/  BSYNC.RECONVERGENT B3 ;  /* 0x0000000000037941 */ /* 0x000fea0003800200 */
.L_x_6861:
[----:B------:R-:W-:-:S13]  /*a370*/  ISETP.GE.AND P0, PT, R17, RZ, PT ;  /* 0x000000ff1100720c */ /* 0x000fda0003f06270 */
[----:B-1----:R-:W-:Y:S01]  /*a380*/  @P0 FADD.FTZ R25, -R25, -RZ ;  /* 0x800000ff19190221 */ /* 0x002fe20000010100 */
[----:B------:R-:W-:Y:S06]  /*a390*/  BRA `(.L_x_6845) ;  /* 0x0000000c000c7947 */ /* 0x000fec0003800000 */
.L_x_6849:
[----:B------:R-:W-:Y:S01]  /*a3a0*/  FADD.FTZ R16, -R16, 6.1232342629258392722e-17 ;  /* 0x248d313210107421 */ /* 0x000fe20000010100 */
[----:B------:R-:W-:-:S03]  /*a3b0*/  FADD.FTZ R25, -R17, -RZ ;  /* 0x800000ff11197221 */ /* 0x000fc60000010100 */
[----:B------:R-:W-:Y:S01]  /*a3c0*/  FADD.FTZ R24, R16, 1.5707963705062866211 ;  /* 0x3fc90fdb10187421 */ /* 0x000fe20000010000 */
[----:B------:R-:W-:Y:S06]  /*a3d0*/  BRA `(.L_x_6845) ;  /* 0x0000000800fc7947 */ /* 0x000fec0003800000 */
.L_x_6848:
[----:B------:R-:W-:Y:S01]  /*a3e0*/  FADD.FTZ R25, -R17, -RZ ;  /* 0x800000ff11197221 */ /* 0x000fe20000010100 */
[----:B------:R-:W-:Y:S01]  /*a3f0*/  MOV R24, RZ ;  /* 0x000000ff00187202 */ /* 0x000fe20000000f00 */
[----:B------:R-:W-:Y:S06]  /*a400*/  BRA `(.L_x_6845) ;  /* 0x0000000800f07947 */ /* 0x000fec0003800000 */
.L_x_6847:
        /* <DEDUP_REMOVED lines=26> */
[----:B------:R-:W-:Y:S05]  /*a5b0*/  CALL.REL.NOINC `($__internal_8_$__cuda_sm3x_div_rn_ftz_f32_slowpath) ;  /* 0x0000006800dc7944 */ /* 0x000fea0003c00000 */
[----:B------:R-:W-:-:S07]  /*a5c0*/  IMAD.MOV.U32 R3, RZ, RZ, R0 ;  /* 0x000000ffff037224 */ /* 0x000fce00078e0000 */
.L_x_6884:
[----:B------:R-:W-:Y:S05]  /*a5d0*/  BSYNC.RECONVERGENT B4 ;  /* 0x0000000000047941 */ /* 0x000fea0003800200 */
.L_x_6883:
[----:B------:R-:W-:Y:S02]  /*a5e0*/  HFMA2 R9, -RZ, RZ, 0.89990234375, 10328 ;  /* 0x3b33710bff097431 */ /* 0x000fe400000001ff */
[----:B------:R-:W-:Y:S01]  /*a5f0*/  FMUL.FTZ R0, R3, R3 ;  /* 0x0000000303007220 */ /* 0x000fe20000410000 */
[----:B------:R-:W-:Y:S01]  /*a600*/  ISETP.GE.AND P0, PT, R16, RZ, PT ;  /* 0x000000ff1000720c */ /* 0x000fe20003f06270 */
[----:B------:R-:W-:Y:S01]  /*a610*/  IMAD.MOV.U32 R2, RZ, RZ, 0x3f6ee581 ;  /* 0x3f6ee581ff027424 */ /* 0x000fe200078e00ff */
[C---:B------:R-:W-:Y:S01]  /*a620*/  FSETP.NEU.FTZ.AND P3, PT, R8.reuse, |R17|, PT ;  /* 0x400000110800720b */ /* 0x040fe20003f7d000 */
[----:B------:R-:W-:Y:S01]  /*a630*/  FADD.FTZ R8, R8, |R17| ;  /* 0x4000001108087221 */ /* 0x000fe20000010000 */
        /* <DEDUP_REMOVED lines=23> */
.L_x_6882:
        /* <DEDUP_REMOVED lines=31> */
.L_x_6887:
[----:B------:R-:W-:Y:S05]  /*a9a0*/  BSYNC.RECONVERGENT B4 ;  /* 0x0000000000047941 */ /* 0x000fea0003800200 */
.L_x_6886:
[----:B------:R-:W-:Y:S02]  /*a9b0*/  HFMA2 R9, -RZ, RZ, 0.89990234375, 10328 ;  /* 0x3b33710bff097431 */ /* 0x000fe400000001ff */
[----:B------:R-:W-:Y:S01]  /*a9c0*/  FMUL.FTZ R0, R3, R3 ;  /* 0x0000000303007220 */ /* 0x000fe20000410000 */
[----:B------:R-:W-:Y:S01]  /*a9d0*/  ISETP.GE.AND P1, PT, R16, RZ, PT ;  /* 0x000000ff1000720c */ /* 0x000fe20003f26270 */
[----:B------:R-:W-:Y:S01]  /*a9e0*/  IMAD.MOV.U32 R2, RZ, RZ, 0x3f6ee581 ;  /* 0x3f6ee581ff027424 */ /* 0x000fe200078e00ff */
        /* <DEDUP_REMOVED lines=25> */
.L_x_6881:
[----:B------:R-:W-:Y:S01]  /*ab80*/  FMUL.FTZ R0, R16, 0.36787945032119750977 ;  /* 0x3ebc5ab210007820 */ /* 0x000fe20000410000 */
[----:B----4-:R-:W-:Y:S01]  /*ab90*/  FMUL.FTZ R2, R17, 0.36787945032119750977 ;  /* 0x3ebc5ab211027820 */ /* 0x010fe20000410000 */
[----:B------:R-:W-:Y:S01]  /*aba0*/  IMAD.MOV.U32 R25, RZ, RZ, 0x3f800000 ;  /* 0x3f800000ff197424 */ /* 0x000fe200078e00ff */
        /* <DEDUP_REMOVED lines=32> */
[----:B------:R-:W-:-:S07]  /*adb0*/  MOV R2, R0 ;  /* 0x0000000000027202 */ /* 0x000fce0000000f00 */
.L_x_6889:
[----:B------:R-:W-:Y:S05]  /*adc0*/  BSYNC.RECONVERGENT B4 ;  /* 0x0000000000047941 */ /* 0x000fea0003800200 */
.L_x_6888:
[----:B------:R-:W-:Y:S02]  /*add0*/  IMAD.MOV.U32 R3, RZ, RZ, 0x3b33710b ;  /* 0x3b33710bff037424 */ /* 0x000fe400078e00ff */
[----:B------:R-:W-:Y:S01]  /*ade0*/  FMUL.FTZ R0, R2, R2 ;  /* 0x0000000202007220 */ /* 0x000fe20000410000 */
[----:B------:R-:W-:Y:S01]  /*adf0*/  IMAD.MOV.U32 R9, RZ, RZ, 0x3f6ee581 ;  /* 0x3f6ee581ff097424 */ /* 0x000fe200078e00ff */
[----:B------:R-:W-:Y:S02]  /*ae00*/  ISETP.GE.AND P1, PT, R16, RZ, PT ;  /* 0x000000ff1000720c */ /* 0x000fe40003f26270 */
[C---:B------:R-:W-:Y:S01]  /*ae10*/  FFMA.FTZ R3, R0.reuse, R3, -0.015681877732276916504 ;  /* 0xbc80774800037423 */ /* 0x040fe20000010003 */
[----:B------:R-:W-:Y:S02]  /*ae20*/  FSETP.NEU.FTZ.AND P0, PT, R7, RZ, PT ;  /* 0x000000ff0700720b */ /* 0x000fe40003f1d000 */
[----:B------:R-:W-:Y:S01]  /*ae30*/  FSEL R7, R9, 1.8663789033889770508, !P2 ;  /* 0x3feee58109077808 */ /* 0x000fe20005000000 */
[----:B------:R-:W-:Y:S01]  /*ae40*/  FFMA.FTZ R3, R0, R3, 0.042200751602649688721 ;  /* 0x3d2cdab200037423 */ /* 0x000fe20000010003 */
[----:B------:R-:W-:-:S03]  /*ae50*/  FSETP.NEU.FTZ.AND P3, PT, R8, |R17|, PT ;  /* 0x400000110800720b */ /* 0x000fc60003f7d000 */
        /* <DEDUP_REMOVED lines=17> */
[----:B------:R-:W-:-:S07]  /*af70*/  FSEL R3, R3, R0, P0 ;  /* 0x0000000003037208 */ /* 0x000fce0000000000 */
.L_x_6885:
[----:B------:R-:W-:Y:S05]  /*af80*/  BSYNC.RECONVERGENT B3 ;  /* 0x0000000000037941 */ /* 0x000fea0003800200 */
.L_x_6880:
[----:B------:R-:W-:Y:S01]  /*af90*/  ISETP.GE.AND P0, PT, R17, RZ, PT ;  /* 0x000000ff1100720c */ /* 0x000fe20003f06270 */
[----:B------:R-:W-:Y:S01]  /*afa0*/  FADD.FTZ R25, R25, 0.69314718246459960938 ;  /* 0x3f31721819197421 */ /* 0x000fe20000010000 */
[----:B------:R-:W-:-:S11]  /*afb0*/  FADD.FTZ R24, |R3|, -RZ ;  /* 0x800000ff03187221 */ /* 0x000fd60000010200 */
[----:B------:R-:W-:-:S07]  /*afc0*/  @P0 FADD.FTZ R25, -R25, -RZ ;  /* 0x800000ff19190221 */ /* 0x000fce0000010100 */
.L_x_6845:
[----:B------:R-:W-:Y:S05]  /*afd0*/  BSYNC.RECONVERGENT B0 ;  /* 0x0000000000007941 */ /* 0x000fea0003800200 */
.L_x_6844:
[----:B------:R-:W-:Y:S01]  /*afe0*/  VIADD R3, R26, 0x180 ;  /* 0x000001801a037836 */ /* 0x000fe20000000000 */
[----:B------:R-:W-:Y:S01]  /*aff0*/  BSSY.RECONVERGENT B0, `(.L_x_6890) ;  /* 0x000025b000007945 */ /* 0x000fe20003800200 */
[----:B------:R-:W-:-:S03]  /*b000*/  CS2R R16, SRZ ;  /* 0x0000000000107805 */ /* 0x000fc6000001ff00 */
        /* <DEDUP_REMOVED lines=23> */
.L_x_6892:
        /* <DEDUP_REMOVED lines=69> */
.L_x_6901:
[----:B------:R-:W-:-:S04]  /*b5d0*/  FADD.FTZ R2, -R7, R6 ;  /* 0x0000000607027221 */ /* 0x000fc80000010100 */
[----:B------:R-:W-:-:S07]  /*b5e0*/  FMUL.FTZ R2, R2, 0.5 ;  /* 0x3f00000002027820 */ /* 0x000fce0000410000 */
.L_x_6902:
[----:B------:R-:W-:Y:S05]  /*b5f0*/  BSYNC.RECONVERGENT B2 ;  /* 0x0000000000027941 */ /* 0x000fea0003800200 */
.L_x_6900:
        /* <DEDUP_REMOVED lines=11> */
.L_x_6904:
[----:B------:R-:W-:-:S04]  /*b6b0*/  FADD.FTZ R13, R9, -R10 ;  /* 0x8000000a090d7221 */ /* 0x000fc80000010000 */
[----:B------:R-:W-:-:S07]  /*b6c0*/  FMUL.FTZ R13, R13, 0.5 ;  /* 0x3f0000000d0d7820 */ /* 0x000fce0000410000 */
.L_x_6905:
[----:B------:R-:W-:Y:S05]  /*b6d0*/  BSYNC.RECONVERGENT B2 ;  /* 0x0000000000027941 */ /* 0x000fea0003800200 */
.L_x_6903:
        /* <DEDUP_REMOVED lines=35> */
.L_x_6899:
        /* <DEDUP_REMOVED lines=35> */
.L_x_6906:
[----:B------:R-:W-:-:S04]  /*bb40*/  FADD.FTZ R2, -R8, 1 ;  /* 0x3f80000008027421 */ /* 0x000fc80000010100 */
[----:B------:R-:W-:-:S06]  /*bb50*/  FMUL.FTZ R2, R7, R2 ;  /* 0x0000000207027220 */ /* 0x000fcc0000410000 */
[----:B------:R-:W0:Y:S08]  /*bb60*/  MUFU.SQRT R2, R2 ;  /* 0x0000000200027308 */ /* 0x000e300000002000 */
[----:B0-----:R-:W0:Y:S02]  /*bb70*/  MUFU.RCP R10, R2 ;  /* 0x00000002000a7308 */ /* 0x001e240000001000 */
[----:B0-----:R-:W-:Y:S01]  /*bb80*/  FMUL.FTZ R17, R10, |R19| ;  /* 0x400000130a117220 */ /* 0x001fe20000410000 */
[----:B------:R-:W-:Y:S06]  /*bb90*/  BRA `(.L_x_6897) ;  /* 0x0000000000047947 */ /* 0x000fec0003800000 */
.L_x_6898:
[----:B------:R0:W1:Y:S02]  /*bba0*/  MUFU.SQRT R17, R3 ;  /* 0x0000000300117308 */ /* 0x0000640000002000 */
.L_x_6897:
[----:B------:R-:W-:Y:S05]  /*bbb0*/  BSYNC.RECONVERGENT B1 ;  /* 0x0000000000017941 */ /* 0x000fea0003800200 */
.L_x_6896:
        /* <DEDUP_REMOVED lines=22> */
[----:B------:R-:W-:-:S04]  /*bd20*/  HFMA2 R7, -RZ, RZ, 1.265625, -5052 ;  /* 0x3d10ecefff077431 */ /* 0x000fc800000001ff */
        /* <DEDUP_REMOVED lines=17> */
.L_x_6911:
        /* <DEDUP_REMOVED lines=25> */
[----:B------:R-:W-:-:S04]  /*bfd0*/  @!P1 FFMA.FTZ R16, R0, 0.93318945169448852539, R3 ;  /* 0x3f6ee58100109823 */ /* 0x000fc80000010003 */
[----:B------:R-:W-:Y:S01]  /*bfe0*/  @P0 FADD.FTZ R16, R16, R16 ;  /* 0x0000001010100221 */ /* 0x000fe20000010000 */
[----:B------:R-:W-:Y:S06]  /*bff0*/  BRA `(.L_x_6912) ;  /* 0x0000000800607947 */ /* 0x000fec0003800000 */
.L_x_6910:
        /* <DEDUP_REMOVED lines=23> */
.L_x_6917:
[----:B------:R-:W-:-:S04]  /*c170*/  FADD.FTZ R0, -R0, R9 ;  /* 0x0000000900007221 */ /* 0x000fc80000010100 */
[----:B------:R-:W-:-:S07]  /*c180*/  FMUL.FTZ R3, R0, 0.5 ;  /* 0x3f00000000037820 */ /* 0x000fce0000410000 */
.L_x_6918:
[----:B------:R-:W-:Y:S05]  /*c190*/  BSYNC.RECONVERGENT B4 ;  /* 0x0000000000047941 */ /* 0x000fea0003800200 */
.L_x_6916:
[----:B------:R-:W-:Y:S01]  /*c1a0*/  FADD.FTZ R2, R3, R2 ;  /* 0x0000000203027221 */ /* 0x000fe20000010000 */
[----:B------:R-:W-:-:S04]  /*c1b0*/  FADD.FTZ R11, R8, R11 ;  /* 0x0000000b080b7221 */ /* 0x000fc80000010000 */
[----:B------:R-:W-:-:S04]  /*c1c0*/  FMUL.FTZ R2, R2, R11 ;  /* 0x0000000b02027220 */ /* 0x000fc80000410000 */
[----:B------:R0:W2:Y:S01]  /*c1d0*/  MUFU.SQRT R7, R2 ;  /* 0x0000000200077308 */ /* 0x0000a20000002000 */
[----:B------:R-:W-:Y:S05]  /*c1e0*/  BRA `(.L_x_6919) ;  /* 0x0000000000487947 */ /* 0x000fea0003800000 */
.L_x_6915:
        /* <DEDUP_REMOVED lines=12> */
.L_x_6914:
[----:B------:R-:W-:Y:S01]  /*c2b0*/  FADD.FTZ R0, R11, 1 ;  /* 0x3f8000000b007421 */ /* 0x000fe20000010000 */
[----:B0-----:R-:W-:Y:S01]  /*c2c0*/  MUFU.SQRT R3, R3 ;  /* 0x0000000300037308 */ /* 0x001fe20000002000 */
[----:B------:R-:W-:Y:S02]  /*c2d0*/  IMAD.MOV.U32 R8, RZ, RZ, 0x3f800000 ;  /* 0x3f800000ff087424 */ /* 0x000fe400078e00ff */
[----:B------:R-:W-:-:S06]  /*c2e0*/  FMUL.FTZ R0, R0, 0.5 ;  /* 0x3f00000000007820 */ /* 0x000fcc0000410000 */
[----:B------:R-:W0:Y:S02]  /*c2f0*/  MUFU.SQRT R0, R0 ;  /* 0x0000000000007308 */ /* 0x000e240000002000 */
[----:B0-----:R-:W-:-:S07]  /*c300*/  FMUL.FTZ R7, R3, R0 ;  /* 0x0000000003077220 */ /* 0x001fce0000410000 */
.L_x_6919:
[----:B------:R-:W-:Y:S05]  /*c310*/  BSYNC.RECONVERGENT B2 ;  /* 0x0000000000027941 */ /* 0x000fea0003800200 */
.L_x_6913:
[----:B------:R-:W-:Y:S05]  /*c320*/  BRA `(.L_x_6920) ;  /* 0x0000000000087947 */ /* 0x000fea0003800000 */
.L_x_6909:
[----:B------:R-:W-:Y:S01]  /*c330*/  FMUL.FTZ R7, R11, 16777216 ;  /* 0x4b8000000b077820 */ /* 0x000fe20000410000 */
[----:B------:R-:W-:-:S07]  /*c340*/  FMUL.FTZ R8, R8, 16777216 ;  /* 0x4b80000008087820 */ /* 0x000fce0000410000 */
.L_x_6920:
[----:B------:R-:W-:Y:S05]  /*c350*/  BSYNC.RELIABLE B1 ;  /* 0x0000000000017941 */ /* 0x000fea0003800100 */
.L_x_6908:
        /* <DEDUP_REMOVED lines=21> */
.L_x_6923:
[----:B------:R-:W-:Y:S05]  /*c4b0*/  BSYNC.RECONVERGENT B4 ;  /* 0x0000000000047941 */ /* 0x000fea0003800200 */
.L_x_6922:
        /* <DEDUP_REMOVED lines=29> */
.L_x_6921:
        /* <DEDUP_REMOVED lines=18> */
.L_x_6925:
[----:B------:R-:W-:Y:S05]  /*c7b0*/  BSYNC.RECONVERGENT B4 ;  /* 0x0000000000047941 */ /* 0x000fea0003800200 */
.L_x_6924:
        /* <DEDUP_REMOVED lines=28> */
.L_x_6912:
[----:B------:R-:W-:Y:S05]  /*c980*/  BSYNC.RECONVERGENT B3 ;  /* 0x0000000000037941 */ /* 0x000fea0003800200 */
.L_x_6907:
[----:B------:R-:W-:-:S13]  /*c990*/  ISETP.GE.AND P0, PT, R19, RZ, PT ;  /* 0x000000ff1300720c */ /* 0x000fda0003f06270 */
[----:B-1----:R-:W-:Y:S01]  /*c9a0*/  @P0 FADD.FTZ R17, -R17, -RZ ;  /* 0x800000ff11110221 */ /* 0x002fe20000010100 */
[----:B------:R-:W-:Y:S06]  /*c9b0*/  BRA `(.L_x_6891) ;  /* 0x0000000800f87947 */ /* 0x000fec0003800000 */
.L_x_6895:
[----:B------:R-:W-:Y:S01]  /*c9c0*/  FADD.FTZ R16, -R18, 6.1232342629258392722e-17 ;  /* 0x248d313212107421 */ /* 0x000fe20000010100 */
[----:B------:R-:W-:-:S03]  /*c9d0*/  FADD.FTZ R17, -R19, -RZ ;  /* 0x800000ff13117221 */ /* 0x000fc60000010100 */
[----:B------:R-:W-:Y:S01]  /*c9e0*/  FADD.FTZ R16, R16, 1.5707963705062866211 ;  /* 0x3fc90fdb10107421 */ /* 0x000fe20000010000 */
[----:B------:R-:W-:Y:S06]  /*c9f0*/  BRA `(.L_x_6891) ;  /* 0x0000000800e87947 */ /* 0x000fec0003800000 */
.L_x_6894:
[----:B------:R-:W-:Y:S02]  /*ca00*/  HFMA2 R16, -RZ, RZ, 0, 0 ;  /* 0x00000000ff107431 */ /* 0x000fe400000001ff */
[----:B------:R-:W-:Y:S01]  /*ca10*/  FADD.FTZ R17, -R19, -RZ ;  /* 0x800000ff13117221 */ /* 0x000fe20000010100 */
[----:B------:R-:W-:Y:S06]  /*ca20*/  BRA `(.L_x_6891) ;  /* 0x0000000800dc7947 */ /* 0x000fec0003800000 */
.L_x_6893:
        /* <DEDUP_REMOVED lines=11> */
[----:B----4-:R-:W-:Y:S01]  /*cae0*/  FMUL.FTZ R2, R0, R0 ;  /* 0x0000000000027220 */ /* 0x010fe20000410000 */
        /* <DEDUP_REMOVED lines=14> */
[----:B------:R-:W-:-:S07]  /*cbd0*/  MOV R3, R0 ;  /* 0x0000000000037202 */ /* 0x000fce0000000f00 */
.L_x_6930:
[----:B------:R-:W-:Y:S05]  /*cbe0*/  BSYNC.RECONVERGENT B4 ;  /* 0x0000000000047941 */ /* 0x000fea0003800200 */
.L_x_6929:
        /* <DEDUP_REMOVED lines=29> */
.L_x_6928:
[CC--:B----4-:R-:W-:Y:S01]  /*cdc0*/  VIMNMX R2, PT, PT, R3.reuse, R8.reuse, !PT ;  /* 0x0000000803027248 */ /* 0x0d0fe20007fe0100 */
        /* <DEDUP_REMOVED lines=27> */
[----:B------:R-:W-:-:S07]  /*cf80*/  MOV R3, R0 ;  /* 0x0000000000037202 */ /* 0x000fce0000000f00 */
.L_x_6933:
[----:B------:R-:W-:Y:S05]  /*cf90*/  BSYNC.RECONVERGENT B4 ;  /* 0x0000000000047941 */ /* 0x000fea0003800200 */
.L_x_6932:
        /* <DEDUP_REMOVED lines=29> */
.L_x_6927:
[----:B----4-:R-:W-:Y:S01]  /*d170*/  FMUL.FTZ R2, R18, 0.36787945032119750977 ;  /* 0x3ebc5ab212027820 */ /* 0x010fe20000410000 */
        /* <DEDUP_REMOVED lines=31> */
[----:B------:R-:W-:Y:S05]  /*d370*/  CALL.REL.NOINC `($__internal_8_$__cuda_sm3x_div_rn_ftz_f32_slowpath) ;  /* 0x0000003c006c7944 */ /* 0x000fea0003c00000 */
[----:B------:R-:W-:-:S07]  /*d380*/  IMAD.MOV.U32 R2, RZ, RZ, R0 ;  /* 0x000000ffff027224 */ /* 0x000fce00078e0000 */
.L_x_6935:
[----:B------:R-:W-:Y:S05]  /*d390*/  BSYNC.RECONVERGENT B4 ;  /* 0x0000000000047941 */ /* 0x000fea0003800200 */
.L_x_6934:
        /* <DEDUP_REMOVED lines=27> */
.L_x_6931:
[----:B------:R-:W-:Y:S05]  /*d550*/  BSYNC.RECONVERGENT B3 ;  /* 0x0000000000037941 */ /* 0x000fea0003800200 */
.L_x_6926:
[----:B------:R-:W-:Y:S01]  /*d560*/  ISETP.GE.AND P0, PT, R19, RZ, PT ;  /* 0x000000ff1300720c */ /* 0x000fe20003f06270 */
[----:B------:R-:W-:Y:S01]  /*d570*/  FADD.FTZ R17, R17, 0.69314718246459960938 ;  /* 0x3f31721811117421 */ /* 0x000fe20000010000 */
[----:B------:R-:W-:-:S11]  /*d580*/  FADD.FTZ R16, |R3|, -RZ ;  /* 0x800000ff03107221 */ /* 0x000fd60000010200 */
[----:B------:R-:W-:-:S07]  /*d590*/  @P0 FADD.FTZ R17, -R17, -RZ ;  /* 0x800000ff11110221 */ /* 0x000fce0000010100 */
.L_x_6891:
[----:B------:R-:W-:Y:S05]  /*d5a0*/  BSYNC.RECONVERGENT B0 ;  /* 0x0000000000007941 */ /* 0x000fea0003800200 */
.L_x_6890:
[----:B------:R-:W0:Y:S01]  /*d5b0*/  LDC.U8 R18, c[0x0][0x3a4] ;  /* 0x0000e900ff127b82 */ /* 0x000e220000000000 */
[----:B------:R-:W-:Y:S01]  /*d5c0*/  ISETP.GE.AND P0, PT, R26, R28, PT ;  /* 0x0000001c1a00720c */ /* 0x000fe20003f06270 */
[----:B------:R-:W-:Y:S04]  /*d5d0*/  BSSY.RECONVERGENT B7, `(.L_x_6936) ;  /* 0x00002cf000077945 */ /* 0x000fe80003800200 */
[----:B------:R-:W-:Y:S08]  /*d5e0*/  BSSY.RELIABLE B6, `(.L_x_6937) ;  /* 0x00001e8000067945 */ /* 0x000ff00003800100 */
[----:B------:R-:W-:Y:S05]  /*d5f0*/  @P0 BRA `(.L_x_6938) ;  /* 0x0000001c008c0947 */ /* 0x000fea0003800000 */
[----:B------:R-:W1:Y:S01]  /*d600*/  LDCU UR4, c[0x0][0x3a8] ;  /* 0x00007500ff0477ac */ /* 0x000e620008000800 */
[----:B----4-:R-:W2:Y:S01]  /*d610*/  LDC.64 R2, c[0x0][0x388] ;  /* 0x0000e200ff027b82 */ /* 0x010ea20000000a00 */
[----:B------:R-:W-:Y:S01]  /*d620*/  IMAD R0, R29, 0x200, R26 ;  /* 0x000002001d007824 */ /* 0x000fe200078e021a */
[----:B0-----:R-:W-:-:S03]  /*d630*/  PRMT R6, R18, 0x9910, RZ ;  /* 0x0000991012067816 */ /* 0x001fc600000000ff */
[----:B-1----:R-:W-:Y:S01]  /*d640*/  IMAD R7, R0, UR4, RZ ;  /* 0x0000000400077c24 */ /* 0x002fe2000f8e02ff */
[----:B------:R-:W-:-:S04]  /*d650*/  MOV R0, R6 ;  /* 0x0000000600007202 */ /* 0x000fc80000000f00 */
        /* <DEDUP_REMOVED lines=13> */
[----:B------:R-:W-:Y:S01]  /*d730*/  MOV R26, R27 ;  /* 0x0000001b001a7202 */ /* 0x000fe20000000f00 */
[----:B0-----:R0:W-:Y:S01]  /*d740*/  STG.E.U8 desc[UR36][R2.64], R5 ;  /* 0x0000000502007986 */ /* 0x0011e2000c101124 */
[----:B------:R-:W-:Y:S05]  /*d750*/  BRA `(.L_x_6944) ;  /* 0x0000000c00947947 */ /* 0x000fea0003800000 */
.L_x_6942:
[----:B------:R-:W0:Y:S01]  /*d760*/  F2I.S64.TRUNC R4, R4 ;  /* 0x0000000400047311 */ /* 0x000e22000020d900 */
[----:B------:R-:W-:Y:S01]  /*d770*/  MOV R26, R27 ;  /* 0x0000001b001a7202 */ /* 0x000fe20000000f00 */
[----:B0-----:R-:W-:-:S05]  /*d780*/  IMAD.MOV.U32 R7, RZ, RZ, R4 ;  /* 0x000000ffff077224 */ /* 0x001fca00078e0004 */
[----:B------:R0:W-:Y:S01]  /*d790*/  STG.E.U8 desc[UR36][R2.64], R7 ;  /* 0x0000000702007986 */ /* 0x0001e2000c101124 */
[----:B------:R-:W-:Y:S05]  /*d7a0*/  BRA `(.L_x_6944) ;  /* 0x0000000c00807947 */ /* 0x000fea0003800000 */
.L_x_6941:
        /* <DEDUP_REMOVED lines=10> */
.L_x_6946:
[----:B------:R-:W0:Y:S01]  /*d850*/  F2I.FTZ.TRUNC.NTZ R5, R4 ;  /* 0x0000000400057305 */ /* 0x000e22000021f100 */
[----:B------:R-:W-:Y:S01]  /*d860*/  MOV R26, R27 ;  /* 0x0000001b001a7202 */ /* 0x000fe20000000f00 */
[----:B0-----:R0:W-:Y:S01]  /*d870*/  STG.E desc[UR36][R2.64], R5 ;  /* 0x0000000502007986 */ /* 0x0011e2000c101924 */
[----:B------:R-:W-:Y:S05]  /*d880*/  BRA `(.L_x_6944) ;  /* 0x0000000c00487947 */ /* 0x000fea0003800000 */
.L_x_6945:
[----:B------:R-:W0:Y:S01]  /*d890*/  F2I.FTZ.TRUNC.NTZ R5, R4 ;  /* 0x0000000400057305 */ /* 0x000e22000021f100 */
[----:B------:R-:W-:Y:S01]  /*d8a0*/  IMAD.MOV.U32 R26, RZ, RZ, R27 ;  /* 0x000000ffff1a7224 */ /* 0x000fe200078e001b */
[----:B0-----:R0:W-:Y:S01]  /*d8b0*/  STG.E.U16 desc[UR36][R2.64], R5 ;  /* 0x0000000502007986 */ /* 0x0011e2000c101524 */
[----:B------:R-:W-:Y:S05]  /*d8c0*/  BRA `(.L_x_6944) ;  /* 0x0000000c00387947 */ /* 0x000fea0003800000 */
.L_x_6940:
[----:B------:R-:W-:-:S13]  /*d8d0*/  ISETP.GT.AND P0, PT, R0, 0x6, PT ;  /* 0x000000060000780c */ /* 0x000fda0003f04270 */
[----:B------:R-:W-:Y:S05]  /*d8e0*/  @P0 BRA `(.L_x_6947) ;  /* 0x00000000002c0947 */ /* 0x000fea0003800000 */
[----:B------:R-:W-:-:S13]  /*d8f0*/  ISETP.NE.AND P0, PT, R0, 0x5, PT ;  /* 0x000000050000780c */ /* 0x000fda0003f05270 */
[----:B------:R-:W-:Y:S05]  /*d900*/  @!P0 BRA `(.L_x_6948) ;  /* 0x0000000000148947 */ /* 0x000fea0003800000 */
[----:B------:R-:W-:-:S13]  /*d910*/  ISETP.NE.AND P0, PT, R0, 0x6, PT ;  /* 0x000000060000780c */ /* 0x000fda0003f05270 */
[----:B------:R-:W-:Y:S05]  /*d920*/  @P0 BRA `(.L_x_6943) ;  /* 0x00000008007c0947 */ /* 0x000fea0003800000 */
[----:B------:R0:W-:Y:S01]  /*d930*/  STG.E desc[UR36][R2.64], R4 ;  /* 0x0000000402007986 */ /* 0x0001e2000c101924 */
[----:B------:R-:W-:Y:S01]  /*d940*/  MOV R26, R27 ;  /* 0x0000001b001a7202 */ /* 0x000fe20000000f00 */
[----:B------:R-:W-:Y:S06]  /*d950*/  BRA `(.L_x_6944) ;  /* 0x0000000c00147947 */ /* 0x000fec0003800000 */
.L_x_6948:
[----:B------:R-:W-:Y:S01]  /*d960*/  F2FP.F16.F32.PACK_AB R4, RZ, R4 ;  /* 0x00000004ff04723e */ /* 0x000fe200000000ff */
[----:B------:R-:W-:-:S04]  /*d970*/  IMAD.MOV.U32 R26, RZ, RZ, R27 ;  /* 0x000000ffff1a7224 */ /* 0x000fc800078e001b */
[----:B------:R0:W-:Y:S01]  /*d980*/  STG.E.U16 desc[UR36][R2.64], R4 ;  /* 0x0000000402007986 */ /* 0x0001e2000c101524 */
[----:B------:R-:W-:Y:S05]  /*d990*/  BRA `(.L_x_6944) ;  /* 0x0000000c00047947 */ /* 0x000fea0003800000 */
.L_x_6947:
[----:B------:R-:W-:-:S13]  /*d9a0*/  ISETP.NE.AND P0, PT, R0, 0x7, PT ;  /* 0x000000070000780c */ /* 0x000fda0003f05270 */
[----:B------:R-:W-:Y:S05]  /*d9b0*/  @!P0 BRA `(.L_x_6949) ;  /* 0x00000000002c8947 */ /* 0x000fea0003800000 */
[----:B------:R-:W-:-:S13]  /*d9c0*/  ISETP.NE.AND P0, PT, R0, 0x8, PT ;  /* 0x000000080000780c */ /* 0x000fda0003f05270 */
[----:B------:R-:W-:Y:S05]  /*d9d0*/  @!P0 BRA `(.L_x_6950) ;  /* 0x0000000000148947 */ /* 0x000fea0003800000 */
[----:B------:R-:W-:-:S13]  /*d9e0*/  ISETP.NE.AND P0, PT, R0, 0x9, PT ;  /* 0x000000090000780c */ /* 0x000fda0003f05270 */
[----:B------:R-:W-:Y:S05]  /*d9f0*/  @P0 BRA `(.L_x_6943) ;  /* 0x0000000800480947 */ /* 0x000fea0003800000 */
[----:B------:R0:W-:Y:S01]  /*da00*/  STG.E.64 desc[UR36][R2.64], R4 ;  /* 0x0000000402007986 */ /* 0x0001e2000c101b24 */
[----:B------:R-:W-:Y:S01]  /*da10*/  MOV R26, R27 ;  /* 0x0000001b001a7202 */ /* 0x000fe20000000f00 */
[----:B------:R-:W-:Y:S06]  /*da20*/  BRA `(.L_x_6944) ;  /* 0x0000000800e07947 */ /* 0x000fec0003800000 */
.L_x_6950:
[----:B------:R-:W-:Y:S01]  /*da30*/  F2FP.F16.F32.PACK_AB R5, R5, R4 ;  /* 0x000000040505723e */ /* 0x000fe200000000ff */
[----:B------:R-:W-:-:S04]  /*da40*/  IMAD.MOV.U32 R26, RZ, RZ, R27 ;  /* 0x000000ffff1a7224 */ /* 0x000fc800078e001b */
[----:B------:R0:W-:Y:S01]  /*da50*/  STG.E desc[UR36][R2.64], R5 ;  /* 0x0000000502007986 */ /* 0x0001e2000c101924 */
[----:B------:R-:W-:Y:S05]  /*da60*/  BRA `(.L_x_6944) ;  /* 0x0000000800d07947 */ /* 0x000fea0003800000 */
.L_x_6949:
[----:B------:R-:W-:Y:S01]  /*da70*/  FMUL.FTZ R4, R4, 1 ;  /* 0x3f80000004047820 */ /* 0x000fe20000410000 */
[----:B------:R-:W-:-:S05]  /*da80*/  MOV R26, R27 ;  /* 0x0000001b001a7202 */ /* 0x000fca0000000f00 */
[----:B------:R-:W0:Y:S02]  /*da90*/  F2F.F64.F32 R4, R4 ;  /* 0x0000000400047310 */ /* 0x000e240000201800 */
[----:B0-----:R0:W-:Y:S01]  /*daa0*/  STG.E.64 desc[UR36][R2.64], R4 ;  /* 0x0000000402007986 */ /* 0x0011e2000c101b24 */
[----:B------:R-:W-:Y:S05]  /*dab0*/  BRA `(.L_x_6944) ;  /* 0x0000000800bc7947 */ /* 0x000fea0003800000 */
.L_x_6939:
        /* <DEDUP_REMOVED lines=9> */
[----:B------:R-:W-:Y:S01]  /*db50*/  IMAD.MOV.U32 R26, RZ, RZ, R27 ;  /* 0x000000ffff1a7224 */ /* 0x000fe200078e001b */
[----:B------:R-:W-:-:S04]  /*db60*/  FSETP.NEU.FTZ.AND P1, PT, R5, RZ, PT ;  /* 0x000000ff0500720b */ /* 0x000fc80003f3d000 */
[----:B------:R-:W-:-:S04]  /*db70*/  PLOP3.LUT P0, PT, P0, P1, PT, 0xf8, 0x8f ;  /* 0x00000000008f781c */ /* 0x000fc80000703f70 */
[----:B------:R-:W-:-:S05]  /*db80*/  SEL R5, RZ, 0x1, !P0 ;  /* 0x00000001ff057807 */ /* 0x000fca0004000000 */
[----:B------:R0:W-:Y:S01]  /*db90*/  STG.E.U8 desc[UR36][R2.64], R5 ;  /* 0x0000000502007986 */ /* 0x0001e2000c101124 */
[----:B------:R-:W-:Y:S05]  /*dba0*/  BRA `(.L_x_6944) ;  /* 0x0000000800807947 */ /* 0x000fea0003800000 */
.L_x_6953:
[----:B------:R-:W-:Y:S01]  /*dbb0*/  FMUL.FTZ R8, R4, 1 ;  /* 0x3f80000004087820 */ /* 0x000fe20000410000 */
[----:B------:R-:W-:Y:S01]  /*dbc0*/  FMUL.FTZ R10, R5, 1 ;  /* 0x3f800000050a7820 */ /* 0x000fe20000410000 */
[----:B------:R-:W-:-:S04]  /*dbd0*/  MOV R26, R27 ;  /* 0x0000001b001a7202 */ /* 0x000fc80000000f00 */
[----:B------:R-:W-:Y:S08]  /*dbe0*/  F2F.F64.F32 R8, R8 ;  /* 0x0000000800087310 */ /* 0x000ff00000201800 */
[----:B------:R-:W0:Y:S02]  /*dbf0*/  F2F.F64.F32 R10, R10 ;  /* 0x0000000a000a7310 */ /* 0x000e240000201800 */
[----:B0-----:R0:W-:Y:S01]  /*dc00*/  STG.E.128 desc[UR36][R2.64], R8 ;  /* 0x0000000802007986 */ /* 0x0011e2000c101d24 */
[----:B------:R-:W-:Y:S05]  /*dc10*/  BRA `(.L_x_6944) ;  /* 0x0000000800647947 */ /* 0x000fea0003800000 */
.L_x_6952:
        /* <DEDUP_REMOVED lines=18> */
.L_x_6957:
[----:B------:R-:W-:Y:S05]  /*dd40*/  BSYNC.RECONVERGENT B0 ;  /* 0x0000000000007941 */ /* 0x000fea0003800200 */
.L_x_6956:
[----:B------:R-:W-:Y:S02]  /*dd50*/  LOP3.LUT R7, R0, 0x80, R7, 0xf8, !PT ;  /* 0x0000008000077812 */ /* 0x000fe400078ef807 */
[----:B------:R-:W-:-:S03]  /*dd60*/  MOV R26, R27 ;  /* 0x0000001b001a7202 */ /* 0x000fc60000000f00 */
[----:B------:R0:W-:Y:S01]  /*dd70*/  STG.E.U8 desc[UR36][R2.64], R7 ;  /* 0x0000000702007986 */ /* 0x0001e2000c101124 */
[----:B------:R-:W-:Y:S05]  /*dd80*/  BRA `(.L_x_6944) ;  /* 0x0000000800087947 */ /* 0x000fea0003800000 */
.L_x_6955:
        /* <DEDUP_REMOVED lines=14> */
.L_x_6959:
[----:B------:R-:W-:Y:S05]  /*de70*/  BSYNC.RECONVERGENT B0 ;  /* 0x0000000000007941 */ /* 0x000fea0003800200 */
.L_x_6958:
[----:B------:R-:W-:Y:S02]  /*de80*/  LOP3.LUT R5, R0, 0x80, R7, 0xf8, !PT ;  /* 0x0000008000057812 */ /* 0x000fe400078ef807 */
[----:B------:R-:W-:-:S03]  /*de90*/  MOV R26, R27 ;  /* 0x0000001b001a7202 */ /* 0x000fc60000000f00 */
[----:B------:R0:W-:Y:S01]  /*dea0*/  STG.E.U8 desc[UR36][R2.64], R5 ;  /* 0x0000000502007986 */ /* 0x0001e2000c101124 */
[----:B------:R-:W-:Y:S05]  /*deb0*/  BRA `(.L_x_6944) ;  /* 0x0000000400bc7947 */ /* 0x000fea0003800000 */
.L_x_6954:
[----:B------:R-:W-:Y:S01]  /*dec0*/  F2FP.BF16.F32.PACK_AB R4, RZ, R4 ;  /* 0x00000004ff04723e */ /* 0x000fe200000010ff */
[----:B------:R-:W-:-:S04]  /*ded0*/  IMAD.MOV.U32 R26, RZ, RZ, R27 ;  /* 0x000000ffff1a7224 */ /* 0x000fc800078e001b */
[----:B------:R0:W-:Y:S01]  /*dee0*/  STG.E.U16 desc[UR36][R2.64], R4 ;  /* 0x0000000402007986 */ /* 0x0001e2000c101524 */
[----:B------:R-:W-:Y:S05]  /*def0*/  BRA `(.L_x_6944) ;  /* 0x0000000400ac7947 */ /* 0x000fea0003800000 */
.L_x_6951:
        /* <DEDUP_REMOVED lines=9> */
[----:B------:R-:W-:Y:S01]  /*df90*/  MOV R26, R27 ;  /* 0x0000001b001a7202 */ /* 0x000fe20000000f00 */
[----:B0-----:R1:W-:Y:S01]  /*dfa0*/  STG.E.U16 desc[UR36][R2.64], R5 ;  /* 0x0000000502007986 */ /* 0x0013e2000c101524 */
[----:B------:R-:W-:Y:S05]  /*dfb0*/  BRA `(.L_x_6944) ;  /* 0x00000004007c7947 */ /* 0x000fea0003800000 */
.L_x_6962:
        /* <DEDUP_REMOVED lines=12> */
.L_x_6965:
[----:B------:R-:W-:-:S04]  /*e080*/  SHF.R.U32.HI R0, RZ, 0x14, R4 ;  /* 0x00000014ff007819 */ /* 0x000fc80000011604 */
[----:B------:R-:W-:-:S04]  /*e090*/  LOP3.LUT R5, R0, 0x1, RZ, 0xc0, !PT ;  /* 0x0000000100057812 */ /* 0x000fc800078ec0ff */
[----:B------:R-:W-:-:S04]  /*e0a0*/  IADD3 R0, PT, PT, R4, 0x487ffff, R5 ;  /* 0x0487ffff04007810 */ /* 0x000fc80007ffe005 */
[----:B------:R-:W-:-:S04]  /*e0b0*/  SHF.R.U32.HI R0, RZ, 0x14, R0 ;  /* 0x00000014ff007819 */ /* 0x000fc80000011600 */
[----:B------:R-:W-:-:S07]  /*e0c0*/  LOP3.LUT R5, R0, 0xff, RZ, 0xc0, !PT ;  /* 0x000000ff00057812 */ /* 0x000fce00078ec0ff */
.L_x_6966:
[----:B------:R-:W-:-:S04]  /*e0d0*/  SHF.R.U32.HI R4, RZ, 0x18, R4 ;  /* 0x00000018ff047819 */ /* 0x000fc80000011604 */
[----:B------:R-:W-:-:S04]  /*e0e0*/  LOP3.LUT R5, R5, 0x80, R4, 0xf8, !PT ;  /* 0x0000008005057812 */ /* 0x000fc800078ef804 */
[----:B------:R-:W-:-:S07]  /*e0f0*/  PRMT R0, R5, 0x7610, R0 ;  /* 0x0000761005007816 */ /* 0x000fce0000000000 */
.L_x_6964:
[----:B------:R-:W-:Y:S05]  /*e100*/  BSYNC.RECONVERGENT B0 ;  /* 0x0000000000007941 */ /* 0x000fea0003800200 */
.L_x_6963:
[----:B------:R2:W-:Y:S01]  /*e110*/  STG.E.U8 desc[UR36][R2.64], R0 ;  /* 0x0000000002007986 */ /* 0x0005e2000c101124 */
[----:B------:R-:W-:Y:S01]  /*e120*/  MOV R26, R27 ;  /* 0x0000001b001a7202 */ /* 0x000fe20000000f00 */
[----:B------:R-:W-:Y:S06]  /*e130*/  BRA `(.L_x_6944) ;  /* 0x00000004001c7947 */ /* 0x000fec0003800000 */
.L_x_6961:
        /* <DEDUP_REMOVED lines=12> */
.L_x_6969:
[----:B------:R-:W-:-:S04]  /*e200*/  SHF.R.U32.HI R0, RZ, 0x15, R4 ;  /* 0x00000015ff007819 */ /* 0x000fc80000011604 */
[----:B------:R-:W-:-:S04]  /*e210*/  LOP3.LUT R5, R0, 0x1, RZ, 0xc0, !PT ;  /* 0x0000000100057812 */ /* 0x000fc800078ec0ff */
[----:B------:R-:W-:-:S04]  /*e220*/  IADD3 R0, PT, PT, R4, 0x88fffff, R5 ;  /* 0x088fffff04007810 */ /* 0x000fc80007ffe005 */
[----:B------:R-:W-:-:S04]  /*e230*/  SHF.R.U32.HI R0, RZ, 0x15, R0 ;  /* 0x00000015ff007819 */ /* 0x000fc80000011600 */
[----:B------:R-:W-:-:S07]  /*e240*/  LOP3.LUT R5, R0, 0xff, RZ, 0xc0, !PT ;  /* 0x000000ff00057812 */ /* 0x000fce00078ec0ff */
.L_x_6970:
[----:B------:R-:W-:-:S04]  /*e250*/  SHF.R.U32.HI R4, RZ, 0x18, R4 ;  /* 0x00000018ff047819 */ /* 0x000fc80000011604 */
[----:B------:R-:W-:-:S04]  /*e260*/  LOP3.LUT R5, R5, 0x80, R4, 0xf8, !PT ;  /* 0x0000008005057812 */ /* 0x000fc800078ef804 */
[----:B------:R-:W-:-:S07]  /*e270*/  PRMT R0, R5, 0x7610, R0 ;  /* 0x0000761005007816 */ /* 0x000fce0000000000 */
.L_x_6968:
[----:B------:R-:W-:Y:S05]  /*e280*/  BSYNC.RECONVERGENT B0 ;  /* 0x0000000000007941 */ /* 0x000fea0003800200 */
.L_x_6967:
[----:B------:R0:W-:Y:S01]  /*e290*/  STG.E.U8 desc[UR36][R2.64], R0 ;  /* 0x0000000002007986 */ /* 0x0001e2000c101124 */
[----:B------:R-:W-:Y:S01]  /*e2a0*/  MOV R26, R27 ;  /* 0x0000001b001a7202 */ /* 0x000fe20000000f00 */
[----:B------:R-:W-:Y:S06]  /*e2b0*/  BRA `(.L_x_6944) ;  /* 0x0000000000bc7947 */ /* 0x000fec0003800000 */
.L_x_6960:
[----:B------:R-:W-:-:S13]  /*e2c0*/  ISETP.NE.AND P0, PT, R0, 0x1c, PT ;  /* 0x0000001c0000780c */ /* 0x000fda0003f05270 */
[----:B------:R-:W-:Y:S05]  /*e2d0*/  @!P0 BRA `(.L_x_6971) ;  /* 0x0000000000a88947 */ /* 0x000fea0003800000 */
[----:B------:R-:W-:-:S13]  /*e2e0*/  ISETP.NE.AND P0, PT, R0, 0x1d, PT ;  /* 0x0000001d0000780c */ /* 0x000fda0003f05270 */
[----:B------:R-:W-:Y:S05]  /*e2f0*/  @!P0 BRA `(.L_x_6972) ;  /* 0x0000000000908947 */ /* 0x000fea0003800000 */
[----:B------:R-:W-:-:S13]  /*e300*/  ISETP.NE.AND P0, PT, R0, 0x2c, PT ;  /* 0x0000002c0000780c */ /* 0x000fda0003f05270 */
[----:B------:R-:W-:Y:S05]  /*e310*/  @!P0 BRA `(.L_x_6973) ;  /* 0x0000000000488947 */ /* 0x000fea0003800000 */
.L_x_6943:
        /* <DEDUP_REMOVED lines=16> */
.L_x_6974:
[----:B------:R-:W-:Y:S01]  /*e420*/  MOV R26, R27 ;  /* 0x0000001b001a7202 */ /* 0x000fe20000000f00 */
[----:B------:R-:W-:Y:S06]  /*e430*/  BRA `(.L_x_6944) ;  /* 0x00000000005c7947 */ /* 0x000fec0003800000 */
.L_x_6973:
        /* <DEDUP_REMOVED lines=16> */
.L_x_6972:
[----:B------:R-:W0:Y:S01]  /*e540*/  F2I.U64.TRUNC R4, R4 ;  /* 0x0000000400047311 */ /* 0x000e22000020d800 */
[----:B------:R-:W-:Y:S01]  /*e550*/  MOV R26, R27 ;  /* 0x0000001b001a7202 */ /* 0x000fe20000000f00 */
[----:B0-----:R4:W-:Y:S01]  /*e560*/  STG.E.64 desc[UR36][R2.64], R4 ;  /* 0x0000000402007986 */ /* 0x0019e2000c101b24 */
[----:B------:R-:W-:Y:S05]  /*e570*/  BRA `(.L_x_6944) ;  /* 0x00000000000c7947 */ /* 0x000fea0003800000 */
.L_x_6971:
[----:B------:R-:W0:Y:S01]  /*e580*/  F2I.FTZ.U32.TRUNC.NTZ R5, R4 ;  /* 0x0000000400057305 */ /* 0x000e22000021f000 */
[----:B------:R-:W-:Y:S01]  /*e590*/  IMAD.MOV.U32 R26, RZ, RZ, R27 ;  /* 0x000000ffff1a7224 */ /* 0x000fe200078e001b */
[----:B0-----:R3:W-:Y:S06]  /*e5a0*/  STG.E desc[UR36][R2.64], R5 ;  /* 0x0000000502007986 */ /* 0x0017ec000c101924 */
.L_x_6944:
[----:B------:R-:W-:-:S13]  /*e5b0*/  ISETP.GE.AND P0, PT, R26, R28, PT ;  /* 0x0000001c1a00720c */ /* 0x000fda0003f06270 */
[----:B------:R-:W-:Y:S05]  /*e5c0*/  @P0 BREAK.RELIABLE B6 ;  /* 0x0000000000060942 */ /* 0x000fea0003800100 */
[----:B------:R-:W-:Y:S05]  /*e5d0*/  @P0 BRA `(.L_x_6975) ;  /* 0x0000001c00380947 */ /* 0x000fea0003800000 */
[----:B------:R-:W5:Y:S01]  /*e5e0*/  LDCU UR4, c[0x0][0x3a8] ;  /* 0x00007500ff0477ac */ /* 0x000f620008000800 */
[----:B01234-:R-:W0:Y:S01]  /*e5f0*/  LDC.64 R2, c[0x0][0x388] ;  /* 0x0000e200ff027b82 */ /* 0x01fe220000000a00 */
[----:B------:R-:W-:Y:S02]  /*e600*/  LEA R0, R29, R26, 0x9 ;  /* 0x0000001a1d007211 */ /* 0x000fe400078e48ff */
[----:B------:R-:W-:-:S03]  /*e610*/  PRMT R4, R18, 0x9910, RZ ;  /* 0x0000991012047816 */ /* 0x000fc600000000ff */
[----:B-----5:R-:W-:Y:S02]  /*e620*/  IMAD R5, R0, UR4, RZ ;  /* 0x0000000400057c24 */ /* 0x020fe4000f8e02ff */
[----:B------:R-:W-:-:S05]  /*e630*/  IMAD.MOV.U32 R0, RZ, RZ, R4 ;  /* 0x000000ffff007224 */ /* 0x000fca00078e0004 */
[----:B------:R-:W-:Y:S02]  /*e640*/  ISETP.GT.AND P1, PT, R0, 0x9, PT ;  /* 0x000000090000780c */ /* 0x000fe40003f24270 */
[----:B0-----:R-:W-:-:S04]  /*e650*/  IADD3 R2, P0, PT, R5, R2, RZ ;  /* 0x0000000205027210 */ /* 0x001fc80007f1e0ff */
[----:B------:R-:W-:-:S07]  /*e660*/  IADD3.X R3, PT, PT, RZ, R3, RZ, P0, !PT ;  /* 0x00000003ff037210 */ /* 0x000fce00007fe4ff */
        /* <DEDUP_REMOVED lines=12> */
.L_x_6979:
[----:B------:R-:W0:Y:S02]  /*e730*/  F2I.S64.TRUNC R22, R22 ;  /* 0x0000001600167311 */ /* 0x000e24000020d900 */
[----:B0-----:R-:W-:-:S05]  /*e740*/  IMAD.MOV.U32 R5, RZ, RZ, R22 ;  /* 0x000000ffff057224 */ /* 0x001fca00078e0016 */
[----:B------:R0:W-:Y:S01]  /*e750*/  STG.E.U8 desc[UR36][R2.64], R5 ;  /* 0x0000000502007986 */ /* 0x0001e2000c101124 */
[----:B------:R-:W-:Y:S05]  /*e760*/  BRA `(.L_x_6981) ;  /* 0x0000000c002c7947 */ /* 0x000fea0003800000 */
.L_x_6978:
        /* <DEDUP_REMOVED lines=9> */
.L_x_6983:
[----:B------:R-:W0:Y:S02]  /*e800*/  F2I.FTZ.TRUNC.NTZ R5, R22 ;  /* 0x0000001600057305 */ /* 0x000e24000021f100 */
[----:B0-----:R0:W-:Y:S01]  /*e810*/  STG.E desc[UR36][R2.64], R5 ;  /* 0x0000000502007986 */ /* 0x0011e2000c101924 */
[----:B------:R-:W-:Y:S05]  /*e820*/  BRA `(.L_x_6981) ;  /* 0x0000000800fc7947 */ /* 0x000fea0003800000 */
.L_x_6982:
[----:B------:R-:W0:Y:S02]  /*e830*/  F2I.FTZ.TRUNC.NTZ R5, R22 ;  /* 0x0000001600057305 */ /* 0x000e24000021f100 */
[----:B0-----:R0:W-:Y:S01]  /*e840*/  STG.E.U16 desc[UR36][R2.64], R5 ;  /* 0x0000000502007986 */ /* 0x0011e2000c101524 */
[----:B------:R-:W-:Y:S05]  /*e850*/  BRA `(.L_x_6981) ;  /* 0x0000000800f07947 */ /* 0x000fea0003800000 */
.L_x_6977:
        /* <DEDUP_REMOVED lines=8> */
.L_x_6985:
[----:B------:R-:W-:-:S05]  /*e8e0*/  F2FP.F16.F32.PACK_AB R22, RZ, R22 ;  /* 0x00000016ff16723e */ /* 0x000fca00000000ff */
[----:B------:R0:W-:Y:S01]  /*e8f0*/  STG.E.U16 desc[UR36][R2.64], R22 ;  /* 0x0000001602007986 */ /* 0x0001e2000c101524 */
[----:B------:R-:W-:Y:S05]  /*e900*/  BRA `(.L_x_6981) ;  /* 0x0000000800c47947 */ /* 0x000fea0003800000 */
.L_x_6984:
[----:B------:R-:W-:-:S13]  /*e910*/  ISETP.NE.AND P0, PT, R0, 0x7, PT ;  /* 0x000000070000780c */ /* 0x000fda0003f05270 */
[----:B------:R-:W-:Y:S05]  /*e920*/  @!P0 BRA `(.L_x_6986) ;  /* 0x0000000000248947 */ /* 0x000fea0003800000 */
[----:B------:R-:W-:-:S13]  /*e930*/  ISETP.NE.AND P0, PT, R0, 0x8, PT ;  /* 0x000000080000780c */ /* 0x000fda0003f05270 */
[----:B------:R-:W-:Y:S05]  /*e940*/  @!P0 BRA `(.L_x_6987) ;  /* 0x0000000000108947 */ /* 0x000fea0003800000 */
[----:B------:R-:W-:-:S13]  /*e950*/  ISETP.NE.AND P0, PT, R0, 0x9, PT ;  /* 0x000000090000780c */ /* 0x000fda0003f05270 */
[----:B------:R-:W-:Y:S05]  /*e960*/  @P0 BRA `(.L_x_6980) ;  /* 0x0000000400d40947 */ /* 0x000fea0003800000 */
[----:B------:R2:W-:Y:S01]  /*e970*/  STG.E.64 desc[UR36][R2.64], R22 ;  /* 0x0000001602007986 */ /* 0x0005e2000c101b24 */
[----:B------:R-:W-:Y:S05]  /*e980*/  BRA `(.L_x_6981) ;  /* 0x0000000800a47947 */ /* 0x000fea0003800000 */
.L_x_6987:
[----:B------:R-:W-:-:S05]  /*e990*/  F2FP.F16.F32.PACK_AB R5, R23, R22 ;  /* 0x000000161705723e */ /* 0x000fca00000000ff */
[----:B------:R3:W-:Y:S01]  /*e9a0*/  STG.E desc[UR36][R2.64], R5 ;  /* 0x0000000502007986 */ /* 0x0007e2000c101924 */
[----:B------:R-:W-:Y:S05]  /*e9b0*/  BRA `(.L_x_6981) ;  /* 0x0000000800987947 */ /* 0x000fea0003800000 */
.L_x_6986:
[----:B------:R-:W-:-:S06]  /*e9c0*/  FMUL.FTZ R4, R22, 1 ;  /* 0x3f80000016047820 */ /* 0x000fcc0000410000 */
[----:B------:R-:W0:Y:S02]  /*e9d0*/  F2F.F64.F32 R4, R4 ;  /* 0x0000000400047310 */ /* 0x000e240000201800 */
[----:B0-----:R4:W-:Y:S01]  /*e9e0*/  STG.E.64 desc[UR36][R2.64], R4 ;  /* 0x0000000402007986 */ /* 0x0019e2000c101b24 */
[----:B------:R-:W-:Y:S05]  /*e9f0*/  BRA `(.L_x_6981) ;  /* 0x0000000800887947 */ /* 0x000fea0003800000 */
.L_x_6976:
        /* <DEDUP_REMOVED lines=13> */
.L_x_6991:
        /* <DEDUP_REMOVED lines=16> */
.L_x_6994:
[----:B------:R-:W-:-:S04]  /*ebd0*/  SHF.R.U32.HI R22, RZ, 0x18, R22 ;  /* 0x00000018ff167819 */ /* 0x000fc80000011616 */
[----:B------:R-:W-:-:S04]  /*ebe0*/  LOP3.LUT R5, R5, 0x80, R22, 0xf8, !PT ;  /* 0x0000008005057812 */ /* 0x000fc800078ef816 */
[----:B------:R-:W-:-:S07]  /*ebf0*/  PRMT R0, R5, 0x7610, R0 ;  /* 0x0000761005007816 */ /* 0x000fce0000000000 */
.L_x_6993:
[----:B------:R-:W-:Y:S05]  /*ec00*/  BSYNC.RECONVERGENT B0 ;  /* 0x0000000000007941 */ /* 0x000fea0003800200 */
.L_x_6992:
[----:B------:R0:W-:Y:S01]  /*ec10*/  STG.E.U8 desc[UR36][R2.64], R0 ;  /* 0x0000000002007986 */ /* 0x0001e2000c101124 */
[----:B------:R-:W-:Y:S05]  /*ec20*/  BRA `(.L_x_6981) ;  /* 0x0000000400fc7947 */ /* 0x000fea0003800000 */
.L_x_6990:
        /* <DEDUP_REMOVED lines=16> */
.L_x_6997:
[----:B------:R-:W-:-:S04]  /*ed30*/  SHF.R.U32.HI R22, RZ, 0x18, R22 ;  /* 0x00000018ff167819 */ /* 0x000fc80000011616 */
[----:B------:R-:W-:-:S04]  /*ed40*/  LOP3.LUT R5, R5, 0x80, R22, 0xf8, !PT ;  /* 0x0000008005057812 */ /* 0x000fc800078ef816 */
[----:B------:R-:W-:-:S07]  /*ed50*/  PRMT R0, R5, 0x7610, R0 ;  /* 0x0000761005007816 */ /* 0x000fce0000000000 */
.L_x_6996:
[----:B------:R-:W-:Y:S05]  /*ed60*/  BSYNC.RECONVERGENT B0 ;  /* 0x0000000000007941 */ /* 0x000fea0003800200 */
.L_x_6995:
[----:B------:R0:W-:Y:S01]  /*ed70*/  STG.E.U8 desc[UR36][R2.64], R0 ;  /* 0x0000000002007986 */ /* 0x0001e2000c101124 */
[----:B------:R-:W-:Y:S05]  /*ed80*/  BRA `(.L_x_6981) ;  /* 0x0000000400a47947 */ /* 0x000fea0003800000 */
.L_x_6989:
        /* <DEDUP_REMOVED lines=21> */
.L_x_6999:
[----:B------:R-:W0:Y:S02]  /*eee0*/  F2I.U64.TRUNC R22, R22 ;  /* 0x0000001600167311 */ /* 0x000e24000020d800 */
[----:B0-----:R0:W-:Y:S01]  /*eef0*/  STG.E.64 desc[UR36][R2.64], R22 ;  /* 0x0000001602007986 */ /* 0x0011e2000c101b24 */
[----:B------:R-:W-:Y:S05]  /*ef00*/  BRA `(.L_x_6981) ;  /* 0x0000000400447947 */ /* 0x000fea0003800000 */
.L_x_6998:
[----:B------:R-:W0:Y:S02]  /*ef10*/  F2I.FTZ.U32.TRUNC.NTZ R5, R22 ;  /* 0x0000001600057305 */ /* 0x000e24000021f000 */
[----:B0-----:R0:W-:Y:S01]  /*ef20*/  STG.E desc[UR36][R2.64], R5 ;  /* 0x0000000502007986 */ /* 0x0011e2000c101924 */
[----:B------:R-:W-:Y:S05]  /*ef30*/  BRA `(.L_x_6981) ;  /* 0x0000000400387947 */ /* 0x000fea0003800000 */
.L_x_6988:
[----:B------:R-:W-:-:S13]  /*ef40*/  ISETP.GT.AND P0, PT, R0, 0xe, PT ;  /* 0x0000000e0000780c */ /* 0x000fda0003f04270 */
[----:B------:R-:W-:Y:S05]  /*ef50*/  @P0 BRA `(.L_x_7000) ;  /* 0x0000000000400947 */ /* 0x000fea0003800000 */
[----:B------:R-:W-:-:S13]  /*ef60*/  ISETP.NE.AND P0, PT, R0, 0xa, PT ;  /* 0x0000000a0000780c */ /* 0x000fda0003f05270 */
[----:B------:R-:W-:Y:S05]  /*ef70*/  @!P0 BRA `(.L_x_7001) ;  /* 0x0000000000208947 */ /* 0x000fea0003800000 */
[----:B------:R-:W-:-:S13]  /*ef80*/  ISETP.NE.AND P0, PT, R0, 0xb, PT ;  /* 0x0000000b0000780c */ /* 0x000fda0003f05270 */
[----:B------:R-:W-:Y:S05]  /*ef90*/  @P0 BRA `(.L_x_6980) ;  /* 0x0000000000480947 */ /* 0x000fea0003800000 */
[----:B------:R-:W-:Y:S02]  /*efa0*/  FSETP.NEU.FTZ.AND P0, PT, R22, RZ, PT ;  /* 0x000000ff1600720b */ /* 0x000fe40003f1d000 */
[----:B------:R-:W-:-:S04]  /*efb0*/  FSETP.NEU.FTZ.AND P1, PT, R23, RZ, PT ;  /* 0x000000ff1700720b */ /* 0x000fc80003f3d000 */
[----:B------:R-:W-:-:S04]  /*efc0*/  PLOP3.LUT P0, PT, P0, P1, PT, 0xf8, 0x8f ;  /* 0x00000000008f781c */ /* 0x000fc80000703f70 */
[----:B------:R-:W-:-:S05]  /*efd0*/  SEL R5, RZ, 0x1, !P0 ;  /* 0x00000001ff057807 */ /* 0x000fca0004000000 */
[----:B------:R0:W-:Y:S01]  /*efe0*/  STG.E.U8 desc[UR36][R2.64], R5 ;  /* 0x0000000502007986 */ /* 0x0001e2000c101124 */
[----:B------:R-:W-:Y:S05]  /*eff0*/  BRA `(.L_x_6981) ;  /* 0x0000000400087947 */ /* 0x000fea0003800000 */
.L_x_7001:
[----:B------:R-:W-:Y:S01]  /*f000*/  FMUL.FTZ R4, R22, 1 ;  /* 0x3f80000016047820 */ /* 0x000fe20000410000 */
[----:B------:R-:W-:-:S05]  /*f010*/  FMUL.FTZ R6, R23, 1 ;  /* 0x3f80000017067820 */ /* 0x000fca0000410000 */
[----:B------:R-:W-:Y:S08]  /*f020*/  F2F.F64.F32 R4, R4 ;  /* 0x0000000400047310 */ /* 0x000ff00000201800 */
[----:B------:R-:W0:Y:S02]  /*f030*/  F2F.F64.F32 R6, R6 ;  /* 0x0000000600067310 */ /* 0x000e240000201800 */
[----:B0-----:R0:W-:Y:S01]  /*f040*/  STG.E.128 desc[UR36][R2.64], R4 ;  /* 0x0000000402007986 */ /* 0x0011e2000c101d24 */
[----:B------:R-:W-:Y:S05]  /*f050*/  BRA `(.L_x_6981) ;  /* 0x0000000000f07947 */ /* 0x000fea0003800000 */
.L_x_7000:
[----:B------:R-:W-:-:S13]  /*f060*/  ISETP.NE.AND P0, PT, R0, 0xf, PT ;  /* 0x0000000f0000780c */ /* 0x000fda0003f05270 */
[----:B------:R-:W-:Y:S05]  /*f070*/  @!P0 BRA `(.L_x_7002) ;  /* 0x0000000000e08947 */ /* 0x000fea0003800000 */
[----:B------:R-:W-:-:S13]  /*f080*/  ISETP.NE.AND P0, PT, R0, 0x17, PT ;  /* 0x000000170000780c */ /* 0x000fda0003f05270 */
[----:B------:R-:W-:Y:S05]  /*f090*/  @!P0 BRA `(.L_x_7003) ;  /* 0x00000000008c8947 */ /* 0x000fea0003800000 */
[----:B------:R-:W-:-:S13]  /*f0a0*/  ISETP.NE.AND P0, PT, R0, 0x18, PT ;  /* 0x000000180000780c */ /* 0x000fda0003f05270 */
[----:B------:R-:W-:Y:S05]  /*f0b0*/  @!P0 BRA `(.L_x_7004) ;  /* 0x0000000000448947 */ /* 0x000fea0003800000 */
.L_x_6980:
[----:B------:R-:W-:Y:S01]  /*f0c0*/  MOV R2, 0x0 ;  /* 0x0000000000027802 */ /* 0x000fe20000000f00 */
[----:B------:R-:W0:Y:S01]  /*f0d0*/  LDCU.64 UR4, c[0x4][0x158] ;  /* 0x01002b00ff0477ac */ /* 0x000e220008000a00 */
[----:B------:R-:W-:Y:S02]  /*f0e0*/  HFMA2 R8, -RZ, RZ, 0, 6.020069122314453125e-06 ;  /* 0x00000065ff087431 */ /* 0x000fe400000001ff */
        /* <DEDUP_REMOVED lines=13> */
.L_x_7005:
[----:B------:R-:W-:Y:S05]  /*f1c0*/  BRA `(.L_x_6981) ;  /* 0x0000000000947947 */ /* 0x000fea0003800000 */
.L_x_7004:
        /* <DEDUP_REMOVED lines=12> */
.L_x_7007:
[----:B------:R-:W-:Y:S05]  /*f290*/  BSYNC.RECONVERGENT B0 ;  /* 0x0000000000007941 */ /* 0x000fea0003800200 */
.L_x_7006:
[----:B------:R-:W-:-:S05]  /*f2a0*/  LOP3.LUT R5, R0, 0x80, R7, 0xf8, !PT ;  /* 0x0000008000057812 */ /* 0x000fca00078ef807 */
[----:B------:R0:W-:Y:S01]  /*f2b0*/  STG.E.U8 desc[UR36][R2.64], R5 ;  /* 0x0000000502007986 */ /* 0x0001e2000c101124 */
[----:B------:R-:W-:Y:S05]  /*f2c0*/  BRA `(.L_x_6981) ;  /* 0x0000000000547947 */ /* 0x000fea0003800000 */
.L_x_7003:
        /* <DEDUP_REMOVED lines=11> */
.L_x_7009:
[----:B------:R-:W-:Y:S01]  /*f380*/  HFMA2 R0, -RZ, RZ, 0, 7.569789886474609375e-06 ;  /* 0x0000007fff007431 */ /* 0x000fe200000001ff */
[----:B------:R-:W-:-:S04]  /*f390*/  ISETP.GT.U32.AND P0, PT, R4, 0x7f800000, PT ;  /* 0x7f8000000400780c */ /* 0x000fc80003f04070 */
[----:B------:R-:W-:-:S09]  /*f3a0*/  SEL R0, R0, 0x7c, P0 ;  /* 0x0000007c00007807 */ /* 0x000fd20000000000 */
.L_x_7010:
[----:B------:R-:W-:Y:S05]  /*f3b0*/  BSYNC.RECONVERGENT B0 ;  /* 0x0000000000007941 */ /* 0x000fea0003800200 */
.L_x_7008:
[----:B------:R-:W-:-:S04]  /*f3c0*/  SHF.R.U32.HI R5, RZ, 0x18, R22 ;  /* 0x00000018ff057819 */ /* 0x000fc80000011616 */
[----:B------:R-:W-:-:S05]  /*f3d0*/  LOP3.LUT R5, R0, 0x80, R5, 0xf8, !PT ;  /* 0x0000008000057812 */ /* 0x000fca00078ef805 */
[----:B------:R0:W-:Y:S01]  /*f3e0*/  STG.E.U8 desc[UR36][R2.64], R5 ;  /* 0x0000000502007986 */ /* 0x0001e2000c101124 */
[----:B------:R-:W-:Y:S05]  /*f3f0*/  BRA `(.L_x_6981) ;  /* 0x0000000000087947 */ /* 0x000fea0003800000 */
.L_x_7002:
[----:B------:R-:W-:-:S05]  /*f400*/  F2FP.BF16.F32.PACK_AB R22, RZ, R22 ;  /* 0x00000016ff16723e */ /* 0x000fca00000010ff */
[----:B------:R0:W-:Y:S02]  /*f410*/  STG.E.U16 desc[UR36][R2.64], R22 ;  /* 0x0000001602007986 */ /* 0x0001e4000c101524 */
.L_x_6981:
[----:B------:R-:W-:-:S07]  /*f420*/  VIADD R26, R26, 0x80 ;  /* 0x000000801a1a7836 */ /* 0x000fce0000000000 */
.L_x_6938:
[----:B------:R-:W-:-:S13]  /*f430*/  ISETP.GE.AND P0, PT, R26, R28, PT ;  /* 0x0000001c1a00720c */ /* 0x000fda0003f06270 */
[----:B------:R-:W-:Y:S05]  /*f440*/  @P0 BREAK.RELIABLE B6 ;  /* 0x0000000000060942 */ /* 0x000fea0003800100 */
[----:B------:R-:W-:Y:S05]  /*f450*/  @P0 BRA `(.L_x_6975) ;  /* 0x0000000c00980947 */ /* 0x000fea0003800000 */
[----:B------:R-:W-:Y:S05]  /*f460*/  BSYNC.RELIABLE B6 ;  /* 0x0000000000067941 */ /* 0x000fea0003800100 */
.L_x_6937:
        /* <DEDUP_REMOVED lines=21> */
.L_x_7014:
[----:B------:R-:W0:Y:S02]  /*f5c0*/  F2I.S64.TRUNC R24, R24 ;  /* 0x0000001800187311 */ /* 0x000e24000020d900 */
[----:B0-----:R-:W-:-:S05]  /*f5d0*/  IMAD.MOV.U32 R5, RZ, RZ, R24 ;  /* 0x000000ffff057224 */ /* 0x001fca00078e0018 */
[----:B------:R0:W-:Y:S01]  /*f5e0*/  STG.E.U8 desc[UR36][R2.64], R5 ;  /* 0x0000000502007986 */ /* 0x0001e2000c101124 */
[----:B------:R-:W-:Y:S05]  /*f5f0*/  BRA `(.L_x_7016) ;  /* 0x0000000c002c7947 */ /* 0x000fea0003800000 */
.L_x_7013:
        /* <DEDUP_REMOVED lines=9> */
.L_x_7018:
[----:B------:R-:W0:Y:S02]  /*f690*/  F2I.FTZ.TRUNC.NTZ R5, R24 ;  /* 0x0000001800057305 */ /* 0x000e24000021f100 */
[----:B0-----:R0:W-:Y:S01]  /*f6a0*/  STG.E desc[UR36][R2.64], R5 ;  /* 0x0000000502007986 */ /* 0x0011e2000c101924 */
[----:B------:R-:W-:Y:S05]  /*f6b0*/  BRA `(.L_x_7016) ;  /* 0x0000000800fc7947 */ /* 0x000fea0003800000 */
.L_x_7017:
[----:B------:R-:W0:Y:S02]  /*f6c0*/  F2I.FTZ.TRUNC.NTZ R5, R24 ;  /* 0x0000001800057305 */ /* 0x000e24000021f100 */
[----:B0-----:R0:W-:Y:S01]  /*f6d0*/  STG.E.U16 desc[UR36][R2.64], R5 ;  /* 0x0000000502007986 */ /* 0x0011e2000c101524 */
[----:B------:R-:W-:Y:S05]  /*f6e0*/  BRA `(.L_x_7016) ;  /* 0x0000000800f07947 */ /* 0x000fea0003800000 */
.L_x_7012:
        /* <DEDUP_REMOVED lines=8> */
.L_x_7020:
[----:B------:R-:W-:-:S05]  /*f770*/  F2FP.F16.F32.PACK_AB R24, RZ, R24 ;  /* 0x00000018ff18723e */ /* 0x000fca00000000ff */
[----:B------:R0:W-:Y:S01]  /*f780*/  STG.E.U16 desc[UR36][R2.64], R24 ;  /* 0x0000001802007986 */ /* 0x0001e2000c101524 */
[----:B------:R-:W-:Y:S05]  /*f790*/  BRA `(.L_x_7016) ;  /* 0x0000000800c47947 */ /* 0x000fea0003800000 */
.L_x_7019:
        /* <DEDUP_REMOVED lines=8> */
.L_x_7022:
[----:B------:R-:W-:-:S05]  /*f820*/  F2FP.F16.F32.PACK_AB R5, R25, R24 ;  /* 0x000000181905723e */ /* 0x000fca00000000ff */
[----:B------:R0:W-:Y:S01]  /*f830*/  STG.E desc[UR36][R2.64], R5 ;  /* 0x0000000502007986 */ /* 0x0001e2000c101924 */
[----:B------:R-:W-:Y:S05]  /*f840*/  BRA `(.L_x_7016) ;  /* 0x0000000800987947 */ /* 0x000fea0003800000 */
.L_x_7021:
[----:B------:R-:W-:-:S06]  /*f850*/  FMUL.FTZ R4, R24, 1 ;  /* 0x3f80000018047820 */ /* 0x000fcc0000410000 */
[----:B------:R-:W0:Y:S02]  /*f860*/  F2F.F64.F32 R4, R4 ;  /* 0x0000000400047310 */ /* 0x000e240000201800 */
[----:B0-----:R0:W-:Y:S01]  /*f870*/  STG.E.64 desc[UR36][R2.64], R4 ;  /* 0x0000000402007986 */ /* 0x0011e2000c101b24 */
[----:B------:R-:W-:Y:S05]  /*f880*/  BRA `(.L_x_7016) ;  /* 0x0000000800887947 */ /* 0x000fea0003800000 */
.L_x_7011:
        /* <DEDUP_REMOVED lines=13> */
.L_x_7026:
        /* <DEDUP_REMOVED lines=16> */
.L_x_7029:
[----:B------:R-:W-:-:S04]  /*fa60*/  SHF.R.U32.HI R24, RZ, 0x18, R24 ;  /* 0x00000018ff187819 */ /* 0x000fc80000011618 */
[----:B------:R-:W-:-:S04]  /*fa70*/  LOP3.LUT R5, R5, 0x80, R24, 0xf8, !PT ;  /* 0x0000008005057812 */ /* 0x000fc800078ef818 */
[----:B------:R-:W-:-:S07]  /*fa80*/  PRMT R0, R5, 0x7610, R0 ;  /* 0x0000761005007816 */ /* 0x000fce0000000000 */
.L_x_7028:
[----:B------:R-:W-:Y:S05]  /*fa90*/  BSYNC.RECONVERGENT B0 ;  /* 0x0000000000007941 */ /* 0x000fea0003800200 */
.L_x_7027:
[----:B------:R0:W-:Y:S01]  /*faa0*/  STG.E.U8 desc[UR36][R2.64], R0 ;  /* 0x0000000002007986 */ /* 0x0001e2000c101124 */
[----:B------:R-:W-:Y:S05]  /*fab0*/  BRA `(.L_x_7016) ;  /* 0x0000000400fc7947 */ /* 0x000fea0003800000 */
.L_x_7025:
        /* <DEDUP_REMOVED lines=16> */
.L_x_7032:
[----:B------:R-:W-:-:S04]  /*fbc0*/  SHF.R.U32.HI R24, RZ, 0x18, R24 ;  /* 0x00000018ff187819 */ /* 0x000fc80000011618 */
[----:B------:R-:W-:-:S04]  /*fbd0*/  LOP3.LUT R5, R5, 0x80, R24, 0xf8, !PT ;  /* 0x0000008005057812 */ /* 0x000fc800078ef818 */
[----:B------:R-:W-:-:S07]  /*fbe0*/  PRMT R0, R5, 0x7610, R0 ;  /* 0x0000761005007816 */ /* 0x000fce0000000000 */
.L_x_7031:
[----:B------:R-:W-:Y:S05]  /*fbf0*/  BSYNC.RECONVERGENT B0 ;  /* 0x0000000000007941 */ /* 0x000fea0003800200 */
.L_x_7030:
[----:B------:R3:W-:Y:S01]  /*fc00*/  STG.E.U8 desc[UR36][R2.64], R0 ;  /* 0x0000000002007986 */ /* 0x0007e2000c101124 */
[----:B------:R-:W-:Y:S05]  /*fc10*/  BRA `(.L_x_7016) ;  /* 0x0000000400a47947 */ /* 0x000fea0003800000 */
.L_x_7024:
        /* <DEDUP_REMOVED lines=21> */
.L_x_7034:
[----:B------:R-:W0:Y:S02]  /*fd70*/  F2I.U64.TRUNC R24, R24 ;  /* 0x0000001800187311 */ /* 0x000e24000020d800 */
[----:B0-----:R1:W-:Y:S01]  /*fd80*/  STG.E.64 desc[UR36][R2.64], R24 ;  /* 0x0000001802007986 */ /* 0x0013e2000c101b24 */
[----:B------:R-:W-:Y:S05]  /*fd90*/  BRA `(.L_x_7016) ;  /* 0x0000000400447947 */ /* 0x000fea0003800000 */
.L_x_7033:
[----:B------:R-:W0:Y:S02]  /*fda0*/  F2I.FTZ.U32.TRUNC.NTZ R5, R24 ;  /* 0x0000001800057305 */ /* 0x000e24000021f000 */
[----:B0-----:R2:W-:Y:S01]  /*fdb0*/  STG.E desc[UR36][R2.64], R5 ;  /* 0x0000000502007986 */ /* 0x0015e2000c101924 */
[----:B------:R-:W-:Y:S05]  /*fdc0*/  BRA `(.L_x_7016) ;  /* 0x0000000400387947 */ /* 0x000fea0003800000 */
.L_x_7023:
        /* <DEDUP_REMOVED lines=12> */
.L_x_7036:
[----:B------:R-:W-:Y:S01]  /*fe90*/  FMUL.FTZ R4, R24, 1 ;  /* 0x3f80000018047820 */ /* 0x000fe20000410000 */
[----:B------:R-:W-:-:S05]  /*fea0*/  FMUL.FTZ R6, R25, 1 ;  /* 0x3f80000019067820 */ /* 0x000fca0000410000 */
[----:B------:R-:W-:Y:S08]  /*feb0*/  F2F.F64.F32 R4, R4 ;  /* 0x0000000400047310 */ /* 0x000ff00000201800 */
[----:B------:R-:W0:Y:S02]  /*fec0*/  F2F.F64.F32 R6, R6 ;  /* 0x0000000600067310 */ /* 0x000e240000201800 */
[----:B0-----:R0:W-:Y:S01]  /*fed0*/  STG.E.128 desc[UR36][R2.64], R4 ;  /* 0x0000000402007986 */ /* 0x0011e2000c101d24 */
[----:B------:R-:W-:Y:S05]  /*fee0*/  BRA `(.L_x_7016) ;  /* 0x0000000000f07947 */ /* 0x000fea0003800000 */
.L_x_7035:
[----:B------:R-:W-:-:S13]  /*fef0*/  ISETP.NE.AND P0, PT, R0, 0xf, PT ;  /* 0x0000000f0000780c */ /* 0x000fda0003f05270 */
[----:B------:R-:W-:Y:S05]  /*ff00*/  @!P0 BRA `(.L_x_7037) ;  /* 0x0000000000e08947 */ /* 0x000fea0003800000 */
[----:B------:R-:W-:-:S13]  /*ff10*/  ISETP.NE.AND P0, PT, R0, 0x17, PT ;  /* 0x000000170000780c */ /* 0x000fda0003f05270 */
[----:B------:R-:W-:Y:S05]  /*ff20*/  @!P0 BRA `(.L_x_7038) ;  /* 0x00000000008c8947 */ /* 0x000fea0003800000 */
[----:B------:R-:W-:-:S13]  /*ff30*/  ISETP.NE.AND P0, PT, R0, 0x18, PT ;  /* 0x000000180000780c */ /* 0x000fda0003f05270 */
[----:B------:R-:W-:Y:S05]  /*ff40*/  @!P0 BRA `(.L_x_7039) ;  /* 0x0000000000448947 */ /* 0x000fea0003800000 */
.L_x_7015:
        /* <DEDUP_REMOVED lines=16> */
.L_x_7040:
[----:B------:R-:W-:Y:S05]  /*10050*/  BRA `(.L_x_7016) ;  /* 0x0000000000947947 */ /* 0x000fea0003800000 */
.L_x_7039:
        /* <DEDUP_REMOVED lines=12> */
.L_x_7042:
[----:B------:R-:W-:Y:S05]  /*10120*/  BSYNC.RECONVERGENT B0 ;  /* 0x0000000000007941 */ /* 0x000fea0003800200 */
.L_x_7041:
[----:B------:R-:W-:-:S05]  /*10130*/  LOP3.LUT R5, R0, 0x80, R7, 0xf8, !PT ;  /* 0x0000008000057812 */ /* 0x000fca00078ef807 */
[----:B------:R0:W-:Y:S01]  /*10140*/  STG.E.U8 desc[UR36][R2.64], R5 ;  /* 0x0000000502007986 */ /* 0x0001e2000c101124 */
[----:B------:R-:W-:Y:S05]  /*10150*/  BRA `(.L_x_7016) ;  /* 0x0000000000547947 */ /* 0x000fea0003800000 */
.L_x_7038:
        /* <DEDUP_REMOVED lines=11> */
.L_x_7044:
[----:B------:R-:W-:Y:S01]  /*10210*/  HFMA2 R0, -RZ, RZ, 0, 7.569789886474609375e-06 ;  /* 0x0000007fff007431 */ /* 0x000fe200000001ff */
[----:B------:R-:W-:-:S04]  /*10220*/  ISETP.GT.U32.AND P0, PT, R4, 0x7f800000, PT ;  /* 0x7f8000000400780c */ /* 0x000fc80003f04070 */
[----:B------:R-:W-:-:S09]  /*10230*/  SEL R0, R0, 0x7c, P0 ;  /* 0x0000007c00007807 */ /* 0x000fd20000000000 */
.L_x_7045:
[----:B------:R-:W-:Y:S05]  /*10240*/  BSYNC.RECONVERGENT B0 ;  /* 0x0000000000007941 */ /* 0x000fea0003800200 */
.L_x_7043:
[----:B------:R-:W-:-:S04]  /*10250*/  SHF.R.U32.HI R5, RZ, 0x18, R24 ;  /* 0x00000018ff057819 */ /* 0x000fc80000011618 */
[----:B------:R-:W-:-:S05]  /*10260*/  LOP3.LUT R5, R0, 0x80, R5, 0xf8, !PT ;  /* 0x0000008000057812 */ /* 0x000fca00078ef805 */
[----:B------:R0:W-:Y:S01]  /*10270*/  STG.E.U8 desc[UR36][R2.64], R5 ;  /* 0x0000000502007986 */ /* 0x0001e2000c101124 */
[----:B------:R-:W-:Y:S05]  /*10280*/  BRA `(.L_x_7016) ;  /* 0x0000000000087947 */ /* 0x000fea0003800000 */
.L_x_7037:
[----:B------:R-:W-:-:S05]  /*10290*/  F2FP.BF16.F32.PACK_AB R24, RZ, R24 ;  /* 0x00000018ff18723e */ /* 0x000fca00000010ff */
[----:B------:R0:W-:Y:S02]  /*102a0*/  STG.E.U16 desc[UR36][R2.64], R24 ;  /* 0x0000001802007986 */ /* 0x0001e4000c101524 */
.L_x_7016:
[----:B------:R-:W-:-:S07]  /*102b0*/  VIADD R26, R26, 0x80 ;  /* 0x000000801a1a7836 */ /* 0x000fce0000000000 */
.L_x_6975:
[----:B------:R-:W-:Y:S05]  /*102c0*/  BSYNC.RECONVERGENT B7 ;  /* 0x0000000000077941 */ /* 0x000fea0003800200 */
.L_x_6936:
[----:B------:R-:W-:-:S13]  /*102d0*/  ISETP.GE.AND P0, PT, R26, R28, PT ;  /* 0x0000001c1a00720c */ /* 0x000fda0003f06270 */
[----:B------:R-:W-:Y:S05]  /*102e0*/  @P0 EXIT ;  /* 0x000000000000094d */ /* 0x000fea0003800000 */
[----:B01234-:R-:W0:Y:S01]  /*102f0*/  LDC.64 R2, c[0x0][0x388] ;  /* 0x0000e200ff027b82 */ /* 0x01fe220000000a00 */
        /* <DEDUP_REMOVED lines=17> */
[----:B0-----:R-:W-:Y:S01]  /*10410*/  STG.E.U8 desc[UR36][R2.64], R5 ;  /* 0x0000000502007986 */ /* 0x001fe2000c101124 */
[----:B------:R-:W-:Y:S05]  /*10420*/  EXIT ;  /* 0x000000000000794d */ /* 0x000fea0003800000 */
.L_x_7049:
[----:B------:R-:W0:Y:S02]  /*10430*/  F2I.S64.TRUNC R16, R16 ;  /* 0x0000001000107311 */ /* 0x000e24000020d900 */
[----:B0-----:R-:W-:-:S05]  /*10440*/  MOV R5, R16 ;  /* 0x0000001000057202 */ /* 0x001fca0000000f00 */
[----:B------:R-:W-:Y:S01]  /*10450*/  STG.E.U8 desc[UR36][R2.64], R5 ;  /* 0x0000000502007986 */ /* 0x000fe2000c101124 */
[----:B------:R-:W-:Y:S05]  /*10460*/  EXIT ;  /* 0x000000000000794d */ /* 0x000fea0003800000 */
.L_x_7048:
[----:B------:R-:W-:-:S13]  /*10470*/  ISETP.NE.AND P0, PT, R0, 0x2, PT ;  /* 0x000000020000780c */ /* 0x000fda0003f05270 */
[----:B------:R-:W-:Y:S05]  /*10480*/  @!P0 BRA `(.L_x_7051) ;  /* 0x0000000000288947 */ /* 0x000fea0003800000 */
[----:B------:R-:W-:-:S13]  /*10490*/  ISETP.NE.AND P0, PT, R0, 0x3, PT ;  /* 0x000000030000780c */ /* 0x000fda0003f05270 */
[----:B------:R-:W-:Y:S05]  /*104a0*/  @!P0 BRA `(.L_x_7052) ;  /* 0x0000000000148947 */ /* 0x000fea0003800000 */
[----:B------:R-:W-:-:S13]  /*104b0*/  ISETP.NE.AND P0, PT, R0, 0x4, PT ;  /* 0x000000040000780c */ /* 0x000fda0003f05270 */
[----:B------:R-:W-:Y:S05]  /*104c0*/  @P0 BRA `(.L_x_7050) ;  /* 0x00000008003c0947 */ /* 0x000fea0003800000 */
[----:B------:R-:W0:Y:S02]  /*104d0*/  F2I.S64.TRUNC R16, R16 ;  /* 0x0000001000107311 */ /* 0x000e24000020d900 */
[----:B0-----:R-:W-:Y:S01]  /*104e0*/  STG.E.64 desc[UR36][R2.64], R16 ;  /* 0x0000001002007986 */ /* 0x001fe2000c101b24 */
[----:B------:R-:W-:Y:S05]  /*104f0*/  EXIT ;  /* 0x000000000000794d */ /* 0x000fea0003800000 */
.L_x_7052:
[----:B------:R-:W0:Y:S02]  /*10500*/  F2I.FTZ.TRUNC.NTZ R5, R16 ;  /* 0x0000001000057305 */ /* 0x000e24000021f100 */
[----:B0-----:R-:W-:Y:S01]  /*10510*/  STG.E desc[UR36][R2.64], R5 ;  /* 0x0000000502007986 */ /* 0x001fe2000c101924 */
[----:B------:R-:W-:Y:S05]  /*10520*/  EXIT ;  /* 0x000000000000794d */ /* 0x000fea0003800000 */
.L_x_7051:
[----:B------:R-:W0:Y:S02]  /*10530*/  F2I.FTZ.TRUNC.NTZ R5, R16 ;  /* 0x0000001000057305 */ /* 0x000e24000021f100 */
[----:B0-----:R-:W-:Y:S01]  /*10540*/  STG.E.U16 desc[UR36][R2.64], R5 ;  /* 0x0000000502007986 */ /* 0x001fe2000c101524 */
[----:B------:R-:W-:Y:S05]  /*10550*/  EXIT ;  /* 0x000000000000794d */ /* 0x000fea0003800000 */
.L_x_7047:
[----:B------:R-:W-:-:S13]  /*10560*/  ISETP.GT.AND P0, PT, R0, 0x6, PT ;  /* 0x000000060000780c */ /* 0x000fda0003f04270 */
[----:B------:R-:W-:Y:S05]  /*10570*/  @P0 BRA `(.L_x_7053) ;  /* 0x0000000000240947 */ /* 0x000fea0003800000 */
[----:B------:R-:W-:-:S13]  /*10580*/  ISETP.NE.AND P0, PT, R0, 0x5, PT ;  /* 0x000000050000780c */ /* 0x000fda0003f05270 */
[----:B------:R-:W-:Y:S05]  /*10590*/  @!P0 BRA `(.L_x_7054) ;  /* 0x0000000000108947 */ /* 0x000fea0003800000 */
[----:B------:R-:W-:-:S13]  /*105a0*/  ISETP.NE.AND P0, PT, R0, 0x6, PT ;  /* 0x000000060000780c */ /* 0x000fda0003f05270 */
[----:B------:R-:W-:Y:S05]  /*105b0*/  @P0 BRA `(.L_x_7050) ;  /* 0x0000000800000947 */ /* 0x000fea0003800000 */
[----:B------:R-:W-:Y:S01]  /*105c0*/  STG.E desc[UR36][R2.64], R16 ;  /* 0x0000001002007986 */ /* 0x000fe2000c101924 */
[----:B------:R-:W-:Y:S05]  /*105d0*/  EXIT ;  /* 0x000000000000794d */ /* 0x000fea0003800000 */
.L_x_7054:
[----:B------:R-:W-:-:S05]  /*105e0*/  F2FP.F16.F32.PACK_AB R16, RZ, R16 ;  /* 0x00000010ff10723e */ /* 0x000fca00000000ff */
[----:B------:R-:W-:Y:S01]  /*105f0*/  STG.E.U16 desc[UR36][R2.64], R16 ;  /* 0x0000001002007986 */ /* 0x000fe2000c101524 */
[----:B------:R-:W-:Y:S05]  /*10600*/  EXIT ;  /* 0x000000000000794d */ /* 0x000fea0003800000 */
.L_x_7053:
[----:B------:R-:W-:-:S13]  /*10610*/  ISETP.NE.AND P0, PT, R0, 0x7, PT ;  /* 0x000000070000780c */ /* 0x000fda0003f05270 */
[----:B------:R-:W-:Y:S05]  /*10620*/  @!P0 BRA `(.L_x_7055) ;  /* 0x0000000000248947 */ /* 0x000fea0003800000 */
[----:B------:R-:W-:-:S13]  /*10630*/  ISETP.NE.AND P0, PT, R0, 0x8, PT ;  /* 0x000000080000780c */ /* 0x000fda0003f05270 */
[----:B------:R-:W-:Y:S05]  /*10640*/  @!P0 BRA `(.L_x_7056) ;  /* 0x0000000000108947 */ /* 0x000fea0003800000 */
[----:B------:R-:W-:-:S13]  /*10650*/  ISETP.NE.AND P0, PT, R0, 0x9, PT ;  /* 0x000000090000780c */ /* 0x000fda0003f05270 */
[----:B------:R-:W-:Y:S05]  /*10660*/  @P0 BRA `(.L_x_7050) ;  /* 0x0000000400d40947 */ /* 0x000fea0003800000 */
[----:B------:R-:W-:Y:S01]  /*10670*/  STG.E.64 desc[UR36][R2.64], R16 ;  /* 0x0000001002007986 */ /* 0x000fe2000c101b24 */
[----:B------:R-:W-:Y:S05]  /*10680*/  EXIT ;  /* 0x000000000000794d */ /* 0x000fea0003800000 */
.L_x_7056:
[----:B------:R-:W-:-:S05]  /*10690*/  F2FP.F16.F32.PACK_AB R5, R17, R16 ;  /* 0x000000101105723e */ /* 0x000fca00000000ff */
[----:B------:R-:W-:Y:S01]  /*106a0*/  STG.E desc[UR36][R2.64], R5 ;  /* 0x0000000502007986 */ /* 0x000fe2000c101924 */
[----:B------:R-:W-:Y:S05]  /*106b0*/  EXIT ;  /* 0x000000000000794d */ /* 0x000fea0003800000 */
.L_x_7055:
[----:B------:R-:W-:-:S06]  /*106c0*/  FMUL.FTZ R4, R16, 1 ;  /* 0x3f80000010047820 */ /* 0x000fcc0000410000 */
[----:B------:R-:W0:Y:S02]  /*106d0*/  F2F.F64.F32 R4, R4 ;  /* 0x0000000400047310 */ /* 0x000e240000201800 */
[----:B0-----:R-:W-:Y:S01]  /*106e0*/  STG.E.64 desc[UR36][R2.64], R4 ;  /* 0x0000000402007986 */ /* 0x001fe2000c101b24 */
[----:B------:R-:W-:Y:S05]  /*106f0*/  EXIT ;  /* 0x000000000000794d */ /* 0x000fea0003800000 */
.L_x_7046:
        /* <DEDUP_REMOVED lines=11> */
[----:B0-----:R-:W-:Y:S01]  /*107b0*/  STG.E.U16 desc[UR36][R2.64], R5 ;  /* 0x0000000502007986 */ /* 0x001fe2000c101524 */
[----:B------:R-:W-:Y:S05]  /*107c0*/  EXIT ;  /* 0x000000000000794d */ /* 0x000fea0003800000 */
.L_x_7060:
        /* <DEDUP_REMOVED lines=16> */
.L_x_7063:
[----:B------:R-:W-:-:S04]  /*108d0*/  SHF.R.U32.HI R16, RZ, 0x18, R16 ;  /* 0x00000018ff107819 */ /* 0x000fc80000011610 */
[----:B------:R-:W-:-:S04]  /*108e0*/  LOP3.LUT R5, R5, 0x80, R16, 0xf8, !PT ;  /* 0x0000008005057812 */ /* 0x000fc800078ef810 */
[----:B------:R-:W-:-:S07]  /*108f0*/  PRMT R0, R5, 0x7610, R0 ;  /* 0x0000761005007816 */ /* 0x000fce0000000000 */
.L_x_7062:
[----:B------:R-:W-:Y:S05]  /*10900*/  BSYNC.RECONVERGENT B0 ;  /* 0x0000000000007941 */ /* 0x000fea0003800200 */
.L_x_7061:
[----:B------:R-:W-:Y:S01]  /*10910*/  STG.E.U8 desc[UR36][R2.64], R0 ;  /* 0x0000000002007986 */ /* 0x000fe2000c101124 */
[----:B------:R-:W-:Y:S05]  /*10920*/  EXIT ;  /* 0x000000000000794d */ /* 0x000fea0003800000 */
.L_x_7059:
        /* <DEDUP_REMOVED lines=16> */
.L_x_7066:
[----:B------:R-:W-:-:S04]  /*10a30*/  SHF.R.U32.HI R16, RZ, 0x18, R16 ;  /* 0x00000018ff107819 */ /* 0x000fc80000011610 */
[----:B------:R-:W-:-:S04]  /*10a40*/  LOP3.LUT R5, R5, 0x80, R16, 0xf8, !PT ;  /* 0x0000008005057812 */ /* 0x000fc800078ef810 */
[----:B------:R-:W-:-:S07]  /*10a50*/  PRMT R0, R5, 0x7610, R0 ;  /* 0x0000761005007816 */ /* 0x000fce0000000000 */
.L_x_7065:
[----:B------:R-:W-:Y:S05]  /*10a60*/  BSYNC.RECONVERGENT B0 ;  /* 0x0000000000007941 */ /* 0x000fea0003800200 */
.L_x_7064:
[----:B------:R-:W-:Y:S01]  /*10a70*/  STG.E.U8 desc[UR36][R2.64], R0 ;  /* 0x0000000002007986 */ /* 0x000fe2000c101124 */
[----:B------:R-:W-:Y:S05]  /*10a80*/  EXIT ;  /* 0x000000000000794d */ /* 0x000fea0003800000 */
.L_x_7058:
        /* <DEDUP_REMOVED lines=19> */
[----:B------:R-:W-:Y:S01]  /*10bc0*/  STG.E.U8 desc[UR36][R2.64], R5 ;  /* 0x0000000502007986 */ /* 0x000fe2000c101124 */
[----:B------:R-:W-:Y:S05]  /*10bd0*/  EXIT ;  /* 0x000000000000794d */ /* 0x000fea0003800000 */
.L_x_7068:
[----:B------:R-:W0:Y:S02]  /*10be0*/  F2I.U64.TRUNC R16, R16 ;  /* 0x0000001000107311 */ /* 0x000e24000020d800 */
[----:B0-----:R-:W-:Y:S01]  /*10bf0*/  STG.E.64 desc[UR36][R2.64], R16 ;  /* 0x0000001002007986 */ /* 0x001fe2000c101b24 */
[----:B------:R-:W-:Y:S05]  /*10c00*/  EXIT ;  /* 0x000000000000794d */ /* 0x000fea0003800000 */
.L_x_7067:
[----:B------:R-:W0:Y:S02]  /*10c10*/  F2I.FTZ.U32.TRUNC.NTZ R5, R16 ;  /* 0x0000001000057305 */ /* 0x000e24000021f000 */
[----:B0-----:R-:W-:Y:S01]  /*10c20*/  STG.E desc[UR36][R2.64], R5 ;  /* 0x0000000502007986 */ /* 0x001fe2000c101924 */
[----:B------:R-:W-:Y:S05]  /*10c30*/  EXIT ;  /* 0x000000000000794d */ /* 0x000fea0003800000 */
.L_x_7057:
        /* <DEDUP_REMOVED lines=10> */
[----:B------:R-:W-:Y:S01]  /*10ce0*/  STG.E.U8 desc[UR36][R2.64], R5 ;  /* 0x0000000502007986 */ /* 0x000fe2000c101124 */
[----:B------:R-:W-:Y:S05]  /*10cf0*/  EXIT ;  /* 0x000000000000794d */ /* 0x000fea0003800000 */
.L_x_7070:
[----:B------:R-:W-:Y:S01]  /*10d00*/  FMUL.FTZ R4, R16, 1 ;  /* 0x3f80000010047820 */ /* 0x000fe20000410000 */
[----:B------:R-:W-:-:S05]  /*10d10*/  FMUL.FTZ R6, R17, 1 ;  /* 0x3f80000011067820 */ /* 0x000fca0000410000 */
[----:B------:R-:W-:Y:S08]  /*10d20*/  F2F.F64.F32 R4, R4 ;  /* 0x0000000400047310 */ /* 0x000ff00000201800 */
[----:B------:R-:W0:Y:S02]  /*10d30*/  F2F.F64.F32 R6, R6 ;  /* 0x0000000600067310 */ /* 0x000e240000201800 */
[----:B0-----:R-:W-:Y:S01]  /*10d40*/  STG.E.128 desc[UR36][R2.64], R4 ;  /* 0x0000000402007986 */ /* 0x001fe2000c101d24 */
[----:B------:R-:W-:Y:S05]  /*10d50*/  EXIT ;  /* 0x000000000000794d */ /* 0x000fea0003800000 */
.L_x_7069:
[----:B------:R-:W-:-:S13]  /*10d60*/  ISETP.NE.AND P0, PT, R0, 0xf, PT ;  /* 0x0000000f0000780c */ /* 0x000fda0003f05270 */
[----:B------:R-:W-:Y:S05]  /*10d70*/  @!P0 BRA `(.L_x_7071) ;  /* 0x0000000000e08947 */ /* 0x000fea0003800000 */
[----:B------:R-:W-:-:S13]  /*10d80*/  ISETP.NE.AND P0, PT, R0, 0x17, PT ;  /* 0x000000170000780c */ /* 0x000fda0003f05270 */
[----:B------:R-:W-:Y:S05]  /*10d90*/  @!P0 BRA `(.L_x_7072) ;  /* 0x00000000008c8947 */ /* 0x000fea0003800000 */
[----:B------:R-:W-:-:S13]  /*10da0*/  ISETP.NE.AND P0, PT, R0, 0x18, PT ;  /* 0x000000180000780c */ /* 0x000fda0003f05270 */
[----:B------:R-:W-:Y:S05]  /*10db0*/  @!P0 BRA `(.L_x_7073) ;  /* 0x0000000000448947 */ /* 0x000fea0003800000 */
.L_x_7050:
        /* <DEDUP_REMOVED lines=16> */
.L_x_7074:
[----:B------:R-:W-:Y:S05]  /*10ec0*/  EXIT ;  /* 0x000000000000794d */ /* 0x000fea0003800000 */
.L_x_7073:
[----:B------:R-:W-:Y:S01]  /*10ed0*/  LOP3.LUT R4, R16, 0x7fffffff, RZ, 0xc0, !PT ;  /* 0x7fffffff10047812 */ /* 0x000fe200078ec0ff */
[----:B------:R-:W-:Y:S01]  /*10ee0*/  BSSY.RECONVERGENT B0, `(.L_x_7075) ;  /* 0x000000b000007945 */ /* 0x000fe20003800200 */
[----:B------:R-:W-:Y:S02]  /*10ef0*/  SHF.R.U32.HI R7, RZ, 0x18, R16 ;  /* 0x00000018ff077819 */ /* 0x000fe40000011610 */
[----:B------:R-:W-:Y:S02]  /*10f00*/  ISETP.GT.U32.AND P0, PT, R4, 0x43efffff, PT ;  /* 0x43efffff0400780c */ /* 0x000fe40003f04070 */
[----:B------:R-:W-:-:S11]  /*10f10*/  MOV R0, 0x7f ;  /* 0x0000007f00007802 */ /* 0x000fd60000000f00 */
[----:B------:R-:W-:Y:S05]  /*10f20*/  @P0 BRA `(.L_x_7076) ;  /* 0x0000000000180947 */ /* 0x000fea0003800000 */
[----:B------:R-:W-:-:S13]  /*10f30*/  ISETP.GE.U32.AND P0, PT, R4, 0x3c800000, PT ;  /* 0x3c8000000400780c */ /* 0x000fda0003f06070 */
[----:B------:R-:W-:-:S04]  /*10f40*/  @P0 SHF.R.U32.HI R0, RZ, 0x14, R16 ;  /* 0x00000014ff000819 */ /* 0x000fc80000011610 */
[----:B------:R-:W-:-:S04]  /*10f50*/  @P0 LOP3.LUT R5, R0, 0x1, RZ, 0xc0, !PT ;  /* 0x0000000100050812 */ /* 0x000fc800078ec0ff */
[----:B------:R-:W-:-:S04]  /*10f60*/  @P0 IADD3 R0, PT, PT, R16, 0x407ffff, R5 ;  /* 0x0407ffff10000810 */ /* 0x000fc80007ffe005 */
[----:B------:R-:W-:Y:S01]  /*10f70*/  @P0 SHF.R.U32.HI R0, RZ, 0x14, R0 ;  /* 0x00000014ff000819 */ /* 0x000fe20000011600 */
[----:B------:R-:W-:-:S07]  /*10f80*/  @!P0 FADD.FTZ R0, R4, 16384 ;  /* 0x4680000004008421 */ /* 0x000fce0000010000 */
.L_x_7076:
[----:B------:R-:W-:Y:S05]  /*10f90*/  BSYNC.RECONVERGENT B0 ;  /* 0x0000000000007941 */ /* 0x000fea0003800200 */
.L_x_7075:
[----:B------:R-:W-:-:S05]  /*10fa0*/  LOP3.LUT R5, R0, 0x80, R7, 0xf8, !PT ;  /* 0x0000008000057812 */ /* 0x000fca00078ef807 */
[----:B------:R-:W-:Y:S01]  /*10fb0*/  STG.E.U8 desc[UR36][R2.64], R5 ;  /* 0x0000000502007986 */ /* 0x000fe2000c101124 */
[----:B------:R-:W-:Y:S05]  /*10fc0*/  EXIT ;  /* 0x000000000000794d */ /* 0x000fea0003800000 */
.L_x_7072:
        /* <DEDUP_REMOVED lines=11> */
.L_x_7078:
[----:B------:R-:W-:Y:S01]  /*11080*/  IMAD.MOV.U32 R0, RZ, RZ, 0x7f ;  /* 0x0000007fff007424 */ /* 0x000fe200078e00ff */
[----:B------:R-:W-:-:S04]  /*11090*/  ISETP.GT.U32.AND P0, PT, R4, 0x7f800000, PT ;  /* 0x7f8000000400780c */ /* 0x000fc80003f04070 */
[----:B------:R-:W-:-:S09]  /*110a0*/  SEL R0, R0, 0x7c, P0 ;  /* 0x0000007c00007807 */ /* 0x000fd20000000000 */
.L_x_7079:
[----:B------:R-:W-:Y:S05]  /*110b0*/  BSYNC.RECONVERGENT B0 ;  /* 0x0000000000007941 */ /* 0x000fea0003800200 */
.L_x_7077:
[----:B------:R-:W-:-:S04]  /*110c0*/  SHF.R.U32.HI R5, RZ, 0x18, R16 ;  /* 0x00000018ff057819 */ /* 0x000fc80000011610 */
[----:B------:R-:W-:-:S05]  /*110d0*/  LOP3.LUT R5, R0, 0x80, R5, 0xf8, !PT ;  /* 0x0000008000057812 */ /* 0x000fca00078ef805 */
[----:B------:R-:W-:Y:S01]  /*110e0*/  STG.E.U8 desc[UR36][R2.64], R5 ;  /* 0x0000000502007986 */ /* 0x000fe2000c101124 */
[----:B------:R-:W-:Y:S05]  /*110f0*/  EXIT ;  /* 0x000000000000794d */ /* 0x000fea0003800000 */
.L_x_7071:
[----:B------:R-:W-:-:S05]  /*11100*/  F2FP.BF16.F32.PACK_AB R16, RZ, R16 ;  /* 0x00000010ff10723e */ /* 0x000fca00000010ff */
[----:B------:R-:W-:Y:S01]  /*11110*/  STG.E.U16 desc[UR36][R2.64], R16 ;  /* 0x0000001002007986 */ /* 0x000fe2000c101524 */
[----:B------:R-:W-:Y:S05]  /*11120*/  EXIT ;  /* 0x000000000000794d */ /* 0x000fea0003800000 */
        .weak           $__internal_8_$__cuda_sm3x_div_rn_ftz_f32_slowpath
        .type           $__internal_8_$__cuda_sm3x_div_rn_ftz_f32_slowpath,@function
        .size           $__internal_8_$__cuda_sm3x_div_rn_ftz_f32_slowpath,(.L_x_17229 - $__internal_8_$__cuda_sm3x_div_rn_ftz_f32_slowpath)
$__internal_8_$__cuda_sm3x_div_rn_ftz_f32_slowpath:
        /* <DEDUP_REMOVED lines=32> */
.L_x_7082:
[----:B------:R-:W-:Y:S05]  /*11330*/  BSYNC.RELIABLE B2 ;  /* 0x0000000000027941 */ /* 0x000fea0003800100 */
.L_x_7081:
[----:B------:R-:W-:Y:S01]  /*11340*/  IADD3 R12, PT, PT, R6, -0x7f, RZ ;  /* 0xffffff81060c7810 */ /* 0x000fe20007ffe0ff */
[----:B------:R-:W-:Y:S01]  /*11350*/  VIADD R11, R10, 0xffffff81 ;  /* 0xffffff810a0b7836 */ /* 0x000fe20000000000 */
[----:B------:R-:W-:Y:S03]  /*11360*/  BSSY.RECONVERGENT B2, `(.L_x_7087) ;  /* 0x000001a000027945 */ /* 0x000fe60003800200 */
        /* <DEDUP_REMOVED lines=9> */
[----:B------:R-:W-:-:S04]  /*11400*/  FFMA R0, R3, R10, R0 ;  /* 0x0000000a03007223 */ /* 0x000fc80000000000 */
[----:B------:R-:W-:Y:S01]  /*11410*/  FFMA.FTZ R0, R6, R0, R10 ;  /* 0x0000000006007223 */ /* 0x000fe2000001000a */
[----:B------:R-:W-:-:S04]  /*11420*/  IADD3 R6, PT, PT, R11, -R12, RZ ;  /* 0x8000000c0b067210 */ /* 0x000fc80007ffe0ff */
        /* <DEDUP_REMOVED lines=12> */
.L_x_7088:
[----:B------:R-:W-:-:S07]  /*114f0*/  IMAD R0, R6, 0x800000, R0 ;  /* 0x0080000006007824 */ /* 0x000fce00078e0200 */
.L_x_7089:
[----:B------:R-:W-:Y:S05]  /*11500*/  BSYNC.RECONVERGENT B2 ;  /* 0x0000000000027941 */ /* 0x000fea0003800200 */
.L_x_7087:
[----:B------:R-:W-:Y:S05]  /*11510*/  BRA `(.L_x_7090) ;  /* 0x0000000000207947 */ /* 0x000fea0003800000 */
.L_x_7086:
[----:B------:R-:W-:-:S04]  /*11520*/  LOP3.LUT R0, R3, 0x80000000, R0, 0x48, !PT ;  /* 0x8000000003007812 */ /* 0x000fc800078e4800 */
[----:B------:R-:W-:Y:S01]  /*11530*/  LOP3.LUT R0, R0, 0x7f800000, RZ, 0xfc, !PT ;  /* 0x7f80000000007812 */ /* 0x000fe200078efcff */
[----:B------:R-:W-:Y:S06]  /*11540*/  BRA `(.L_x_7090) ;  /* 0x0000000000147947 */ /* 0x000fec0003800000 */
.L_x_7085:
[----:B------:R-:W-:Y:S01]  /*11550*/  LOP3.LUT R0, R3, 0x80000000, R0, 0x48, !PT ;  /* 0x8000000003007812 */ /* 0x000fe200078e4800 */
[----:B------:R-:W-:Y:S06]  /*11560*/  BRA `(.L_x_7090) ;  /* 0x00000000000c7947 */ /* 0x000fec0003800000 */
.L_x_7084:
[----:B------:R-:W0:Y:S01]  /*11570*/  MUFU.RSQ R0, -QNAN ;  /* 0xffc0000000007908 */ /* 0x000e220000001400 */
[----:B------:R-:W-:Y:S05]  /*11580*/  BRA `(.L_x_7090) ;  /* 0x0000000000047947 */ /* 0x000fea0003800000 */
.L_x_7083:
[----:B------:R-:W-:-:S07]  /*11590*/  FADD.FTZ R0, R0, R3 ;  /* 0x0000000300007221 */ /* 0x000fce0000010000 */
.L_x_7090:
[----:B------:R-:W-:Y:S05]  /*115a0*/  BSYNC.RECONVERGENT B1 ;  /* 0x0000000000017941 */ /* 0x000fea0003800200 */
.L_x_7080:
[----:B------:R-:W-:-:S04]  /*115b0*/  HFMA2 R3, -RZ, RZ, 0, 0 ;  /* 0x00000000ff037431 */ /* 0x000fc800000001ff */
[----:B0-----:R-:W-:Y:S05]  /*115c0*/  RET.REL.NODEC R2 `(_ZN2at6native27unrolled_elementwise_kernelIZZZNS0_16acos_kernel_cudaERNS_18TensorIteratorBaseEENKUlvE_clEvENKUlvE0_clEvEUlN3c107complexIfEEE_St5arrayIPcLm2EELi4E23TrivialOffsetCalculatorILi1EjESE_NS0_6memory12LoadWithCastILi1EEENSF_13StoreWithCastILi1EEEEEviT_T0_T2_T3_T4_T5_) ;  /* 0xfffffee8028c7950 */ /* 0x001fea0003c3ffff */
.L_x_7091:
        /* <DEDUP_REMOVED lines=11> */
.L_x_17229:


//--------------------- .text._ZN2at6native18elementwise_kernelILi128ELi2EZNS0_22gpu_kernel_impl_nocastIZZZNS0_16acos_kernel_cudaERNS_18TensorIteratorBaseEENKUlvE_clEvENKUlvE0_clEvEUlN3c107complexIfEEE_EEvS4_RKT_EUliE_EEviT1_ --------------------------
	.section	.text._ZN2at6native18elementwise_kernelILi128ELi2EZNS0_22gpu_kernel_impl_nocastIZZZNS0_16acos_kernel_cudaERNS_18TensorIteratorBaseEENKUlvE_clEvENKUlvE0_clEvEUlN3c107complexIfEEE_EEvS4_RKT_EUliE_EEviT1_,"ax",@progbits
	.align	128
        .global         _ZN2at6native18elementwise_kernelILi128ELi2EZNS0_22gpu_kernel_impl_nocastIZZZNS0_16acos_kernel_cudaERNS_18TensorIteratorBaseEENKUlvE_clEvENKUlvE0_clEvEUlN3c107complexIfEEE_EEvS4_RKT_EUliE_EEviT1_
        .type           _ZN2at6native18elementwise_kernelILi128ELi2EZNS0_22gpu_kernel_impl_nocastIZZZNS0_16acos_kernel_cudaERNS_18TensorIteratorBaseEENKUlvE_clEvENKUlvE0_clEvEUlN3c107complexIfEEE_EEvS4_RKT_EUliE_EEviT1_,@function
        .size           _ZN2at6native18elementwise_kernelILi128ELi2EZNS0_22gpu_kernel_impl_nocastIZZZNS0_16acos_kernel_cudaERNS_18TensorIteratorBaseEENKUlvE_clEvENKUlvE0_clEvEUlN3c107complexIfEEE_EEvS4_RKT_EUliE_EEviT1_,(.L_x_17230 - _ZN2at6native18elementwise_kernelILi128ELi2EZNS0_22gpu_kernel_impl_nocastIZZZNS0_16acos_kernel_cudaERNS_18TensorIteratorBaseEENKUlvE_clEvENKUlvE0_clEvEUlN3c107complexIfEEE_EEvS4_RKT_EUliE_EEviT1_)
        .other          _ZN2at6native18elementwise_kernelILi128ELi2EZNS0_22gpu_kernel_impl_nocastIZZZNS0_16acos_kernel_cudaERNS_18TensorIteratorBaseEENKUlvE_clEvENKUlvE0_clEvEUlN3c107complexIfEEE_EEvS4_RKT_EUliE_EEviT1_,@"STO_CUDA_ENTRY STV_DEFAULT"
_ZN2at6native18elementwise_kernelILi128ELi2EZNS0_22gpu_kernel_impl_nocastIZZZNS0_16acos_kernel_cudaERNS_18TensorIteratorBaseEENKUlvE_clEvENKUlvE0_clEvEUlN3c107complexIfEEE_EEvS4_RKT_EUliE_EEviT1_:
.text._ZN2at6native18elementwise_kernelILi128ELi2EZNS0_22gpu_kernel_impl_nocastIZZZNS0_16acos_kernel_cudaERNS_18TensorIteratorBaseEENKUlvE_clEvENKUlvE0_clEvEUlN3c107complexIfEEE_EEvS4_RKT_EUliE_EEviT1_:
        /* <DEDUP_REMOVED lines=316> */
.L_x_7094:
[----:B------:R-:W0:Y:S02]  /*13c0*/  LDCU.64 UR4, c[0x0][0x588] ;  /* 0x0000b100ff0477ac */ /* 0x000e240008000a00 */
[----:B0-----:R-:W-:-:S04]  /*13d0*/  IADD3 R16, P0, PT, R0, UR4, RZ ;  /* 0x0000000400107c10 */ /* 0x001fc8000ff1e0ff */
[----:B------:R-:W-:-:S06]  /*13e0*/  IADD3.X R17, PT, PT, RZ, UR5, RZ, P0, !PT ;  /* 0x00000005ff117c10 */ /* 0x000fcc00087fe4ff */
[----:B------:R-:W2:Y:S01]  /*13f0*/  LDG.E.64 R16, desc[UR6][R16.64] ;  /* 0x0000000610107981 */ /* 0x000ea2000c1e1b00 */
[----:B------:R-:W-:Y:S01]  /*1400*/  BSSY.RECONVERGENT B0, `(.L_x_7095) ;  /* 0x000024e000007945 */ /* 0x000fe20003800200 */
        /* <DEDUP_REMOVED lines=21> */
.L_x_7096:
        /* <DEDUP_REMOVED lines=11> */
[----:B------:R-:W-:Y:S01]  /*1610*/  MUFU.RCP R14, R13 ;  /* 0x0000000d000e7308 */ /* 0x000fe20000001000 */
        /* <DEDUP_REMOVED lines=29> */
[----:B------:R-:W-:Y:S05]  /*17f0*/  CALL.REL.NOINC `($__internal_9_$__cuda_sm3x_div_rn_ftz_f32_slowpath) ;  /* 0x0000005800987944 */ /* 0x000fea0003c00000 */
.L_x_7102:
[----:B------:R-:W-:Y:S05]  /*1800*/  BSYNC.RECONVERGENT B5 ;  /* 0x0000000000057941 */ /* 0x000fea0003800200 */
.L_x_7101:
        /* <DEDUP_REMOVED lines=28> */
.L_x_7100:
        /* <DEDUP_REMOVED lines=30> */
[----:B------:R-:W-:Y:S05]  /*1bb0*/  CALL.REL.NOINC `($__internal_9_$__cuda_sm3x_div_rn_ftz_f32_slowpath) ;  /* 0x0000005400a87944 */ /* 0x000fea0003c00000 */
[----:B------:R-:W-:-:S07]  /*1bc0*/  MOV R2, R0 ;  /* 0x0000000000027202 */ /* 0x000fce0000000f00 */
.L_x_7106:
[----:B------:R-:W-:Y:S05]  /*1bd0*/  BSYNC.RECONVERGENT B5 ;  /* 0x0000000000057941 */ /* 0x000fea0003800200 */
.L_x_7105:
        /* <DEDUP_REMOVED lines=28> */
.L_x_7104:
        /* <DEDUP_REMOVED lines=15> */
[----:B------:R-:W-:Y:S05]  /*1e90*/  CALL.REL.NOINC `($__internal_9_$__cuda_sm3x_div_rn_ftz_f32_slowpath) ;  /* 0x0000005000f07944 */ /* 0x000fea0003c00000 */
.L_x_7108:
[----:B------:R-:W-:Y:S05]  /*1ea0*/  BSYNC.RECONVERGENT B5 ;  /* 0x0000000000057941 */ /* 0x000fea0003800200 */
.L_x_7107:
        /* <DEDUP_REMOVED lines=27> */
.L_x_7103:
[----:B------:R-:W-:Y:S05]  /*2060*/  BSYNC.RECONVERGENT B4 ;  /* 0x0000000000047941 */ /* 0x000fea0003800200 */
.L_x_7099:
[----:B------:R-:W-:Y:S01]  /*2070*/  ISETP.GE.AND P0, PT, R17, RZ, PT ;  /* 0x000000ff1100720c */ /* 0x000fe20003f06270 */
[----:B------:R-:W-:Y:S01]  /*2080*/  FADD.FTZ R5, R11, 0.69314718246459960938 ;  /* 0x3f3172180b057421 */ /* 0x000fe20000010000 */
[----:B------:R-:W-:-:S11]  /*2090*/  FADD.FTZ R4, |R3|, -RZ ;  /* 0x800000ff03047221 */ /* 0x000fd60000010200 */
[----:B------:R-:W-:Y:S01]  /*20a0*/  @P0 FADD.FTZ R5, -R5, -RZ ;  /* 0x800000ff05050221 */ /* 0x000fe20000010100 */
[----:B------:R-:W-:Y:S06]  /*20b0*/  BRA `(.L_x_7097) ;  /* 0x0000001800087947 */ /* 0x000fec0003800000 */
.L_x_7098:
        /* <DEDUP_REMOVED lines=76> */
.L_x_7114:
[----:B------:R-:W-:Y:S05]  /*2580*/  BSYNC.RECONVERGENT B3 ;  /* 0x0000000000037941 */ /* 0x000fea0003800200 */
.L_x_7113:
        /* <DEDUP_REMOVED lines=8> */
.L_x_7116:
[----:B------:R-:W-:Y:S05]  /*2610*/  BSYNC.RECONVERGENT B3 ;  /* 0x0000000000037941 */ /* 0x000fea0003800200 */
.L_x_7115:
        /* <DEDUP_REMOVED lines=34> */
.L_x_7112:
        /* <DEDUP_REMOVED lines=40> */
.L_x_7110:
[----:B------:R-:W-:-:S06]  /*2ac0*/  FFMA.FTZ R4, R19, R19, -1 ;  /* 0xbf80000013047423 */ /* 0x000fcc0000010013 */
[----:B------:R-:W0:Y:S02]  /*2ad0*/  MUFU.SQRT R4, R4 ;  /* 0x0000000400047308 */ /* 0x000e240000002000 */
[----:B0-----:R-:W-:-:S06]  /*2ae0*/  FADD.FTZ R12, R19, R4 ;  /* 0x00000004130c7221 */ /* 0x001fcc0000010000 */
[----:B------:R-:W0:Y:S02]  /*2af0*/  MUFU.LG2 R12, R12 ;  /* 0x0000000c000c7308 */ /* 0x000e240000000c00 */
[----:B0-----:R-:W-:-:S07]  /*2b00*/  FMUL.FTZ R11, R12, 0.69314718246459960938 ;  /* 0x3f3172180c0b7820 */ /* 0x001fce0000410000 */
.L_x_7111:
[----:B------:R-:W-:Y:S05]  /*2b10*/  BSYNC.RECONVERGENT B2 ;  /* 0x0000000000027941 */ /* 0x000fea0003800200 */
.L_x_7109:
        /* <DEDUP_REMOVED lines=43> */
.L_x_7124:
[----:B------:R-:W-:Y:S05]  /*2dd0*/  BSYNC.RECONVERGENT B5 ;  /* 0x0000000000057941 */ /* 0x000fea0003800200 */
.L_x_7123:
[----:B------:R-:W-:-:S04]  /*2de0*/  FADD.FTZ R0, R3, R0 ;  /* 0x0000000003007221 */ /* 0x000fc80000010000 */
[----:B------:R-:W-:-:S04]  /*2df0*/  FMUL.FTZ R0, R0, R19 ;  /* 0x0000001300007220 */ /* 0x000fc80000410000 */
[----:B------:R0:W2:Y:S01]  /*2e00*/  MUFU.SQRT R13, R0 ;  /* 0x00000000000d7308 */ /* 0x0000a20000002000 */
[----:B------:R-:W-:Y:S05]  /*2e10*/  BRA `(.L_x_7121) ;  /* 0x00000000002c7947 */ /* 0x000fea0003800000 */
.L_x_7122:
        /* <DEDUP_REMOVED lines=11> */
.L_x_7121:
[----:B------:R-:W-:Y:S05]  /*2ed0*/  BSYNC.RECONVERGENT B3 ;  /* 0x0000000000037941 */ /* 0x000fea0003800200 */
.L_x_7119:
[----:B------:R-:W-:Y:S05]  /*2ee0*/  BSYNC.RELIABLE B2 ;  /* 0x0000000000027941 */ /* 0x000fea0003800100 */
.L_x_7118:
        /* <DEDUP_REMOVED lines=18> */
[----:B-1-3--:R-:W-:Y:S05]  /*3010*/  CALL.REL.NOINC `($__internal_9_$__cuda_sm3x_div_rn_ftz_f32_slowpath) ;  /* 0x0000004000907944 */ /* 0x00afea0003c00000 */
.L_x_7127:
[----:B------:R-:W-:Y:S05]  /*3020*/  BSYNC.RECONVERGENT B5 ;  /* 0x0000000000057941 */ /* 0x000fea0003800200 */
.L_x_7126:
        /* <DEDUP_REMOVED lines=28> */
.L_x_7125:
        /* <DEDUP_REMOVED lines=18> */
.L_x_7130:
[----:B------:R-:W-:Y:S05]  /*3310*/  BSYNC.RECONVERGENT B5 ;  /* 0x0000000000057941 */ /* 0x000fea0003800200 */
.L_x_7129:
        /* <DEDUP_REMOVED lines=28> */
.L_x_7120:
        /* <DEDUP_REMOVED lines=31> */
.L_x_7131:
[----:B0-----:R-:W-:Y:S02]  /*36d0*/  HFMA2 R3, -RZ, RZ, 1.75, 0 ;  /* 0x3f000000ff037431 */ /* 0x001fe400000001ff */
[----:B------:R-:W-:-:S05]  /*36e0*/  FADD.FTZ R0, -R4, -RZ ;  /* 0x800000ff04007221 */ /* 0x000fca0000010100 */
[C---:B------:R-:W-:Y:S02]  /*36f0*/  FSETP.GT.FTZ.AND P0, PT, |R0|.reuse, 0.56000000238418579102, PT ;  /* 0x3f0f5c290000780b */ /* 0x040fe40003f14200 */
[C---:B------:R-:W-:Y:S01]  /*3700*/  FSETP.NEU.FTZ.AND P1, PT, |R0|.reuse, 1, PT ;  /* 0x3f8000000000780b */ /* 0x040fe20003f3d200 */
[----:B------:R-:W-:-:S04]  /*3710*/  FFMA.FTZ R2, |R0|, -R3, 0.5 ;  /* 0x3f00000000027423 */ /* 0x000fc80000010a03 */
[----:B------:R-:W0:Y:S02]  /*3720*/  MUFU.RSQ R3, R2 ;  /* 0x0000000200037308 */ /* 0x000e240000001400 */
[----:B0-----:R-:W-:Y:S01]  /*3730*/  FMUL.FTZ R5, R2, R3 ;  /* 0x0000000302057220 */ /* 0x001fe20000410000 */
[----:B------:R-:W-:Y:S01]  /*3740*/  FMUL.FTZ R10, R3, -0.5 ;  /* 0xbf000000030a7820 */ /* 0x000fe20000410000 */
[----:B------:R-:W-:Y:S01]  /*3750*/  FADD.FTZ R3, |R0|, -RZ ;  /* 0x800000ff00037221 */ /* 0x000fe20000010200 */
[----:B------:R-:W-:Y:S02]  /*3760*/  HFMA2 R2, -RZ, RZ, 1.857421875, -1409 ;  /* 0x3f6ee581ff027431 */ /* 0x000fe400000001ff */
        /* <DEDUP_REMOVED lines=17> */
[----:B------:R-:W-:-:S05]  /*3880*/  @P0 FADD.FTZ R0, R0, R0 ;  /* 0x0000000000000221 */ /* 0x000fca0000010000 */
[----:B------:R-:W-:-:S07]  /*3890*/  MOV R4, R0 ;  /* 0x0000000000047202 */ /* 0x000fce0000000f00 */
.L_x_7128:
[----:B------:R-:W-:Y:S05]  /*38a0*/  BSYNC.RECONVERGENT B4 ;  /* 0x0000000000047941 */ /* 0x000fea0003800200 */
.L_x_7117:
[----:B------:R-:W-:-:S13]  /*38b0*/  ISETP.GE.AND P0, PT, R17, RZ, PT ;  /* 0x000000ff1100720c */ /* 0x000fda0003f06270 */
[----:B-1----:R-:W-:-:S05]  /*38c0*/  @P0 FADD.FTZ R11, -R11, -RZ ;  /* 0x800000ff0b0b0221 */ /* 0x002fca0000010100 */
[----:B------:R-:W-:-:S07]  /*38d0*/  MOV R5, R11 ;  /* 0x0000000b00057202 */ /* 0x000fce0000000f00 */
.L_x_7097:
[----:B------:R-:W-:Y:S05]  /*38e0*/  BSYNC.RECONVERGENT B0 ;  /* 0x0000000000007941 */ /* 0x000fea0003800200 */
.L_x_7095:
[----:B------:R-:W0:Y:S01]  /*38f0*/  LDCU.64 UR4, c[0x0][0x580] ;  /* 0x0000b000ff0477ac */ /* 0x000e220008000a00 */
[----:B------:R-:W-:Y:S02]  /*3900*/  IADD3 R7, PT, PT, R7, 0x80, RZ ;  /* 0x0000008007077810 */ /* 0x000fe40007ffe0ff */
[----:B0-----:R-:W-:-:S04]  /*3910*/  IADD3 R2, P0, PT, R9, UR4, RZ ;  /* 0x0000000409027c10 */ /* 0x001fc8000ff1e0ff */
[----:B------:R-:W-:-:S05]  /*3920*/  IADD3.X R3, PT, PT, RZ, UR5, RZ, P0, !PT ;  /* 0x00000005ff037c10 */ /* 0x000fca00087fe4ff */
[----:B------:R0:W-:Y:S04]  /*3930*/  STG.E.64 desc[UR6][R2.64], R4 ;  /* 0x0000000402007986 */ /* 0x0001e8000c101b06 */
.L_x_7093:
[----:B------:R-:W-:Y:S05]  /*3940*/  BSYNC.RECONVERGENT B1 ;  /* 0x0000000000017941 */ /* 0x000fea0003800200 */
.L_x_7092:
[----:B------:R-:W-:Y:S05]  /*3950*/  WARPSYNC.ALL ;  /* 0x0000000000007948 */ /* 0x000fea0003800000 */
[----:B------:R-:W1:Y:S02]  /*3960*/  LDCU UR4, c[0x0][0x380] ;  /* 0x00007000ff0477ac */ /* 0x000e640008000800 */
[----:B-1----:R-:W-:-:S13]  /*3970*/  ISETP.GE.AND P0, PT, R7, UR4, PT ;  /* 0x0000000407007c0c */ /* 0x002fda000bf06270 */
[----:B------:R-:W-:Y:S05]  /*3980*/  @P0 EXIT ;  /* 0x000000000000094d */ /* 0x000fea0003800000 */
[----:B------:R-:W1:Y:S01]  /*3990*/  LDCU UR4, c[0x0][0x388] ;  /* 0x00007100ff0477ac */ /* 0x000e620008000800 */
[----:B------:R-:W-:Y:S01]  /*39a0*/  HFMA2 R0, -RZ, RZ, 0, 0 ;  /* 0x00000000ff007431 */ /* 0x000fe200000001ff */
[----:B0-----:R-:W-:Y:S01]  /*39b0*/  MOV R3, RZ ;  /* 0x000000ff00037202 */ /* 0x001fe20000000f00 */
[----:B-1----:R-:W-:-:S09]  /*39c0*/  UISETP.NE.AND UP0, UPT, UR4, URZ, UPT ;  /* 0x000000ff0400728c */ /* 0x002fd2000bf05270 */
[----:B------:R-:W-:Y:S05]  /*39d0*/  BRA.U !UP0, `(.L_x_7132) ;  /* 0x0000001108a87547 */ /* 0x000fea000b800000 */
        /* <DEDUP_REMOVED lines=288> */
[----:B------:R-:W4:Y:S02]  /*4be0*/  @P0 LDC.64 R12, c[0x0][0x578] ;  /* 0x00015e00ff0c0b82 */ /* 0x000f240000000a00 */
[----:B------:R-:W-:Y:S02]  /*4bf0*/  IMAD R4, R4, UR8, R5 ;  /* 0x0000000804047c24 */ /* 0x000fe4000f8e0205 */
[----:B--2---:R-:W-:-:S05]  /*4c00*/  @P0 IMAD.HI.U32 R2, R7, R8, R6 ;  /* 0x0000000807020227 */ /* 0x004fca00078e0006 */
[----:B------:R-:W-:Y:S01]  /*4c10*/  @P0 SHF.R.U32.HI R2, RZ, R9, R2 ;  /* 0x00000009ff020219 */ /* 0x000fe20000011602 */
[C---:B-1----:R-:W-:Y:S02]  /*4c20*/  IMAD R3, R4.reuse, UR4, R3 ;  /* 0x0000000404037c24 */ /* 0x042fe4000f8e0203 */
[----:B------:R-:W-:Y:S01]  /*4c30*/  IMAD R0, R4, UR5, R0 ;  /* 0x0000000504007c24 */ /* 0x000fe2000f8e0200 */
[----:B------:R-:W-:-:S05]  /*4c40*/  @P0 IADD3 R6, PT, PT, -R2, RZ, RZ ;  /* 0x000000ff02060210 */ /* 0x000fca0007ffe1ff */
[----:B0-----:R-:W-:-:S04]  /*4c50*/  @P0 IMAD R6, R11, R6, R7 ;  /* 0x000000060b060224 */ /* 0x001fc800078e0207 */
[C---:B----4-:R-:W-:Y:S02]  /*4c60*/  @P0 IMAD R3, R6.reuse, R12, R3 ;  /* 0x0000000c06030224 */ /* 0x050fe400078e0203 */
[----:B------:R-:W-:-:S07]  /*4c70*/  @P0 IMAD R0, R6, R13, R0 ;  /* 0x0000000d06000224 */ /* 0x000fce00078e0200 */
.L_x_7132:
[----:B------:R-:W0:Y:S02]  /*4c80*/  LDCU.128 UR8, c[0x0][0x580] ;  /* 0x0000b000ff0877ac */ /* 0x000e240008000c00 */
[----:B0-----:R-:W-:-:S04]  /*4c90*/  IADD3 R8, P0, PT, R0, UR10, RZ ;  /* 0x0000000a00087c10 */ /* 0x001fc8000ff1e0ff */
[----:B------:R-:W-:-:S06]  /*4ca0*/  IADD3.X R9, PT, PT, RZ, UR11, RZ, P0, !PT ;  /* 0x0000000bff097c10 */ /* 0x000fcc00087fe4ff */
[----:B------:R-:W2:Y:S01]  /*4cb0*/  LDG.E.64 R8, desc[UR6][R8.64] ;  /* 0x0000000608087981 */ /* 0x000ea2000c1e1b00 */
[----:B------:R-:W-:Y:S01]  /*4cc0*/  IADD3 R6, P1, PT, R3, UR8, RZ ;  /* 0x0000000803067c10 */ /* 0x000fe2000ff3e0ff */
[----:B------:R-:W-:Y:S03]  /*4cd0*/  BSSY.RECONVERGENT B0, `(.L_x_7133) ;  /* 0x0000255000007945 */ /* 0x000fe60003800200 */
[----:B------:R-:W-:Y:S02]  /*4ce0*/  IADD3.X R7, PT, PT, RZ, UR9, RZ, P1, !PT ;  /* 0x00000009ff077c10 */ /* 0x000fe40008ffe4ff */
        /* <DEDUP_REMOVED lines=21> */
.L_x_7134:
        /* <DEDUP_REMOVED lines=21> */
[----:B---3--:R-:W-:Y:S01]  /*4f90*/  VIMNMX R15, PT, PT, R11, R14, PT ;  /* 0x0000000e0b0f7248 */ /* 0x008fe20003fe0100 */
        /* <DEDUP_REMOVED lines=47> */
.L_x_7144:
[----:B------:R-:W-:-:S04]  /*5290*/  FADD.FTZ R4, -R0, R13 ;  /* 0x0000000d00047221 */ /* 0x000fc80000010100 */
[----:B------:R-:W-:-:S07]  /*52a0*/  FMUL.FTZ R4, R4, 0.5 ;  /* 0x3f00000004047820 */ /* 0x000fce0000410000 */
.L_x_7145:
[----:B------:R-:W-:Y:S05]  /*52b0*/  BSYNC.RECONVERGENT B2 ;  /* 0x0000000000027941 */ /* 0x000fea0003800200 */
.L_x_7143:
        /* <DEDUP_REMOVED lines=11> */
.L_x_7147:
[----:B------:R-:W-:-:S04]  /*5370*/  FADD.FTZ R11, R2, -R11 ;  /* 0x8000000b020b7221 */ /* 0x000fc80000010000 */
[----:B------:R-:W-:-:S07]  /*5380*/  FMUL.FTZ R11, R11, 0.5 ;  /* 0x3f0000000b0b7820 */ /* 0x000fce0000410000 */
.L_x_7148:
[----:B------:R-:W-:Y:S05]  /*5390*/  BSYNC.RECONVERGENT B2 ;  /* 0x0000000000027941 */ /* 0x000fea0003800200 */
.L_x_7146:
        /* <DEDUP_REMOVED lines=35> */
.L_x_7142:
        /* <DEDUP_REMOVED lines=35> */
.L_x_7149:
[----:B------:R-:W-:-:S04]  /*5800*/  FADD.FTZ R11, -R16, 1 ;  /* 0x3f800000100b7421 */ /* 0x000fc80000010100 */
[----:B------:R-:W-:-:S06]  /*5810*/  FMUL.FTZ R4, R0, R11 ;  /* 0x0000000b00047220 */ /* 0x000fcc0000410000 */
[----:B------:R-:W0:Y:S08]  /*5820*/  MUFU.SQRT R4, R4 ;  /* 0x0000000400047308 */ /* 0x000e300000002000 */
[----:B0-----:R-:W0:Y:S02]  /*5830*/  MUFU.RCP R10, R4 ;  /* 0x00000004000a7308 */ /* 0x001e240000001000 */
[----:B0-----:R-:W-:Y:S01]  /*5840*/  FMUL.FTZ R11, |R9|, R10 ;  /* 0x0000000a090b7220 */ /* 0x001fe20000410200 */
[----:B------:R-:W-:Y:S06]  /*5850*/  BRA `(.L_x_7140) ;  /* 0x0000000000047947 */ /* 0x000fec0003800000 */
.L_x_7141:
[----:B------:R0:W1:Y:S02]  /*5860*/  MUFU.SQRT R11, R3 ;  /* 0x00000003000b7308 */ /* 0x0000640000002000 */
.L_x_7140:
[----:B------:R-:W-:Y:S05]  /*5870*/  BSYNC.RECONVERGENT B1 ;  /* 0x0000000000017941 */ /* 0x000fea0003800200 */
.L_x_7139:
        /* <DEDUP_REMOVED lines=40> */
.L_x_7154:
        /* <DEDUP_REMOVED lines=28> */
.L_x_7153:
        /* <DEDUP_REMOVED lines=23> */
.L_x_7160:
[----:B------:R-:W-:-:S04]  /*5e30*/  FADD.FTZ R2, -R5, R2 ;  /* 0x0000000205027221 */ /* 0x000fc80000010100 */
[----:B0-----:R-:W-:-:S07]  /*5e40*/  FMUL.FTZ R3, R2, 0.5 ;  /* 0x3f00000002037820 */ /* 0x001fce0000410000 */
.L_x_7161:
[----:B------:R-:W-:Y:S05]  /*5e50*/  BSYNC.RECONVERGENT B4 ;  /* 0x0000000000047941 */ /* 0x000fea0003800200 */
.L_x_7159:
[----:B------:R-:W-:Y:S01]  /*5e60*/  FADD.FTZ R0, R3, R0 ;  /* 0x0000000003007221 */ /* 0x000fe20000010000 */
[----:B------:R-:W-:-:S04]  /*5e70*/  FADD.FTZ R15, R16, R15 ;  /* 0x0000000f100f7221 */ /* 0x000fc80000010000 */
[----:B------:R-:W-:-:S04]  /*5e80*/  FMUL.FTZ R0, R0, R15 ;  /* 0x0000000f00007220 */ /* 0x000fc80000410000 */
[----:B------:R0:W2:Y:S01]  /*5e90*/  MUFU.SQRT R10, R0 ;  /* 0x00000000000a7308 */ /* 0x0000a20000002000 */
[----:B------:R-:W-:Y:S05]  /*5ea0*/  BRA `(.L_x_7162) ;  /* 0x0000000000487947 */ /* 0x000fea0003800000 */
.L_x_7158:
        /* <DEDUP_REMOVED lines=12> */
.L_x_7157:
[----:B------:R-:W-:Y:S01]  /*5f70*/  FADD.FTZ R0, R15, 1 ;  /* 0x3f8000000f007421 */ /* 0x000fe20000010000 */
[----:B0-----:R-:W-:Y:S01]  /*5f80*/  MUFU.SQRT R3, R3 ;  /* 0x0000000300037308 */ /* 0x001fe20000002000 */
[----:B------:R-:W-:Y:S02]  /*5f90*/  HFMA2 R16, -RZ, RZ, 1.875, 0 ;  /* 0x3f800000ff107431 */ /* 0x000fe400000001ff */
[----:B------:R-:W-:-:S06]  /*5fa0*/  FMUL.FTZ R0, R0, 0.5 ;  /* 0x3f00000000007820 */ /* 0x000fcc0000410000 */
[----:B------:R-:W0:Y:S02]  /*5fb0*/  MUFU.SQRT R0, R0 ;  /* 0x0000000000007308 */ /* 0x000e240000002000 */
[----:B0-----:R-:W-:-:S07]  /*5fc0*/  FMUL.FTZ R10, R3, R0 ;  /* 0x00000000030a7220 */ /* 0x001fce0000410000 */
.L_x_7162:
[----:B------:R-:W-:Y:S05]  /*5fd0*/  BSYNC.RECONVERGENT B3 ;  /* 0x0000000000037941 */ /* 0x000fea0003800200 */
.L_x_7156:
[----:B------:R-:W-:Y:S05]  /*5fe0*/  BRA `(.L_x_7163) ;  /* 0x0000000000087947 */ /* 0x000fea0003800000 */
.L_x_7152:
[----:B------:R-:W-:Y:S01]  /*5ff0*/  FMUL.FTZ R10, R15, 16777216 ;  /* 0x4b8000000f0a7820 */ /* 0x000fe20000410000 */
[----:B------:R-:W-:-:S07]  /*6000*/  FMUL.FTZ R16, R16, 16777216 ;  /* 0x4b80000010107820 */ /* 0x000fce0000410000 */
.L_x_7163:
[----:B------:R-:W-:Y:S05]  /*6010*/  BSYNC.RELIABLE B2 ;  /* 0x0000000000027941 */ /* 0x000fea0003800100 */
.L_x_7151:
        /* <DEDUP_REMOVED lines=19> */
[----:B-1----:R-:W-:Y:S05]  /*6150*/  CALL.REL.NOINC `($__internal_9_$__cuda_sm3x_div_rn_ftz_f32_slowpath) ;  /* 0x0000001000407944 */ /* 0x002fea0003c00000 */
.L_x_7166:
[----:B------:R-:W-:Y:S05]  /*6160*/  BSYNC.RECONVERGENT B4 ;  /* 0x0000000000047941 */ /* 0x000fea0003800200 */
.L_x_7165:
        /* <DEDUP_REMOVED lines=29> */
.L_x_7164:
        /* <DEDUP_REMOVED lines=17> */
.L_x_7168:
[----:B------:R-:W-:Y:S05]  /*6450*/  BSYNC.RECONVERGENT B4 ;  /* 0x0000000000047941 */ /* 0x000fea0003800200 */
.L_x_7167:
        /* <DEDUP_REMOVED lines=28> */
.L_x_7155:
[----:B------:R-:W-:Y:S05]  /*6620*/  BSYNC.RECONVERGENT B1 ;  /* 0x0000000000017941 */ /* 0x000fea0003800200 */
.L_x_7150:
[----:B------:R-:W-:-:S13]  /*6630*/  ISETP.GE.AND P0, PT, R9, RZ, PT ;  /* 0x000000ff0900720c */ /* 0x000fda0003f06270 */
[----:B-1----:R-:W-:Y:S01]  /*6640*/  @P0 FADD.FTZ R11, -R11, -RZ ;  /* 0x800000ff0b0b0221 */ /* 0x002fe20000010100 */
[----:B------:R-:W-:Y:S06]  /*6650*/  BRA `(.L_x_7135) ;  /* 0x0000000800f07947 */ /* 0x000fec0003800000 */
.L_x_7138:
[----:B------:R-:W-:Y:S01]  /*6660*/  FADD.FTZ R8, -R8, 6.1232342629258392722e-17 ;  /* 0x248d313208087421 */ /* 0x000fe20000010100 */
[----:B------:R-:W-:-:S03]  /*6670*/  FADD.FTZ R11, -R9, -RZ ;  /* 0x800000ff090b7221 */ /* 0x000fc60000010100 */
[----:B------:R-:W-:Y:S01]  /*6680*/  FADD.FTZ R10, R8, 1.5707963705062866211 ;  /* 0x3fc90fdb080a7421 */ /* 0x000fe20000010000 */
[----:B------:R-:W-:Y:S06]  /*6690*/  BRA `(.L_x_7135) ;  /* 0x0000000800e07947 */ /* 0x000fec0003800000 */
.L_x_7137:
[----:B------:R-:W-:Y:S02]  /*66a0*/  HFMA2 R10, -RZ, RZ, 0, 0 ;  /* 0x00000000ff0a7431 */ /* 0x000fe400000001ff */
[----:B------:R-:W-:Y:S01]  /*66b0*/  FADD.FTZ R11, -R9, -RZ ;  /* 0x800000ff090b7221 */ /* 0x000fe20000010100 */
[----:B------:R-:W-:Y:S06]  /*66c0*/  BRA `(.L_x_7135) ;  /* 0x0000000800d47947 */ /* 0x000fec0003800000 */
.L_x_7136:
        /* <DEDUP_REMOVED lines=25> */
[----:B---3--:R-:W-:Y:S05]  /*6860*/  CALL.REL.NOINC `($__internal_9_$__cuda_sm3x_div_rn_ftz_f32_slowpath) ;  /* 0x00000008007c7944 */ /* 0x008fea0003c00000 */
.L_x_7173:
[----:B------:R-:W-:Y:S05]  /*6870*/  BSYNC.RECONVERGENT B4 ;  /* 0x0000000000047941 */ /* 0x000fea0003800200 */
.L_x_7172:
        /* <DEDUP_REMOVED lines=29> */
.L_x_7171:
[CC--:B------:R-:W-:Y:S01]  /*6a50*/  VIMNMX R0, PT, PT, R3.reuse, R16.reuse, !PT ;  /* 0x0000001003007248 */ /* 0x0c0fe20007fe0100 */
[----:B------:R-:W-:Y:S01]  /*6a60*/  MUFU.RCP R11, R10 ;  /* 0x0000000a000b7308 */ /* 0x000fe20000001000 */
[----:B------:R-:W-:Y:S01]  /*6a70*/  VIMNMX R3, PT, PT, R3, R16, PT ;  /* 0x0000001003037248 */ /* 0x000fe20003fe0100 */
[----:B------:R-:W-:Y:S01]  /*6a80*/  BSSY.RECONVERGENT B4, `(.L_x_7175) ;  /* 0x000001a000047945 */ /* 0x000fe20003800200 */
[----:B------:R-:W-:Y:S02]  /*6a90*/  LOP3.LUT R2, R0, 0xfe000000, RZ, 0xc0, !PT ;  /* 0xfe00000000027812 */ /* 0x000fe400078ec0ff */
[----:B------:R-:W-:Y:S02]  /*6aa0*/  FSETP.NEU.FTZ.AND P0, PT, R3, RZ, PT ;  /* 0x000000ff0300720b */ /* 0x000fe40003f1d000 */
[C---:B------:R-:W-:Y:S02]  /*6ab0*/  LOP3.LUT R4, R2.reuse, 0x7e800000, RZ, 0x3c, !PT ;  /* 0x7e80000002047812 */ /* 0x040fe400078e3cff */
        /* <DEDUP_REMOVED lines=20> */
[----:B---3--:R-:W-:Y:S05]  /*6c00*/  CALL.REL.NOINC `($__internal_9_$__cuda_sm3x_div_rn_ftz_f32_slowpath) ;  /* 0x0000000400947944 */ /* 0x008fea0003c00000 */
[----:B------:R-:W-:-:S07]  /*6c10*/  MOV R2, R0 ;  /* 0x0000000000027202 */ /* 0x000fce0000000f00 */
.L_x_7176:
[----:B------:R-:W-:Y:S05]  /*6c20*/  BSYNC.RECONVERGENT B4 ;  /* 0x0000000000047941 */ /* 0x000fea0003800200 */
.L_x_7175:
        /* <DEDUP_REMOVED lines=29> */
.L_x_7170:
        /* <DEDUP_REMOVED lines=32> */
[----:B---3--:R-:W-:Y:S05]  /*7000*/  CALL.REL.NOINC `($__internal_9_$__cuda_sm3x_div_rn_ftz_f32_slowpath) ;  /* 0x0000000000947944 */ /* 0x008fea0003c00000 */
.L_x_7178:
[----:B------:R-:W-:Y:S05]  /*7010*/  BSYNC.RECONVERGENT B4 ;  /* 0x0000000000047941 */ /* 0x000fea0003800200 */
.L_x_7177:
        /* <DEDUP_REMOVED lines=27> */
.L_x_7174:
[----:B------:R-:W-:Y:S05]  /*71d0*/  BSYNC.RECONVERGENT B1 ;  /* 0x0000000000017941 */ /* 0x000fea0003800200 */
.L_x_7169:
[----:B------:R-:W-:Y:S01]  /*71e0*/  ISETP.GE.AND P0, PT, R9, RZ, PT ;  /* 0x000000ff0900720c */ /* 0x000fe20003f06270 */
[----:B------:R-:W-:Y:S01]  /*71f0*/  FADD.FTZ R11, R11, 0.69314718246459960938 ;  /* 0x3f3172180b0b7421 */ /* 0x000fe20000010000 */
[----:B------:R-:W-:-:S11]  /*7200*/  FADD.FTZ R10, |R3|, -RZ ;  /* 0x800000ff030a7221 */ /* 0x000fd60000010200 */
[----:B------:R-:W-:-:S07]  /*7210*/  @P0 FADD.FTZ R11, -R11, -RZ ;  /* 0x800000ff0b0b0221 */ /* 0x000fce0000010100 */
.L_x_7135:
[----:B------:R-:W-:Y:S05]  /*7220*/  BSYNC.RECONVERGENT B0 ;  /* 0x0000000000007941 */ /* 0x000fea0003800200 */
.L_x_7133:
[----:B------:R-:W-:Y:S05]  /*7230*/  WARPSYNC.ALL ;  /* 0x0000000000007948 */ /* 0x000fea0003800000 */
[----:B------:R-:W-:Y:S01]  /*7240*/  STG.E.64 desc[UR6][R6.64], R10 ;  /* 0x0000000a06007986 */ /* 0x000fe2000c101b06 */
[----:B------:R-:W-:Y:S05]  /*7250*/  EXIT ;  /* 0x000000000000794d */ /* 0x000fea0003800000 */
        .weak           $__internal_9_$__cuda_sm3x_div_rn_ftz_f32_slowpath
        .type           $__internal_9_$__cuda_sm3x_div_rn_ftz_f32_slowpath,@function
        .size           $__internal_9_$__cuda_sm3x_div_rn_ftz_f32_slowpath,(.L_x_17230 - $__internal_9_$__cuda_sm3x_div_rn_ftz_f32_slowpath)
$__internal_9_$__cuda_sm3x_div_rn_ftz_f32_slowpath:
        /* <DEDUP_REMOVED lines=32> */
.L_x_7181:
[----:B------:R-:W-:Y:S05]  /*7460*/  BSYNC.RELIABLE B3 ;  /* 0x0000000000037941 */ /* 0x000fea0003800100 */
.L_x_7180:
        /* <DEDUP_REMOVED lines=27> */
.L_x_7187:
[----:B------:R-:W-:-:S07]  /*7620*/  LEA R0, R3, R0, 0x17 ;  /* 0x0000000003007211 */ /* 0x000fce00078eb8ff */
.L_x_7188:
[----:B------:R-:W-:Y:S05]  /*7630*/  BSYNC.RECONVERGENT B3 ;  /* 0x0000000000037941 */ /* 0x000fea0003800200 */
.L_x_7186:
[----:B------:R-:W-:Y:S05]  /*7640*/  BRA `(.L_x_7189) ;  /* 0x0000000000207947 */ /* 0x000fea0003800000 */
.L_x_7185:
[----:B------:R-:W-:-:S04]  /*7650*/  LOP3.LUT R0, R12, 0x80000000, R19, 0x48, !PT ;  /* 0x800000000c007812 */ /* 0x000fc800078e4813 */
[----:B------:R-:W-:Y:S01]  /*7660*/  LOP3.LUT R0, R0, 0x7f800000, RZ, 0xfc, !PT ;  /* 0x7f80000000007812 */ /* 0x000fe200078efcff */
[----:B------:R-:W-:Y:S06]  /*7670*/  BRA `(.L_x_7189) ;  /* 0x0000000000147947 */ /* 0x000fec0003800000 */
.L_x_7184:
[----:B------:R-:W-:Y:S01]  /*7680*/  LOP3.LUT R0, R12, 0x80000000, R19, 0x48, !PT ;  /* 0x800000000c007812 */ /* 0x000fe200078e4813 */
[----:B------:R-:W-:Y:S06]  /*7690*/  BRA `(.L_x_7189) ;  /* 0x00000000000c7947 */ /* 0x000fec0003800000 */
.L_x_7183:
[----:B------:R-:W0:Y:S01]  /*76a0*/  MUFU.RSQ R0, -QNAN ;  /* 0xffc0000000007908 */ /* 0x000e220000001400 */
[----:B------:R-:W-:Y:S05]  /*76b0*/  BRA `(.L_x_7189) ;  /* 0x0000000000047947 */ /* 0x000fea0003800000 */
.L_x_7182:
[----:B------:R-:W-:-:S07]  /*76c0*/  FADD.FTZ R0, R19, R12 ;  /* 0x0000000c13007221 */ /* 0x000fce0000010000 */
.L_x_7189:
[----:B------:R-:W-:Y:S05]  /*76d0*/  BSYNC.RECONVERGENT B2 ;  /* 0x0000000000027941 */ /* 0x000fea0003800200 */
.L_x_7179:
[----:B------:R-:W-:-:S04]  /*76e0*/  HFMA2 R3, -RZ, RZ, 0, 0 ;  /* 0x00000000ff037431 */ /* 0x000fc800000001ff */
[----:B0-----:R-:W-:Y:S05]  /*76f0*/  RET.REL.NODEC R2 `(_ZN2at6native18elementwise_kernelILi128ELi2EZNS0_22gpu_kernel_impl_nocastIZZZNS0_16acos_kernel_cudaERNS_18TensorIteratorBaseEENKUlvE_clEvENKUlvE0_clEvEUlN3c107complexIfEEE_EEvS4_RKT_EUliE_EEviT1_) ;  /* 0xffffff8802407950 */ /* 0x001fea0003c3ffff */
.L_x_7190:
        /* <DEDUP_REMOVED lines=16> */
.L_x_17230:


//--------------------- .text._ZN2at6native27unrolled_elementwise_kernelIZZZNS0_16acos_kernel_cudaERNS_18TensorIteratorBaseEENKUlvE_clEvENKUlvE0_clEvEUlN3c107complexIfEEE_St5arrayIPcLm2EELi4E23TrivialOffsetCalculatorILi1EjESE_NS0_6memory15LoadWithoutCastENSF_16StoreWithoutCastEEEviT_T0_T2_T3_T4_T5_ --------------------------
	.section	.text._ZN2at6native27unrolled_elementwise_kernelIZZZNS0_16acos_kernel_cudaERNS_18TensorIteratorBaseEENKUlvE_clEvENKUlvE0_clEvEUlN3c107complexIfEEE_St5arrayIPcLm2EELi4E23TrivialOffsetCalculatorILi1EjESE_NS0_6memory15LoadWithoutCastENSF_16StoreWithoutCastEEEviT_T0_T2_T3_T4_T5_,"ax",@progbits
	.align	128
        .global         _ZN2at6native27unrolled_elementwise_kernelIZZZNS0_16acos_kernel_cudaERNS_18TensorIteratorBaseEENKUlvE_clEvENKUlvE0_clEvEUlN3c107complexIfEEE_St5arrayIPcLm2EELi4E23TrivialOffsetCalculatorILi1EjESE_NS0_6memory15LoadWithoutCastENSF_16StoreWithoutCastEEEviT_T0_T2_T3_T4_T5_
        .type           _ZN2at6native27unrolled_elementwise_kernelIZZZNS0_16acos_kernel_cudaERNS_18TensorIteratorBaseEENKUlvE_clEvENKUlvE0_clEvEUlN3c107complexIfEEE_St5arrayIPcLm2EELi4E23TrivialOffsetCalculatorILi1EjESE_NS0_6memory15LoadWithoutCastENSF_16StoreWithoutCastEEEviT_T0_T2_T3_T4_T5_,@function
        .size           _ZN2at6native27unrolled_elementwise_kernelIZZZNS0_16acos_kernel_cudaERNS_18TensorIteratorBaseEENKUlvE_clEvENKUlvE0_clEvEUlN3c107complexIfEEE_St5arrayIPcLm2EELi4E23TrivialOffsetCalculatorILi1EjESE_NS0_6memory15LoadWithoutCastENSF_16StoreWithoutCastEEEviT_T0_T2_T3_T4_T5_,(.L_x_17231 - _ZN2at6native27unrolled_elementwise_kernelIZZZNS0_16acos_kernel_cudaERNS_18TensorIteratorBaseEENKUlvE_clEvENKUlvE0_clEvEUlN3c107complexIfEEE_St5arrayIPcLm2EELi4E23TrivialOffsetCalculatorILi1EjESE_NS0_6memory15LoadWithoutCastENSF_16StoreWithoutCastEEEviT_T0_T2_T3_T4_T5_)
        .other          _ZN2at6native27unrolled_elementwise_kernelIZZZNS0_16acos_kernel_cudaERNS_18TensorIteratorBaseEENKUlvE_clEvENKUlvE0_clEvEUlN3c107complexIfEEE_St5arrayIPcLm2EELi4E23TrivialOffsetCalculatorILi1EjESE_NS0_6memory15LoadWithoutCastENSF_16StoreWithoutCastEEEviT_T0_T2_T3_T4_T5_,@"STO_CUDA_ENTRY STV_DEFAULT"
_ZN2at6native27unrolled_elementwise_kernelIZZZNS0_16acos_kernel_cudaERNS_18TensorIteratorBaseEENKUlvE_clEvENKUlvE0_clEvEUlN3c107complexIfEEE_St5arrayIPcLm2EELi4E23TrivialOffsetCalculatorILi1EjESE_NS0_6memory15LoadWithoutCastENSF_16StoreWithoutCastEEEviT_T0_T2_T3_T4_T5_:
.text._ZN2at6native27unrolled_elementwise_kernelIZZZNS0_16acos_kernel_cudaERNS_18TensorIteratorBaseEENKUlvE_clEvENKUlvE0_clEvEUlN3c107complexIfEEE_St5arrayIPcLm2EELi4E23TrivialOffsetCalculatorILi1EjESE_NS0_6memory15LoadWithoutCastENSF_16StoreWithoutCastEEEviT_T0_T2_T3_T4_T5_:
[----:B------:R-:W-:Y:S01]  /*0000*/  LDC R1, c[0x0][0x37c] ;  /* 0x0000df00ff017b82 */ /* 0x000fe20000000800 */
[----:B------:R-:W0:Y:S07]  /*0010*/  S2R R3, SR_CTAID.X ;  /* 0x0000000000037919 */ /* 0x000e2e0000002500 */
[----:B------:R-:W0:Y:S01]  /*0020*/  LDC R4, c[0x0][0x380] ;  /* 0x0000e000ff047b82 */ /* 0x000e220000000800 */
[----:B------:R-:W1:Y:S01]  /*0030*/  LDCU.64 UR4, c[0x0][0x358] ;  /* 0x00006b00ff0477ac */ /* 0x000e620008000a00 */
[----:B------:R-:W-:Y:S01]  /*0040*/  CS2R R20, SRZ ;  /* 0x0000000000147805 */ /* 0x000fe2000001ff00 */
[----:B------:R-:W2:Y:S01]  /*0050*/  S2R R15, SR_TID.X ;  /* 0x00000000000f7919 */ /* 0x000ea20000002100 */
[----:B0-----:R-:W-:Y:S01]  /*0060*/  IMAD R4, R3, -0x200, R4 ;  /* 0xfffffe0003047824 */ /* 0x001fe200078e0204 */
[----:B--2---:R-:W-:-:S04]  /*0070*/  MOV R5, R15 ;  /* 0x0000000f00057202 */ /* 0x004fc80000000f00 */
[----:B------:R-:W-:-:S13]  /*0080*/  ISETP.GE.AND P0, PT, R15, R4, PT ;  /* 0x000000040f00720c */ /* 0x000fda0003f06270 */
[----:B------:R-:W-:Y:S01]  /*0090*/  @!P0 IADD3 R15, PT, PT, R5, 0x80, RZ ;  /* 0x00000080050f8810 */ /* 0x000fe20007ffe0ff */
[----:B------:R-:W0:Y:S01]  /*00a0*/  @!P0 LDC.64 R6, c[0x0][0x390] ;  /* 0x0000e400ff068b82 */ /* 0x000e220000000a00 */
[----:B------:R-:W-:Y:S02]  /*00b0*/  @!P0 LEA R17, R3, R5, 0x9 ;  /* 0x0000000503118211 */ /* 0x000fe400078e48ff */
[----:B------:R-:W-:-:S13]  /*00c0*/  ISETP.GE.AND P1, PT, R15, R4, PT ;  /* 0x000000040f00720c */ /* 0x000fda0003f26270 */
[----:B------:R-:W-:Y:S01]  /*00d0*/  @!P1 LEA R19, R3, R15, 0x9 ;  /* 0x0000000f03139211 */ /* 0x000fe200078e48ff */
[----:B------:R-:W2:Y:S01]  /*00e0*/  @!P1 LDC.64 R10, c[0x0][0x390] ;  /* 0x0000e400ff0a9b82 */ /* 0x000ea20000000a00 */
[----:B------:R-:W-:-:S04]  /*00f0*/  @!P1 IADD3 R15, PT, PT, R15, 0x80, RZ ;  /* 0x000000800f0f9810 */ /* 0x000fc80007ffe0ff */
[----:B------:R-:W-:Y:S01]  /*0100*/  ISETP.GE.AND P3, PT, R15, R4, PT ;  /* 0x000000040f00720c */ /* 0x000fe20003f66270 */
[----:B0-----:R-:W-:Y:S01]  /*0110*/  @!P0 IMAD.WIDE.U32 R6, R17, 0x8, R6 ;  /* 0x0000000811068825 */ /* 0x001fe200078e0006 */
[----:B------:R-:W-:-:S04]  /*0120*/  CS2R R16, SRZ ;  /* 0x0000000000107805 */ /* 0x000fc8000001ff00 */
[----:B-1----:R0:W5:Y:S07]  /*0130*/  @!P0 LDG.E.64 R20, desc[UR4][R6.64] ;  /* 0x0000000406148981 */ /* 0x00216e000c1e1b00 */
[----:B------:R-:W-:Y:S01]  /*0140*/  @!P3 LEA R23, R3, R15, 0x9 ;  /* 0x0000000f0317b211 */ /* 0x000fe200078e48ff */
[----:B------:R-:W1:Y:S01]  /*0150*/  @!P3 LDC.64 R12, c[0x0][0x390] ;  /* 0x0000e400ff0cbb82 */ /* 0x000e620000000a00 */
[----:B------:R-:W-:-:S04]  /*0160*/  @!P3 IADD3 R15, PT, PT, R15, 0x80, RZ ;  /* 0x000000800f0fb810 */ /* 0x000fc80007ffe0ff */
[----:B------:R-:W-:Y:S01]  /*0170*/  ISETP.GE.AND P2, PT, R15, R4, PT ;  /* 0x000000040f00720c */ /* 0x000fe20003f46270 */
[----:B--2---:R-:W-:-:S12]  /*0180*/  @!P1 IMAD.WIDE.U32 R10, R19, 0x8, R10 ;  /* 0x00000008130a9825 */ /* 0x004fd800078e000a */
[----:B------:R-:W2:Y:S01]  /*0190*/  @!P2 LDC.64 R8, c[0x0][0x390] ;  /* 0x0000e400ff08ab82 */ /* 0x000ea20000000a00 */
[----:B------:R-:W-:Y:S01]  /*01a0*/  @!P2 LEA R15, R3, R15, 0x9 ;  /* 0x0000000f030fa211 */ /* 0x000fe200078e48ff */
[----:B-1----:R-:W-:Y:S01]  /*01b0*/  @!P3 IMAD.WIDE.U32 R22, R23, 0x8, R12 ;  /* 0x000000081716b825 */ /* 0x002fe200078e000c */
[----:B------:R-:W-:-:S06]  /*01c0*/  CS2R R12, SRZ ;  /* 0x00000000000c7805 */ /* 0x000fcc000001ff00 */
[----:B------:R0:W5:Y:S01]  /*01d0*/  @!P1 LDG.E.64 R12, desc[UR4][R10.64] ;  /* 0x000000040a0c9981 */ /* 0x000162000c1e1b00 */
[----:B--2---:R-:W-:Y:S01]  /*01e0*/  @!P2 IMAD.WIDE.U32 R8, R15, 0x8, R8 ;  /* 0x000000080f08a825 */ /* 0x004fe200078e0008 */
[----:B------:R-:W-:-:S04]  /*01f0*/  CS2R R14, SRZ ;  /* 0x00000000000e7805 */ /* 0x000fc8000001ff00 */
[----:B------:R0:W5:Y:S04]  /*0200*/  @!P2 LDG.E.64 R16, desc[UR4][R8.64] ;  /* 0x000000040810a981 */ /* 0x000168000c1e1b00 */
[----:B------:R0:W5:Y:S01]  /*0210*/  @!P3 LDG.E.64 R14, desc[UR4][R22.64] ;  /* 0x00000004160eb981 */ /* 0x000162000c1e1b00 */
[----:B------:R-:W-:Y:S01]  /*0220*/  ISETP.GE.AND P0, PT, R5, R4, PT ;  /* 0x000000040500720c */ /* 0x000fe20003f06270 */
[----:B------:R-:W-:Y:S01]  /*0230*/  BSSY.RECONVERGENT B0, `(.L_x_7191) ;  /* 0x000024d000007945 */ /* 0x000fe20003800200 */
[----:B------:R-:W-:-:S11]  /*0240*/  CS2R R18, SRZ ;  /* 0x0000000000127805 */ /* 0x000fd6000001ff00 */
[----:B0-----:R-:W-:Y:S05]  /*0250*/  @P0 BRA `(.L_x_7192) ;  /* 0x0000002400280947 */ /* 0x001fea0003800000 */
[C---:B-----5:R-:W-:Y:S01]  /*0260*/  FSETP.NAN.FTZ.AND P1, PT, |R20|.reuse, |R20|, PT ;  /* 0x400000141400720b */ /* 0x060fe20003f38200 */
        /* <DEDUP_REMOVED lines=20> */
.L_x_7193:
        /* <DEDUP_REMOVED lines=41> */
[----:B------:R-:W-:Y:S05]  /*0640*/  CALL.REL.NOINC `($__internal_10_$__cuda_sm3x_div_rn_ftz_f32_slowpath) ;  /* 0x0000009000f07944 */ /* 0x000fea0003c00000 */
.L_x_7198:
[----:B------:R-:W-:Y:S05]  /*0650*/  BSYNC.RECONVERGENT B4 ;  /* 0x0000000000047941 */ /* 0x000fea0003800200 */
.L_x_7197:
[----:B------:R-:W-:Y:S01]  /*0660*/  MOV R7, 0x3b33710b ;  /* 0x3b33710b00077802 */ /* 0x000fe20000000f00 */
        /* <DEDUP_REMOVED lines=27> */
.L_x_7196:
        /* <DEDUP_REMOVED lines=30> */
[----:B------:R-:W-:Y:S05]  /*0a00*/  CALL.REL.NOINC `($__internal_10_$__cuda_sm3x_div_rn_ftz_f32_slowpath) ;  /* 0x0000009000007944 */ /* 0x000fea0003c00000 */
[----:B------:R-:W-:-:S07]  /*0a10*/  MOV R2, R0 ;  /* 0x0000000000027202 */ /* 0x000fce0000000f00 */
.L_x_7202:
[----:B------:R-:W-:Y:S05]  /*0a20*/  BSYNC.RECONVERGENT B4 ;  /* 0x0000000000047941 */ /* 0x000fea0003800200 */
.L_x_7201:
        /* <DEDUP_REMOVED lines=28> */
.L_x_7200:
        /* <DEDUP_REMOVED lines=15> */
[----:B------:R-:W-:Y:S05]  /*0ce0*/  CALL.REL.NOINC `($__internal_10_$__cuda_sm3x_div_rn_ftz_f32_slowpath) ;  /* 0x0000008c00487944 */ /* 0x000fea0003c00000 */
.L_x_7204:
[----:B------:R-:W-:Y:S05]  /*0cf0*/  BSYNC.RECONVERGENT B4 ;  /* 0x0000000000047941 */ /* 0x000fea0003800200 */
.L_x_7203:
        /* <DEDUP_REMOVED lines=27> */
.L_x_7199:
[----:B------:R-:W-:Y:S05]  /*0eb0*/  BSYNC.RECONVERGENT B3 ;  /* 0x0000000000037941 */ /* 0x000fea0003800200 */
.L_x_7195:
[----:B------:R-:W-:Y:S01]  /*0ec0*/  ISETP.GE.AND P0, PT, R21, RZ, PT ;  /* 0x000000ff1500720c */ /* 0x000fe20003f06270 */
[----:B------:R-:W-:Y:S01]  /*0ed0*/  FADD.FTZ R19, R19, 0.69314718246459960938 ;  /* 0x3f31721813137421 */ /* 0x000fe20000010000 */
[----:B------:R-:W-:-:S11]  /*0ee0*/  FADD.FTZ R18, |R7|, -RZ ;  /* 0x800000ff07127221 */ /* 0x000fd60000010200 */
[----:B------:R-:W-:Y:S01]  /*0ef0*/  @P0 FADD.FTZ R19, -R19, -RZ ;  /* 0x800000ff13130221 */ /* 0x000fe20000010100 */
[----:B------:R-:W-:Y:S06]  /*0f00*/  BRA `(.L_x_7192) ;  /* 0x0000001400fc7947 */ /* 0x000fec0003800000 */
.L_x_7194:
        /* <DEDUP_REMOVED lines=76> */
.L_x_7210:
[----:B------:R-:W-:Y:S05]  /*13d0*/  BSYNC.RECONVERGENT B2 ;  /* 0x0000000000027941 */ /* 0x000fea0003800200 */
.L_x_7209:
        /* <DEDUP_REMOVED lines=8> */
.L_x_7212:
[----:B------:R-:W-:Y:S05]  /*1460*/  BSYNC.RECONVERGENT B2 ;  /* 0x0000000000027941 */ /* 0x000fea0003800200 */
.L_x_7211:
        /* <DEDUP_REMOVED lines=34> */
.L_x_7208:
        /* <DEDUP_REMOVED lines=40> */
.L_x_7206:
[----:B------:R-:W-:-:S06]  /*1910*/  FFMA.FTZ R2, R25, R25, -1 ;  /* 0xbf80000019027423 */ /* 0x000fcc0000010019 */
[----:B------:R-:W0:Y:S02]  /*1920*/  MUFU.SQRT R2, R2 ;  /* 0x0000000200027308 */ /* 0x000e240000002000 */
[----:B0-----:R-:W-:-:S06]  /*1930*/  FADD.FTZ R8, R25, R2 ;  /* 0x0000000219087221 */ /* 0x001fcc0000010000 */
[----:B------:R-:W0:Y:S02]  /*1940*/  MUFU.LG2 R8, R8 ;  /* 0x0000000800087308 */ /* 0x000e240000000c00 */
[----:B0-----:R-:W-:-:S07]  /*1950*/  FMUL.FTZ R19, R8, 0.69314718246459960938 ;  /* 0x3f31721808137820 */ /* 0x001fce0000410000 */
.L_x_7207:
[----:B------:R-:W-:Y:S05]  /*1960*/  BSYNC.RECONVERGENT B1 ;  /* 0x0000000000017941 */ /* 0x000fea0003800200 */
.L_x_7205:
        /* <DEDUP_REMOVED lines=43> */
.L_x_7220:
[----:B------:R-:W-:Y:S05]  /*1c20*/  BSYNC.RECONVERGENT B4 ;  /* 0x0000000000047941 */ /* 0x000fea0003800200 */
.L_x_7219:
[----:B------:R-:W-:-:S04]  /*1c30*/  FADD.FTZ R2, R7, R2 ;  /* 0x0000000207027221 */ /* 0x000fc80000010000 */
[----:B------:R-:W-:-:S04]  /*1c40*/  FMUL.FTZ R2, R2, R25 ;  /* 0x0000001902027220 */ /* 0x000fc80000410000 */
[----:B------:R0:W2:Y:S01]  /*1c50*/  MUFU.SQRT R23, R2 ;  /* 0x0000000200177308 */ /* 0x0000a20000002000 */
[----:B------:R-:W-:Y:S05]  /*1c60*/  BRA `(.L_x_7217) ;  /* 0x00000000002c7947 */ /* 0x000fea0003800000 */
.L_x_7218:
        /* <DEDUP_REMOVED lines=11> */
.L_x_7217:
[----:B------:R-:W-:Y:S05]  /*1d20*/  BSYNC.RECONVERGENT B2 ;  /* 0x0000000000027941 */ /* 0x000fea0003800200 */
.L_x_7215:
[----:B------:R-:W-:Y:S05]  /*1d30*/  BSYNC.RELIABLE B1 ;  /* 0x0000000000017941 */ /* 0x000fea0003800100 */
.L_x_7214:
        /* <DEDUP_REMOVED lines=18> */
[----:B-1-3--:R-:W-:Y:S05]  /*1e60*/  CALL.REL.NOINC `($__internal_10_$__cuda_sm3x_div_rn_ftz_f32_slowpath) ;  /* 0x0000007800e87944 */ /* 0x00afea0003c00000 */
.L_x_7223:
[----:B------:R-:W-:Y:S05]  /*1e70*/  BSYNC.RECONVERGENT B4 ;  /* 0x0000000000047941 */ /* 0x000fea0003800200 */
.L_x_7222:
        /* <DEDUP_REMOVED lines=28> */
.L_x_7221:
[----:B------:R-:W-:Y:S01]  /*2040*/  FADD.FTZ R22, -R22, -RZ ;  /* 0x800000ff16167221 */ /* 0x000fe20000010100 */
[C---:B0-2-4-:R-:W-:Y:S01]  /*2050*/  FADD.FTZ R2, |R23|.reuse, -RZ ;  /* 0x800000ff17027221 */ /* 0x055fe20000010200 */
        /* <DEDUP_REMOVED lines=16> */
.L_x_7226:
[----:B------:R-:W-:Y:S05]  /*2160*/  BSYNC.RECONVERGENT B4 ;  /* 0x0000000000047941 */ /* 0x000fea0003800200 */
.L_x_7225:
        /* <DEDUP_REMOVED lines=28> */
.L_x_7216:
        /* <DEDUP_REMOVED lines=30> */
.L_x_7227:
        /* <DEDUP_REMOVED lines=28> */
.L_x_7224:
[----:B------:R-:W-:Y:S05]  /*26d0*/  BSYNC.RECONVERGENT B3 ;  /* 0x0000000000037941 */ /* 0x000fea0003800200 */
.L_x_7213:
[----:B------:R-:W-:-:S13]  /*26e0*/  ISETP.GE.AND P0, PT, R21, RZ, PT ;  /* 0x000000ff1500720c */ /* 0x000fda0003f06270 */
[----:B-1----:R-:W-:-:S07]  /*26f0*/  @P0 FADD.FTZ R19, -R19, -RZ ;  /* 0x800000ff13130221 */ /* 0x002fce0000010100 */
.L_x_7192:
[----:B------:R-:W-:Y:S05]  /*2700*/  BSYNC.RECONVERGENT B0 ;  /* 0x0000000000007941 */ /* 0x000fea0003800200 */
.L_x_7191:
[----:B------:R-:W-:Y:S05]  /*2710*/  WARPSYNC.ALL ;  /* 0x0000000000007948 */ /* 0x000fea0003800000 */
[----:B------:R-:W-:Y:S01]  /*2720*/  IADD3 R23, PT, PT, R5, 0x80, RZ ;  /* 0x0000008005177810 */ /* 0x000fe20007ffe0ff */
[----:B------:R-:W-:Y:S01]  /*2730*/  BSSY.RECONVERGENT B0, `(.L_x_7228) ;  /* 0x0000257000007945 */ /* 0x000fe20003800200 */
[----:B-----5:R-:W-:Y:S02]  /*2740*/  CS2R R20, SRZ ;  /* 0x0000000000147805 */ /* 0x020fe4000001ff00 */
        /* <DEDUP_REMOVED lines=23> */
.L_x_7230:
        /* <DEDUP_REMOVED lines=18> */
[CC--:B------:R-:W-:Y:S02]  /*29e0*/  VIMNMX R2, PT, PT, R11.reuse, R20.reuse, !PT ;  /* 0x000000140b027248 */ /* 0x0c0fe40007fe0100 */
        /* <DEDUP_REMOVED lines=10> */
[----:B------:R-:W-:Y:S01]  /*2a90*/  FSETP.NEU.FTZ.AND P1, PT, R10, +INF , PT ;  /* 0x7f8000000a00780b */ /* 0x000fe20003f3d000 */
[-C--:B------:R-:W-:Y:S01]  /*2aa0*/  FMUL.FTZ R21, R11, R25.reuse ;  /* 0x000000190b157220 */ /* 0x080fe20000410000 */
[----:B------:R-:W-:-:S03]  /*2ab0*/  FMUL.FTZ R25, R2, R25 ;  /* 0x0000001902197220 */ /* 0x000fc60000410000 */
[----:B------:R-:W-:Y:S01]  /*2ac0*/  FMUL.FTZ R26, R21, R21 ;  /* 0x00000015151a7220 */ /* 0x000fe20000410000 */
[----:B------:R-:W0:Y:S01]  /*2ad0*/  MUFU.SQRT R24, R24 ;  /* 0x0000001800187308 */ /* 0x000e220000002000 */
[----:B------:R-:W-:Y:S02]  /*2ae0*/  LOP3.LUT R21, R8, 0x800000, RZ, 0xfc, !PT ;  /* 0x0080000008157812 */ /* 0x000fe400078efcff */
[----:B------:R-:W-:Y:S01]  /*2af0*/  FFMA.FTZ R26, R25, R25, R26 ;  /* 0x00000019191a7223 */ /* 0x000fe2000001001a */
[----:B------:R-:W-:-:S05]  /*2b00*/  LOP3.LUT R25, R20, 0x800000, RZ, 0xfc, !PT ;  /* 0x0080000014197812 */ /* 0x000fca00078efcff */
        /* <DEDUP_REMOVED lines=32> */
.L_x_7239:
[----:B------:R-:W-:-:S04]  /*2d10*/  FADD.FTZ R2, -R9, R6 ;  /* 0x0000000609027221 */ /* 0x000fc80000010100 */
[----:B------:R-:W-:-:S07]  /*2d20*/  FMUL.FTZ R2, R2, 0.5 ;  /* 0x3f00000002027820 */ /* 0x000fce0000410000 */
.L_x_7240:
[----:B------:R-:W-:Y:S05]  /*2d30*/  BSYNC.RECONVERGENT B2 ;  /* 0x0000000000027941 */ /* 0x000fea0003800200 */
.L_x_7238:
        /* <DEDUP_REMOVED lines=11> */
.L_x_7242:
[----:B------:R-:W-:-:S04]  /*2df0*/  FADD.FTZ R21, R11, -R8 ;  /* 0x800000080b157221 */ /* 0x000fc80000010000 */
[----:B------:R-:W-:-:S07]  /*2e00*/  FMUL.FTZ R21, R21, 0.5 ;  /* 0x3f00000015157820 */ /* 0x000fce0000410000 */
.L_x_7243:
[----:B------:R-:W-:Y:S05]  /*2e10*/  BSYNC.RECONVERGENT B2 ;  /* 0x0000000000027941 */ /* 0x000fea0003800200 */
.L_x_7241:
        /* <DEDUP_REMOVED lines=35> */
.L_x_7237:
        /* <DEDUP_REMOVED lines=35> */
.L_x_7244:
[----:B------:R-:W-:-:S04]  /*3280*/  FADD.FTZ R2, -R22, 1 ;  /* 0x3f80000016027421 */ /* 0x000fc80000010100 */
[----:B------:R-:W-:-:S06]  /*3290*/  FMUL.FTZ R2, R9, R2 ;  /* 0x0000000209027220 */ /* 0x000fcc0000410000 */
[----:B------:R-:W0:Y:S08]  /*32a0*/  MUFU.SQRT R2, R2 ;  /* 0x0000000200027308 */ /* 0x000e300000002000 */
[----:B0-----:R-:W0:Y:S02]  /*32b0*/  MUFU.RCP R8, R2 ;  /* 0x0000000200087308 */ /* 0x001e240000001000 */
[----:B0-----:R-:W-:Y:S01]  /*32c0*/  FMUL.FTZ R21, R8, |R13| ;  /* 0x4000000d08157220 */ /* 0x001fe20000410000 */
[----:B------:R-:W-:Y:S06]  /*32d0*/  BRA `(.L_x_7235) ;  /* 0x0000000000047947 */ /* 0x000fec0003800000 */
.L_x_7236:
[----:B------:R0:W1:Y:S02]  /*32e0*/  MUFU.SQRT R21, R7 ;  /* 0x0000000700157308 */ /* 0x0000640000002000 */
.L_x_7235:
[----:B------:R-:W-:Y:S05]  /*32f0*/  BSYNC.RECONVERGENT B1 ;  /* 0x0000000000017941 */ /* 0x000fea0003800200 */
.L_x_7234:
        /* <DEDUP_REMOVED lines=40> */
.L_x_7249:
        /* <DEDUP_REMOVED lines=28> */
.L_x_7248:
        /* <DEDUP_REMOVED lines=23> */
.L_x_7255:
[----:B------:R-:W-:-:S04]  /*38b0*/  FADD.FTZ R0, -R0, R11 ;  /* 0x0000000b00007221 */ /* 0x000fc80000010100 */
[----:B------:R-:W-:-:S07]  /*38c0*/  FMUL.FTZ R7, R0, 0.5 ;  /* 0x3f00000000077820 */ /* 0x000fce0000410000 */
.L_x_7256:
[----:B------:R-:W-:Y:S05]  /*38d0*/  BSYNC.RECONVERGENT B4 ;  /* 0x0000000000047941 */ /* 0x000fea0003800200 */
.L_x_7254:
[----:B------:R-:W-:Y:S01]  /*38e0*/  FADD.FTZ R2, R7, R2 ;  /* 0x0000000207027221 */ /* 0x000fe20000010000 */
[----:B------:R-:W-:-:S04]  /*38f0*/  FADD.FTZ R25, R22, R25 ;  /* 0x0000001916197221 */ /* 0x000fc80000010000 */
[----:B------:R-:W-:-:S04]  /*3900*/  FMUL.FTZ R2, R2, R25 ;  /* 0x0000001902027220 */ /* 0x000fc80000410000 */
[----:B------:R0:W2:Y:S01]  /*3910*/  MUFU.SQRT R20, R2 ;  /* 0x0000000200147308 */ /* 0x0000a20000002000 */
[----:B------:R-:W-:Y:S05]  /*3920*/  BRA `(.L_x_7257) ;  /* 0x0000000000487947 */ /* 0x000fea0003800000 */
.L_x_7253:
        /* <DEDUP_REMOVED lines=12> */
.L_x_7252:
[----:B------:R-:W-:Y:S01]  /*39f0*/  FADD.FTZ R0, R25, 1 ;  /* 0x3f80000019007421 */ /* 0x000fe20000010000 */
[----:B0-----:R-:W-:Y:S01]  /*3a00*/  MUFU.SQRT R7, R7 ;  /* 0x0000000700077308 */ /* 0x001fe20000002000 */
[----:B------:R-:W-:Y:S02]  /*3a10*/  HFMA2 R22, -RZ, RZ, 1.875, 0 ;  /* 0x3f800000ff167431 */ /* 0x000fe400000001ff */
[----:B------:R-:W-:-:S06]  /*3a20*/  FMUL.FTZ R0, R0, 0.5 ;  /* 0x3f00000000007820 */ /* 0x000fcc0000410000 */
[----:B------:R-:W0:Y:S02]  /*3a30*/  MUFU.SQRT R0, R0 ;  /* 0x0000000000007308 */ /* 0x000e240000002000 */
[----:B0-----:R-:W-:-:S07]  /*3a40*/  FMUL.FTZ R20, R7, R0 ;  /* 0x0000000007147220 */ /* 0x001fce0000410000 */
.L_x_7257:
[----:B------:R-:W-:Y:S05]  /*3a50*/  BSYNC.RECONVERGENT B2 ;  /* 0x0000000000027941 */ /* 0x000fea0003800200 */
.L_x_7251:
[----:B------:R-:W-:Y:S05]  /*3a60*/  BRA `(.L_x_7258) ;  /* 0x0000000000087947 */ /* 0x000fea0003800000 */
.L_x_7247:
[----:B------:R-:W-:Y:S01]  /*3a70*/  FMUL.FTZ R20, R25, 16777216 ;  /* 0x4b80000019147820 */ /* 0x000fe20000410000 */
[----:B------:R-:W-:-:S07]  /*3a80*/  FMUL.FTZ R22, R22, 16777216 ;  /* 0x4b80000016167820 */ /* 0x000fce0000410000 */
.L_x_7258:
[----:B------:R-:W-:Y:S05]  /*3a90*/  BSYNC.RELIABLE B1 ;  /* 0x0000000000017941 */ /* 0x000fea0003800100 */
.L_x_7246:
        /* <DEDUP_REMOVED lines=19> */
[----:B-1----:R-:W-:Y:S05]  /*3bd0*/  CALL.REL.NOINC `($__internal_10_$__cuda_sm3x_div_rn_ftz_f32_slowpath) ;  /* 0x0000005c008c7944 */ /* 0x002fea0003c00000 */
.L_x_7261:
[----:B------:R-:W-:Y:S05]  /*3be0*/  BSYNC.RECONVERGENT B4 ;  /* 0x0000000000047941 */ /* 0x000fea0003800200 */
.L_x_7260:
        /* <DEDUP_REMOVED lines=29> */
.L_x_7259:
[----:B------:R-:W-:Y:S01]  /*3dc0*/  FADD.FTZ R25, |R22|, -RZ ;  /* 0x800000ff16197221 */ /* 0x000fe20000010200 */
[C---:B0-2---:R-:W-:Y:S01]  /*3dd0*/  FADD.FTZ R2, |R20|.reuse, -RZ ;  /* 0x800000ff14027221 */ /* 0x045fe20000010200 */
        /* <DEDUP_REMOVED lines=15> */
.L_x_7263:
[----:B------:R-:W-:Y:S05]  /*3ed0*/  BSYNC.RECONVERGENT B4 ;  /* 0x0000000000047941 */ /* 0x000fea0003800200 */
.L_x_7262:
        /* <DEDUP_REMOVED lines=28> */
.L_x_7250:
[----:B------:R-:W-:Y:S05]  /*40a0*/  BSYNC.RECONVERGENT B3 ;  /* 0x0000000000037941 */ /* 0x000fea0003800200 */
.L_x_7245:
[----:B------:R-:W-:-:S13]  /*40b0*/  ISETP.GE.AND P0, PT, R13, RZ, PT ;  /* 0x000000ff0d00720c */ /* 0x000fda0003f06270 */
[----:B-1----:R-:W-:Y:S01]  /*40c0*/  @P0 FADD.FTZ R21, -R21, -RZ ;  /* 0x800000ff15150221 */ /* 0x002fe20000010100 */
[----:B------:R-:W-:Y:S06]  /*40d0*/  BRA `(.L_x_7229) ;  /* 0x0000000800f07947 */ /* 0x000fec0003800000 */
.L_x_7233:
[----:B------:R-:W-:Y:S01]  /*40e0*/  FADD.FTZ R12, -R12, 6.1232342629258392722e-17 ;  /* 0x248d31320c0c7421 */ /* 0x000fe20000010100 */
[----:B------:R-:W-:-:S03]  /*40f0*/  FADD.FTZ R21, -R13, -RZ ;  /* 0x800000ff0d157221 */ /* 0x000fc60000010100 */
[----:B------:R-:W-:Y:S01]  /*4100*/  FADD.FTZ R20, R12, 1.5707963705062866211 ;  /* 0x3fc90fdb0c147421 */ /* 0x000fe20000010000 */
[----:B------:R-:W-:Y:S06]  /*4110*/  BRA `(.L_x_7229) ;  /* 0x0000000800e07947 */ /* 0x000fec0003800000 */
.L_x_7232:
[----:B------:R-:W-:Y:S02]  /*4120*/  HFMA2 R20, -RZ, RZ, 0, 0 ;  /* 0x00000000ff147431 */ /* 0x000fe400000001ff */
[----:B------:R-:W-:Y:S01]  /*4130*/  FADD.FTZ R21, -R13, -RZ ;  /* 0x800000ff0d157221 */ /* 0x000fe20000010100 */
[----:B------:R-:W-:Y:S06]  /*4140*/  BRA `(.L_x_7229) ;  /* 0x0000000800d47947 */ /* 0x000fec0003800000 */
.L_x_7231:
        /* <DEDUP_REMOVED lines=25> */
[----:B---3--:R-:W-:Y:S05]  /*42e0*/  CALL.REL.NOINC `($__internal_10_$__cuda_sm3x_div_rn_ftz_f32_slowpath) ;  /* 0x0000005400c87944 */ /* 0x008fea0003c00000 */
.L_x_7268:
[----:B------:R-:W-:Y:S05]  /*42f0*/  BSYNC.RECONVERGENT B4 ;  /* 0x0000000000047941 */ /* 0x000fea0003800200 */
.L_x_7267:
[----:B------:R-:W-:Y:S02]  /*4300*/  HFMA2 R7, -RZ, RZ, 0.89990234375, 10328 ;  /* 0x3b33710bff077431 */ /* 0x000fe400000001ff */
[----:B------:R-:W-:Y:S01]  /*4310*/  FMUL.FTZ R2, R0, R0 ;  /* 0x0000000000027220 */ /* 0x000fe20000410000 */
[----:B------:R-:W-:Y:S02]  /*4320*/  MOV R9, 0x3fd774eb ;  /* 0x3fd774eb00097802 */ /* 0x000fe40000000f00 */
[----:B------:R-:W-:Y:S02]  /*4330*/  ISETP.GE.AND P0, PT, R12, RZ, PT ;  /* 0x000000ff0c00720c */ /* 0x000fe40003f06270 */
        /* <DEDUP_REMOVED lines=25> */
.L_x_7266:
        /* <DEDUP_REMOVED lines=29> */
.L_x_7271:
[----:B------:R-:W-:Y:S05]  /*46a0*/  BSYNC.RECONVERGENT B4 ;  /* 0x0000000000047941 */ /* 0x000fea0003800200 */
.L_x_7270:
        /* <DEDUP_REMOVED lines=29> */
.L_x_7265:
        /* <DEDUP_REMOVED lines=33> */
.L_x_7273:
[----:B------:R-:W-:Y:S05]  /*4a90*/  BSYNC.RECONVERGENT B4 ;  /* 0x0000000000047941 */ /* 0x000fea0003800200 */
.L_x_7272:
        /* <DEDUP_REMOVED lines=27> */
.L_x_7269:
[----:B------:R-:W-:Y:S05]  /*4c50*/  BSYNC.RECONVERGENT B3 ;  /* 0x0000000000037941 */ /* 0x000fea0003800200 */
.L_x_7264:
[----:B------:R-:W-:Y:S01]  /*4c60*/  ISETP.GE.AND P0, PT, R13, RZ, PT ;  /* 0x000000ff0d00720c */ /* 0x000fe20003f06270 */
[----:B------:R-:W-:Y:S01]  /*4c70*/  FADD.FTZ R21, R21, 0.69314718246459960938 ;  /* 0x3f31721815157421 */ /* 0x000fe20000010000 */
[----:B------:R-:W-:-:S11]  /*4c80*/  FADD.FTZ R20, |R7|, -RZ ;  /* 0x800000ff07147221 */ /* 0x000fd60000010200 */
[----:B------:R-:W-:-:S07]  /*4c90*/  @P0 FADD.FTZ R21, -R21, -RZ ;  /* 0x800000ff15150221 */ /* 0x000fce0000010100 */
.L_x_7229:
[----:B------:R-:W-:Y:S05]  /*4ca0*/  BSYNC.RECONVERGENT B0 ;  /* 0x0000000000007941 */ /* 0x000fea0003800200 */
.L_x_7228:
[----:B------:R-:W-:Y:S05]  /*4cb0*/  WARPSYNC.ALL ;  /* 0x0000000000007948 */ /* 0x000fea0003800000 */
[----:B------:R-:W-:Y:S01]  /*4cc0*/  IADD3 R7, PT, PT, R5, 0x100, RZ ;  /* 0x0000010005077810 */ /* 0x000fe20007ffe0ff */
        /* <DEDUP_REMOVED lines=25> */
.L_x_7276:
        /* <DEDUP_REMOVED lines=69> */
.L_x_7285:
[----:B------:R-:W-:-:S04]  /*52b0*/  FADD.FTZ R2, -R9, R6 ;  /* 0x0000000609027221 */ /* 0x000fc80000010100 */
[----:B------:R-:W-:-:S07]  /*52c0*/  FMUL.FTZ R2, R2, 0.5 ;  /* 0x3f00000002027820 */ /* 0x000fce0000410000 */
.L_x_7286:
[----:B------:R-:W-:Y:S05]  /*52d0*/  BSYNC.RECONVERGENT B2 ;  /* 0x0000000000027941 */ /* 0x000fea0003800200 */
.L_x_7284:
        /* <DEDUP_REMOVED lines=11> */
.L_x_7288:
[----:B------:R-:W-:-:S04]  /*5390*/  FADD.FTZ R13, R11, -R8 ;  /* 0x800000080b0d7221 */ /* 0x000fc80000010000 */
[----:B------:R-:W-:-:S07]  /*53a0*/  FMUL.FTZ R13, R13, 0.5 ;  /* 0x3f0000000d0d7820 */ /* 0x000fce0000410000 */
.L_x_7289:
[----:B------:R-:W-:Y:S05]  /*53b0*/  BSYNC.RECONVERGENT B2 ;  /* 0x0000000000027941 */ /* 0x000fea0003800200 */
.L_x_7287:
        /* <DEDUP_REMOVED lines=35> */
.L_x_7283:
        /* <DEDUP_REMOVED lines=35> */
.L_x_7290:
[----:B------:R-:W-:-:S04]  /*5820*/  FADD.FTZ R2, -R22, 1 ;  /* 0x3f80000016027421 */ /* 0x000fc80000010100 */
[----:B------:R-:W-:-:S06]  /*5830*/  FMUL.FTZ R2, R9, R2 ;  /* 0x0000000209027220 */ /* 0x000fcc0000410000 */
[----:B------:R-:W0:Y:S08]  /*5840*/  MUFU.SQRT R2, R2 ;  /* 0x0000000200027308 */ /* 0x000e300000002000 */
[----:B0-----:R-:W0:Y:S02]  /*5850*/  MUFU.RCP R8, R2 ;  /* 0x0000000200087308 */ /* 0x001e240000001000 */
[----:B0-----:R-:W-:Y:S01]  /*5860*/  FMUL.FTZ R13, R8, |R15| ;  /* 0x4000000f080d7220 */ /* 0x001fe20000410000 */
[----:B------:R-:W-:Y:S06]  /*5870*/  BRA `(.L_x_7281) ;  /* 0x0000000000047947 */ /* 0x000fec0003800000 */
.L_x_7282:
[----:B------:R0:W1:Y:S02]  /*5880*/  MUFU.SQRT R13, R7 ;  /* 0x00000007000d7308 */ /* 0x0000640000002000 */
.L_x_7281:
[----:B------:R-:W-:Y:S05]  /*5890*/  BSYNC.RECONVERGENT B1 ;  /* 0x0000000000017941 */ /* 0x000fea0003800200 */
.L_x_7280:
        /* <DEDUP_REMOVED lines=40> */
.L_x_7295:
        /* <DEDUP_REMOVED lines=28> */
.L_x_7294:
        /* <DEDUP_REMOVED lines=23> */
.L_x_7301:
[----:B------:R-:W-:-:S04]  /*5e50*/  FADD.FTZ R0, -R0, R11 ;  /* 0x0000000b00007221 */ /* 0x000fc80000010100 */
[----:B------:R-:W-:-:S07]  /*5e60*/  FMUL.FTZ R7, R0, 0.5 ;  /* 0x3f00000000077820 */ /* 0x000fce0000410000 */
.L_x_7302:
[----:B------:R-:W-:Y:S05]  /*5e70*/  BSYNC.RECONVERGENT B4 ;  /* 0x0000000000047941 */ /* 0x000fea0003800200 */
.L_x_7300:
[----:B------:R-:W-:Y:S01]  /*5e80*/  FADD.FTZ R2, R7, R2 ;  /* 0x0000000207027221 */ /* 0x000fe20000010000 */
[----:B------:R-:W-:-:S04]  /*5e90*/  FADD.FTZ R25, R22, R25 ;  /* 0x0000001916197221 */ /* 0x000fc80000010000 */
[----:B------:R-:W-:-:S04]  /*5ea0*/  FMUL.FTZ R2, R2, R25 ;  /* 0x0000001902027220 */ /* 0x000fc80000410000 */
[----:B------:R0:W2:Y:S01]  /*5eb0*/  MUFU.SQRT R12, R2 ;  /* 0x00000002000c7308 */ /* 0x0000a20000002000 */
[----:B------:R-:W-:Y:S05]  /*5ec0*/  BRA `(.L_x_7303) ;  /* 0x0000000000487947 */ /* 0x000fea0003800000 */
.L_x_7299:
        /* <DEDUP_REMOVED lines=12> */
.L_x_7298:
[----:B------:R-:W-:Y:S01]  /*5f90*/  FADD.FTZ R0, R25, 1 ;  /* 0x3f80000019007421 */ /* 0x000fe20000010000 */
[----:B0-----:R-:W-:Y:S01]  /*5fa0*/  MUFU.SQRT R7, R7 ;  /* 0x0000000700077308 */ /* 0x001fe20000002000 */
[----:B------:R-:W-:Y:S02]  /*5fb0*/  HFMA2 R22, -RZ, RZ, 1.875, 0 ;  /* 0x3f800000ff167431 */ /* 0x000fe400000001ff */
[----:B------:R-:W-:-:S06]  /*5fc0*/  FMUL.FTZ R0, R0, 0.5 ;  /* 0x3f00000000007820 */ /* 0x000fcc0000410000 */
[----:B------:R-:W0:Y:S02]  /*5fd0*/  MUFU.SQRT R0, R0 ;  /* 0x0000000000007308 */ /* 0x000e240000002000 */
[----:B0-----:R-:W-:-:S07]  /*5fe0*/  FMUL.FTZ R12, R7, R0 ;  /* 0x00000000070c7220 */ /* 0x001fce0000410000 */
.L_x_7303:
[----:B------:R-:W-:Y:S05]  /*5ff0*/  BSYNC.RECONVERGENT B2 ;  /* 0x0000000000027941 */ /* 0x000fea0003800200 */
.L_x_7297:
[----:B------:R-:W-:Y:S05]  /*6000*/  BRA `(.L_x_7304) ;  /* 0x0000000000087947 */ /* 0x000fea0003800000 */
.L_x_7293:
[----:B------:R-:W-:Y:S01]  /*6010*/  FMUL.FTZ R12, R25, 16777216 ;  /* 0x4b800000190c7820 */ /* 0x000fe20000410000 */
[----:B------:R-:W-:-:S07]  /*6020*/  FMUL.FTZ R22, R22, 16777216 ;  /* 0x4b80000016167820 */ /* 0x000fce0000410000 */
.L_x_7304:
[----:B------:R-:W-:Y:S05]  /*6030*/  BSYNC.RELIABLE B1 ;  /* 0x0000000000017941 */ /* 0x000fea0003800100 */
.L_x_7292:
        /* <DEDUP_REMOVED lines=20> */
.L_x_7307:
[----:B------:R-:W-:Y:S05]  /*6180*/  BSYNC.RECONVERGENT B4 ;  /* 0x0000000000047941 */ /* 0x000fea0003800200 */
.L_x_7306:
        /* <DEDUP_REMOVED lines=29> */
.L_x_7305:
        /* <DEDUP_REMOVED lines=17> */
.L_x_7309:
[----:B------:R-:W-:Y:S05]  /*6470*/  BSYNC.RECONVERGENT B4 ;  /* 0x0000000000047941 */ /* 0x000fea0003800200 */
.L_x_7308:
        /* <DEDUP_REMOVED lines=28> */
.L_x_7296:
[----:B------:R-:W-:Y:S05]  /*6640*/  BSYNC.RECONVERGENT B3 ;  /* 0x0000000000037941 */ /* 0x000fea0003800200 */
.L_x_7291:
[----:B------:R-:W-:-:S13]  /*6650*/  ISETP.GE.AND P0, PT, R15, RZ, PT ;  /* 0x000000ff0f00720c */ /* 0x000fda0003f06270 */
[----:B-1----:R-:W-:Y:S01]  /*6660*/  @P0 FADD.FTZ R13, -R13, -RZ ;  /* 0x800000ff0d0d0221 */ /* 0x002fe20000010100 */
[----:B------:R-:W-:Y:S06]  /*6670*/  BRA `(.L_x_7275) ;  /* 0x0000000800f07947 */ /* 0x000fec0003800000 */
.L_x_7279:
[----:B------:R-:W-:Y:S01]  /*6680*/  FADD.FTZ R12, -R14, 6.1232342629258392722e-17 ;  /* 0x248d31320e0c7421 */ /* 0x000fe20000010100 */
[----:B------:R-:W-:-:S03]  /*6690*/  FADD.FTZ R13, -R15, -RZ ;  /* 0x800000ff0f0d7221 */ /* 0x000fc60000010100 */
[----:B------:R-:W-:Y:S01]  /*66a0*/  FADD.FTZ R12, R12, 1.5707963705062866211 ;  /* 0x3fc90fdb0c0c7421 */ /* 0x000fe20000010000 */
[----:B------:R-:W-:Y:S06]  /*66b0*/  BRA `(.L_x_7275) ;  /* 0x0000000800e07947 */ /* 0x000fec0003800000 */
.L_x_7278:
[----:B------:R-:W-:Y:S02]  /*66c0*/  HFMA2 R12, -RZ, RZ, 0, 0 ;  /* 0x00000000ff0c7431 */ /* 0x000fe400000001ff */
[----:B------:R-:W-:Y:S01]  /*66d0*/  FADD.FTZ R13, -R15, -RZ ;  /* 0x800000ff0f0d7221 */ /* 0x000fe20000010100 */
[----:B------:R-:W-:Y:S06]  /*66e0*/  BRA `(.L_x_7275) ;  /* 0x0000000800d47947 */ /* 0x000fec0003800000 */
.L_x_7277:
        /* <DEDUP_REMOVED lines=26> */
.L_x_7314:
[----:B------:R-:W-:Y:S05]  /*6890*/  BSYNC.RECONVERGENT B4 ;  /* 0x0000000000047941 */ /* 0x000fea0003800200 */
.L_x_7313:
        /* <DEDUP_REMOVED lines=29> */
.L_x_7312:
        /* <DEDUP_REMOVED lines=29> */
.L_x_7317:
[----:B------:R-:W-:Y:S05]  /*6c40*/  BSYNC.RECONVERGENT B4 ;  /* 0x0000000000047941 */ /* 0x000fea0003800200 */
.L_x_7316:
        /* <DEDUP_REMOVED lines=29> */
.L_x_7311:
        /* <DEDUP_REMOVED lines=33> */
.L_x_7319:
[----:B------:R-:W-:Y:S05]  /*7030*/  BSYNC.RECONVERGENT B4 ;  /* 0x0000000000047941 */ /* 0x000fea0003800200 */
.L_x_7318:
        /* <DEDUP_REMOVED lines=27> */
.L_x_7315:
[----:B------:R-:W-:Y:S05]  /*71f0*/  BSYNC.RECONVERGENT B3 ;  /* 0x0000000000037941 */ /* 0x000fea0003800200 */
.L_x_7310:
[----:B------:R-:W-:Y:S01]  /*7200*/  ISETP.GE.AND P0, PT, R15, RZ, PT ;  /* 0x000000ff0f00720c */ /* 0x000fe20003f06270 */
[----:B------:R-:W-:Y:S01]  /*7210*/  FADD.FTZ R13, R13, 0.69314718246459960938 ;  /* 0x3f3172180d0d7421 */ /* 0x000fe20000010000 */
[----:B------:R-:W-:-:S11]  /*7220*/  FADD.FTZ R12, |R7|, -RZ ;  /* 0x800000ff070c7221 */ /* 0x000fd60000010200 */
[----:B------:R-:W-:-:S07]  /*7230*/  @P0 FADD.FTZ R13, -R13, -RZ ;  /* 0x800000ff0d0d0221 */ /* 0x000fce0000010100 */
.L_x_7275:
[----:B------:R-:W-:Y:S05]  /*7240*/  BSYNC.RECONVERGENT B0 ;  /* 0x0000000000007941 */ /* 0x000fea0003800200 */
.L_x_7274:
        /* <DEDUP_REMOVED lines=27> */
.L_x_7322:
        /* <DEDUP_REMOVED lines=69> */
.L_x_7331:
[----:B------:R-:W-:-:S04]  /*7850*/  FADD.FTZ R2, -R9, R6 ;  /* 0x0000000609027221 */ /* 0x000fc80000010100 */
[----:B------:R-:W-:-:S07]  /*7860*/  FMUL.FTZ R2, R2, 0.5 ;  /* 0x3f00000002027820 */ /* 0x000fce0000410000 */
.L_x_7332:
[----:B------:R-:W-:Y:S05]  /*7870*/  BSYNC.RECONVERGENT B2 ;  /* 0x0000000000027941 */ /* 0x000fea0003800200 */
.L_x_7330:
        /* <DEDUP_REMOVED lines=11> */
.L_x_7334:
[----:B------:R-:W-:-:S04]  /*7930*/  FADD.FTZ R15, R11, -R8 ;  /* 0x800000080b0f7221 */ /* 0x000fc80000010000 */
[----:B------:R-:W-:-:S07]  /*7940*/  FMUL.FTZ R15, R15, 0.5 ;  /* 0x3f0000000f0f7820 */ /* 0x000fce0000410000 */
.L_x_7335:
[----:B------:R-:W-:Y:S05]  /*7950*/  BSYNC.RECONVERGENT B2 ;  /* 0x0000000000027941 */ /* 0x000fea0003800200 */
.L_x_7333:
        /* <DEDUP_REMOVED lines=35> */
.L_x_7329:
        /* <DEDUP_REMOVED lines=35> */
.L_x_7336:
[----:B------:R-:W-:-:S04]  /*7dc0*/  FADD.FTZ R2, -R22, 1 ;  /* 0x3f80000016027421 */ /* 0x000fc80000010100 */
[----:B------:R-:W-:-:S06]  /*7dd0*/  FMUL.FTZ R2, R9, R2 ;  /* 0x0000000209027220 */ /* 0x000fcc0000410000 */
[----:B------:R-:W0:Y:S08]  /*7de0*/  MUFU.SQRT R2, R2 ;  /* 0x0000000200027308 */ /* 0x000e300000002000 */
[----:B0-----:R-:W0:Y:S02]  /*7df0*/  MUFU.RCP R8, R2 ;  /* 0x0000000200087308 */ /* 0x001e240000001000 */
[----:B0-----:R-:W-:Y:S01]  /*7e00*/  FMUL.FTZ R15, R8, |R17| ;  /* 0x40000011080f7220 */ /* 0x001fe20000410000 */
[----:B------:R-:W-:Y:S06]  /*7e10*/  BRA `(.L_x_7327) ;  /* 0x0000000000047947 */ /* 0x000fec0003800000 */
.L_x_7328:
[----:B------:R0:W1:Y:S02]  /*7e20*/  MUFU.SQRT R15, R7 ;  /* 0x00000007000f7308 */ /* 0x0000640000002000 */
.L_x_7327:
[----:B------:R-:W-:Y:S05]  /*7e30*/  BSYNC.RECONVERGENT B1 ;  /* 0x0000000000017941 */ /* 0x000fea0003800200 */
.L_x_7326:
        /* <DEDUP_REMOVED lines=40> */
.L_x_7341:
        /* <DEDUP_REMOVED lines=28> */
.L_x_7340:
        /* <DEDUP_REMOVED lines=23> */
.L_x_7347:
[----:B------:R-:W-:-:S04]  /*83f0*/  FADD.FTZ R0, -R0, R11 ;  /* 0x0000000b00007221 */ /* 0x000fc80000010100 */
[----:B------:R-:W-:-:S07]  /*8400*/  FMUL.FTZ R7, R0, 0.5 ;  /* 0x3f00000000077820 */ /* 0x000fce0000410000 */
.L_x_7348:
[----:B------:R-:W-:Y:S05]  /*8410*/  BSYNC.RECONVERGENT B4 ;  /* 0x0000000000047941 */ /* 0x000fea0003800200 */
.L_x_7346:
[----:B------:R-:W-:Y:S01]  /*8420*/  FADD.FTZ R2, R7, R2 ;  /* 0x0000000207027221 */ /* 0x000fe20000010000 */
[----:B------:R-:W-:-:S04]  /*8430*/  FADD.FTZ R25, R22, R25 ;  /* 0x0000001916197221 */ /* 0x000fc80000010000 */
[----:B------:R-:W-:-:S04]  /*8440*/  FMUL.FTZ R2, R2, R25 ;  /* 0x0000001902027220 */ /* 0x000fc80000410000 */
[----:B------:R0:W2:Y:S01]  /*8450*/  MUFU.SQRT R14, R2 ;  /* 0x00000002000e7308 */ /* 0x0000a20000002000 */
[----:B------:R-:W-:Y:S05]  /*8460*/  BRA `(.L_x_7349) ;  /* 0x0000000000487947 */ /* 0x000fea0003800000 */
.L_x_7345:
        /* <DEDUP_REMOVED lines=12> */
.L_x_7344:
[----:B------:R-:W-:Y:S01]  /*8530*/  FADD.FTZ R0, R25, 1 ;  /* 0x3f80000019007421 */ /* 0x000fe20000010000 */
[----:B0-----:R-:W-:Y:S01]  /*8540*/  MUFU.SQRT R7, R7 ;  /* 0x0000000700077308 */ /* 0x001fe20000002000 */
[----:B------:R-:W-:Y:S02]  /*8550*/  HFMA2 R22, -RZ, RZ, 1.875, 0 ;  /* 0x3f800000ff167431 */ /* 0x000fe400000001ff */
[----:B------:R-:W-:-:S06]  /*8560*/  FMUL.FTZ R0, R0, 0.5 ;  /* 0x3f00000000007820 */ /* 0x000fcc0000410000 */
[----:B------:R-:W0:Y:S02]  /*8570*/  MUFU.SQRT R0, R0 ;  /* 0x0000000000007308 */ /* 0x000e240000002000 */
[----:B0-----:R-:W-:-:S07]  /*8580*/  FMUL.FTZ R14, R7, R0 ;  /* 0x00000000070e7220 */ /* 0x001fce0000410000 */
.L_x_7349:
[----:B------:R-:W-:Y:S05]  /*8590*/  BSYNC.RECONVERGENT B2 ;  /* 0x0000000000027941 */ /* 0x000fea0003800200 */
.L_x_7343:
[----:B------:R-:W-:Y:S05]  /*85a0*/  BRA `(.L_x_7350) ;  /* 0x0000000000087947 */ /* 0x000fea0003800000 */
.L_x_7339:
[----:B------:R-:W-:Y:S01]  /*85b0*/  FMUL.FTZ R14, R25, 16777216 ;  /* 0x4b800000190e7820 */ /* 0x000fe20000410000 */
[----:B------:R-:W-:-:S07]  /*85c0*/  FMUL.FTZ R22, R22, 16777216 ;  /* 0x4b80000016167820 */ /* 0x000fce0000410000 */
.L_x_7350:
[----:B------:R-:W-:Y:S05]  /*85d0*/  BSYNC.RELIABLE B1 ;  /* 0x0000000000017941 */ /* 0x000fea0003800100 */
.L_x_7338:
        /* <DEDUP_REMOVED lines=20> */
.L_x_7353:
[----:B------:R-:W-:Y:S05]  /*8720*/  BSYNC.RECONVERGENT B4 ;  /* 0x0000000000047941 */ /* 0x000fea0003800200 */
.L_x_7352:
        /* <DEDUP_REMOVED lines=29> */
.L_x_7351:
        /* <DEDUP_REMOVED lines=17> */
.L_x_7355:
[----:B------:R-:W-:Y:S05]  /*8a10*/  BSYNC.RECONVERGENT B4 ;  /* 0x0000000000047941 */ /* 0x000fea0003800200 */
.L_x_7354:
        /* <DEDUP_REMOVED lines=28> */
.L_x_7342:
[----:B------:R-:W-:Y:S05]  /*8be0*/  BSYNC.RECONVERGENT B3 ;  /* 0x0000000000037941 */ /* 0x000fea0003800200 */
.L_x_7337:
[----:B------:R-:W-:-:S13]  /*8bf0*/  ISETP.GE.AND P0, PT, R17, RZ, PT ;  /* 0x000000ff1100720c */ /* 0x000fda0003f06270 */
[----:B-1----:R-:W-:Y:S01]  /*8c00*/  @P0 FADD.FTZ R15, -R15, -RZ ;  /* 0x800000ff0f0f0221 */ /* 0x002fe20000010100 */
[----:B------:R-:W-:Y:S06]  /*8c10*/  BRA `(.L_x_7321) ;  /* 0x0000000800f07947 */ /* 0x000fec0003800000 */
.L_x_7325:
[----:B------:R-:W-:Y:S01]  /*8c20*/  FADD.FTZ R14, -R16, 6.1232342629258392722e-17 ;  /* 0x248d3132100e7421 */ /* 0x000fe20000010100 */
[----:B------:R-:W-:-:S03]  /*8c30*/  FADD.FTZ R15, -R17, -RZ ;  /* 0x800000ff110f7221 */ /* 0x000fc60000010100 */
[----:B------:R-:W-:Y:S01]  /*8c40*/  FADD.FTZ R14, R14, 1.5707963705062866211 ;  /* 0x3fc90fdb0e0e7421 */ /* 0x000fe20000010000 */
[----:B------:R-:W-:Y:S06]  /*8c50*/  BRA `(.L_x_7321) ;  /* 0x0000000800e07947 */ /* 0x000fec0003800000 */
.L_x_7324:
[----:B------:R-:W-:Y:S02]  /*8c60*/  HFMA2 R14, -RZ, RZ, 0, 0 ;  /* 0x00000000ff0e7431 */ /* 0x000fe400000001ff */
[----:B------:R-:W-:Y:S01]  /*8c70*/  FADD.FTZ R15, -R17, -RZ ;  /* 0x800000ff110f7221 */ /* 0x000fe20000010100 */
[----:B------:R-:W-:Y:S06]  /*8c80*/  BRA `(.L_x_7321) ;  /* 0x0000000800d47947 */ /* 0x000fec0003800000 */
.L_x_7323:
        /* <DEDUP_REMOVED lines=26> */
.L_x_7360:
[----:B------:R-:W-:Y:S05]  /*8e30*/  BSYNC.RECONVERGENT B4 ;  /* 0x0000000000047941 */ /* 0x000fea0003800200 */
.L_x_7359:
        /* <DEDUP_REMOVED lines=29> */
.L_x_7358:
        /* <DEDUP_REMOVED lines=29> */
.L_x_7363:
[----:B------:R-:W-:Y:S05]  /*91e0*/  BSYNC.RECONVERGENT B4 ;  /* 0x0000000000047941 */ /* 0x000fea0003800200 */
.L_x_7362:
        /* <DEDUP_REMOVED lines=29> */
.L_x_7357:
        /* <DEDUP_REMOVED lines=33> */
.L_x_7365:
[----:B------:R-:W-:Y:S05]  /*95d0*/  BSYNC.RECONVERGENT B4 ;  /* 0x0000000000047941 */ /* 0x000fea0003800200 */
.L_x_7364:
        /* <DEDUP_REMOVED lines=27> */
.L_x_7361:
[----:B------:R-:W-:Y:S05]  /*9790*/  BSYNC.RECONVERGENT B3 ;  /* 0x0000000000037941 */ /* 0x000fea0003800200 */
.L_x_7356:
[----:B------:R-:W-:Y:S01]  /*97a0*/  ISETP.GE.AND P0, PT, R17, RZ, PT ;  /* 0x000000ff1100720c */ /* 0x000fe20003f06270 */
[----:B------:R-:W-:Y:S01]  /*97b0*/  FADD.FTZ R15, R15, 0.69314718246459960938 ;  /* 0x3f3172180f0f7421 */ /* 0x000fe20000010000 */
[----:B------:R-:W-:-:S11]  /*97c0*/  FADD.FTZ R14, |R7|, -RZ ;  /* 0x800000ff070e7221 */ /* 0x000fd60000010200 */
[----:B------:R-:W-:-:S07]  /*97d0*/  @P0 FADD.FTZ R15, -R15, -RZ ;  /* 0x800000ff0f0f0221 */ /* 0x000fce0000010100 */
.L_x_7321:
[----:B------:R-:W-:Y:S05]  /*97e0*/  BSYNC.RECONVERGENT B0 ;  /* 0x0000000000007941 */ /* 0x000fea0003800200 */
.L_x_7320:
[----:B------:R-:W-:Y:S05]  /*97f0*/  WARPSYNC.ALL ;  /* 0x0000000000007948 */ /* 0x000fea0003800000 */
[----:B------:R-:W-:Y:S01]  /*9800*/  ISETP.GE.AND P0, PT, R5, R4, PT ;  /* 0x000000040500720c */ /* 0x000fe20003f06270 */
[----:B------:R-:W-:Y:S04]  /*9810*/  BSSY.RECONVERGENT B0, `(.L_x_7366) ;  /* 0x0000017000007945 */ /* 0x000fe80003800200 */
[----:B------:R-:W-:Y:S08]  /*9820*/  BSSY.RELIABLE B1, `(.L_x_7367) ;  /* 0x000000f000017945 */ /* 0x000ff00003800100 */
[----:B------:R-:W-:Y:S05]  /*9830*/  @P0 BRA `(.L_x_7368) ;  /* 0x0000000000340947 */ /* 0x000fea0003800000 */
[----:B---3--:R-:W0:Y:S01]  /*9840*/  LDC.64 R6, c[0x0][0x388] ;  /* 0x0000e200ff067b82 */ /* 0x008e220000000a00 */
[----:B------:R-:W-:-:S05]  /*9850*/  LEA R5, R3, R5, 0x9 ;  /* 0x0000000503057211 */ /* 0x000fca00078e48ff */
[----:B0-----:R-:W-:Y:S01]  /*9860*/  IMAD.WIDE.U32 R6, R5, 0x8, R6 ;  /* 0x0000000805067825 */ /* 0x001fe200078e0006 */
[----:B------:R-:W-:-:S04]  /*9870*/  MOV R5, R23 ;  /* 0x0000001700057202 */ /* 0x000fc80000000f00 */
[----:B------:R0:W-:Y:S01]  /*9880*/  STG.E.64 desc[UR4][R6.64], R18 ;  /* 0x0000001206007986 */ /* 0x0001e2000c101b04 */
[----:B------:R-:W-:-:S13]  /*9890*/  ISETP.GE.AND P0, PT, R5, R4, PT ;  /* 0x000000040500720c */ /* 0x000fda0003f06270 */
[----:B------:R-:W-:Y:S05]  /*98a0*/  @P0 BREAK.RELIABLE B1 ;  /* 0x0000000000010942 */ /* 0x000fea0003800100 */
[----:B0-----:R-:W-:Y:S05]  /*98b0*/  @P0 BRA `(.L_x_7369) ;  /* 0x0000000000300947 */ /* 0x001fea0003800000 */
[----:B------:R-:W0:Y:S01]  /*98c0*/  LDC.64 R6, c[0x0][0x388] ;  /* 0x0000e200ff067b82 */ /* 0x000e220000000a00 */
[----:B------:R-:W-:Y:S02]  /*98d0*/  LEA R9, R3, R5, 0x9 ;  /* 0x0000000503097211 */ /* 0x000fe400078e48ff */
[----:B------:R-:W-:-:S03]  /*98e0*/  IADD3 R5, PT, PT, R5, 0x80, RZ ;  /* 0x0000008005057810 */ /* 0x000fc60007ffe0ff */
[----:B0-----:R-:W-:-:S05]  /*98f0*/  IMAD.WIDE.U32 R6, R9, 0x8, R6 ;  /* 0x0000000809067825 */ /* 0x001fca00078e0006 */
[----:B------:R0:W-:Y:S02]  /*9900*/  STG.E.64 desc[UR4][R6.64], R20 ;  /* 0x0000001406007986 */ /* 0x0001e4000c101b04 */
.L_x_7368:
[----:B------:R-:W-:Y:S05]  /*9910*/  BSYNC.RELIABLE B1 ;  /* 0x0000000000017941 */ /* 0x000fea0003800100 */
.L_x_7367:
[----:B------:R-:W-:-:S13]  /*9920*/  ISETP.GE.AND P0, PT, R5, R4, PT ;  /* 0x000000040500720c */ /* 0x000fda0003f06270 */
[----:B0--3--:R-:W0:Y:S01]  /*9930*/  @!P0 LDC.64 R6, c[0x0][0x388] ;  /* 0x0000e200ff068b82 */ /* 0x009e220000000a00 */
[----:B------:R-:W-:Y:S02]  /*9940*/  @!P0 LEA R9, R3, R5, 0x9 ;  /* 0x0000000503098211 */ /* 0x000fe400078e48ff */
[----:B------:R-:W-:-:S03]  /*9950*/  @!P0 IADD3 R5, PT, PT, R5, 0x80, RZ ;  /* 0x0000008005058810 */ /* 0x000fc60007ffe0ff */
[----:B0-----:R-:W-:-:S05]  /*9960*/  @!P0 IMAD.WIDE.U32 R6, R9, 0x8, R6 ;  /* 0x0000000809068825 */ /* 0x001fca00078e0006 */
[----:B------:R0:W-:Y:S02]  /*9970*/  @!P0 STG.E.64 desc[UR4][R6.64], R12 ;  /* 0x0000000c06008986 */ /* 0x0001e4000c101b04 */
.L_x_7369:
[----:B------:R-:W-:Y:S05]  /*9980*/  BSYNC.RECONVERGENT B0 ;  /* 0x0000000000007941 */ /* 0x000fea0003800200 */
.L_x_7366:
[----:B------:R-:W-:Y:S05]  /*9990*/  WARPSYNC.ALL ;  /* 0x0000000000007948 */ /* 0x000fea0003800000 */
[----:B------:R-:W-:-:S13]  /*99a0*/  ISETP.GE.AND P0, PT, R5, R4, PT ;  /* 0x000000040500720c */ /* 0x000fda0003f06270 */
[----:B------:R-:W-:Y:S05]  /*99b0*/  @P0 EXIT ;  /* 0x000000000000094d */ /* 0x000fea0003800000 */
[----:B0-----:R-:W0:Y:S01]  /*99c0*/  LDC.64 R6, c[0x0][0x388] ;  /* 0x0000e200ff067b82 */ /* 0x001e220000000a00 */
[----:B------:R-:W-:-:S05]  /*99d0*/  LEA R3, R3, R5, 0x9 ;  /* 0x0000000503037211 */ /* 0x000fca00078e48ff */
[----:B0-----:R-:W-:-:S05]  /*99e0*/  IMAD.WIDE.U32 R2, R3, 0x8, R6 ;  /* 0x0000000803027825 */ /* 0x001fca00078e0006 */
[----:B------:R-:W-:Y:S01]  /*99f0*/  STG.E.64 desc[UR4][R2.64], R14 ;  /* 0x0000000e02007986 */ /* 0x000fe2000c101b04 */
[----:B------:R-:W-:Y:S05]  /*9a00*/  EXIT ;  /* 0x000000000000794d */ /* 0x000fea0003800000 */
        .weak           $__internal_10_$__cuda_sm3x_div_rn_ftz_f32_slowpath
        .type           $__internal_10_$__cuda_sm3x_div_rn_ftz_f32_slowpath,@function
        .size           $__internal_10_$__cuda_sm3x_div_rn_ftz_f32_slowpath,(.L_x_17231 - $__internal_10_$__cuda_sm3x_div_rn_ftz_f32_slowpath)
$__internal_10_$__cuda_sm3x_div_rn_ftz_f32_slowpath:
        /* <DEDUP_REMOVED lines=32> */
.L_x_7372:
[----:B------:R-:W-:Y:S05]  /*9c10*/  BSYNC.RELIABLE B2 ;  /* 0x0000000000027941 */ /* 0x000fea0003800100 */
.L_x_7371:
        /* <DEDUP_REMOVED lines=27> */
.L_x_7378:
[----:B------:R-:W-:-:S07]  /*9dd0*/  LEA R0, R7, R0, 0x17 ;  /* 0x0000000007007211 */ /* 0x000fce00078eb8ff */
.L_x_7379:
[----:B------:R-:W-:Y:S05]  /*9de0*/  BSYNC.RECONVERGENT B2 ;  /* 0x0000000000027941 */ /* 0x000fea0003800200 */
.L_x_7377:
[----:B------:R-:W-:Y:S05]  /*9df0*/  BRA `(.L_x_7380) ;  /* 0x0000000000207947 */ /* 0x000fea0003800000 */
.L_x_7376:
[----:B------:R-:W-:-:S04]  /*9e00*/  LOP3.LUT R25, R10, 0x80000000, R25, 0x48, !PT ;  /* 0x800000000a197812 */ /* 0x000fc800078e4819 */
[----:B------:R-:W-:Y:S01]  /*9e10*/  LOP3.LUT R0, R25, 0x7f800000, RZ, 0xfc, !PT ;  /* 0x7f80000019007812 */ /* 0x000fe200078efcff */
[----:B------:R-:W-:Y:S06]  /*9e20*/  BRA `(.L_x_7380) ;  /* 0x0000000000147947 */ /* 0x000fec0003800000 */
.L_x_7375:
[----:B------:R-:W-:Y:S01]  /*9e30*/  LOP3.LUT R0, R10, 0x80000000, R25, 0x48, !PT ;  /* 0x800000000a007812 */ /* 0x000fe200078e4819 */
[----:B------:R-:W-:Y:S06]  /*9e40*/  BRA `(.L_x_7380) ;  /* 0x00000000000c7947 */ /* 0x000fec0003800000 */
.L_x_7374:
[----:B------:R-:W0:Y:S01]  /*9e50*/  MUFU.RSQ R0, -QNAN ;  /* 0xffc0000000007908 */ /* 0x000e220000001400 */
[----:B------:R-:W-:Y:S05]  /*9e60*/  BRA `(.L_x_7380) ;  /* 0x0000000000047947 */ /* 0x000fea0003800000 */
.L_x_7373:
[----:B------:R-:W-:-:S07]  /*9e70*/  FADD.FTZ R0, R25, R10 ;  /* 0x0000000a19007221 */ /* 0x000fce0000010000 */
.L_x_7380:
[----:B------:R-:W-:Y:S05]  /*9e80*/  BSYNC.RECONVERGENT B1 ;  /* 0x0000000000017941 */ /* 0x000fea0003800200 */
.L_x_7370:
[----:B------:R-:W-:Y:S01]  /*9e90*/  HFMA2 R7, -RZ, RZ, 0, 0 ;  /* 0x00000000ff077431 */ /* 0x000fe200000001ff */
[----:B------:R-:W-:-:S04]  /*9ea0*/  MOV R6, R2 ;  /* 0x0000000200067202 */ /* 0x000fc80000000f00 */
[----:B0-----:R-:W-:Y:S05]  /*9eb0*/  RET.REL.NODEC R6 `(_ZN2at6native27unrolled_elementwise_kernelIZZZNS0_16acos_kernel_cudaERNS_18TensorIteratorBaseEENKUlvE_clEvENKUlvE0_clEvEUlN3c107complexIfEEE_St5arrayIPcLm2EELi4E23TrivialOffsetCalculatorILi1EjESE_NS0_6memory15LoadWithoutCastENSF_16StoreWithoutCastEEEviT_T0_T2_T3_T4_T5_) ;  /* 0xffffff6006507950 */ /* 0x001fea0003c3ffff */
.L_x_7381:
        /* <DEDUP_REMOVED lines=12> */
.L_x_17231:


//--------------------- .text._ZN2at6native29vectorized_elementwise_kernelILi2EZZZNS0_16acos_kernel_cudaERNS_18TensorIteratorBaseEENKUlvE_clEvENKUlvE0_clEvEUlN3c107complexIfEEE_St5arrayIPcLm2EEEEviT0_T1_ --------------------------
	.section	.text._ZN2at6native29vectorized_elementwise_kernelILi2EZZZNS0_16acos_kernel_cudaERNS_18TensorIteratorBaseEENKUlvE_clEvENKUlvE0_clEvEUlN3c107complexIfEEE_St5arrayIPcLm2EEEEviT0_T1_,"ax",@progbits
	.align	128
        .global         _ZN2at6native29vectorized_elementwise_kernelILi2EZZZNS0_16acos_kernel_cudaERNS_18TensorIteratorBaseEENKUlvE_clEvENKUlvE0_clEvEUlN3c107complexIfEEE_St5arrayIPcLm2EEEEviT0_T1_
        .type           _ZN2at6native29vectorized_elementwise_kernelILi2EZZZNS0_16acos_kernel_cudaERNS_18TensorIteratorBaseEENKUlvE_clEvENKUlvE0_clEvEUlN3c107complexIfEEE_St5arrayIPcLm2EEEEviT0_T1_,@function
        .size           _ZN2at6native29vectorized_elementwise_kernelILi2EZZZNS0_16acos_kernel_cudaERNS_18TensorIteratorBaseEENKUlvE_clEvENKUlvE0_clEvEUlN3c107complexIfEEE_St5arrayIPcLm2EEEEviT0_T1_,(.L_x_17232 - _ZN2at6native29vectorized_elementwise_kernelILi2EZZZNS0_16acos_kernel_cudaERNS_18TensorIteratorBaseEENKUlvE_clEvENKUlvE0_clEvEUlN3c107complexIfEEE_St5arrayIPcLm2EEEEviT0_T1_)
        .other          _ZN2at6native29vectorized_elementwise_kernelILi2EZZZNS0_16acos_kernel_cudaERNS_18TensorIteratorBaseEENKUlvE_clEvENKUlvE0_clEvEUlN3c107complexIfEEE_St5arrayIPcLm2EEEEviT0_T1_,@"STO_CUDA_ENTRY STV_DEFAULT"
_ZN2at6native29vectorized_elementwise_kernelILi2EZZZNS0_16acos_kernel_cudaERNS_18TensorIteratorBaseEENKUlvE_clEvENKUlvE0_clEvEUlN3c107complexIfEEE_St5arrayIPcLm2EEEEviT0_T1_:
.text._ZN2at6native29vectorized_elementwise_kernelILi2EZZZNS0_16acos_kernel_cudaERNS_18TensorIteratorBaseEENKUlvE_clEvENKUlvE0_clEvEUlN3c107complexIfEEE_St5arrayIPcLm2EEEEviT0_T1_:
[----:B------:R-:W-:Y:S08]  /*0000*/  LDC R1, c[0x0][0x37c] ;  /* 0x0000df00ff017b82 */ /* 0x000ff00000000800 */
[----:B------:R-:W0:Y:S01]  /*0010*/  S2UR UR6, SR_CTAID.X ;  /* 0x00000000000679c3 */ /* 0x000e220000002500 */
[----:B------:R-:W1:Y:S01]  /*0020*/  LDCU UR4, c[0x0][0x380] ;  /* 0x00007000ff0477ac */ /* 0x000e620008000800 */
[----:B------:R-:W2:Y:S01]  /*0030*/  LDCU.64 UR8, c[0x0][0x358] ;  /* 0x00006b00ff0877ac */ /* 0x000ea20008000a00 */
[----:B0-----:R-:W-:-:S04]  /*0040*/  USHF.L.U32 UR6, UR6, 0xa, URZ ;  /* 0x0000000a06067899 */ /* 0x001fc800080006ff */
[----:B-1----:R-:W-:-:S04]  /*0050*/  UIADD3 UR4, UPT, UPT, -UR6, UR4, URZ ;  /* 0x0000000406047290 */ /* 0x002fc8000fffe1ff */
[----:B------:R-:W-:-:S09]  /*0060*/  UISETP.GT.U32.AND UP0, UPT, UR4, 0x3ff, UPT ;  /* 0x000003ff0400788c */ /* 0x000fd2000bf04070 */
[----:B--2---:R-:W-:Y:S05]  /*0070*/  BRA.U UP0, `(.L_x_7382) ;  /* 0x0000013100f87547 */ /* 0x004fea000b800000 */
[----:B------:R-:W0:Y:S01]  /*0080*/  S2R R0, SR_TID.X ;  /* 0x0000000000007919 */ /* 0x000e220000002100 */
[----:B------:R-:W-:Y:S02]  /*0090*/  CS2R R16, SRZ ;  /* 0x0000000000107805 */ /* 0x000fe4000001ff00 */
[----:B0-----:R-:W-:Y:S02]  /*00a0*/  ISETP.GE.U32.AND P6, PT, R0, UR4, PT ;  /* 0x0000000400007c0c */ /* 0x001fe4000bfc6070 */
[----:B------:R-:W-:-:S11]  /*00b0*/  MOV R22, R0 ;  /* 0x0000000000167202 */ /* 0x000fd60000000f00 */
[C---:B------:R-:W-:Y:S01]  /*00c0*/  @!P6 IADD3 R0, PT, PT, R22.reuse, 0x80, RZ ;  /* 0x000000801600e810 */ /* 0x040fe20007ffe0ff */
[----:B------:R-:W0:Y:S01]  /*00d0*/  @!P6 LDC.64 R2, c[0x0][0x390] ;  /* 0x0000e400ff02eb82 */ /* 0x000e220000000a00 */
[----:B------:R-:W-:Y:S02]  /*00e0*/  @!P6 IADD3 R7, PT, PT, R22, UR6, RZ ;  /* 0x000000061607ec10 */ /* 0x000fe4000fffe0ff */
[----:B------:R-:W-:-:S13]  /*00f0*/  ISETP.GE.U32.AND P5, PT, R0, UR4, PT ;  /* 0x0000000400007c0c */ /* 0x000fda000bfa6070 */
[C---:B------:R-:W-:Y:S01]  /*0100*/  @!P5 IADD3 R23, PT, PT, R0.reuse, UR6, RZ ;  /* 0x000000060017dc10 */ /* 0x040fe2000fffe0ff */
[----:B------:R-:W1:Y:S01]  /*0110*/  @!P5 LDC.64 R14, c[0x0][0x390] ;  /* 0x0000e400ff0edb82 */ /* 0x000e620000000a00 */
[----:B------:R-:W-:-:S04]  /*0120*/  @!P5 IADD3 R0, PT, PT, R0, 0x80, RZ ;  /* 0x000000800000d810 */ /* 0x000fc80007ffe0ff */
[----:B------:R-:W-:Y:S01]  /*0130*/  ISETP.GE.U32.AND P4, PT, R0, UR4, PT ;  /* 0x0000000400007c0c */ /* 0x000fe2000bf86070 */
[----:B0-----:R-:W-:-:S05]  /*0140*/  @!P6 IMAD.WIDE.U32 R2, R7, 0x8, R2 ;  /* 0x000000080702e825 */ /* 0x001fca00078e0002 */
[----:B------:R0:W5:Y:S07]  /*0150*/  @!P6 LDG.E.64 R16, desc[UR8][R2.64] ;  /* 0x000000080210e981 */ /* 0x00016e000c1e1b00 */
[C---:B------:R-:W-:Y:S01]  /*0160*/  @!P4 IADD3 R21, PT, PT, R0.reuse, UR6, RZ ;  /* 0x000000060015cc10 */ /* 0x040fe2000fffe0ff */
[----:B------:R-:W2:Y:S01]  /*0170*/  @!P4 LDC.64 R8, c[0x0][0x390] ;  /* 0x0000e400ff08cb82 */ /* 0x000ea20000000a00 */
[----:B------:R-:W-:-:S04]  /*0180*/  @!P4 IADD3 R0, PT, PT, R0, 0x80, RZ ;  /* 0x000000800000c810 */ /* 0x000fc80007ffe0ff */
[----:B------:R-:W-:-:S13]  /*0190*/  ISETP.GE.U32.AND P3, PT, R0, UR4, PT ;  /* 0x0000000400007c0c */ /* 0x000fda000bf66070 */
[C---:B------:R-:W-:Y:S01]  /*01a0*/  @!P3 IADD3 R19, PT, PT, R0.reuse, UR6, RZ ;  /* 0x000000060013bc10 */ /* 0x040fe2000fffe0ff */
[----:B------:R-:W3:Y:S01]  /*01b0*/  @!P3 LDC.64 R10, c[0x0][0x390] ;  /* 0x0000e400ff0abb82 */ /* 0x000ee20000000a00 */
[----:B------:R-:W-:-:S04]  /*01c0*/  @!P3 IADD3 R0, PT, PT, R0, 0x80, RZ ;  /* 0x000000800000b810 */ /* 0x000fc80007ffe0ff */
[----:B------:R-:W-:-:S13]  /*01d0*/  ISETP.GE.U32.AND P2, PT, R0, UR4, PT ;  /* 0x0000000400007c0c */ /* 0x000fda000bf46070 */
[C---:B------:R-:W-:Y:S01]  /*01e0*/  @!P2 IADD3 R13, PT, PT, R0.reuse, UR6, RZ ;  /* 0x00000006000dac10 */ /* 0x040fe2000fffe0ff */
[----:B0-----:R-:W0:Y:S01]  /*01f0*/  @!P2 LDC.64 R2, c[0x0][0x390] ;  /* 0x0000e400ff02ab82 */ /* 0x001e220000000a00 */
[----:B------:R-:W-:-:S04]  /*0200*/  @!P2 IADD3 R0, PT, PT, R0, 0x80, RZ ;  /* 0x000000800000a810 */ /* 0x000fc80007ffe0ff */
[----:B------:R-:W-:-:S13]  /*0210*/  ISETP.GE.U32.AND P1, PT, R0, UR4, PT ;  /* 0x0000000400007c0c */ /* 0x000fda000bf26070 */
[C---:B------:R-:W-:Y:S01]  /*0220*/  @!P1 IADD3 R5, PT, PT, R0.reuse, UR6, RZ ;  /* 0x0000000600059c10 */ /* 0x040fe2000fffe0ff */
[----:B------:R-:W4:Y:S01]  /*0230*/  @!P1 LDC.64 R24, c[0x0][0x390] ;  /* 0x0000e400ff189b82 */ /* 0x000f220000000a00 */
[----:B------:R-:W-:-:S04]  /*0240*/  @!P1 IADD3 R0, PT, PT, R0, 0x80, RZ ;  /* 0x0000008000009810 */ /* 0x000fc80007ffe0ff */
[----:B------:R-:W-:-:S13]  /*0250*/  ISETP.GE.U32.AND P0, PT, R0, UR4, PT ;  /* 0x0000000400007c0c */ /* 0x000fda000bf06070 */
[C---:B------:R-:W-:Y:S01]  /*0260*/  @!P0 IADD3 R7, PT, PT, R0.reuse, UR6, RZ ;  /* 0x0000000600078c10 */ /* 0x040fe2000fffe0ff */
[----:B------:R-:W1:Y:S01]  /*0270*/  @!P0 LDC.64 R26, c[0x0][0x390] ;  /* 0x0000e400ff1a8b82 */ /* 0x000e620000000a00 */
[----:B------:R-:W-:-:S04]  /*0280*/  @!P0 IADD3 R0, PT, PT, R0, 0x80, RZ ;  /* 0x0000008000008810 */ /* 0x000fc80007ffe0ff */
[----:B------:R-:W-:-:S13]  /*0290*/  ISETP.GE.U32.AND P6, PT, R0, UR4, PT ;  /* 0x0000000400007c0c */ /* 0x000fda000bfc6070 */
[----:B------:R-:W3:Y:S01]  /*02a0*/  @!P6 LDC.64 R28, c[0x0][0x390] ;  /* 0x0000e400ff1ceb82 */ /* 0x000ee20000000a00 */
[----:B--2---:R-:W-:Y:S01]  /*02b0*/  @!P4 IMAD.WIDE.U32 R8, R21, 0x8, R8 ;  /* 0x000000081508c825 */ /* 0x004fe200078e0008 */
[----:B------:R-:W-:-:S03]  /*02c0*/  CS2R R20, SRZ ;  /* 0x0000000000147805 */ /* 0x000fc6000001ff00 */
[----:B0-----:R-:W-:Y:S01]  /*02d0*/  @!P2 IMAD.WIDE.U32 R2, R13, 0x8, R2 ;  /* 0x000000080d02a825 */ /* 0x001fe200078e0002 */
[----:B------:R-:W-:Y:S02]  /*02e0*/  @!P6 IADD3 R13, PT, PT, R0, UR6, RZ ;  /* 0x00000006000dec10 */ /* 0x000fe4000fffe0ff */
[----:B------:R0:W5:Y:S01]  /*02f0*/  @!P4 LDG.E.64 R20, desc[UR8][R8.64] ;  /* 0x000000080814c981 */ /* 0x000162000c1e1b00 */
[----:B-1----:R-:W-:Y:S01]  /*0300*/  @!P0 IMAD.WIDE.U32 R26, R7, 0x8, R26 ;  /* 0x00000008071a8825 */ /* 0x002fe200078e001a */
[----:B------:R-:W-:-:S03]  /*0310*/  CS2R R6, SRZ ;  /* 0x0000000000067805 */ /* 0x000fc6000001ff00 */
[----:B----4-:R-:W-:-:S03]  /*0320*/  @!P1 IMAD.WIDE.U32 R24, R5, 0x8, R24 ;  /* 0x0000000805189825 */ /* 0x010fc600078e0018 */
[----:B------:R-:W5:Y:S01]  /*0330*/  @!P2 LDG.E.64 R6, desc[UR8][R2.64] ;  /* 0x000000080206a981 */ /* 0x000f62000c1e1b00 */
[----:B0-----:R-:W-:Y:S01]  /*0340*/  CS2R R8, SRZ ;  /* 0x0000000000087805 */ /* 0x001fe2000001ff00 */
[----:B---3--:R-:W-:Y:S01]  /*0350*/  @!P6 IMAD.WIDE.U32 R28, R13, 0x8, R28 ;  /* 0x000000080d1ce825 */ /* 0x008fe200078e001c */
[----:B------:R-:W-:-:S04]  /*0360*/  CS2R R12, SRZ ;  /* 0x00000000000c7805 */ /* 0x000fc8000001ff00 */
[----:B------:R-:W5:Y:S04]  /*0370*/  @!P1 LDG.E.64 R8, desc[UR8][R24.64] ;  /* 0x0000000818089981 */ /* 0x000f68000c1e1b00 */
[----:B------:R-:W5:Y:S01]  /*0380*/  @!P6 LDG.E.64 R12, desc[UR8][R28.64] ;  /* 0x000000081c0ce981 */ /* 0x000f62000c1e1b00 */
[----:B------:R-:W-:Y:S01]  /*0390*/  CS2R R4, SRZ ;  /* 0x0000000000047805 */ /* 0x000fe2000001ff00 */
[----:B------:R-:W-:-:S05]  /*03a0*/  @!P3 IMAD.WIDE.U32 R10, R19, 0x8, R10 ;  /* 0x00000008130ab825 */ /* 0x000fca00078e000a */
[----:B------:R0:W5:Y:S02]  /*03b0*/  @!P3 LDG.E.64 R4, desc[UR8][R10.64] ;  /* 0x000000080a04b981 */ /* 0x000164000c1e1b00 */
[----:B0-----:R-:W-:-:S06]  /*03c0*/  CS2R R10, SRZ ;  /* 0x00000000000a7805 */ /* 0x001fcc000001ff00 */
[----:B------:R-:W5:Y:S01]  /*03d0*/  @!P0 LDG.E.64 R10, desc[UR8][R26.64] ;  /* 0x000000081a0a8981 */ /* 0x000f62000c1e1b00 */
[----:B------:R-:W-:Y:S02]  /*03e0*/  ISETP.GE.U32.AND P0, PT, R22, UR4, PT ;  /* 0x0000000416007c0c */ /* 0x000fe4000bf06070 */
[----:B------:R-:W-:Y:S01]  /*03f0*/  CS2R R18, SRZ ;  /* 0x0000000000127805 */ /* 0x000fe2000001ff00 */
[----:B------:R-:W-:Y:S01]  /*0400*/  @!P5 IMAD.WIDE.U32 R14, R23, 0x8, R14 ;  /* 0x00000008170ed825 */ /* 0x000fe200078e000e */
[----:B------:R-:W-:Y:S04]  /*0410*/  BSSY.RECONVERGENT B2, `(.L_x_7383) ;  /* 0x000024f000027945 */ /* 0x000fe80003800200 */
[----:B------:R0:W5:Y:S02]  /*0420*/  @!P5 LDG.E.64 R18, desc[UR8][R14.64] ;  /* 0x000000080e12d981 */ /* 0x000164000c1e1b00 */
[----:B0-----:R-:W-:-:S03]  /*0430*/  CS2R R14, SRZ ;  /* 0x00000000000e7805 */ /* 0x001fc6000001ff00 */
[----:B------:R-:W-:Y:S05]  /*0440*/  @P0 BRA `(.L_x_7384) ;  /* 0x00000024002c0947 */ /* 0x000fea0003800000 */
        /* <DEDUP_REMOVED lines=21> */
.L_x_7385:
        /* <DEDUP_REMOVED lines=27> */
[----:B------:R-:W-:-:S04]  /*0750*/  FSETP.NEU.FTZ.AND P0, PT, R3, +INF , PT ;  /* 0x7f8000000300780b */ /* 0x000fc80003f1d000 */
[----:B------:R-:W-:Y:S01]  /*0760*/  FSEL R0, R2, +INF , P0 ;  /* 0x7f80000002007808 */ /* 0x000fe20000000000 */
[----:B------:R-:W-:-:S04]  /*0770*/  FFMA R2, -R14, R25, 1 ;  /* 0x3f8000000e027423 */ /* 0x000fc80000000119 */
[----:B------:R-:W-:Y:S01]  /*0780*/  FFMA R2, R25, R2, R25 ;  /* 0x0000000219027223 */ /* 0x000fe20000000019 */
[----:B------:R-:W0:Y:S01]  /*0790*/  MUFU.LG2 R0, R0 ;  /* 0x0000000000007308 */ /* 0x000e220000000c00 */
[----:B------:R-:W-:Y:S02]  /*07a0*/  HFMA2 R25, -RZ, RZ, 1.875, 0 ;  /* 0x3f800000ff197431 */ /* 0x000fe400000001ff */
[----:B------:R-:W-:-:S04]  /*07b0*/  FFMA R3, R27, R2, RZ ;  /* 0x000000021b037223 */ /* 0x000fc800000000ff */
[----:B------:R-:W-:Y:S01]  /*07c0*/  FFMA R15, -R14, R3, R27 ;  /* 0x000000030e0f7223 */ /* 0x000fe2000000011b */
[----:B------:R-:W1:Y:S03]  /*07d0*/  FCHK P0, R27, R14 ;  /* 0x0000000e1b007302 */ /* 0x000e660000000000 */
[----:B------:R-:W-:Y:S01]  /*07e0*/  FFMA R2, R2, R15, R3 ;  /* 0x0000000f02027223 */ /* 0x000fe20000000003 */
[----:B0-----:R-:W-:Y:S01]  /*07f0*/  FFMA.FTZ R15, R0, 0.69314718246459960938, R25 ;  /* 0x3f317218000f7823 */ /* 0x001fe20000010019 */
[----:B-1----:R-:W-:Y:S06]  /*0800*/  @!P0 BRA `(.L_x_7390) ;  /* 0x00000000000c8947 */ /* 0x002fec0003800000 */
[----:B------:R-:W-:Y:S02]  /*0810*/  MOV R2, R14 ;  /* 0x0000000e00027202 */ /* 0x000fe40000000f00 */
[----:B------:R-:W-:-:S07]  /*0820*/  MOV R0, 0x840 ;  /* 0x0000084000007802 */ /* 0x000fce0000000f00 */
[----:B------:R-:W-:Y:S05]  /*0830*/  CALL.REL.NOINC `($__internal_11_$__cuda_sm3x_div_rn_ftz_f32_slowpath) ;  /* 0x0000025800087944 */ /* 0x000fea0003c00000 */
.L_x_7390:
[----:B------:R-:W-:Y:S05]  /*0840*/  BSYNC.RECONVERGENT B4 ;  /* 0x0000000000047941 */ /* 0x000fea0003800200 */
.L_x_7389:
        /* <DEDUP_REMOVED lines=28> */
.L_x_7388:
        /* <DEDUP_REMOVED lines=30> */
[----:B------:R-:W-:Y:S05]  /*0bf0*/  CALL.REL.NOINC `($__internal_11_$__cuda_sm3x_div_rn_ftz_f32_slowpath) ;  /* 0x0000025400187944 */ /* 0x000fea0003c00000 */
.L_x_7394:
[----:B------:R-:W-:Y:S05]  /*0c00*/  BSYNC.RECONVERGENT B4 ;  /* 0x0000000000047941 */ /* 0x000fea0003800200 */
.L_x_7393:
        /* <DEDUP_REMOVED lines=28> */
.L_x_7392:
        /* <DEDUP_REMOVED lines=15> */
[----:B------:R-:W-:Y:S05]  /*0ec0*/  CALL.REL.NOINC `($__internal_11_$__cuda_sm3x_div_rn_ftz_f32_slowpath) ;  /* 0x0000025000647944 */ /* 0x000fea0003c00000 */
.L_x_7396:
[----:B------:R-:W-:Y:S05]  /*0ed0*/  BSYNC.RECONVERGENT B4 ;  /* 0x0000000000047941 */ /* 0x000fea0003800200 */
.L_x_7395:
        /* <DEDUP_REMOVED lines=26> */
[----:B------:R-:W-:-:S07]  /*1080*/  FSEL R0, R23, R0, P0 ;  /* 0x0000000017007208 */ /* 0x000fce0000000000 */
.L_x_7391:
[----:B------:R-:W-:Y:S05]  /*1090*/  BSYNC.RECONVERGENT B3 ;  /* 0x0000000000037941 */ /* 0x000fea0003800200 */
.L_x_7387:
[----:B------:R-:W-:Y:S01]  /*10a0*/  ISETP.GE.AND P0, PT, R17, RZ, PT ;  /* 0x000000ff1100720c */ /* 0x000fe20003f06270 */
[----:B------:R-:W-:Y:S01]  /*10b0*/  FADD.FTZ R15, R15, 0.69314718246459960938 ;  /* 0x3f3172180f0f7421 */ /* 0x000fe20000010000 */
[----:B------:R-:W-:-:S11]  /*10c0*/  FADD.FTZ R14, |R0|, -RZ ;  /* 0x800000ff000e7221 */ /* 0x000fd60000010200 */
[----:B------:R-:W-:Y:S01]  /*10d0*/  @P0 FADD.FTZ R15, -R15, -RZ ;  /* 0x800000ff0f0f0221 */ /* 0x000fe20000010100 */
[----:B------:R-:W-:Y:S06]  /*10e0*/  BRA `(.L_x_7384) ;  /* 0x0000001800047947 */ /* 0x000fec0003800000 */
.L_x_7386:
        /* <DEDUP_REMOVED lines=13> */
[----:B------:R-:W-:Y:S01]  /*11c0*/  FADD.FTZ R2, R23, 1 ;  /* 0x3f80000017027421 */ /* 0x000fe20000010000 */
[----:B------:R-:W-:Y:S01]  /*11d0*/  FADD.FTZ R15, |R0|, -RZ ;  /* 0x800000ff000f7221 */ /* 0x000fe20000010200 */
[----:B------:R-:W-:Y:S02]  /*11e0*/  BSSY.RECONVERGENT B0, `(.L_x_7397) ;  /* 0x0000096000007945 */ /* 0x000fe40003800200 */
        /* <DEDUP_REMOVED lines=11> */
[----:B------:R-:W-:-:S04]  /*12a0*/  FADD.FTZ R3, R23, -1 ;  /* 0xbf80000017037421 */ /* 0x000fc80000010000 */
[----:B------:R-:W0:Y:S02]  /*12b0*/  MUFU.SQRT R27, R27 ;  /* 0x0000001b001b7308 */ /* 0x000e240000002000 */
[----:B0-----:R-:W-:Y:S01]  /*12c0*/  @P0 FMUL.FTZ R25, R27, R24 ;  /* 0x000000181b190220 */ /* 0x001fe20000410000 */
[----:B------:R-:W-:Y:S01]  /*12d0*/  FADD.FTZ R24, |R3|, -RZ ;  /* 0x800000ff03187221 */ /* 0x000fe20000010200 */
[----:B------:R-:W-:-:S04]  /*12e0*/  FSETP.NEU.FTZ.AND P0, PT, R14, +INF , PT ;  /* 0x7f8000000e00780b */ /* 0x000fc80003f1d000 */
[CC--:B------:R-:W-:Y:S02]  /*12f0*/  VIMNMX R26, PT, PT, R15.reuse, R24.reuse, !PT ;  /* 0x000000180f1a7248 */ /* 0x0c0fe40007fe0100 */
[----:B------:R-:W-:Y:S02]  /*1300*/  VIMNMX R15, PT, PT, R15, R24, PT ;  /* 0x000000180f0f7248 */ /* 0x000fe40003fe0100 */
[----:B------:R-:W-:Y:S02]  /*1310*/  LOP3.LUT R14, R26, 0xfe000000, RZ, 0xc0, !PT ;  /* 0xfe0000001a0e7812 */ /* 0x000fe400078ec0ff */
[----:B------:R-:W-:Y:S02]  /*1320*/  FSETP.NEU.FTZ.AND P1, PT, R15, RZ, PT ;  /* 0x000000ff0f00720b */ /* 0x000fe40003f3d000 */
[C---:B------:R-:W-:Y:S02]  /*1330*/  LOP3.LUT R24, R14.reuse, 0x7e800000, RZ, 0x3c, !PT ;  /* 0x7e8000000e187812 */ /* 0x040fe400078e3cff */
[----:B------:R-:W-:-:S02]  /*1340*/  LOP3.LUT R14, R14, 0x800000, RZ, 0xfc, !PT ;  /* 0x008000000e0e7812 */ /* 0x000fc400078efcff */
[----:B------:R-:W-:Y:S01]  /*1350*/  FSEL R25, R25, +INF , P0 ;  /* 0x7f80000019197808 */ /* 0x000fe20000000000 */
[-C--:B------:R-:W-:Y:S01]  /*1360*/  FMUL.FTZ R27, R15, R24.reuse ;  /* 0x000000180f1b7220 */ /* 0x080fe20000410000 */
[----:B------:R-:W-:-:S03]  /*1370*/  FMUL.FTZ R24, R26, R24 ;  /* 0x000000181a187220 */ /* 0x000fc60000410000 */
[----:B------:R-:W-:-:S04]  /*1380*/  FMUL.FTZ R27, R27, R27 ;  /* 0x0000001b1b1b7220 */ /* 0x000fc80000410000 */
[----:B------:R-:W-:-:S06]  /*1390*/  FFMA.FTZ R27, R24, R24, R27 ;  /* 0x00000018181b7223 */ /* 0x000fcc000001001b */
[----:B------:R-:W0:Y:S02]  /*13a0*/  MUFU.SQRT R27, R27 ;  /* 0x0000001b001b7308 */ /* 0x000e240000002000 */
[----:B0-----:R-:W-:Y:S01]  /*13b0*/  @P1 FMUL.FTZ R26, R27, R14 ;  /* 0x0000000e1b1a1220 */ /* 0x001fe20000410000 */
[----:B------:R-:W-:-:S04]  /*13c0*/  FSETP.NEU.FTZ.AND P1, PT, R15, +INF , PT ;  /* 0x7f8000000f00780b */ /* 0x000fc80003f3d000 */
        /* <DEDUP_REMOVED lines=14> */
[----:B------:R-:W-:Y:S01]  /*14b0*/  FSETP.GEU.FTZ.AND P0, PT, R2, RZ, PT ;  /* 0x000000ff0200720b */ /* 0x000fe20003f1e000 */
[----:B------:R-:W-:-:S12]  /*14c0*/  BSSY.RECONVERGENT B1, `(.L_x_7401) ;  /* 0x000000a000017945 */ /* 0x000fd80003800200 */
[----:B------:R-:W-:-:S04]  /*14d0*/  @!P0 FADD.FTZ R14, -R2, R25 ;  /* 0x00000019020e8221 */ /* 0x000fc80000010100 */
[----:B------:R-:W-:Y:S01]  /*14e0*/  @!P0 FMUL.FTZ R14, R14, 0.5 ;  /* 0x3f0000000e0e8820 */ /* 0x000fe20000410000 */
[----:B------:R-:W-:Y:S06]  /*14f0*/  @!P0 BRA `(.L_x_7402) ;  /* 0x0000000000188947 */ /* 0x000fec0003800000 */
[----:B------:R-:W-:-:S13]  /*1500*/  FSETP.NEU.FTZ.AND P0, PT, R2, RZ, PT ;  /* 0x000000ff0200720b */ /* 0x000fda0003f1d000 */
[----:B------:R-:W-:Y:S01]  /*1510*/  @P0 FADD.FTZ R27, R2, R25 ;  /* 0x00000019021b0221 */ /* 0x000fe20000010000 */
[C---:B-1----:R-:W-:Y:S01]  /*1520*/  @P0 FMUL.FTZ R15, R17.reuse, R17 ;  /* 0x00000011110f0220 */ /* 0x042fe20000410000 */
[----:B------:R-:W-:Y:S02]  /*1530*/  @!P0 FMUL.FTZ R14, |R17|, 0.5 ;  /* 0x3f000000110e8820 */ /* 0x000fe40000410200 */
[----:B------:R-:W1:Y:S02]  /*1540*/  @P0 MUFU.RCP R28, R27 ;  /* 0x0000001b001c0308 */ /* 0x000e640000001000 */
[----:B-1----:R-:W-:-:S07]  /*1550*/  @P0 FMUL.FTZ.D2 R14, R15, R28 ;  /* 0x0000001c0f0e0220 */ /* 0x002fce0000310000 */
.L_x_7402:
[----:B------:R-:W-:Y:S05]  /*1560*/  BSYNC.RECONVERGENT B1 ;  /* 0x0000000000017941 */ /* 0x000fea0003800200 */
.L_x_7401:
[----:B------:R-:W-:Y:S01]  /*1570*/  FADD.FTZ R27, -R23, 1 ;  /* 0x3f800000171b7421 */ /* 0x000fe20000010100 */
[----:B------:R-:W-:Y:S04]  /*1580*/  BSSY.RECONVERGENT B1, `(.L_x_7403) ;  /* 0x000000b000017945 */ /* 0x000fe80003800200 */
[----:B------:R-:W-:-:S13]  /*1590*/  FSETP.GEU.FTZ.AND P0, PT, R27, RZ, PT ;  /* 0x000000ff1b00720b */ /* 0x000fda0003f1e000 */
[----:B-1----:R-:W-:-:S04]  /*15a0*/  @!P0 FADD.FTZ R15, R26, -R27 ;  /* 0x8000001b1a0f8221 */ /* 0x002fc80000010000 */
        /* <DEDUP_REMOVED lines=8> */
.L_x_7404:
[----:B------:R-:W-:Y:S05]  /*1630*/  BSYNC.RECONVERGENT B1 ;  /* 0x0000000000017941 */ /* 0x000fea0003800200 */
.L_x_7403:
[----:B------:R-:W-:Y:S01]  /*1640*/  FADD.FTZ R14, R15, R14 ;  /* 0x0000000e0f0e7221 */ /* 0x000fe20000010000 */
[----:B------:R-:W-:Y:S01]  /*1650*/  FADD.FTZ R15, R24, 1 ;  /* 0x3f800000180f7421 */ /* 0x000fe20000010000 */
[----:B------:R-:W-:-:S03]  /*1660*/  HFMA2 R29, -RZ, RZ, 1.875, 0 ;  /* 0x3f800000ff1d7431 */ /* 0x000fc600000001ff */
[----:B------:R-:W-:-:S04]  /*1670*/  FMUL.FTZ R28, R14, R15 ;  /* 0x0000000f0e1c7220 */ /* 0x000fc80000410000 */
[----:B------:R-:W1:Y:S02]  /*1680*/  MUFU.SQRT R15, R28 ;  /* 0x0000001c000f7308 */ /* 0x000e640000002000 */
[----:B-1----:R-:W-:-:S04]  /*1690*/  FADD.FTZ R14, R14, R15 ;  /* 0x0000000f0e0e7221 */ /* 0x002fc80000010000 */
[C---:B------:R-:W-:Y:S01]  /*16a0*/  FADD.FTZ.RZ R15, R14.reuse, 1 ;  /* 0x3f8000000e0f7421 */ /* 0x040fe2000001c000 */
[----:B------:R-:W-:-:S04]  /*16b0*/  ISETP.GE.U32.AND P0, PT, R14, 0x7f800000, PT ;  /* 0x7f8000000e00780c */ /* 0x000fc80003f06070 */
[----:B------:R-:W-:-:S04]  /*16c0*/  IADD3 R15, PT, PT, R15, -0x3f400000, RZ ;  /* 0xc0c000000f0f7810 */ /* 0x000fc80007ffe0ff */
[----:B------:R-:W-:-:S04]  /*16d0*/  LOP3.LUT R15, R15, 0xff800000, RZ, 0xc0, !PT ;  /* 0xff8000000f0f7812 */ /* 0x000fc800078ec0ff */
[----:B------:R-:W-:-:S05]  /*16e0*/  IADD3 R27, PT, PT, -R15, 0x40800000, RZ ;  /* 0x408000000f1b7810 */ /* 0x000fca0007ffe1ff */
[----:B------:R-:W-:Y:S01]  /*16f0*/  FFMA.FTZ R29, R27, 0.25, -R29 ;  /* 0x3e8000001b1d7823 */ /* 0x000fe2000001081d */
[-C--:B------:R-:W-:Y:S02]  /*1700*/  IADD3 R27, PT, PT, R14, -R15.reuse, RZ ;  /* 0x8000000f0e1b7210 */ /* 0x080fe40007ffe0ff */
[----:B------:R-:W-:-:S03]  /*1710*/  I2FP.F32.S32 R15, R15 ;  /* 0x0000000f000f7245 */ /* 0x000fc60000201400 */
[----:B------:R-:W-:Y:S01]  /*1720*/  FADD.FTZ R27, R27, R29 ;  /* 0x0000001d1b1b7221 */ /* 0x000fe20000010000 */
[----:B------:R-:W-:Y:S01]  /*1730*/  MOV R29, 0x3d39bf78 ;  /* 0x3d39bf78001d7802 */ /* 0x000fe20000000f00 */
[----:B------:R-:W-:-:S04]  /*1740*/  FMUL.FTZ R15, R15, 1.1920928955078125e-07 ;  /* 0x340000000f0f7820 */ /* 0x000fc80000410000 */
        /* <DEDUP_REMOVED lines=12> */
[----:B------:R-:W-:Y:S02]  /*1810*/  ISETP.GT.AND P0, PT, R14, -0x40800000, PT ;  /* 0xbf8000000e00780c */ /* 0x000fe40003f04270 */
[----:B------:R-:W-:-:S11]  /*1820*/  MOV R27, 0x7f800000 ;  /* 0x7f800000001b7802 */ /* 0x000fd60000000f00 */
[C---:B------:R-:W-:Y:S01]  /*1830*/  @P0 FFMA.FTZ R15, R14.reuse, R27, +INF ;  /* 0x7f8000000e0f0423 */ /* 0x040fe2000001001b */
[----:B------:R-:W-:-:S04]  /*1840*/  FSETP.NEU.FTZ.AND P0, PT, R14, RZ, PT ;  /* 0x000000ff0e00720b */ /* 0x000fc80003f1d000 */
[----:B------:R-:W-:Y:S01]  /*1850*/  FSEL R15, R15, -RZ, P0 ;  /* 0x800000ff0f0f7208 */ /* 0x000fe20000000000 */
[----:B------:R-:W-:Y:S08]  /*1860*/  BRA `(.L_x_7399) ;  /* 0x0000000000b47947 */ /* 0x000ff00003800000 */
.L_x_7400:
        /* <DEDUP_REMOVED lines=8> */
[----:B------:R-:W-:-:S03]  /*18f0*/  HFMA2 R29, -RZ, RZ, 1.875, 0 ;  /* 0x3f800000ff1d7431 */ /* 0x000fc600000001ff */
        /* <DEDUP_REMOVED lines=31> */
.L_x_7398:
[----:B------:R-:W-:-:S04]  /*1af0*/  FFMA.FTZ R14, R24, R24, -1 ;  /* 0xbf800000180e7423 */ /* 0x000fc80000010018 */
[----:B------:R-:W0:Y:S02]  /*1b00*/  MUFU.SQRT R15, R14 ;  /* 0x0000000e000f7308 */ /* 0x000e240000002000 */
[----:B0-----:R-:W-:-:S06]  /*1b10*/  FADD.FTZ R27, R24, R15 ;  /* 0x0000000f181b7221 */ /* 0x001fcc0000010000 */
[----:B------:R-:W0:Y:S02]  /*1b20*/  MUFU.LG2 R27, R27 ;  /* 0x0000001b001b7308 */ /* 0x000e240000000c00 */
[----:B0-----:R-:W-:-:S07]  /*1b30*/  FMUL.FTZ R15, R27, 0.69314718246459960938 ;  /* 0x3f3172181b0f7820 */ /* 0x001fce0000410000 */
.L_x_7399:
[----:B------:R-:W-:Y:S05]  /*1b40*/  BSYNC.RECONVERGENT B0 ;  /* 0x0000000000007941 */ /* 0x000fea0003800200 */
.L_x_7397:
        /* <DEDUP_REMOVED lines=31> */
[----:B------:R-:W-:Y:S02]  /*1d40*/  @!P1 FMUL.FTZ R0, |R17|, 0.5 ;  /* 0x3f00000011009820 */ /* 0x000fe40000410200 */
[----:B------:R-:W0:Y:S02]  /*1d50*/  @P1 MUFU.RCP R25, R14 ;  /* 0x0000000e00191308 */ /* 0x000e240000001000 */
[----:B0-----:R-:W-:Y:S01]  /*1d60*/  @P1 FMUL.FTZ.D2 R0, R2, R25 ;  /* 0x0000001902001220 */ /* 0x001fe20000310000 */
[----:B------:R-:W-:-:S04]  /*1d70*/  @!P0 FADD.FTZ R2, -R3, R26 ;  /* 0x0000001a03028221 */ /* 0x000fc80000010100 */
        /* <DEDUP_REMOVED lines=8> */
.L_x_7412:
[----:B------:R-:W-:Y:S05]  /*1e00*/  BSYNC.RECONVERGENT B4 ;  /* 0x0000000000047941 */ /* 0x000fea0003800200 */
.L_x_7411:
[----:B------:R-:W-:-:S04]  /*1e10*/  FADD.FTZ R0, R25, R0 ;  /* 0x0000000019007221 */ /* 0x000fc80000010000 */
[----:B------:R-:W-:-:S04]  /*1e20*/  FMUL.FTZ R0, R0, R27 ;  /* 0x0000001b00007220 */ /* 0x000fc80000410000 */
[----:B------:R0:W2:Y:S01]  /*1e30*/  MUFU.SQRT R14, R0 ;  /* 0x00000000000e7308 */ /* 0x0000a20000002000 */
[----:B------:R-:W-:Y:S05]  /*1e40*/  BRA `(.L_x_7409) ;  /* 0x00000000002c7947 */ /* 0x000fea0003800000 */
.L_x_7410:
        /* <DEDUP_REMOVED lines=11> */
.L_x_7409:
[----:B------:R-:W-:Y:S05]  /*1f00*/  BSYNC.RECONVERGENT B1 ;  /* 0x0000000000017941 */ /* 0x000fea0003800200 */
.L_x_7407:
[----:B------:R-:W-:Y:S05]  /*1f10*/  BSYNC.RELIABLE B0 ;  /* 0x0000000000007941 */ /* 0x000fea0003800100 */
.L_x_7406:
        /* <DEDUP_REMOVED lines=18> */
[----:B-1-3--:R-:W-:Y:S05]  /*2040*/  CALL.REL.NOINC `($__internal_11_$__cuda_sm3x_div_rn_ftz_f32_slowpath) ;  /* 0x0000024000047944 */ /* 0x00afea0003c00000 */
.L_x_7415:
[----:B------:R-:W-:Y:S05]  /*2050*/  BSYNC.RECONVERGENT B4 ;  /* 0x0000000000047941 */ /* 0x000fea0003800200 */
.L_x_7414:
[----:B------:R-:W-:Y:S02]  /*2060*/  HFMA2 R3, -RZ, RZ, 0.89990234375, 10328 ;  /* 0x3b33710bff037431 */ /* 0x000fe400000001ff */
[----:B------:R-:W-:Y:S01]  /*2070*/  FMUL.FTZ R0, R2, R2 ;  /* 0x0000000202007220 */ /* 0x000fe20000410000 */
[----:B---3--:R-:W-:Y:S02]  /*2080*/  MOV R25, 0x3f6ee581 ;  /* 0x3f6ee58100197802 */ /* 0x008fe40000000f00 */
        /* <DEDUP_REMOVED lines=25> */
.L_x_7413:
[----:B------:R-:W-:Y:S01]  /*2220*/  FADD.FTZ R23, -R23, -RZ ;  /* 0x800000ff17177221 */ /* 0x000fe20000010100 */
[C---:B--2-4-:R-:W-:Y:S01]  /*2230*/  FADD.FTZ R2, |R14|.reuse, -RZ ;  /* 0x800000ff0e027221 */ /* 0x054fe20000010200 */
        /* <DEDUP_REMOVED lines=16> */
.L_x_7418:
[----:B------:R-:W-:Y:S05]  /*2340*/  BSYNC.RECONVERGENT B4 ;  /* 0x0000000000047941 */ /* 0x000fea0003800200 */
.L_x_7417:
[----:B------:R-:W-:Y:S02]  /*2350*/  HFMA2 R3, -RZ, RZ, 0.89990234375, 10328 ;  /* 0x3b33710bff037431 */ /* 0x000fe400000001ff */
[----:B------:R-:W-:Y:S01]  /*2360*/  FMUL.FTZ R0, R2, R2 ;  /* 0x0000000202007220 */ /* 0x000fe20000410000 */
[----:B---3--:R-:W-:Y:S02]  /*2370*/  MOV R25, 0x3f6ee581 ;  /* 0x3f6ee58100197802 */ /* 0x008fe40000000f00 */
        /* <DEDUP_REMOVED lines=25> */
.L_x_7408:
[----:B------:R-:W-:-:S13]  /*2510*/  ISETP.GE.AND P0, PT, R16, RZ, PT ;  /* 0x000000ff1000720c */ /* 0x000fda0003f06270 */
[----:B------:R-:W-:Y:S05]  /*2520*/  @!P0 BRA `(.L_x_7419) ;  /* 0x0000000000748947 */ /* 0x000fea0003800000 */
[----:B------:R-:W-:Y:S01]  /*2530*/  MOV R3, 0x3f000000 ;  /* 0x3f00000000037802 */ /* 0x000fe20000000f00 */
        /* <DEDUP_REMOVED lines=28> */
.L_x_7419:
        /* <DEDUP_REMOVED lines=29> */
.L_x_7416:
[----:B------:R-:W-:Y:S05]  /*28d0*/  BSYNC.RECONVERGENT B3 ;  /* 0x0000000000037941 */ /* 0x000fea0003800200 */
.L_x_7405:
[----:B------:R-:W-:-:S13]  /*28e0*/  ISETP.GE.AND P0, PT, R17, RZ, PT ;  /* 0x000000ff1100720c */ /* 0x000fda0003f06270 */
[----:B-1----:R-:W-:-:S07]  /*28f0*/  @P0 FADD.FTZ R15, -R15, -RZ ;  /* 0x800000ff0f0f0221 */ /* 0x002fce0000010100 */
.L_x_7384:
[----:B------:R-:W-:Y:S05]  /*2900*/  BSYNC.RECONVERGENT B2 ;  /* 0x0000000000027941 */ /* 0x000fea0003800200 */
.L_x_7383:
[----:B------:R-:W-:Y:S05]  /*2910*/  WARPSYNC.ALL ;  /* 0x0000000000007948 */ /* 0x000fea0003800000 */
[----:B------:R-:W-:Y:S01]  /*2920*/  IADD3 R23, PT, PT, R22, 0x80, RZ ;  /* 0x0000008016177810 */ /* 0x000fe20007ffe0ff */
[----:B------:R-:W-:Y:S01]  /*2930*/  BSSY.RECONVERGENT B2, `(.L_x_7420) ;  /* 0x0000257000027945 */ /* 0x000fe20003800200 */
[----:B-----5:R-:W-:Y:S02]  /*2940*/  CS2R R16, SRZ ;  /* 0x0000000000107805 */ /* 0x020fe4000001ff00 */
[----:B------:R-:W-:-:S13]  /*2950*/  ISETP.GE.U32.AND P0, PT, R23, UR4, PT ;  /* 0x0000000417007c0c */ /* 0x000fda000bf06070 */
        /* <DEDUP_REMOVED lines=22> */
.L_x_7422:
        /* <DEDUP_REMOVED lines=24> */
[----:B------:R-:W0:Y:S01]  /*2c40*/  MUFU.SQRT R26, R26 ;  /* 0x0000001a001a7308 */ /* 0x000e220000002000 */
[----:B------:R-:W-:Y:S01]  /*2c50*/  FADD.FTZ R28, |R2|, -RZ ;  /* 0x800000ff021c7221 */ /* 0x000fe20000010200 */
[----:B0-----:R-:W-:-:S04]  /*2c60*/  @P0 FMUL.FTZ R16, R26, R25 ;  /* 0x000000191a100220 */ /* 0x001fc80000410000 */
[-C--:B------:R-:W-:Y:S02]  /*2c70*/  VIMNMX R25, PT, PT, R17, R28.reuse, !PT ;  /* 0x0000001c11197248 */ /* 0x080fe40007fe0100 */
[----:B------:R-:W-:Y:S02]  /*2c80*/  FSETP.NEU.FTZ.AND P0, PT, R24, +INF , PT ;  /* 0x7f8000001800780b */ /* 0x000fe40003f1d000 */
[----:B------:R-:W-:Y:S02]  /*2c90*/  LOP3.LUT R24, R25, 0xfe000000, RZ, 0xc0, !PT ;  /* 0xfe00000019187812 */ /* 0x000fe400078ec0ff */
[----:B------:R-:W-:Y:S02]  /*2ca0*/  VIMNMX R17, PT, PT, R17, R28, PT ;  /* 0x0000001c11117248 */ /* 0x000fe40003fe0100 */
[----:B------:R-:W-:Y:S02]  /*2cb0*/  LOP3.LUT R28, R24, 0x7e800000, RZ, 0x3c, !PT ;  /* 0x7e800000181c7812 */ /* 0x000fe400078e3cff */
[----:B------:R-:W-:-:S02]  /*2cc0*/  FSETP.NEU.FTZ.AND P1, PT, R17, RZ, PT ;  /* 0x000000ff1100720b */ /* 0x000fc40003f3d000 */
[----:B------:R-:W-:Y:S01]  /*2cd0*/  LOP3.LUT R24, R24, 0x800000, RZ, 0xfc, !PT ;  /* 0x0080000018187812 */ /* 0x000fe200078efcff */
[-C--:B------:R-:W-:Y:S01]  /*2ce0*/  FMUL.FTZ R26, R17, R28.reuse ;  /* 0x0000001c111a7220 */ /* 0x080fe20000410000 */
[----:B------:R-:W-:Y:S01]  /*2cf0*/  FMUL.FTZ R28, R25, R28 ;  /* 0x0000001c191c7220 */ /* 0x000fe20000410000 */
[----:B------:R-:W-:Y:S02]  /*2d00*/  FSEL R16, R16, +INF , P0 ;  /* 0x7f80000010107808 */ /* 0x000fe40000000000 */
        /* <DEDUP_REMOVED lines=32> */
.L_x_7431:
[----:B------:R-:W-:-:S04]  /*2f10*/  FADD.FTZ R17, -R3, R16 ;  /* 0x0000001003117221 */ /* 0x000fc80000010100 */
[----:B------:R-:W-:-:S07]  /*2f20*/  FMUL.FTZ R17, R17, 0.5 ;  /* 0x3f00000011117820 */ /* 0x000fce0000410000 */
.L_x_7432:
[----:B------:R-:W-:Y:S05]  /*2f30*/  BSYNC.RECONVERGENT B1 ;  /* 0x0000000000017941 */ /* 0x000fea0003800200 */
.L_x_7430:
        /* <DEDUP_REMOVED lines=11> */
.L_x_7434:
[----:B------:R-:W-:-:S04]  /*2ff0*/  FADD.FTZ R28, R25, -R26 ;  /* 0x8000001a191c7221 */ /* 0x000fc80000010000 */
[----:B------:R-:W-:-:S07]  /*3000*/  FMUL.FTZ R28, R28, 0.5 ;  /* 0x3f0000001c1c7820 */ /* 0x000fce0000410000 */
.L_x_7435:
[----:B------:R-:W-:Y:S05]  /*3010*/  BSYNC.RECONVERGENT B1 ;  /* 0x0000000000017941 */ /* 0x000fea0003800200 */
.L_x_7433:
[----:B------:R-:W-:Y:S01]  /*3020*/  FADD.FTZ R17, R28, R17 ;  /* 0x000000111c117221 */ /* 0x000fe20000010000 */
[----:B------:R-:W-:-:S04]  /*3030*/  FADD.FTZ R26, R24, 1 ;  /* 0x3f800000181a7421 */ /* 0x000fc80000010000 */
[----:B------:R-:W-:-:S06]  /*3040*/  FMUL.FTZ R28, R17, R26 ;  /* 0x0000001a111c7220 */ /* 0x000fcc0000410000 */
[----:B------:R-:W0:Y:S02]  /*3050*/  MUFU.SQRT R28, R28 ;  /* 0x0000001c001c7308 */ /* 0x000e240000002000 */
[----:B0-----:R-:W-:Y:S01]  /*3060*/  FADD.FTZ R17, R17, R28 ;  /* 0x0000001c11117221 */ /* 0x001fe20000010000 */
[----:B------:R-:W-:-:S03]  /*3070*/  HFMA2 R28, -RZ, RZ, 1.625, 0 ;  /* 0x3e800000ff1c7431 */ /* 0x000fc600000001ff */
[C---:B------:R-:W-:Y:S01]  /*3080*/  FADD.FTZ.RZ R26, R17.reuse, 1 ;  /* 0x3f800000111a7421 */ /* 0x040fe2000001c000 */
[----:B------:R-:W-:-:S04]  /*3090*/  ISETP.GE.U32.AND P0, PT, R17, 0x7f800000, PT ;  /* 0x7f8000001100780c */ /* 0x000fc80003f06070 */
[----:B------:R-:W-:-:S04]  /*30a0*/  IADD3 R26, PT, PT, R26, -0x3f400000, RZ ;  /* 0xc0c000001a1a7810 */ /* 0x000fc80007ffe0ff */
[----:B------:R-:W-:-:S04]  /*30b0*/  LOP3.LUT R26, R26, 0xff800000, RZ, 0xc0, !PT ;  /* 0xff8000001a1a7812 */ /* 0x000fc800078ec0ff */
[----:B------:R-:W-:-:S05]  /*30c0*/  IADD3 R27, PT, PT, -R26, 0x40800000, RZ ;  /* 0x408000001a1b7810 */ /* 0x000fca0007ffe1ff */
[----:B------:R-:W-:Y:S01]  /*30d0*/  FFMA.FTZ R28, R27, R28, -1 ;  /* 0xbf8000001b1c7423 */ /* 0x000fe2000001001c */
        /* <DEDUP_REMOVED lines=23> */
.L_x_7429:
[----:B------:R-:W-:-:S13]  /*3250*/  FSETP.GEU.FTZ.AND P0, PT, R29, 1, PT ;  /* 0x3f8000001d00780b */ /* 0x000fda0003f1e000 */
[----:B------:R-:W-:Y:S05]  /*3260*/  @!P0 BRA `(.L_x_7436) ;  /* 0x0000000000848947 */ /* 0x000fea0003800000 */
[----:B------:R-:W-:-:S04]  /*3270*/  FMUL.FTZ R28, R3, R2 ;  /* 0x00000002031c7220 */ /* 0x000fc80000410000 */
[----:B------:R0:W1:Y:S02]  /*3280*/  MUFU.SQRT R17, R28 ;  /* 0x0000001c00117308 */ /* 0x0000640000002000 */
[----:B0-----:R-:W-:Y:S02]  /*3290*/  HFMA2 R28, -RZ, RZ, 1.625, 0 ;  /* 0x3e800000ff1c7431 */ /* 0x001fe400000001ff */
[----:B-1----:R-:W-:-:S04]  /*32a0*/  FADD.FTZ R17, R2, R17 ;  /* 0x0000001102117221 */ /* 0x002fc80000010000 */
        /* <DEDUP_REMOVED lines=29> */
.L_x_7436:
[----:B------:R-:W-:-:S04]  /*3480*/  FADD.FTZ R26, -R29, 1 ;  /* 0x3f8000001d1a7421 */ /* 0x000fc80000010100 */
[----:B------:R-:W-:-:S06]  /*3490*/  FMUL.FTZ R17, R3, R26 ;  /* 0x0000001a03117220 */ /* 0x000fcc0000410000 */
[----:B------:R-:W0:Y:S08]  /*34a0*/  MUFU.SQRT R17, R17 ;  /* 0x0000001100117308 */ /* 0x000e300000002000 */
[----:B0-----:R-:W0:Y:S02]  /*34b0*/  MUFU.RCP R26, R17 ;  /* 0x00000011001a7308 */ /* 0x001e240000001000 */
[----:B0-----:R-:W-:Y:S01]  /*34c0*/  FMUL.FTZ R27, R26, |R19| ;  /* 0x400000131a1b7220 */ /* 0x001fe20000410000 */
[----:B------:R-:W-:Y:S06]  /*34d0*/  BRA `(.L_x_7427) ;  /* 0x0000000000047947 */ /* 0x000fec0003800000 */
.L_x_7428:
[----:B------:R0:W1:Y:S02]  /*34e0*/  MUFU.SQRT R27, R0 ;  /* 0x00000000001b7308 */ /* 0x0000640000002000 */
.L_x_7427:
[----:B------:R-:W-:Y:S05]  /*34f0*/  BSYNC.RECONVERGENT B0 ;  /* 0x0000000000007941 */ /* 0x000fea0003800200 */
.L_x_7426:
        /* <DEDUP_REMOVED lines=41> */
.L_x_7441:
        /* <DEDUP_REMOVED lines=28> */
.L_x_7440:
[----:B------:R-:W-:Y:S01]  /*3950*/  FSETP.NEU.FTZ.AND P1, PT, R29, 1, PT ;  /* 0x3f8000001d00780b */ /* 0x000fe20003f3d000 */
[----:B------:R-:W-:Y:S01]  /*3960*/  BSSY.RECONVERGENT B1, `(.L_x_7443) ;  /* 0x0000030000017945 */ /* 0x000fe20003800200 */
[----:B------:R-:W-:-:S13]  /*3970*/  FSETP.GEU.FTZ.AND P0, PT, |R19|, 9.3132257461547851562e-10, PT ;  /* 0x308000001300780b */ /* 0x000fda0003f1e200 */
[----:B------:R-:W-:Y:S05]  /*3980*/  @!P0 BRA !P1, `(.L_x_7444) ;  /* 0x00000000009c8947 */ /* 0x000fea0004800000 */
[----:B0-----:R-:W-:-:S05]  /*3990*/  FMUL.FTZ R0, |R2|, 1.1920928955078125e-07 ;  /* 0x3400000002007820 */ /* 0x001fca0000410200 */
[----:B------:R-:W-:-:S13]  /*39a0*/  FSETP.GE.FTZ.AND P0, PT, |R19|, R0, PT ;  /* 0x000000001300720b */ /* 0x000fda0003f16200 */
[----:B------:R-:W-:Y:S05]  /*39b0*/  @!P0 BRA `(.L_x_7445) ;  /* 0x0000000000608947 */ /* 0x000fea0003800000 */
[----:B------:R-:W-:Y:S01]  /*39c0*/  FSETP.NEU.FTZ.AND P1, PT, R3, RZ, PT ;  /* 0x000000ff0300720b */ /* 0x000fe20003f3d000 */
[----:B------:R-:W-:Y:S01]  /*39d0*/  BSSY.RECONVERGENT B4, `(.L_x_7446) ;  /* 0x0000011000047945 */ /* 0x000fe20003800200 */
[----:B------:R-:W-:-:S11]  /*39e0*/  FSETP.GEU.FTZ.AND P0, PT, R2, RZ, PT ;  /* 0x000000ff0200720b */ /* 0x000fd60003f1e000 */
[----:B------:R-:W-:Y:S01]  /*39f0*/  @P1 FADD.FTZ R3, R3, R16 ;  /* 0x0000001003031221 */ /* 0x000fe20000010000 */
[----:B------:R-:W-:-:S05]  /*3a00*/  @P1 FMUL.FTZ R0, R19, R19 ;  /* 0x0000001313001220 */ /* 0x000fca0000410000 */
        /* <DEDUP_REMOVED lines=11> */
.L_x_7447:
[----:B------:R-:W-:-:S04]  /*3ac0*/  FADD.FTZ R2, -R2, R25 ;  /* 0x0000001902027221 */ /* 0x000fc80000010100 */
[----:B------:R-:W-:-:S07]  /*3ad0*/  FMUL.FTZ R3, R2, 0.5 ;  /* 0x3f00000002037820 */ /* 0x000fce0000410000 */
.L_x_7448:
[----:B------:R-:W-:Y:S05]  /*3ae0*/  BSYNC.RECONVERGENT B4 ;  /* 0x0000000000047941 */ /* 0x000fea0003800200 */
.L_x_7446:
[----:B------:R-:W-:Y:S01]  /*3af0*/  FADD.FTZ R0, R3, R0 ;  /* 0x0000000003007221 */ /* 0x000fe20000010000 */
[----:B------:R-:W-:-:S04]  /*3b00*/  FADD.FTZ R3, R29, R24 ;  /* 0x000000181d037221 */ /* 0x000fc80000010000 */
[----:B------:R-:W-:-:S04]  /*3b10*/  FMUL.FTZ R0, R0, R3 ;  /* 0x0000000300007220 */ /* 0x000fc80000410000 */
[----:B------:R1:W2:Y:S01]  /*3b20*/  MUFU.SQRT R16, R0 ;  /* 0x0000000000107308 */ /* 0x0002a20000002000 */
[----:B------:R-:W-:Y:S05]  /*3b30*/  BRA `(.L_x_7449) ;  /* 0x0000000000487947 */ /* 0x000fea0003800000 */
.L_x_7445:
[----:B------:R-:W-:-:S13]  /*3b40*/  FSETP.GT.FTZ.AND P0, PT, R29, 1, PT ;  /* 0x3f8000001d00780b */ /* 0x000fda0003f14000 */
[----:B------:R-:W-:Y:S01]  /*3b50*/  @P0 FMUL.FTZ R24, R3, R2 ;  /* 0x0000000203180220 */ /* 0x000fe20000410000 */
[----:B------:R-:W-:-:S04]  /*3b60*/  @!P0 FADD.FTZ R0, -R29, 1 ;  /* 0x3f8000001d008421 */ /* 0x000fc80000010100 */
        /* <DEDUP_REMOVED lines=9> */
.L_x_7444:
[----:B------:R-:W-:Y:S01]  /*3c00*/  FADD.FTZ R2, R24, 1 ;  /* 0x3f80000018027421 */ /* 0x000fe20000010000 */
[----:B------:R-:W-:Y:S01]  /*3c10*/  MUFU.SQRT R3, R0 ;  /* 0x0000000000037308 */ /* 0x000fe20000002000 */
[----:B------:R-:W-:Y:S02]  /*3c20*/  HFMA2 R29, -RZ, RZ, 1.875, 0 ;  /* 0x3f800000ff1d7431 */ /* 0x000fe400000001ff */
[----:B------:R-:W-:-:S06]  /*3c30*/  FMUL.FTZ R2, R2, 0.5 ;  /* 0x3f00000002027820 */ /* 0x000fcc0000410000 */
[----:B------:R-:W1:Y:S02]  /*3c40*/  MUFU.SQRT R2, R2 ;  /* 0x0000000200027308 */ /* 0x000e640000002000 */
[----:B-1----:R-:W-:-:S07]  /*3c50*/  FMUL.FTZ R16, R3, R2 ;  /* 0x0000000203107220 */ /* 0x002fce0000410000 */
.L_x_7449:
[----:B------:R-:W-:Y:S05]  /*3c60*/  BSYNC.RECONVERGENT B1 ;  /* 0x0000000000017941 */ /* 0x000fea0003800200 */
.L_x_7443:
[----:B------:R-:W-:Y:S05]  /*3c70*/  BRA `(.L_x_7450) ;  /* 0x0000000000087947 */ /* 0x000fea0003800000 */
.L_x_7439:
[----:B------:R-:W-:Y:S01]  /*3c80*/  FMUL.FTZ R16, R24, 16777216 ;  /* 0x4b80000018107820 */ /* 0x000fe20000410000 */
[----:B------:R-:W-:-:S07]  /*3c90*/  FMUL.FTZ R29, R29, 16777216 ;  /* 0x4b8000001d1d7820 */ /* 0x000fce0000410000 */
.L_x_7450:
[----:B------:R-:W-:Y:S05]  /*3ca0*/  BSYNC.RELIABLE B0 ;  /* 0x0000000000007941 */ /* 0x000fea0003800100 */
.L_x_7438:
[----:B------:R-:W-:-:S13]  /*3cb0*/  ISETP.GT.AND P0, PT, R18, -0x1, PT ;  /* 0xffffffff1200780c */ /* 0x000fda0003f04270 */
[----:B------:R-:W-:Y:S05]  /*3cc0*/  @P0 BRA `(.L_x_7451) ;  /* 0x0000000000c00947 */ /* 0x000fea0003800000 */
[----:B------:R-:W-:Y:S01]  /*3cd0*/  FADD.FTZ R29, -R29, -RZ ;  /* 0x800000ff1d1d7221 */ /* 0x000fe20000010100 */
[C---:B012---:R-:W-:Y:S01]  /*3ce0*/  FADD.FTZ R0, |R16|.reuse, -RZ ;  /* 0x800000ff10007221 */ /* 0x047fe20000010200 */
        /* <DEDUP_REMOVED lines=15> */
[----:B------:R-:W-:Y:S05]  /*3de0*/  CALL.REL.NOINC `($__internal_11_$__cuda_sm3x_div_rn_ftz_f32_slowpath) ;  /* 0x00000220009c7944 */ /* 0x000fea0003c00000 */
.L_x_7453:
[----:B------:R-:W-:Y:S05]  /*3df0*/  BSYNC.RECONVERGENT B4 ;  /* 0x0000000000047941 */ /* 0x000fea0003800200 */
.L_x_7452:
        /* <DEDUP_REMOVED lines=29> */
.L_x_7451:
        /* <DEDUP_REMOVED lines=8> */
[----:B01----:R-:W-:-:S04]  /*4050*/  FFMA R0, -R18, R3, 1 ;  /* 0x3f80000012007423 */ /* 0x003fc80000000103 */
[----:B------:R-:W-:-:S04]  /*4060*/  FFMA R0, R3, R0, R3 ;  /* 0x0000000003007223 */ /* 0x000fc80000000003 */
[----:B------:R-:W-:-:S04]  /*4070*/  FFMA R3, R27, R0, RZ ;  /* 0x000000001b037223 */ /* 0x000fc800000000ff */
[----:B------:R-:W-:-:S04]  /*4080*/  FFMA R2, -R18, R3, R27 ;  /* 0x0000000312027223 */ /* 0x000fc8000000011b */
[----:B------:R-:W-:Y:S01]  /*4090*/  FFMA R2, R0, R2, R3 ;  /* 0x0000000200027223 */ /* 0x000fe20000000003 */
[----:B--2---:R-:W-:Y:S06]  /*40a0*/  @!P0 BRA `(.L_x_7455) ;  /* 0x00000000000c8947 */ /* 0x004fec0003800000 */
[----:B------:R-:W-:Y:S02]  /*40b0*/  MOV R2, R18 ;  /* 0x0000001200027202 */ /* 0x000fe40000000f00 */
[----:B------:R-:W-:-:S07]  /*40c0*/  MOV R0, 0x40e0 ;  /* 0x000040e000007802 */ /* 0x000fce0000000f00 */
[----:B------:R-:W-:Y:S05]  /*40d0*/  CALL.REL.NOINC `($__internal_11_$__cuda_sm3x_div_rn_ftz_f32_slowpath) ;  /* 0x0000021c00e07944 */ /* 0x000fea0003c00000 */
.L_x_7455:
[----:B------:R-:W-:Y:S05]  /*40e0*/  BSYNC.RECONVERGENT B4 ;  /* 0x0000000000047941 */ /* 0x000fea0003800200 */
.L_x_7454:
        /* <DEDUP_REMOVED lines=28> */
.L_x_7442:
[----:B------:R-:W-:Y:S05]  /*42b0*/  BSYNC.RECONVERGENT B3 ;  /* 0x0000000000037941 */ /* 0x000fea0003800200 */
.L_x_7437:
[----:B------:R-:W-:-:S13]  /*42c0*/  ISETP.GE.AND P0, PT, R19, RZ, PT ;  /* 0x000000ff1300720c */ /* 0x000fda0003f06270 */
[----:B------:R-:W-:Y:S01]  /*42d0*/  @P0 FADD.FTZ R17, -R17, -RZ ;  /* 0x800000ff11110221 */ /* 0x000fe20000010100 */
[----:B------:R-:W-:Y:S06]  /*42e0*/  BRA `(.L_x_7421) ;  /* 0x0000000800ec7947 */ /* 0x000fec0003800000 */
.L_x_7425:
[----:B------:R-:W-:Y:S01]  /*42f0*/  FADD.FTZ R16, -R18, 6.1232342629258392722e-17 ;  /* 0x248d313212107421 */ /* 0x000fe20000010100 */
[----:B------:R-:W-:-:S03]  /*4300*/  FADD.FTZ R17, -R19, -RZ ;  /* 0x800000ff13117221 */ /* 0x000fc60000010100 */
[----:B------:R-:W-:Y:S01]  /*4310*/  FADD.FTZ R16, R16, 1.5707963705062866211 ;  /* 0x3fc90fdb10107421 */ /* 0x000fe20000010000 */
[----:B------:R-:W-:Y:S06]  /*4320*/  BRA `(.L_x_7421) ;  /* 0x0000000800dc7947 */ /* 0x000fec0003800000 */
.L_x_7424:
[----:B------:R-:W-:Y:S02]  /*4330*/  HFMA2 R16, -RZ, RZ, 0, 0 ;  /* 0x00000000ff107431 */ /* 0x000fe400000001ff */
[----:B------:R-:W-:Y:S01]  /*4340*/  FADD.FTZ R17, -R19, -RZ ;  /* 0x800000ff13117221 */ /* 0x000fe20000010100 */
[----:B------:R-:W-:Y:S06]  /*4350*/  BRA `(.L_x_7421) ;  /* 0x0000000800d07947 */ /* 0x000fec0003800000 */
.L_x_7423:
        /* <DEDUP_REMOVED lines=19> */
[----:B------:R-:W-:-:S04]  /*4490*/  FFMA R2, -R16, R17, R27 ;  /* 0x0000001110027223 */ /* 0x000fc8000000011b */
[----:B------:R-:W-:Y:S01]  /*44a0*/  FFMA R2, R0, R2, R17 ;  /* 0x0000000200027223 */ /* 0x000fe20000000011 */
[----:B-1----:R-:W-:Y:S01]  /*44b0*/  FMUL.FTZ.D2 R17, R3, 0.69314718246459960938 ;  /* 0x3f31721803117820 */ /* 0x002fe20000310000 */
[----:B------:R-:W-:Y:S06]  /*44c0*/  @!P0 BRA `(.L_x_7460) ;  /* 0x00000000000c8947 */ /* 0x000fec0003800000 */
[----:B------:R-:W-:Y:S02]  /*44d0*/  MOV R2, R16 ;  /* 0x0000001000027202 */ /* 0x000fe40000000f00 */
[----:B------:R-:W-:-:S07]  /*44e0*/  MOV R0, 0x4500 ;  /* 0x0000450000007802 */ /* 0x000fce0000000f00 */
[----:B------:R-:W-:Y:S05]  /*44f0*/  CALL.REL.NOINC `($__internal_11_$__cuda_sm3x_div_rn_ftz_f32_slowpath) ;  /* 0x0000021800d87944 */ /* 0x000fea0003c00000 */
.L_x_7460:
[----:B------:R-:W-:Y:S05]  /*4500*/  BSYNC.RECONVERGENT B4 ;  /* 0x0000000000047941 */ /* 0x000fea0003800200 */
.L_x_7459:
        /* <DEDUP_REMOVED lines=29> */
.L_x_7458:
        /* <DEDUP_REMOVED lines=28> */
.L_x_7463:
[----:B------:R-:W-:Y:S05]  /*48a0*/  BSYNC.RECONVERGENT B4 ;  /* 0x0000000000047941 */ /* 0x000fea0003800200 */
.L_x_7462:
        /* <DEDUP_REMOVED lines=29> */
.L_x_7457:
        /* <DEDUP_REMOVED lines=33> */
.L_x_7465:
[----:B------:R-:W-:Y:S05]  /*4c90*/  BSYNC.RECONVERGENT B4 ;  /* 0x0000000000047941 */ /* 0x000fea0003800200 */
.L_x_7464:
        /* <DEDUP_REMOVED lines=26> */
[----:B------:R-:W-:-:S07]  /*4e40*/  FSEL R0, R29, R0, P0 ;  /* 0x000000001d007208 */ /* 0x000fce0000000000 */
.L_x_7461:
[----:B------:R-:W-:Y:S05]  /*4e50*/  BSYNC.RECONVERGENT B3 ;  /* 0x0000000000037941 */ /* 0x000fea0003800200 */
.L_x_7456:
[----:B------:R-:W-:Y:S01]  /*4e60*/  ISETP.GE.AND P0, PT, R19, RZ, PT ;  /* 0x000000ff1300720c */ /* 0x000fe20003f06270 */
[----:B------:R-:W-:Y:S01]  /*4e70*/  FADD.FTZ R17, R17, 0.69314718246459960938 ;  /* 0x3f31721811117421 */ /* 0x000fe20000010000 */
[----:B------:R-:W-:-:S11]  /*4e80*/  FADD.FTZ R16, |R0|, -RZ ;  /* 0x800000ff00107221 */ /* 0x000fd60000010200 */
[----:B------:R-:W-:-:S07]  /*4e90*/  @P0 FADD.FTZ R17, -R17, -RZ ;  /* 0x800000ff11110221 */ /* 0x000fce0000010100 */
.L_x_7421:
[----:B------:R-:W-:Y:S05]  /*4ea0*/  BSYNC.RECONVERGENT B2 ;  /* 0x0000000000027941 */ /* 0x000fea0003800200 */
.L_x_7420:
[----:B------:R-:W-:Y:S05]  /*4eb0*/  WARPSYNC.ALL ;  /* 0x0000000000007948 */ /* 0x000fea0003800000 */
[----:B------:R-:W-:Y:S01]  /*4ec0*/  IADD3 R0, PT, PT, R22, 0x100, RZ ;  /* 0x0000010016007810 */ /* 0x000fe20007ffe0ff */
[----:B------:R-:W-:Y:S01]  /*4ed0*/  BSSY.RECONVERGENT B2, `(.L_x_7466) ;  /* 0x0000257000027945 */ /* 0x000fe20003800200 */
[----:B------:R-:W-:Y:S02]  /*4ee0*/  CS2R R18, SRZ ;  /* 0x0000000000127805 */ /* 0x000fe4000001ff00 */
        /* <DEDUP_REMOVED lines=23> */
.L_x_7468:
        /* <DEDUP_REMOVED lines=69> */
.L_x_7477:
[----:B------:R-:W-:-:S04]  /*54b0*/  FADD.FTZ R19, -R3, R18 ;  /* 0x0000001203137221 */ /* 0x000fc80000010100 */
[----:B------:R-:W-:-:S07]  /*54c0*/  FMUL.FTZ R19, R19, 0.5 ;  /* 0x3f00000013137820 */ /* 0x000fce0000410000 */
.L_x_7478:
[----:B------:R-:W-:Y:S05]  /*54d0*/  BSYNC.RECONVERGENT B1 ;  /* 0x0000000000017941 */ /* 0x000fea0003800200 */
.L_x_7476:
        /* <DEDUP_REMOVED lines=11> */
.L_x_7480:
[----:B------:R-:W-:-:S04]  /*5590*/  FADD.FTZ R28, R25, -R26 ;  /* 0x8000001a191c7221 */ /* 0x000fc80000010000 */
[----:B------:R-:W-:-:S07]  /*55a0*/  FMUL.FTZ R28, R28, 0.5 ;  /* 0x3f0000001c1c7820 */ /* 0x000fce0000410000 */
.L_x_7481:
[----:B------:R-:W-:Y:S05]  /*55b0*/  BSYNC.RECONVERGENT B1 ;  /* 0x0000000000017941 */ /* 0x000fea0003800200 */
.L_x_7479:
        /* <DEDUP_REMOVED lines=35> */
.L_x_7475:
        /* <DEDUP_REMOVED lines=35> */
.L_x_7482:
[----:B------:R-:W-:-:S04]  /*5a20*/  FADD.FTZ R26, -R29, 1 ;  /* 0x3f8000001d1a7421 */ /* 0x000fc80000010100 */
[----:B------:R-:W-:-:S06]  /*5a30*/  FMUL.FTZ R19, R3, R26 ;  /* 0x0000001a03137220 */ /* 0x000fcc0000410000 */
[----:B------:R-:W0:Y:S08]  /*5a40*/  MUFU.SQRT R19, R19 ;  /* 0x0000001300137308 */ /* 0x000e300000002000 */
[----:B0-----:R-:W0:Y:S02]  /*5a50*/  MUFU.RCP R26, R19 ;  /* 0x00000013001a7308 */ /* 0x001e240000001000 */
[----:B0-----:R-:W-:Y:S01]  /*5a60*/  FMUL.FTZ R27, R26, |R21| ;  /* 0x400000151a1b7220 */ /* 0x001fe20000410000 */
[----:B------:R-:W-:Y:S06]  /*5a70*/  BRA `(.L_x_7473) ;  /* 0x0000000000047947 */ /* 0x000fec0003800000 */
.L_x_7474:
[----:B------:R0:W1:Y:S02]  /*5a80*/  MUFU.SQRT R27, R0 ;  /* 0x00000000001b7308 */ /* 0x0000640000002000 */
.L_x_7473:
[----:B------:R-:W-:Y:S05]  /*5a90*/  BSYNC.RECONVERGENT B0 ;  /* 0x0000000000007941 */ /* 0x000fea0003800200 */
.L_x_7472:
        /* <DEDUP_REMOVED lines=41> */
.L_x_7487:
        /* <DEDUP_REMOVED lines=28> */
.L_x_7486:
        /* <DEDUP_REMOVED lines=23> */
.L_x_7493:
[----:B------:R-:W-:-:S04]  /*6060*/  FADD.FTZ R2, -R2, R25 ;  /* 0x0000001902027221 */ /* 0x000fc80000010100 */
[----:B------:R-:W-:-:S07]  /*6070*/  FMUL.FTZ R3, R2, 0.5 ;  /* 0x3f00000002037820 */ /* 0x000fce0000410000 */
.L_x_7494:
[----:B------:R-:W-:Y:S05]  /*6080*/  BSYNC.RECONVERGENT B4 ;  /* 0x0000000000047941 */ /* 0x000fea0003800200 */
.L_x_7492:
[----:B------:R-:W-:Y:S01]  /*6090*/  FADD.FTZ R0, R3, R0 ;  /* 0x0000000003007221 */ /* 0x000fe20000010000 */
[----:B------:R-:W-:-:S04]  /*60a0*/  FADD.FTZ R3, R29, R24 ;  /* 0x000000181d037221 */ /* 0x000fc80000010000 */
[----:B------:R-:W-:-:S04]  /*60b0*/  FMUL.FTZ R0, R0, R3 ;  /* 0x0000000300007220 */ /* 0x000fc80000410000 */
[----:B------:R1:W2:Y:S01]  /*60c0*/  MUFU.SQRT R18, R0 ;  /* 0x0000000000127308 */ /* 0x0002a20000002000 */
[----:B------:R-:W-:Y:S05]  /*60d0*/  BRA `(.L_x_7495) ;  /* 0x0000000000487947 */ /* 0x000fea0003800000 */
.L_x_7491:
        /* <DEDUP_REMOVED lines=12> */
.L_x_7490:
[----:B------:R-:W-:Y:S01]  /*61a0*/  FADD.FTZ R2, R24, 1 ;  /* 0x3f80000018027421 */ /* 0x000fe20000010000 */
[----:B------:R-:W-:Y:S01]  /*61b0*/  MUFU.SQRT R3, R0 ;  /* 0x0000000000037308 */ /* 0x000fe20000002000 */
[----:B------:R-:W-:Y:S02]  /*61c0*/  HFMA2 R29, -RZ, RZ, 1.875, 0 ;  /* 0x3f800000ff1d7431 */ /* 0x000fe400000001ff */
[----:B------:R-:W-:-:S06]  /*61d0*/  FMUL.FTZ R2, R2, 0.5 ;  /* 0x3f00000002027820 */ /* 0x000fcc0000410000 */
[----:B------:R-:W1:Y:S02]  /*61e0*/  MUFU.SQRT R2, R2 ;  /* 0x0000000200027308 */ /* 0x000e640000002000 */
[----:B-1----:R-:W-:-:S07]  /*61f0*/  FMUL.FTZ R18, R3, R2 ;  /* 0x0000000203127220 */ /* 0x002fce0000410000 */
.L_x_7495:
[----:B------:R-:W-:Y:S05]  /*6200*/  BSYNC.RECONVERGENT B1 ;  /* 0x0000000000017941 */ /* 0x000fea0003800200 */
.L_x_7489:
[----:B------:R-:W-:Y:S05]  /*6210*/  BRA `(.L_x_7496) ;  /* 0x0000000000087947 */ /* 0x000fea0003800000 */
.L_x_7485:
[----:B------:R-:W-:Y:S01]  /*6220*/  FMUL.FTZ R18, R24, 16777216 ;  /* 0x4b80000018127820 */ /* 0x000fe20000410000 */
[----:B------:R-:W-:-:S07]  /*6230*/  FMUL.FTZ R29, R29, 16777216 ;  /* 0x4b8000001d1d7820 */ /* 0x000fce0000410000 */
.L_x_7496:
[----:B------:R-:W-:Y:S05]  /*6240*/  BSYNC.RELIABLE B0 ;  /* 0x0000000000007941 */ /* 0x000fea0003800100 */
.L_x_7484:
        /* <DEDUP_REMOVED lines=20> */
.L_x_7499:
[----:B------:R-:W-:Y:S05]  /*6390*/  BSYNC.RECONVERGENT B4 ;  /* 0x0000000000047941 */ /* 0x000fea0003800200 */
.L_x_7498:
        /* <DEDUP_REMOVED lines=29> */
.L_x_7497:
        /* <DEDUP_REMOVED lines=17> */
.L_x_7501:
[----:B------:R-:W-:Y:S05]  /*6680*/  BSYNC.RECONVERGENT B4 ;  /* 0x0000000000047941 */ /* 0x000fea0003800200 */
.L_x_7500:
        /* <DEDUP_REMOVED lines=28> */
.L_x_7488:
[----:B------:R-:W-:Y:S05]  /*6850*/  BSYNC.RECONVERGENT B3 ;  /* 0x0000000000037941 */ /* 0x000fea0003800200 */
.L_x_7483:
[----:B------:R-:W-:-:S13]  /*6860*/  ISETP.GE.AND P0, PT, R21, RZ, PT ;  /* 0x000000ff1500720c */ /* 0x000fda0003f06270 */
[----:B------:R-:W-:Y:S01]  /*6870*/  @P0 FADD.FTZ R19, -R19, -RZ ;  /* 0x800000ff13130221 */ /* 0x000fe20000010100 */
[----:B------:R-:W-:Y:S06]  /*6880*/  BRA `(.L_x_7467) ;  /* 0x0000000800ec7947 */ /* 0x000fec0003800000 */
.L_x_7471:
[----:B------:R-:W-:Y:S01]  /*6890*/  FADD.FTZ R18, -R20, 6.1232342629258392722e-17 ;  /* 0x248d313214127421 */ /* 0x000fe20000010100 */
[----:B------:R-:W-:-:S03]  /*68a0*/  FADD.FTZ R19, -R21, -RZ ;  /* 0x800000ff15137221 */ /* 0x000fc60000010100 */
[----:B------:R-:W-:Y:S01]  /*68b0*/  FADD.FTZ R18, R18, 1.5707963705062866211 ;  /* 0x3fc90fdb12127421 */ /* 0x000fe20000010000 */
[----:B------:R-:W-:Y:S06]  /*68c0*/  BRA `(.L_x_7467) ;  /* 0x0000000800dc7947 */ /* 0x000fec0003800000 */
.L_x_7470:
[----:B------:R-:W-:Y:S02]  /*68d0*/  HFMA2 R18, -RZ, RZ, 0, 0 ;  /* 0x00000000ff127431 */ /* 0x000fe400000001ff */
[----:B------:R-:W-:Y:S01]  /*68e0*/  FADD.FTZ R19, -R21, -RZ ;  /* 0x800000ff15137221 */ /* 0x000fe20000010100 */
[----:B------:R-:W-:Y:S06]  /*68f0*/  BRA `(.L_x_7467) ;  /* 0x0000000800d07947 */ /* 0x000fec0003800000 */
.L_x_7469:
        /* <DEDUP_REMOVED lines=26> */
.L_x_7506:
[----:B------:R-:W-:Y:S05]  /*6aa0*/  BSYNC.RECONVERGENT B4 ;  /* 0x0000000000047941 */ /* 0x000fea0003800200 */
.L_x_7505:
        /* <DEDUP_REMOVED lines=29> */
.L_x_7504:
        /* <DEDUP_REMOVED lines=28> */
.L_x_7509:
[----:B------:R-:W-:Y:S05]  /*6e40*/  BSYNC.RECONVERGENT B4 ;  /* 0x0000000000047941 */ /* 0x000fea0003800200 */
.L_x_7508:
        /* <DEDUP_REMOVED lines=29> */
.L_x_7503:
        /* <DEDUP_REMOVED lines=33> */
.L_x_7511:
[----:B------:R-:W-:Y:S05]  /*7230*/  BSYNC.RECONVERGENT B4 ;  /* 0x0000000000047941 */ /* 0x000fea0003800200 */
.L_x_7510:
        /* <DEDUP_REMOVED lines=27> */
.L_x_7507:
[----:B------:R-:W-:Y:S05]  /*73f0*/  BSYNC.RECONVERGENT B3 ;  /* 0x0000000000037941 */ /* 0x000fea0003800200 */
.L_x_7502:
[----:B------:R-:W-:Y:S01]  /*7400*/  ISETP.GE.AND P0, PT, R21, RZ, PT ;  /* 0x000000ff1500720c */ /* 0x000fe20003f06270 */
[----:B------:R-:W-:Y:S01]  /*7410*/  FADD.FTZ R19, R19, 0.69314718246459960938 ;  /* 0x3f31721813137421 */ /* 0x000fe20000010000 */
[----:B------:R-:W-:-:S11]  /*7420*/  FADD.FTZ R18, |R0|, -RZ ;  /* 0x800000ff00127221 */ /* 0x000fd60000010200 */
[----:B------:R-:W-:-:S07]  /*7430*/  @P0 FADD.FTZ R19, -R19, -RZ ;  /* 0x800000ff13130221 */ /* 0x000fce0000010100 */
.L_x_7467:
[----:B------:R-:W-:Y:S05]  /*7440*/  BSYNC.RECONVERGENT B2 ;  /* 0x0000000000027941 */ /* 0x000fea0003800200 */
.L_x_7466:
        /* <DEDUP_REMOVED lines=27> */
.L_x_7514:
        /* <DEDUP_REMOVED lines=69> */
.L_x_7523:
[----:B------:R-:W-:-:S04]  /*7a50*/  FADD.FTZ R21, -R3, R20 ;  /* 0x0000001403157221 */ /* 0x000fc80000010100 */
[----:B------:R-:W-:-:S07]  /*7a60*/  FMUL.FTZ R21, R21, 0.5 ;  /* 0x3f00000015157820 */ /* 0x000fce0000410000 */
.L_x_7524:
[----:B------:R-:W-:Y:S05]  /*7a70*/  BSYNC.RECONVERGENT B1 ;  /* 0x0000000000017941 */ /* 0x000fea0003800200 */
.L_x_7522:
        /* <DEDUP_REMOVED lines=11> */
.L_x_7526:
[----:B------:R-:W-:-:S04]  /*7b30*/  FADD.FTZ R28, R25, -R26 ;  /* 0x8000001a191c7221 */ /* 0x000fc80000010000 */
[----:B------:R-:W-:-:S07]  /*7b40*/  FMUL.FTZ R28, R28, 0.5 ;  /* 0x3f0000001c1c7820 */ /* 0x000fce0000410000 */
.L_x_7527:
[----:B------:R-:W-:Y:S05]  /*7b50*/  BSYNC.RECONVERGENT B1 ;  /* 0x0000000000017941 */ /* 0x000fea0003800200 */
.L_x_7525:
        /* <DEDUP_REMOVED lines=35> */
.L_x_7521:
        /* <DEDUP_REMOVED lines=35> */
.L_x_7528:
[----:B------:R-:W-:-:S04]  /*7fc0*/  FADD.FTZ R26, -R29, 1 ;  /* 0x3f8000001d1a7421 */ /* 0x000fc80000010100 */
[----:B------:R-:W-:-:S06]  /*7fd0*/  FMUL.FTZ R21, R3, R26 ;  /* 0x0000001a03157220 */ /* 0x000fcc0000410000 */
[----:B------:R-:W0:Y:S08]  /*7fe0*/  MUFU.SQRT R21, R21 ;  /* 0x0000001500157308 */ /* 0x000e300000002000 */
[----:B0-----:R-:W0:Y:S02]  /*7ff0*/  MUFU.RCP R26, R21 ;  /* 0x00000015001a7308 */ /* 0x001e240000001000 */
[----:B0-----:R-:W-:Y:S01]  /*8000*/  FMUL.FTZ R27, R26, |R5| ;  /* 0x400000051a1b7220 */ /* 0x001fe20000410000 */
[----:B------:R-:W-:Y:S06]  /*8010*/  BRA `(.L_x_7519) ;  /* 0x0000000000047947 */ /* 0x000fec0003800000 */
.L_x_7520:
[----:B------:R0:W1:Y:S02]  /*8020*/  MUFU.SQRT R27, R0 ;  /* 0x00000000001b7308 */ /* 0x0000640000002000 */
.L_x_7519:
[----:B------:R-:W-:Y:S05]  /*8030*/  BSYNC.RECONVERGENT B0 ;  /* 0x0000000000007941 */ /* 0x000fea0003800200 */
.L_x_7518:
        /* <DEDUP_REMOVED lines=41> */
.L_x_7533:
        /* <DEDUP_REMOVED lines=28> */
.L_x_7532:
        /* <DEDUP_REMOVED lines=23> */
.L_x_7539:
[----:B------:R-:W-:-:S04]  /*8600*/  FADD.FTZ R2, -R2, R25 ;  /* 0x0000001902027221 */ /* 0x000fc80000010100 */
[----:B------:R-:W-:-:S07]  /*8610*/  FMUL.FTZ R3, R2, 0.5 ;  /* 0x3f00000002037820 */ /* 0x000fce0000410000 */
.L_x_7540:
[----:B------:R-:W-:Y:S05]  /*8620*/  BSYNC.RECONVERGENT B4 ;  /* 0x0000000000047941 */ /* 0x000fea0003800200 */
.L_x_7538:
[----:B------:R-:W-:Y:S01]  /*8630*/  FADD.FTZ R0, R3, R0 ;  /* 0x0000000003007221 */ /* 0x000fe20000010000 */
[----:B------:R-:W-:-:S04]  /*8640*/  FADD.FTZ R3, R29, R24 ;  /* 0x000000181d037221 */ /* 0x000fc80000010000 */
[----:B------:R-:W-:-:S04]  /*8650*/  FMUL.FTZ R0, R0, R3 ;  /* 0x0000000300007220 */ /* 0x000fc80000410000 */
[----:B------:R0:W1:Y:S01]  /*8660*/  MUFU.SQRT R20, R0 ;  /* 0x0000000000147308 */ /* 0x0000620000002000 */
[----:B------:R-:W-:Y:S05]  /*8670*/  BRA `(.L_x_7541) ;  /* 0x0000000000487947 */ /* 0x000fea0003800000 */
.L_x_7537:
        /* <DEDUP_REMOVED lines=12> */
.L_x_7536:
[----:B------:R-:W-:Y:S01]  /*8740*/  FADD.FTZ R2, R24, 1 ;  /* 0x3f80000018027421 */ /* 0x000fe20000010000 */
[----:B------:R-:W-:Y:S01]  /*8750*/  MUFU.SQRT R3, R0 ;  /* 0x0000000000037308 */ /* 0x000fe20000002000 */
[----:B------:R-:W-:Y:S02]  /*8760*/  HFMA2 R29, -RZ, RZ, 1.875, 0 ;  /* 0x3f800000ff1d7431 */ /* 0x000fe400000001ff */
[----:B------:R-:W-:-:S06]  /*8770*/  FMUL.FTZ R2, R2, 0.5 ;  /* 0x3f00000002027820 */ /* 0x000fcc0000410000 */
[----:B------:R-:W1:Y:S02]  /*8780*/  MUFU.SQRT R2, R2 ;  /* 0x0000000200027308 */ /* 0x000e640000002000 */
[----:B-1----:R-:W-:-:S07]  /*8790*/  FMUL.FTZ R20, R3, R2 ;  /* 0x0000000203147220 */ /* 0x002fce0000410000 */
.L_x_7541:
[----:B------:R-:W-:Y:S05]  /*87a0*/  BSYNC.RECONVERGENT B1 ;  /* 0x0000000000017941 */ /* 0x000fea0003800200 */
.L_x_7535:
[----:B------:R-:W-:Y:S05]  /*87b0*/  BRA `(.L_x_7542) ;  /* 0x0000000000087947 */ /* 0x000fea0003800000 */
.L_x_7531:
[----:B------:R-:W-:Y:S01]  /*87c0*/  FMUL.FTZ R20, R24, 16777216 ;  /* 0x4b80000018147820 */ /* 0x000fe20000410000 */
[----:B------:R-:W-:-:S07]  /*87d0*/  FMUL.FTZ R29, R29, 16777216 ;  /* 0x4b8000001d1d7820 */ /* 0x000fce0000410000 */
.L_x_7542:
[----:B------:R-:W-:Y:S05]  /*87e0*/  BSYNC.RELIABLE B0 ;  /* 0x0000000000007941 */ /* 0x000fea0003800100 */
.L_x_7530:
[----:B------:R-:W-:-:S13]  /*87f0*/  ISETP.GT.AND P0, PT, R4, -0x1, PT ;  /* 0xffffffff0400780c */ /* 0x000fda0003f04270 */
[----:B------:R-:W-:Y:S05]  /*8800*/  @P0 BRA `(.L_x_7543) ;  /* 0x0000000000c00947 */ /* 0x000fea0003800000 */
[----:B------:R-:W-:Y:S01]  /*8810*/  FADD.FTZ R29, -R29, -RZ ;  /* 0x800000ff1d1d7221 */ /* 0x000fe20000010100 */
[C---:B01----:R-:W-:Y:S01]  /*8820*/  FADD.FTZ R0, |R20|.reuse, -RZ ;  /* 0x800000ff14007221 */ /* 0x043fe20000010200 */
        /* <DEDUP_REMOVED lines=16> */
.L_x_7545:
[----:B------:R-:W-:Y:S05]  /*8930*/  BSYNC.RECONVERGENT B4 ;  /* 0x0000000000047941 */ /* 0x000fea0003800200 */
.L_x_7544:
        /* <DEDUP_REMOVED lines=29> */
.L_x_7543:
        /* <DEDUP_REMOVED lines=17> */
.L_x_7547:
[----:B------:R-:W-:Y:S05]  /*8c20*/  BSYNC.RECONVERGENT B4 ;  /* 0x0000000000047941 */ /* 0x000fea0003800200 */
.L_x_7546:
        /* <DEDUP_REMOVED lines=28> */
.L_x_7534:
[----:B------:R-:W-:Y:S05]  /*8df0*/  BSYNC.RECONVERGENT B3 ;  /* 0x0000000000037941 */ /* 0x000fea0003800200 */
.L_x_7529:
[----:B------:R-:W-:-:S13]  /*8e00*/  ISETP.GE.AND P0, PT, R5, RZ, PT ;  /* 0x000000ff0500720c */ /* 0x000fda0003f06270 */
[----:B------:R-:W-:Y:S01]  /*8e10*/  @P0 FADD.FTZ R21, -R21, -RZ ;  /* 0x800000ff15150221 */ /* 0x000fe20000010100 */
[----:B------:R-:W-:Y:S06]  /*8e20*/  BRA `(.L_x_7513) ;  /* 0x0000000800ec7947 */ /* 0x000fec0003800000 */
.L_x_7517:
[----:B------:R-:W-:Y:S01]  /*8e30*/  FADD.FTZ R4, -R4, 6.1232342629258392722e-17 ;  /* 0x248d313204047421 */ /* 0x000fe20000010100 */
[----:B------:R-:W-:-:S03]  /*8e40*/  FADD.FTZ R21, -R5, -RZ ;  /* 0x800000ff05157221 */ /* 0x000fc60000010100 */
[----:B------:R-:W-:Y:S01]  /*8e50*/  FADD.FTZ R20, R4, 1.5707963705062866211 ;  /* 0x3fc90fdb04147421 */ /* 0x000fe20000010000 */
[----:B------:R-:W-:Y:S06]  /*8e60*/  BRA `(.L_x_7513) ;  /* 0x0000000800dc7947 */ /* 0x000fec0003800000 */
.L_x_7516:
[----:B------:R-:W-:Y:S02]  /*8e70*/  HFMA2 R20, -RZ, RZ, 0, 0 ;  /* 0x00000000ff147431 */ /* 0x000fe400000001ff */
[----:B------:R-:W-:Y:S01]  /*8e80*/  FADD.FTZ R21, -R5, -RZ ;  /* 0x800000ff05157221 */ /* 0x000fe20000010100 */
[----:B------:R-:W-:Y:S06]  /*8e90*/  BRA `(.L_x_7513) ;  /* 0x0000000800d07947 */ /* 0x000fec0003800000 */
.L_x_7515:
        /* <DEDUP_REMOVED lines=26> */
.L_x_7552:
[----:B------:R-:W-:Y:S05]  /*9040*/  BSYNC.RECONVERGENT B4 ;  /* 0x0000000000047941 */ /* 0x000fea0003800200 */
.L_x_7551:
        /* <DEDUP_REMOVED lines=29> */
.L_x_7550:
        /* <DEDUP_REMOVED lines=28> */
.L_x_7555:
[----:B------:R-:W-:Y:S05]  /*93e0*/  BSYNC.RECONVERGENT B4 ;  /* 0x0000000000047941 */ /* 0x000fea0003800200 */
.L_x_7554:
        /* <DEDUP_REMOVED lines=29> */
.L_x_7549:
        /* <DEDUP_REMOVED lines=33> */
.L_x_7557:
[----:B------:R-:W-:Y:S05]  /*97d0*/  BSYNC.RECONVERGENT B4 ;  /* 0x0000000000047941 */ /* 0x000fea0003800200 */
.L_x_7556:
        /* <DEDUP_REMOVED lines=27> */
.L_x_7553:
[----:B------:R-:W-:Y:S05]  /*9990*/  BSYNC.RECONVERGENT B3 ;  /* 0x0000000000037941 */ /* 0x000fea0003800200 */
.L_x_7548:
[----:B------:R-:W-:Y:S01]  /*99a0*/  ISETP.GE.AND P0, PT, R5, RZ, PT ;  /* 0x000000ff0500720c */ /* 0x000fe20003f06270 */
[----:B------:R-:W-:Y:S01]  /*99b0*/  FADD.FTZ R21, R21, 0.69314718246459960938 ;  /* 0x3f31721815157421 */ /* 0x000fe20000010000 */
[----:B------:R-:W-:-:S11]  /*99c0*/  FADD.FTZ R20, |R0|, -RZ ;  /* 0x800000ff00147221 */ /* 0x000fd60000010200 */
[----:B------:R-:W-:-:S07]  /*99d0*/  @P0 FADD.FTZ R21, -R21, -RZ ;  /* 0x800000ff15150221 */ /* 0x000fce0000010100 */
.L_x_7513:
[----:B------:R-:W-:Y:S05]  /*99e0*/  BSYNC.RECONVERGENT B2 ;  /* 0x0000000000027941 */ /* 0x000fea0003800200 */
.L_x_7512:
        /* <DEDUP_REMOVED lines=27> */
.L_x_7560:
        /* <DEDUP_REMOVED lines=69> */
.L_x_7569:
[----:B------:R-:W-:-:S04]  /*9ff0*/  FADD.FTZ R5, -R3, R4 ;  /* 0x0000000403057221 */ /* 0x000fc80000010100 */
[----:B------:R-:W-:-:S07]  /*a000*/  FMUL.FTZ R5, R5, 0.5 ;  /* 0x3f00000005057820 */ /* 0x000fce0000410000 */
.L_x_7570:
[----:B------:R-:W-:Y:S05]  /*a010*/  BSYNC.RECONVERGENT B1 ;  /* 0x0000000000017941 */ /* 0x000fea0003800200 */
.L_x_7568:
        /* <DEDUP_REMOVED lines=11> */
.L_x_7572:
[----:B------:R-:W-:-:S04]  /*a0d0*/  FADD.FTZ R28, R25, -R26 ;  /* 0x8000001a191c7221 */ /* 0x000fc80000010000 */
[----:B------:R-:W-:-:S07]  /*a0e0*/  FMUL.FTZ R28, R28, 0.5 ;  /* 0x3f0000001c1c7820 */ /* 0x000fce0000410000 */
.L_x_7573:
[----:B------:R-:W-:Y:S05]  /*a0f0*/  BSYNC.RECONVERGENT B1 ;  /* 0x0000000000017941 */ /* 0x000fea0003800200 */
.L_x_7571:
        /* <DEDUP_REMOVED lines=35> */
.L_x_7567:
        /* <DEDUP_REMOVED lines=35> */
.L_x_7574:
[----:B------:R-:W-:-:S04]  /*a560*/  FADD.FTZ R26, -R29, 1 ;  /* 0x3f8000001d1a7421 */ /* 0x000fc80000010100 */
[----:B------:R-:W-:-:S06]  /*a570*/  FMUL.FTZ R5, R3, R26 ;  /* 0x0000001a03057220 */ /* 0x000fcc0000410000 */
[----:B------:R-:W0:Y:S08]  /*a580*/  MUFU.SQRT R5, R5 ;  /* 0x0000000500057308 */ /* 0x000e300000002000 */
[----:B0-----:R-:W0:Y:S02]  /*a590*/  MUFU.RCP R26, R5 ;  /* 0x00000005001a7308 */ /* 0x001e240000001000 */
[----:B0-----:R-:W-:Y:S01]  /*a5a0*/  FMUL.FTZ R27, R26, |R7| ;  /* 0x400000071a1b7220 */ /* 0x001fe20000410000 */
[----:B------:R-:W-:Y:S06]  /*a5b0*/  BRA `(.L_x_7565) ;  /* 0x0000000000047947 */ /* 0x000fec0003800000 */
.L_x_7566:
[----:B------:R0:W1:Y:S02]  /*a5c0*/  MUFU.SQRT R27, R0 ;  /* 0x00000000001b7308 */ /* 0x0000640000002000 */
.L_x_7565:
[----:B------:R-:W-:Y:S05]  /*a5d0*/  BSYNC.RECONVERGENT B0 ;  /* 0x0000000000007941 */ /* 0x000fea0003800200 */
.L_x_7564:
        /* <DEDUP_REMOVED lines=41> */
.L_x_7579:
        /* <DEDUP_REMOVED lines=28> */
.L_x_7578:
        /* <DEDUP_REMOVED lines=23> */
.L_x_7585:
[----:B------:R-:W-:-:S04]  /*aba0*/  FADD.FTZ R2, -R2, R25 ;  /* 0x0000001902027221 */ /* 0x000fc80000010100 */
[----:B------:R-:W-:-:S07]  /*abb0*/  FMUL.FTZ R3, R2, 0.5 ;  /* 0x3f00000002037820 */ /* 0x000fce0000410000 */
.L_x_7586:
[----:B------:R-:W-:Y:S05]  /*abc0*/  BSYNC.RECONVERGENT B4 ;  /* 0x0000000000047941 */ /* 0x000fea0003800200 */
.L_x_7584:
[----:B------:R-:W-:Y:S01]  /*abd0*/  FADD.FTZ R0, R3, R0 ;  /* 0x0000000003007221 */ /* 0x000fe20000010000 */
[----:B------:R-:W-:-:S04]  /*abe0*/  FADD.FTZ R3, R29, R24 ;  /* 0x000000181d037221 */ /* 0x000fc80000010000 */
[----:B------:R-:W-:-:S04]  /*abf0*/  FMUL.FTZ R0, R0, R3 ;  /* 0x0000000300007220 */ /* 0x000fc80000410000 */
[----:B------:R0:W1:Y:S01]  /*ac00*/  MUFU.SQRT R4, R0 ;  /* 0x0000000000047308 */ /* 0x0000620000002000 */
[----:B------:R-:W-:Y:S05]  /*ac10*/  BRA `(.L_x_7587) ;  /* 0x0000000000487947 */ /* 0x000fea0003800000 */
.L_x_7583:
        /* <DEDUP_REMOVED lines=12> */
.L_x_7582:
[----:B------:R-:W-:Y:S01]  /*ace0*/  FADD.FTZ R2, R24, 1 ;  /* 0x3f80000018027421 */ /* 0x000fe20000010000 */
[----:B------:R-:W-:Y:S01]  /*acf0*/  MUFU.SQRT R3, R0 ;  /* 0x0000000000037308 */ /* 0x000fe20000002000 */
[----:B------:R-:W-:Y:S02]  /*ad00*/  HFMA2 R29, -RZ, RZ, 1.875, 0 ;  /* 0x3f800000ff1d7431 */ /* 0x000fe400000001ff */
[----:B------:R-:W-:-:S06]  /*ad10*/  FMUL.FTZ R2, R2, 0.5 ;  /* 0x3f00000002027820 */ /* 0x000fcc0000410000 */
[----:B------:R-:W1:Y:S02]  /*ad20*/  MUFU.SQRT R2, R2 ;  /* 0x0000000200027308 */ /* 0x000e640000002000 */
[----:B-1----:R-:W-:-:S07]  /*ad30*/  FMUL.FTZ R4, R3, R2 ;  /* 0x0000000203047220 */ /* 0x002fce0000410000 */
.L_x_7587:
[----:B------:R-:W-:Y:S05]  /*ad40*/  BSYNC.RECONVERGENT B1 ;  /* 0x0000000000017941 */ /* 0x000fea0003800200 */
.L_x_7581:
[----:B------:R-:W-:Y:S05]  /*ad50*/  BRA `(.L_x_7588) ;  /* 0x0000000000087947 */ /* 0x000fea0003800000 */
.L_x_7577:
[----:B------:R-:W-:Y:S01]  /*ad60*/  FMUL.FTZ R4, R24, 16777216 ;  /* 0x4b80000018047820 */ /* 0x000fe20000410000 */
[----:B------:R-:W-:-:S07]  /*ad70*/  FMUL.FTZ R29, R29, 16777216 ;  /* 0x4b8000001d1d7820 */ /* 0x000fce0000410000 */
.L_x_7588:
[----:B------:R-:W-:Y:S05]  /*ad80*/  BSYNC.RELIABLE B0 ;  /* 0x0000000000007941 */ /* 0x000fea0003800100 */
.L_x_7576:
        /* <DEDUP_REMOVED lines=20> */
.L_x_7591:
[----:B------:R-:W-:Y:S05]  /*aed0*/  BSYNC.RECONVERGENT B4 ;  /* 0x0000000000047941 */ /* 0x000fea0003800200 */
.L_x_7590:
        /* <DEDUP_REMOVED lines=29> */
.L_x_7589:
        /* <DEDUP_REMOVED lines=17> */
.L_x_7593:
[----:B------:R-:W-:Y:S05]  /*b1c0*/  BSYNC.RECONVERGENT B4 ;  /* 0x0000000000047941 */ /* 0x000fea0003800200 */
.L_x_7592:
        /* <DEDUP_REMOVED lines=28> */
.L_x_7580:
[----:B------:R-:W-:Y:S05]  /*b390*/  BSYNC.RECONVERGENT B3 ;  /* 0x0000000000037941 */ /* 0x000fea0003800200 */
.L_x_7575:
[----:B------:R-:W-:-:S13]  /*b3a0*/  ISETP.GE.AND P0, PT, R7, RZ, PT ;  /* 0x000000ff0700720c */ /* 0x000fda0003f06270 */
[----:B------:R-:W-:Y:S01]  /*b3b0*/  @P0 FADD.FTZ R5, -R5, -RZ ;  /* 0x800000ff05050221 */ /* 0x000fe20000010100 */
[----:B------:R-:W-:Y:S06]  /*b3c0*/  BRA `(.L_x_7559) ;  /* 0x0000000800ec7947 */ /* 0x000fec0003800000 */
.L_x_7563:
[----:B------:R-:W-:Y:S01]  /*b3d0*/  FADD.FTZ R4, -R6, 6.1232342629258392722e-17 ;  /* 0x248d313206047421 */ /* 0x000fe20000010100 */
[----:B------:R-:W-:-:S03]  /*b3e0*/  FADD.FTZ R5, -R7, -RZ ;  /* 0x800000ff07057221 */ /* 0x000fc60000010100 */
[----:B------:R-:W-:Y:S01]  /*b3f0*/  FADD.FTZ R4, R4, 1.5707963705062866211 ;  /* 0x3fc90fdb04047421 */ /* 0x000fe20000010000 */
[----:B------:R-:W-:Y:S06]  /*b400*/  BRA `(.L_x_7559) ;  /* 0x0000000800dc7947 */ /* 0x000fec0003800000 */
.L_x_7562:
[----:B------:R-:W-:Y:S02]  /*b410*/  HFMA2 R4, -RZ, RZ, 0, 0 ;  /* 0x00000000ff047431 */ /* 0x000fe400000001ff */
[----:B------:R-:W-:Y:S01]  /*b420*/  FADD.FTZ R5, -R7, -RZ ;  /* 0x800000ff07057221 */ /* 0x000fe20000010100 */
[----:B------:R-:W-:Y:S06]  /*b430*/  BRA `(.L_x_7559) ;  /* 0x0000000800d07947 */ /* 0x000fec0003800000 */
.L_x_7561:
        /* <DEDUP_REMOVED lines=26> */
.L_x_7598:
[----:B------:R-:W-:Y:S05]  /*b5e0*/  BSYNC.RECONVERGENT B4 ;  /* 0x0000000000047941 */ /* 0x000fea0003800200 */
.L_x_7597:
        /* <DEDUP_REMOVED lines=29> */
.L_x_7596:
        /* <DEDUP_REMOVED lines=28> */
.L_x_7601:
[----:B------:R-:W-:Y:S05]  /*b980*/  BSYNC.RECONVERGENT B4 ;  /* 0x0000000000047941 */ /* 0x000fea0003800200 */
.L_x_7600:
        /* <DEDUP_REMOVED lines=29> */
.L_x_7595:
        /* <DEDUP_REMOVED lines=33> */
.L_x_7603:
[----:B------:R-:W-:Y:S05]  /*bd70*/  BSYNC.RECONVERGENT B4 ;  /* 0x0000000000047941 */ /* 0x000fea0003800200 */
.L_x_7602:
        /* <DEDUP_REMOVED lines=27> */
.L_x_7599:
[----:B------:R-:W-:Y:S05]  /*bf30*/  BSYNC.RECONVERGENT B3 ;  /* 0x0000000000037941 */ /* 0x000fea0003800200 */
.L_x_7594:
[----:B------:R-:W-:Y:S01]  /*bf40*/  ISETP.GE.AND P0, PT, R7, RZ, PT ;  /* 0x000000ff0700720c */ /* 0x000fe20003f06270 */
[----:B------:R-:W-:Y:S01]  /*bf50*/  FADD.FTZ R5, R5, 0.69314718246459960938 ;  /* 0x3f31721805057421 */ /* 0x000fe20000010000 */
[----:B------:R-:W-:-:S11]  /*bf60*/  FADD.FTZ R4, |R0|, -RZ ;  /* 0x800000ff00047221 */ /* 0x000fd60000010200 */
[----:B------:R-:W-:-:S07]  /*bf70*/  @P0 FADD.FTZ R5, -R5, -RZ ;  /* 0x800000ff05050221 */ /* 0x000fce0000010100 */
.L_x_7559:
[----:B------:R-:W-:Y:S05]  /*bf80*/  BSYNC.RECONVERGENT B2 ;  /* 0x0000000000027941 */ /* 0x000fea0003800200 */
.L_x_7558:
        /* <DEDUP_REMOVED lines=27> */
.L_x_7606:
        /* <DEDUP_REMOVED lines=69> */
.L_x_7615:
[----:B------:R-:W-:-:S04]  /*c590*/  FADD.FTZ R7, -R3, R6 ;  /* 0x0000000603077221 */ /* 0x000fc80000010100 */
[----:B------:R-:W-:-:S07]  /*c5a0*/  FMUL.FTZ R7, R7, 0.5 ;  /* 0x3f00000007077820 */ /* 0x000fce0000410000 */
.L_x_7616:
[----:B------:R-:W-:Y:S05]  /*c5b0*/  BSYNC.RECONVERGENT B1 ;  /* 0x0000000000017941 */ /* 0x000fea0003800200 */
.L_x_7614:
        /* <DEDUP_REMOVED lines=11> */
.L_x_7618:
[----:B------:R-:W-:-:S04]  /*c670*/  FADD.FTZ R28, R25, -R26 ;  /* 0x8000001a191c7221 */ /* 0x000fc80000010000 */
[----:B------:R-:W-:-:S07]  /*c680*/  FMUL.FTZ R28, R28, 0.5 ;  /* 0x3f0000001c1c7820 */ /* 0x000fce0000410000 */
.L_x_7619:
[----:B------:R-:W-:Y:S05]  /*c690*/  BSYNC.RECONVERGENT B1 ;  /* 0x0000000000017941 */ /* 0x000fea0003800200 */
.L_x_7617:
        /* <DEDUP_REMOVED lines=35> */
.L_x_7613:
        /* <DEDUP_REMOVED lines=35> */
.L_x_7620:
[----:B------:R-:W-:-:S04]  /*cb00*/  FADD.FTZ R26, -R29, 1 ;  /* 0x3f8000001d1a7421 */ /* 0x000fc80000010100 */
[----:B------:R-:W-:-:S06]  /*cb10*/  FMUL.FTZ R7, R3, R26 ;  /* 0x0000001a03077220 */ /* 0x000fcc0000410000 */
[----:B------:R-:W0:Y:S08]  /*cb20*/  MUFU.SQRT R7, R7 ;  /* 0x0000000700077308 */ /* 0x000e300000002000 */
[----:B0-----:R-:W0:Y:S02]  /*cb30*/  MUFU.RCP R26, R7 ;  /* 0x00000007001a7308 */ /* 0x001e240000001000 */
[----:B0-----:R-:W-:Y:S01]  /*cb40*/  FMUL.FTZ R27, R26, |R9| ;  /* 0x400000091a1b7220 */ /* 0x001fe20000410000 */
[----:B------:R-:W-:Y:S06]  /*cb50*/  BRA `(.L_x_7611) ;  /* 0x0000000000047947 */ /* 0x000fec0003800000 */
.L_x_7612:
[----:B------:R0:W1:Y:S02]  /*cb60*/  MUFU.SQRT R27, R0 ;  /* 0x00000000001b7308 */ /* 0x0000640000002000 */
.L_x_7611:
[----:B------:R-:W-:Y:S05]  /*cb70*/  BSYNC.RECONVERGENT B0 ;  /* 0x0000000000007941 */ /* 0x000fea0003800200 */
.L_x_7610:
        /* <DEDUP_REMOVED lines=41> */
.L_x_7625:
        /* <DEDUP_REMOVED lines=28> */
.L_x_7624:
        /* <DEDUP_REMOVED lines=23> */
.L_x_7631:
[----:B------:R-:W-:-:S04]  /*d140*/  FADD.FTZ R2, -R2, R25 ;  /* 0x0000001902027221 */ /* 0x000fc80000010100 */
[----:B------:R-:W-:-:S07]  /*d150*/  FMUL.FTZ R3, R2, 0.5 ;  /* 0x3f00000002037820 */ /* 0x000fce0000410000 */
.L_x_7632:
[----:B------:R-:W-:Y:S05]  /*d160*/  BSYNC.RECONVERGENT B4 ;  /* 0x0000000000047941 */ /* 0x000fea0003800200 */
.L_x_7630:
[----:B------:R-:W-:Y:S01]  /*d170*/  FADD.FTZ R0, R3, R0 ;  /* 0x0000000003007221 */ /* 0x000fe20000010000 */
[----:B------:R-:W-:-:S04]  /*d180*/  FADD.FTZ R3, R29, R24 ;  /* 0x000000181d037221 */ /* 0x000fc80000010000 */
[----:B------:R-:W-:-:S04]  /*d190*/  FMUL.FTZ R0, R0, R3 ;  /* 0x0000000300007220 */ /* 0x000fc80000410000 */
[----:B------:R0:W1:Y:S01]  /*d1a0*/  MUFU.SQRT R6, R0 ;  /* 0x0000000000067308 */ /* 0x0000620000002000 */
[----:B------:R-:W-:Y:S05]  /*d1b0*/  BRA `(.L_x_7633) ;  /* 0x0000000000487947 */ /* 0x000fea0003800000 */
.L_x_7629:
        /* <DEDUP_REMOVED lines=12> */
.L_x_7628:
[----:B------:R-:W-:Y:S01]  /*d280*/  FADD.FTZ R2, R24, 1 ;  /* 0x3f80000018027421 */ /* 0x000fe20000010000 */
[----:B------:R-:W-:Y:S01]  /*d290*/  MUFU.SQRT R3, R0 ;  /* 0x0000000000037308 */ /* 0x000fe20000002000 */
[----:B------:R-:W-:Y:S02]  /*d2a0*/  HFMA2 R29, -RZ, RZ, 1.875, 0 ;  /* 0x3f800000ff1d7431 */ /* 0x000fe400000001ff */
[----:B------:R-:W-:-:S06]  /*d2b0*/  FMUL.FTZ R2, R2, 0.5 ;  /* 0x3f00000002027820 */ /* 0x000fcc0000410000 */
[----:B------:R-:W1:Y:S02]  /*d2c0*/  MUFU.SQRT R2, R2 ;  /* 0x0000000200027308 */ /* 0x000e640000002000 */
[----:B-1----:R-:W-:-:S07]  /*d2d0*/  FMUL.FTZ R6, R3, R2 ;  /* 0x0000000203067220 */ /* 0x002fce0000410000 */
.L_x_7633:
[----:B------:R-:W-:Y:S05]  /*d2e0*/  BSYNC.RECONVERGENT B1 ;  /* 0x0000000000017941 */ /* 0x000fea0003800200 */
.L_x_7627:
[----:B------:R-:W-:Y:S05]  /*d2f0*/  BRA `(.L_x_7634) ;  /* 0x0000000000087947 */ /* 0x000fea0003800000 */
.L_x_7623:
[----:B------:R-:W-:Y:S01]  /*d300*/  FMUL.FTZ R6, R24, 16777216 ;  /* 0x4b80000018067820 */ /* 0x000fe20000410000 */
[----:B------:R-:W-:-:S07]  /*d310*/  FMUL.FTZ R29, R29, 16777216 ;  /* 0x4b8000001d1d7820 */ /* 0x000fce0000410000 */
.L_x_7634:
[----:B------:R-:W-:Y:S05]  /*d320*/  BSYNC.RELIABLE B0 ;  /* 0x0000000000007941 */ /* 0x000fea0003800100 */
.L_x_7622:
        /* <DEDUP_REMOVED lines=20> */
.L_x_7637:
[----:B------:R-:W-:Y:S05]  /*d470*/  BSYNC.RECONVERGENT B4 ;  /* 0x0000000000047941 */ /* 0x000fea0003800200 */
.L_x_7636:
        /* <DEDUP_REMOVED lines=29> */
.L_x_7635:
        /* <DEDUP_REMOVED lines=17> */
.L_x_7639:
[----:B------:R-:W-:Y:S05]  /*d760*/  BSYNC.RECONVERGENT B4 ;  /* 0x0000000000047941 */ /* 0x000fea0003800200 */
.L_x_7638:
        /* <DEDUP_REMOVED lines=28> */
.L_x_7626:
[----:B------:R-:W-:Y:S05]  /*d930*/  BSYNC.RECONVERGENT B3 ;  /* 0x0000000000037941 */ /* 0x000fea0003800200 */
.L_x_7621:
[----:B------:R-:W-:-:S13]  /*d940*/  ISETP.GE.AND P0, PT, R9, RZ, PT ;  /* 0x000000ff0900720c */ /* 0x000fda0003f06270 */
[----:B------:R-:W-:Y:S01]  /*d950*/  @P0 FADD.FTZ R7, -R7, -RZ ;  /* 0x800000ff07070221 */ /* 0x000fe20000010100 */
[----:B------:R-:W-:Y:S06]  /*d960*/  BRA `(.L_x_7605) ;  /* 0x0000000800ec7947 */ /* 0x000fec0003800000 */
.L_x_7609:
[----:B------:R-:W-:Y:S01]  /*d970*/  FADD.FTZ R6, -R8, 6.1232342629258392722e-17 ;  /* 0x248d313208067421 */ /* 0x000fe20000010100 */
[----:B------:R-:W-:-:S03]  /*d980*/  FADD.FTZ R7, -R9, -RZ ;  /* 0x800000ff09077221 */ /* 0x000fc60000010100 */
[----:B------:R-:W-:Y:S01]  /*d990*/  FADD.FTZ R6, R6, 1.5707963705062866211 ;  /* 0x3fc90fdb06067421 */ /* 0x000fe20000010000 */
[----:B------:R-:W-:Y:S06]  /*d9a0*/  BRA `(.L_x_7605) ;  /* 0x0000000800dc7947 */ /* 0x000fec0003800000 */
.L_x_7608:
[----:B------:R-:W-:Y:S02]  /*d9b0*/  HFMA2 R6, -RZ, RZ, 0, 0 ;  /* 0x00000000ff067431 */ /* 0x000fe400000001ff */
[----:B------:R-:W-:Y:S01]  /*d9c0*/  FADD.FTZ R7, -R9, -RZ ;  /* 0x800000ff09077221 */ /* 0x000fe20000010100 */
[----:B------:R-:W-:Y:S06]  /*d9d0*/  BRA `(.L_x_7605) ;  /* 0x0000000800d07947 */ /* 0x000fec0003800000 */
.L_x_7607:
        /* <DEDUP_REMOVED lines=26> */
.L_x_7644:
[----:B------:R-:W-:Y:S05]  /*db80*/  BSYNC.RECONVERGENT B4 ;  /* 0x0000000000047941 */ /* 0x000fea0003800200 */
.L_x_7643:
        /* <DEDUP_REMOVED lines=29> */
.L_x_7642:
        /* <DEDUP_REMOVED lines=28> */
.L_x_7647:
[----:B------:R-:W-:Y:S05]  /*df20*/  BSYNC.RECONVERGENT B4 ;  /* 0x0000000000047941 */ /* 0x000fea0003800200 */
.L_x_7646:
        /* <DEDUP_REMOVED lines=29> */
.L_x_7641:
        /* <DEDUP_REMOVED lines=33> */
.L_x_7649:
[----:B------:R-:W-:Y:S05]  /*e310*/  BSYNC.RECONVERGENT B4 ;  /* 0x0000000000047941 */ /* 0x000fea0003800200 */
.L_x_7648:
        /* <DEDUP_REMOVED lines=27> */
.L_x_7645:
[----:B------:R-:W-:Y:S05]  /*e4d0*/  BSYNC.RECONVERGENT B3 ;  /* 0x0000000000037941 */ /* 0x000fea0003800200 */
.L_x_7640:
[----:B------:R-:W-:Y:S01]  /*e4e0*/  ISETP.GE.AND P0, PT, R9, RZ, PT ;  /* 0x000000ff0900720c */ /* 0x000fe20003f06270 */
[----:B------:R-:W-:Y:S01]  /*e4f0*/  FADD.FTZ R7, R7, 0.69314718246459960938 ;  /* 0x3f31721807077421 */ /* 0x000fe20000010000 */
[----:B------:R-:W-:-:S11]  /*e500*/  FADD.FTZ R6, |R0|, -RZ ;  /* 0x800000ff00067221 */ /* 0x000fd60000010200 */
[----:B------:R-:W-:-:S07]  /*e510*/  @P0 FADD.FTZ R7, -R7, -RZ ;  /* 0x800000ff07070221 */ /* 0x000fce0000010100 */
.L_x_7605:
[----:B------:R-:W-:Y:S05]  /*e520*/  BSYNC.RECONVERGENT B2 ;  /* 0x0000000000027941 */ /* 0x000fea0003800200 */
.L_x_7604:
        /* <DEDUP_REMOVED lines=27> */
.L_x_7652:
        /* <DEDUP_REMOVED lines=69> */
.L_x_7661:
[----:B------:R-:W-:-:S04]  /*eb30*/  FADD.FTZ R9, -R3, R8 ;  /* 0x0000000803097221 */ /* 0x000fc80000010100 */
[----:B------:R-:W-:-:S07]  /*eb40*/  FMUL.FTZ R9, R9, 0.5 ;  /* 0x3f00000009097820 */ /* 0x000fce0000410000 */
.L_x_7662:
[----:B------:R-:W-:Y:S05]  /*eb50*/  BSYNC.RECONVERGENT B1 ;  /* 0x0000000000017941 */ /* 0x000fea0003800200 */
.L_x_7660:
        /* <DEDUP_REMOVED lines=11> */
.L_x_7664:
[----:B------:R-:W-:-:S04]  /*ec10*/  FADD.FTZ R28, R25, -R26 ;  /* 0x8000001a191c7221 */ /* 0x000fc80000010000 */
[----:B------:R-:W-:-:S07]  /*ec20*/  FMUL.FTZ R28, R28, 0.5 ;  /* 0x3f0000001c1c7820 */ /* 0x000fce0000410000 */
.L_x_7665:
[----:B------:R-:W-:Y:S05]  /*ec30*/  BSYNC.RECONVERGENT B1 ;  /* 0x0000000000017941 */ /* 0x000fea0003800200 */
.L_x_7663:
        /* <DEDUP_REMOVED lines=35> */
.L_x_7659:
        /* <DEDUP_REMOVED lines=35> */
.L_x_7666:
[----:B------:R-:W-:-:S04]  /*f0a0*/  FADD.FTZ R26, -R29, 1 ;  /* 0x3f8000001d1a7421 */ /* 0x000fc80000010100 */
[----:B------:R-:W-:-:S06]  /*f0b0*/  FMUL.FTZ R9, R3, R26 ;  /* 0x0000001a03097220 */ /* 0x000fcc0000410000 */
[----:B------:R-:W0:Y:S08]  /*f0c0*/  MUFU.SQRT R9, R9 ;  /* 0x0000000900097308 */ /* 0x000e300000002000 */
[----:B0-----:R-:W0:Y:S02]  /*f0d0*/  MUFU.RCP R26, R9 ;  /* 0x00000009001a7308 */ /* 0x001e240000001000 */
[----:B0-----:R-:W-:Y:S01]  /*f0e0*/  FMUL.FTZ R27, R26, |R11| ;  /* 0x4000000b1a1b7220 */ /* 0x001fe20000410000 */
[----:B------:R-:W-:Y:S06]  /*f0f0*/  BRA `(.L_x_7657) ;  /* 0x0000000000047947 */ /* 0x000fec0003800000 */
.L_x_7658:
[----:B------:R0:W1:Y:S02]  /*f100*/  MUFU.SQRT R27, R0 ;  /* 0x00000000001b7308 */ /* 0x0000640000002000 */
.L_x_7657:
[----:B------:R-:W-:Y:S05]  /*f110*/  BSYNC.RECONVERGENT B0 ;  /* 0x0000000000007941 */ /* 0x000fea0003800200 */
.L_x_7656:
        /* <DEDUP_REMOVED lines=41> */
.L_x_7671:
        /* <DEDUP_REMOVED lines=28> */
.L_x_7670:
        /* <DEDUP_REMOVED lines=23> */
.L_x_7677:
[----:B------:R-:W-:-:S04]  /*f6e0*/  FADD.FTZ R2, -R2, R25 ;  /* 0x0000001902027221 */ /* 0x000fc80000010100 */
[----:B------:R-:W-:-:S07]  /*f6f0*/  FMUL.FTZ R3, R2, 0.5 ;  /* 0x3f00000002037820 */ /* 0x000fce0000410000 */
.L_x_7678:
[----:B------:R-:W-:Y:S05]  /*f700*/  BSYNC.RECONVERGENT B4 ;  /* 0x0000000000047941 */ /* 0x000fea0003800200 */
.L_x_7676:
[----:B------:R-:W-:Y:S01]  /*f710*/  FADD.FTZ R0, R3, R0 ;  /* 0x0000000003007221 */ /* 0x000fe20000010000 */
[----:B------:R-:W-:-:S04]  /*f720*/  FADD.FTZ R3, R29, R24 ;  /* 0x000000181d037221 */ /* 0x000fc80000010000 */
[----:B------:R-:W-:-:S04]  /*f730*/  FMUL.FTZ R0, R0, R3 ;  /* 0x0000000300007220 */ /* 0x000fc80000410000 */
[----:B------:R1:W2:Y:S01]  /*f740*/  MUFU.SQRT R8, R0 ;  /* 0x0000000000087308 */ /* 0x0002a20000002000 */
[----:B------:R-:W-:Y:S05]  /*f750*/  BRA `(.L_x_7679) ;  /* 0x0000000000487947 */ /* 0x000fea0003800000 */
.L_x_7675:
        /* <DEDUP_REMOVED lines=12> */
.L_x_7674:
[----:B------:R-:W-:Y:S01]  /*f820*/  FADD.FTZ R2, R24, 1 ;  /* 0x3f80000018027421 */ /* 0x000fe20000010000 */
[----:B------:R-:W-:Y:S01]  /*f830*/  MUFU.SQRT R3, R0 ;  /* 0x0000000000037308 */ /* 0x000fe20000002000 */
[----:B------:R-:W-:Y:S02]  /*f840*/  HFMA2 R29, -RZ, RZ, 1.875, 0 ;  /* 0x3f800000ff1d7431 */ /* 0x000fe400000001ff */
[----:B------:R-:W-:-:S06]  /*f850*/  FMUL.FTZ R2, R2, 0.5 ;  /* 0x3f00000002027820 */ /* 0x000fcc0000410000 */
[----:B------:R-:W1:Y:S02]  /*f860*/  MUFU.SQRT R2, R2 ;  /* 0x0000000200027308 */ /* 0x000e640000002000 */
[----:B-1----:R-:W-:-:S07]  /*f870*/  FMUL.FTZ R8, R3, R2 ;  /* 0x0000000203087220 */ /* 0x002fce0000410000 */
.L_x_7679:
[----:B------:R-:W-:Y:S05]  /*f880*/  BSYNC.RECONVERGENT B1 ;  /* 0x0000000000017941 */ /* 0x000fea0003800200 */
.L_x_7673:
[----:B------:R-:W-:Y:S05]  /*f890*/  BRA `(.L_x_7680) ;  /* 0x0000000000087947 */ /* 0x000fea0003800000 */
.L_x_7669:
[----:B------:R-:W-:Y:S01]  /*f8a0*/  FMUL.FTZ R8, R24, 16777216 ;  /* 0x4b80000018087820 */ /* 0x000fe20000410000 */
[----:B------:R-:W-:-:S07]  /*f8b0*/  FMUL.FTZ R29, R29, 16777216 ;  /* 0x4b8000001d1d7820 */ /* 0x000fce0000410000 */
.L_x_7680:
[----:B------:R-:W-:Y:S05]  /*f8c0*/  BSYNC.RELIABLE B0 ;  /* 0x0000000000007941 */ /* 0x000fea0003800100 */
.L_x_7668:
        /* <DEDUP_REMOVED lines=20> */
.L_x_7683:
[----:B------:R-:W-:Y:S05]  /*fa10*/  BSYNC.RECONVERGENT B4 ;  /* 0x0000000000047941 */ /* 0x000fea0003800200 */
.L_x_7682:
        /* <DEDUP_REMOVED lines=29> */
.L_x_7681:
        /* <DEDUP_REMOVED lines=17> */
.L_x_7685:
[----:B------:R-:W-:Y:S05]  /*fd00*/  BSYNC.RECONVERGENT B4 ;  /* 0x0000000000047941 */ /* 0x000fea0003800200 */
.L_x_7684:
        /* <DEDUP_REMOVED lines=28> */
.L_x_7672:
[----:B------:R-:W-:Y:S05]  /*fed0*/  BSYNC.RECONVERGENT B3 ;  /* 0x0000000000037941 */ /* 0x000fea0003800200 */
.L_x_7667:
[----:B------:R-:W-:-:S13]  /*fee0*/  ISETP.GE.AND P0, PT, R11, RZ, PT ;  /* 0x000000ff0b00720c */ /* 0x000fda0003f06270 */
[----:B------:R-:W-:Y:S01]  /*fef0*/  @P0 FADD.FTZ R9, -R9, -RZ ;  /* 0x800000ff09090221 */ /* 0x000fe20000010100 */
[----:B------:R-:W-:Y:S06]  /*ff00*/  BRA `(.L_x_7651) ;  /* 0x0000000800ec7947 */ /* 0x000fec0003800000 */
.L_x_7655:
[----:B------:R-:W-:Y:S01]  /*ff10*/  FADD.FTZ R8, -R10, 6.1232342629258392722e-17 ;  /* 0x248d31320a087421 */ /* 0x000fe20000010100 */
[----:B------:R-:W-:-:S03]  /*ff20*/  FADD.FTZ R9, -R11, -RZ ;  /* 0x800000ff0b097221 */ /* 0x000fc60000010100 */
[----:B------:R-:W-:Y:S01]  /*ff30*/  FADD.FTZ R8, R8, 1.5707963705062866211 ;  /* 0x3fc90fdb08087421 */ /* 0x000fe20000010000 */
[----:B------:R-:W-:Y:S06]  /*ff40*/  BRA `(.L_x_7651) ;  /* 0x0000000800dc7947 */ /* 0x000fec0003800000 */
.L_x_7654:
[----:B------:R-:W-:Y:S02]  /*ff50*/  HFMA2 R8, -RZ, RZ, 0, 0 ;  /* 0x00000000ff087431 */ /* 0x000fe400000001ff */
[----:B------:R-:W-:Y:S01]  /*ff60*/  FADD.FTZ R9, -R11, -RZ ;  /* 0x800000ff0b097221 */ /* 0x000fe20000010100 */
[----:B------:R-:W-:Y:S06]  /*ff70*/  BRA `(.L_x_7651) ;  /* 0x0000000800d07947 */ /* 0x000fec0003800000 */
.L_x_7653:
        /* <DEDUP_REMOVED lines=26> */
.L_x_7690:
[----:B------:R-:W-:Y:S05]  /*10120*/  BSYNC.RECONVERGENT B4 ;  /* 0x0000000000047941 */ /* 0x000fea0003800200 */
.L_x_7689:
        /* <DEDUP_REMOVED lines=29> */
.L_x_7688:
        /* <DEDUP_REMOVED lines=28> */
.L_x_7693:
[----:B------:R-:W-:Y:S05]  /*104c0*/  BSYNC.RECONVERGENT B4 ;  /* 0x0000000000047941 */ /* 0x000fea0003800200 */
.L_x_7692:
        /* <DEDUP_REMOVED lines=29> */
.L_x_7687:
        /* <DEDUP_REMOVED lines=33> */
.L_x_7695:
[----:B------:R-:W-:Y:S05]  /*108b0*/  BSYNC.RECONVERGENT B4 ;  /* 0x0000000000047941 */ /* 0x000fea0003800200 */
.L_x_7694:
        /* <DEDUP_REMOVED lines=27> */
.L_x_7691:
[----:B------:R-:W-:Y:S05]  /*10a70*/  BSYNC.RECONVERGENT B3 ;  /* 0x0000000000037941 */ /* 0x000fea0003800200 */
.L_x_7686:
[----:B------:R-:W-:Y:S01]  /*10a80*/  ISETP.GE.AND P0, PT, R11, RZ, PT ;  /* 0x000000ff0b00720c */ /* 0x000fe20003f06270 */
[----:B------:R-:W-:Y:S01]  /*10a90*/  FADD.FTZ R9, R9, 0.69314718246459960938 ;  /* 0x3f31721809097421 */ /* 0x000fe20000010000 */
[----:B------:R-:W-:-:S11]  /*10aa0*/  FADD.FTZ R8, |R0|, -RZ ;  /* 0x800000ff00087221 */ /* 0x000fd60000010200 */
[----:B------:R-:W-:-:S07]  /*10ab0*/  @P0 FADD.FTZ R9, -R9, -RZ ;  /* 0x800000ff09090221 */ /* 0x000fce0000010100 */
.L_x_7651:
[----:B------:R-:W-:Y:S05]  /*10ac0*/  BSYNC.RECONVERGENT B2 ;  /* 0x0000000000027941 */ /* 0x000fea0003800200 */
.L_x_7650:
        /* <DEDUP_REMOVED lines=27> */
.L_x_7698:
        /* <DEDUP_REMOVED lines=32> */
[----:B------:R-:W-:Y:S02]  /*10e80*/  LOP3.LUT R27, R25, 0x7e800000, RZ, 0x3c, !PT ;  /* 0x7e800000191b7812 */ /* 0x000fe400078e3cff */
[----:B------:R-:W-:-:S03]  /*10e90*/  FSEL R24, R24, +INF , P0 ;  /* 0x7f80000018187808 */ /* 0x000fc60000000000 */
        /* <DEDUP_REMOVED lines=35> */
.L_x_7707:
[----:B------:R-:W-:-:S04]  /*110d0*/  FADD.FTZ R10, -R3, R24 ;  /* 0x00000018030a7221 */ /* 0x000fc80000010100 */
[----:B------:R-:W-:-:S07]  /*110e0*/  FMUL.FTZ R10, R10, 0.5 ;  /* 0x3f0000000a0a7820 */ /* 0x000fce0000410000 */
.L_x_7708:
[----:B------:R-:W-:Y:S05]  /*110f0*/  BSYNC.RECONVERGENT B1 ;  /* 0x0000000000017941 */ /* 0x000fea0003800200 */
.L_x_7706:
        /* <DEDUP_REMOVED lines=11> */
.L_x_7710:
[----:B------:R-:W-:-:S04]  /*111b0*/  FADD.FTZ R27, R11, -R28 ;  /* 0x8000001c0b1b7221 */ /* 0x000fc80000010000 */
[----:B------:R-:W-:-:S07]  /*111c0*/  FMUL.FTZ R27, R27, 0.5 ;  /* 0x3f0000001b1b7820 */ /* 0x000fce0000410000 */
.L_x_7711:
[----:B------:R-:W-:Y:S05]  /*111d0*/  BSYNC.RECONVERGENT B1 ;  /* 0x0000000000017941 */ /* 0x000fea0003800200 */
.L_x_7709:
[----:B------:R-:W-:Y:S01]  /*111e0*/  FADD.FTZ R10, R27, R10 ;  /* 0x0000000a1b0a7221 */ /* 0x000fe20000010000 */
[----:B------:R-:W-:-:S04]  /*111f0*/  FADD.FTZ R25, R26, 1 ;  /* 0x3f8000001a197421 */ /* 0x000fc80000010000 */
        /* <DEDUP_REMOVED lines=13> */
[----:B------:R-:W-:-:S05]  /*112d0*/  MOV R28, 0x3d39bf78 ;  /* 0x3d39bf78001c7802 */ /* 0x000fca0000000f00 */
        /* <DEDUP_REMOVED lines=9> */
[----:B------:R-:W-:Y:S01]  /*11370*/  FFMA.FTZ R27, R27, R28, R27 ;  /* 0x0000001c1b1b7223 */ /* 0x000fe2000001001b */
[----:B------:R-:W-:-:S04]  /*11380*/  FMUL.FTZ R28, R25, 1.1920928955078125e-07 ;  /* 0x34000000191c7820 */ /* 0x000fc80000410000 */
        /* <DEDUP_REMOVED lines=8> */
.L_x_7705:
        /* <DEDUP_REMOVED lines=35> */
.L_x_7712:
[----:B------:R-:W-:-:S04]  /*11640*/  FADD.FTZ R10, -R29, 1 ;  /* 0x3f8000001d0a7421 */ /* 0x000fc80000010100 */
[----:B------:R-:W-:-:S06]  /*11650*/  FMUL.FTZ R10, R3, R10 ;  /* 0x0000000a030a7220 */ /* 0x000fcc0000410000 */
[----:B------:R-:W0:Y:S08]  /*11660*/  MUFU.SQRT R10, R10 ;  /* 0x0000000a000a7308 */ /* 0x000e300000002000 */
[----:B0-----:R-:W0:Y:S02]  /*11670*/  MUFU.RCP R28, R10 ;  /* 0x0000000a001c7308 */ /* 0x001e240000001000 */
[----:B0-----:R-:W-:Y:S01]  /*11680*/  FMUL.FTZ R27, R28, |R13| ;  /* 0x4000000d1c1b7220 */ /* 0x001fe20000410000 */
[----:B------:R-:W-:Y:S06]  /*11690*/  BRA `(.L_x_7703) ;  /* 0x0000000000047947 */ /* 0x000fec0003800000 */
.L_x_7704:
[----:B------:R0:W1:Y:S02]  /*116a0*/  MUFU.SQRT R27, R0 ;  /* 0x00000000001b7308 */ /* 0x0000640000002000 */
.L_x_7703:
[----:B------:R-:W-:Y:S05]  /*116b0*/  BSYNC.RECONVERGENT B0 ;  /* 0x0000000000007941 */ /* 0x000fea0003800200 */
.L_x_7702:
        /* <DEDUP_REMOVED lines=13> */
[----:B0-----:R-:W-:-:S05]  /*11790*/  FADD.FTZ R0, -R25, -RZ ;  /* 0x800000ff19007221 */ /* 0x001fca0000010100 */
        /* <DEDUP_REMOVED lines=27> */
.L_x_7717:
        /* <DEDUP_REMOVED lines=28> */
.L_x_7716:
        /* <DEDUP_REMOVED lines=23> */
.L_x_7723:
[----:B------:R-:W-:-:S04]  /*11c80*/  FADD.FTZ R2, -R2, R11 ;  /* 0x0000000b02027221 */ /* 0x000fc80000010100 */
[----:B------:R-:W-:-:S07]  /*11c90*/  FMUL.FTZ R3, R2, 0.5 ;  /* 0x3f00000002037820 */ /* 0x000fce0000410000 */
.L_x_7724:
[----:B------:R-:W-:Y:S05]  /*11ca0*/  BSYNC.RECONVERGENT B4 ;  /* 0x0000000000047941 */ /* 0x000fea0003800200 */
.L_x_7722:
[----:B------:R-:W-:Y:S01]  /*11cb0*/  FADD.FTZ R0, R3, R0 ;  /* 0x0000000003007221 */ /* 0x000fe20000010000 */
[----:B------:R-:W-:-:S04]  /*11cc0*/  FADD.FTZ R3, R29, R26 ;  /* 0x0000001a1d037221 */ /* 0x000fc80000010000 */
[----:B------:R-:W-:-:S04]  /*11cd0*/  FMUL.FTZ R0, R0, R3 ;  /* 0x0000000300007220 */ /* 0x000fc80000410000 */
[----:B------:R1:W2:Y:S01]  /*11ce0*/  MUFU.SQRT R11, R0 ;  /* 0x00000000000b7308 */ /* 0x0002a20000002000 */
[----:B------:R-:W-:Y:S05]  /*11cf0*/  BRA `(.L_x_7725) ;  /* 0x0000000000487947 */ /* 0x000fea0003800000 */
.L_x_7721:
        /* <DEDUP_REMOVED lines=12> */
.L_x_7720:
[----:B------:R-:W-:Y:S01]  /*11dc0*/  FADD.FTZ R2, R26, 1 ;  /* 0x3f8000001a027421 */ /* 0x000fe20000010000 */
[----:B------:R-:W-:Y:S01]  /*11dd0*/  MUFU.SQRT R11, R0 ;  /* 0x00000000000b7308 */ /* 0x000fe20000002000 */
[----:B------:R-:W-:Y:S02]  /*11de0*/  HFMA2 R29, -RZ, RZ, 1.875, 0 ;  /* 0x3f800000ff1d7431 */ /* 0x000fe400000001ff */
[----:B------:R-:W-:-:S06]  /*11df0*/  FMUL.FTZ R2, R2, 0.5 ;  /* 0x3f00000002027820 */ /* 0x000fcc0000410000 */
[----:B------:R-:W1:Y:S02]  /*11e00*/  MUFU.SQRT R2, R2 ;  /* 0x0000000200027308 */ /* 0x000e640000002000 */
[----:B-1----:R-:W-:-:S07]  /*11e10*/  FMUL.FTZ R11, R11, R2 ;  /* 0x000000020b0b7220 */ /* 0x002fce0000410000 */
.L_x_7725:
[----:B------:R-:W-:Y:S05]  /*11e20*/  BSYNC.RECONVERGENT B1 ;  /* 0x0000000000017941 */ /* 0x000fea0003800200 */
.L_x_7719:
[----:B------:R-:W-:Y:S05]  /*11e30*/  BRA `(.L_x_7726) ;  /* 0x0000000000087947 */ /* 0x000fea0003800000 */
.L_x_7715:
[----:B------:R-:W-:Y:S01]  /*11e40*/  FMUL.FTZ R11, R26, 16777216 ;  /* 0x4b8000001a0b7820 */ /* 0x000fe20000410000 */
[----:B------:R-:W-:-:S07]  /*11e50*/  FMUL.FTZ R29, R29, 16777216 ;  /* 0x4b8000001d1d7820 */ /* 0x000fce0000410000 */
.L_x_7726:
[----:B------:R-:W-:Y:S05]  /*11e60*/  BSYNC.RELIABLE B0 ;  /* 0x0000000000007941 */ /* 0x000fea0003800100 */
.L_x_7714:
[----:B------:R-:W-:-:S13]  /*11e70*/  ISETP.GT.AND P0, PT, R12, -0x1, PT ;  /* 0xffffffff0c00780c */ /* 0x000fda0003f04270 */
[----:B------:R-:W-:Y:S05]  /*11e80*/  @P0 BRA `(.L_x_7727) ;  /* 0x0000000000c00947 */ /* 0x000fea0003800000 */
[----:B------:R-:W-:Y:S01]  /*11e90*/  FADD.FTZ R29, -R29, -RZ ;  /* 0x800000ff1d1d7221 */ /* 0x000fe20000010100 */
[----:B012---:R-:W-:Y:S01]  /*11ea0*/  FADD.FTZ R0, |R11|, -RZ ;  /* 0x800000ff0b007221 */ /* 0x007fe20000010200 */
        /* <DEDUP_REMOVED lines=16> */
.L_x_7729:
[----:B------:R-:W-:Y:S05]  /*11fb0*/  BSYNC.RECONVERGENT B4 ;  /* 0x0000000000047941 */ /* 0x000fea0003800200 */
.L_x_7728:
        /* <DEDUP_REMOVED lines=29> */
.L_x_7727:
        /* <DEDUP_REMOVED lines=17> */
.L_x_7731:
[----:B------:R-:W-:Y:S05]  /*122a0*/  BSYNC.RECONVERGENT B4 ;  /* 0x0000000000047941 */ /* 0x000fea0003800200 */
.L_x_7730:
        /* <DEDUP_REMOVED lines=28> */
.L_x_7718:
[----:B------:R-:W-:Y:S05]  /*12470*/  BSYNC.RECONVERGENT B3 ;  /* 0x0000000000037941 */ /* 0x000fea0003800200 */
.L_x_7713:
[----:B------:R-:W-:-:S13]  /*12480*/  ISETP.GE.AND P0, PT, R13, RZ, PT ;  /* 0x000000ff0d00720c */ /* 0x000fda0003f06270 */
[----:B------:R-:W-:-:S05]  /*12490*/  @P0 FADD.FTZ R10, -R10, -RZ ;  /* 0x800000ff0a0a0221 */ /* 0x000fca0000010100 */
[----:B------:R-:W-:Y:S01]  /*124a0*/  MOV R3, R10 ;  /* 0x0000000a00037202 */ /* 0x000fe20000000f00 */
[----:B------:R-:W-:Y:S06]  /*124b0*/  BRA `(.L_x_7697) ;  /* 0x0000000800ec7947 */ /* 0x000fec0003800000 */
.L_x_7701:
[----:B------:R-:W-:Y:S01]  /*124c0*/  FADD.FTZ R2, -R12, 6.1232342629258392722e-17 ;  /* 0x248d31320c027421 */ /* 0x000fe20000010100 */
[----:B------:R-:W-:-:S03]  /*124d0*/  FADD.FTZ R3, -R13, -RZ ;  /* 0x800000ff0d037221 */ /* 0x000fc60000010100 */
[----:B------:R-:W-:Y:S01]  /*124e0*/  FADD.FTZ R2, R2, 1.5707963705062866211 ;  /* 0x3fc90fdb02027421 */ /* 0x000fe20000010000 */
[----:B------:R-:W-:Y:S06]  /*124f0*/  BRA `(.L_x_7697) ;  /* 0x0000000800dc7947 */ /* 0x000fec0003800000 */
.L_x_7700:
[----:B------:R-:W-:Y:S02]  /*12500*/  HFMA2 R2, -RZ, RZ, 0, 0 ;  /* 0x00000000ff027431 */ /* 0x000fe400000001ff */
[----:B------:R-:W-:Y:S01]  /*12510*/  FADD.FTZ R3, -R13, -RZ ;  /* 0x800000ff0d037221 */ /* 0x000fe20000010100 */
[----:B------:R-:W-:Y:S06]  /*12520*/  BRA `(.L_x_7697) ;  /* 0x0000000800d07947 */ /* 0x000fec0003800000 */
.L_x_7699:
        /* <DEDUP_REMOVED lines=26> */
.L_x_7736:
[----:B------:R-:W-:Y:S05]  /*126d0*/  BSYNC.RECONVERGENT B4 ;  /* 0x0000000000047941 */ /* 0x000fea0003800200 */
.L_x_7735:
        /* <DEDUP_REMOVED lines=29> */
.L_x_7734:
        /* <DEDUP_REMOVED lines=28> */
.L_x_7739:
[----:B------:R-:W-:Y:S05]  /*12a70*/  BSYNC.RECONVERGENT B4 ;  /* 0x0000000000047941 */ /* 0x000fea0003800200 */
.L_x_7738:
        /* <DEDUP_REMOVED lines=29> */
.L_x_7733:
        /* <DEDUP_REMOVED lines=32> */
[----:B------:R-:W-:Y:S05]  /*12e50*/  CALL.REL.NOINC `($__internal_11_$__cuda_sm3x_div_rn_ftz_f32_slowpath) ;  /* 0x0000013000807944 */ /* 0x000fea0003c00000 */
.L_x_7741:
[----:B------:R-:W-:Y:S05]  /*12e60*/  BSYNC.RECONVERGENT B4 ;  /* 0x0000000000047941 */ /* 0x000fea0003800200 */
.L_x_7740:
[----:B------:R-:W-:Y:S01]  /*12e70*/  MOV R3, 0x3b33710b ;  /* 0x3b33710b00037802 */ /* 0x000fe20000000f00 */
[----:B------:R-:W-:Y:S01]  /*12e80*/  FMUL.FTZ R0, R2, R2 ;  /* 0x0000000202007220 */ /* 0x000fe20000410000 */
[----:B------:R-:W-:Y:S01]  /*12e90*/  HFMA2 R25, -RZ, RZ, 1.857421875, -1409 ;  /* 0x3f6ee581ff197431 */ /* 0x000fe200000001ff */
[----:B------:R-:W-:Y:S02]  /*12ea0*/  ISETP.GE.AND P0, PT, R12, RZ, PT ;  /* 0x000000ff0c00720c */ /* 0x000fe40003f06270 */
[C---:B------:R-:W-:Y:S01]  /*12eb0*/  FFMA.FTZ R3, R0.reuse, R3, -0.015681877732276916504 ;  /* 0xbc80774800037423 */ /* 0x040fe20000010003 */
        /* <DEDUP_REMOVED lines=22> */
.L_x_7737:
[----:B------:R-:W-:Y:S05]  /*13020*/  BSYNC.RECONVERGENT B3 ;  /* 0x0000000000037941 */ /* 0x000fea0003800200 */
.L_x_7732:
[----:B------:R-:W-:Y:S01]  /*13030*/  ISETP.GE.AND P0, PT, R13, RZ, PT ;  /* 0x000000ff0d00720c */ /* 0x000fe20003f06270 */
[----:B------:R-:W-:Y:S01]  /*13040*/  FADD.FTZ R3, R10, 0.69314718246459960938 ;  /* 0x3f3172180a037421 */ /* 0x000fe20000010000 */
[----:B------:R-:W-:-:S11]  /*13050*/  FADD.FTZ R2, |R0|, -RZ ;  /* 0x800000ff00027221 */ /* 0x000fd60000010200 */
[----:B------:R-:W-:-:S07]  /*13060*/  @P0 FADD.FTZ R3, -R3, -RZ ;  /* 0x800000ff03030221 */ /* 0x000fce0000010100 */
.L_x_7697:
[----:B------:R-:W-:Y:S05]  /*13070*/  BSYNC.RECONVERGENT B2 ;  /* 0x0000000000027941 */ /* 0x000fea0003800200 */
.L_x_7696:
[----:B------:R-:W-:Y:S05]  /*13080*/  WARPSYNC.ALL ;  /* 0x0000000000007948 */ /* 0x000fea0003800000 */
[----:B------:R-:W-:Y:S01]  /*13090*/  ISETP.GE.U32.AND P0, PT, R22, UR4, PT ;  /* 0x0000000416007c0c */ /* 0x000fe2000bf06070 */
[----:B------:R-:W-:Y:S04]  /*130a0*/  BSSY.RECONVERGENT B0, `(.L_x_7742) ;  /* 0x0000033000007945 */ /* 0x000fe80003800200 */
[----:B------:R-:W-:Y:S08]  /*130b0*/  BSSY.RELIABLE B1, `(.L_x_7743) ;  /* 0x000002b000017945 */ /* 0x000ff00003800100 */
[----:B------:R-:W-:Y:S05]  /*130c0*/  @P0 BRA `(.L_x_7744) ;  /* 0x0000000000300947 */ /* 0x000fea0003800000 */
[----:B------:R-:W0:Y:S01]  /*130d0*/  LDC.64 R10, c[0x0][0x388] ;  /* 0x0000e200ff0a7b82 */ /* 0x000e220000000a00 */
[----:B------:R-:W-:Y:S02]  /*130e0*/  IADD3 R13, PT, PT, R22, UR6, RZ ;  /* 0x00000006160d7c10 */ /* 0x000fe4000fffe0ff */
[----:B------:R-:W-:-:S04]  /*130f0*/  MOV R22, R23 ;  /* 0x0000001700167202 */ /* 0x000fc80000000f00 */
[----:B------:R-:W-:Y:S01]  /*13100*/  ISETP.GE.AND P0, PT, R22, UR4, PT ;  /* 0x0000000416007c0c */ /* 0x000fe2000bf06270 */
[----:B0-----:R-:W-:-:S05]  /*13110*/  IMAD.WIDE.U32 R10, R13, 0x8, R10 ;  /* 0x000000080d0a7825 */ /* 0x001fca00078e000a */
[----:B------:R0:W-:Y:S07]  /*13120*/  STG.E.64 desc[UR8][R10.64], R14 ;  /* 0x0000000e0a007986 */ /* 0x0001ee000c101b08 */
[----:B------:R-:W-:Y:S05]  /*13130*/  @P0 BRA `(.L_x_7745) ;  /* 0x0000000000300947 */ /* 0x000fea0003800000 */
[----:B0-----:R-:W0:Y:S01]  /*13140*/  LDC.64 R10, c[0x0][0x388] ;  /* 0x0000e200ff0a7b82 */ /* 0x001e220000000a00 */
[C---:B------:R-:W-:Y:S02]  /*13150*/  IADD3 R13, PT, PT, R22.reuse, UR6, RZ ;  /* 0x00000006160d7c10 */ /* 0x040fe4000fffe0ff */
[----:B------:R-:W-:-:S03]  /*13160*/  IADD3 R22, PT, PT, R22, 0x80, RZ ;  /* 0x0000008016167810 */ /* 0x000fc60007ffe0ff */
[----:B0-----:R-:W-:-:S05]  /*13170*/  IMAD.WIDE.U32 R10, R13, 0x8, R10 ;  /* 0x000000080d0a7825 */ /* 0x001fca00078e000a */
[----:B------:R0:W-:Y:S02]  /*13180*/  STG.E.64 desc[UR8][R10.64], R16 ;  /* 0x000000100a007986 */ /* 0x0001e4000c101b08 */
.L_x_7744:
[----:B------:R-:W-:-:S13]  /*13190*/  ISETP.GE.AND P0, PT, R22, UR4, PT ;  /* 0x0000000416007c0c */ /* 0x000fda000bf06270 */
[----:B------:R-:W-:Y:S05]  /*131a0*/  @P0 BRA `(.L_x_7746) ;  /* 0x0000000000300947 */ /* 0x000fea0003800000 */
[----:B0-----:R-:W0:Y:S01]  /*131b0*/  LDC.64 R10, c[0x0][0x388] ;  /* 0x0000e200ff0a7b82 */ /* 0x001e220000000a00 */
[C---:B------:R-:W-:Y:S02]  /*131c0*/  IADD3 R13, PT, PT, R22.reuse, UR6, RZ ;  /* 0x00000006160d7c10 */ /* 0x040fe4000fffe0ff */
[----:B------:R-:W-:-:S03]  /*131d0*/  IADD3 R22, PT, PT, R22, 0x80, RZ ;  /* 0x0000008016167810 */ /* 0x000fc60007ffe0ff */
[----:B0-----:R-:W-:-:S05]  /*131e0*/  IMAD.WIDE.U32 R10, R13, 0x8, R10 ;  /* 0x000000080d0a7825 */ /* 0x001fca00078e000a */
[----:B------:R1:W-:Y:S02]  /*131f0*/  STG.E.64 desc[UR8][R10.64], R18 ;  /* 0x000000120a007986 */ /* 0x0003e4000c101b08 */
.L_x_7745:
[----:B------:R-:W-:-:S13]  /*13200*/  ISETP.GE.AND P0, PT, R22, UR4, PT ;  /* 0x0000000416007c0c */ /* 0x000fda000bf06270 */
[----:B------:R-:W-:Y:S05]  /*13210*/  @P0 BRA `(.L_x_7747) ;  /* 0x0000000000300947 */ /* 0x000fea0003800000 */
[----:B01----:R-:W0:Y:S01]  /*13220*/  LDC.64 R10, c[0x0][0x388] ;  /* 0x0000e200ff0a7b82 */ /* 0x003e220000000a00 */
[C---:B------:R-:W-:Y:S02]  /*13230*/  IADD3 R13, PT, PT, R22.reuse, UR6, RZ ;  /* 0x00000006160d7c10 */ /* 0x040fe4000fffe0ff */
[----:B------:R-:W-:-:S03]  /*13240*/  IADD3 R22, PT, PT, R22, 0x80, RZ ;  /* 0x0000008016167810 */ /* 0x000fc60007ffe0ff */
[----:B0-----:R-:W-:-:S05]  /*13250*/  IMAD.WIDE.U32 R10, R13, 0x8, R10 ;  /* 0x000000080d0a7825 */ /* 0x001fca00078e000a */
[----:B------:R1:W-:Y:S02]  /*13260*/  STG.E.64 desc[UR8][R10.64], R20 ;  /* 0x000000140a007986 */ /* 0x0003e4000c101b08 */
.L_x_7746:
[----:B------:R-:W-:-:S13]  /*13270*/  ISETP.GE.AND P0, PT, R22, UR4, PT ;  /* 0x0000000416007c0c */ /* 0x000fda000bf06270 */
[----:B------:R-:W-:Y:S05]  /*13280*/  @P0 BRA `(.L_x_7748) ;  /* 0x0000000000340947 */ /* 0x000fea0003800000 */
[----:B01----:R-:W0:Y:S01]  /*13290*/  LDC.64 R10, c[0x0][0x388] ;  /* 0x0000e200ff0a7b82 */ /* 0x003e220000000a00 */
[C---:B------:R-:W-:Y:S02]  /*132a0*/  IADD3 R13, PT, PT, R22.reuse, UR6, RZ ;  /* 0x00000006160d7c10 */ /* 0x040fe4000fffe0ff */
[----:B------:R-:W-:-:S03]  /*132b0*/  IADD3 R22, PT, PT, R22, 0x80, RZ ;  /* 0x0000008016167810 */ /* 0x000fc60007ffe0ff */
[----:B0-----:R-:W-:-:S05]  /*132c0*/  IMAD.WIDE.U32 R10, R13, 0x8, R10 ;  /* 0x000000080d0a7825 */ /* 0x001fca00078e000a */
[----:B------:R2:W-:Y:S02]  /*132d0*/  STG.E.64 desc[UR8][R10.64], R4 ;  /* 0x000000040a007986 */ /* 0x0005e4000c101b08 */
.L_x_7747:
[----:B------:R-:W-:-:S13]  /*132e0*/  ISETP.GE.AND P0, PT, R22, UR4, PT ;  /* 0x0000000416007c0c */ /* 0x000fda000bf06270 */
[----:B------:R-:W-:Y:S05]  /*132f0*/  @P0 BREAK.RELIABLE B1 ;  /* 0x0000000000010942 */ /* 0x000fea0003800100 */
[----:B------:R-:W-:Y:S05]  /*13300*/  @P0 BRA `(.L_x_7749) ;  /* 0x0000000000300947 */ /* 0x000fea0003800000 */
[----:B--2---:R-:W2:Y:S01]  /*13310*/  LDC.64 R4, c[0x0][0x388] ;  /* 0x0000e200ff047b82 */ /* 0x004ea20000000a00 */
[C---:B01----:R-:W-:Y:S02]  /*13320*/  IADD3 R11, PT, PT, R22.reuse, UR6, RZ ;  /* 0x00000006160b7c10 */ /* 0x043fe4000fffe0ff */
[----:B------:R-:W-:-:S03]  /*13330*/  IADD3 R22, PT, PT, R22, 0x80, RZ ;  /* 0x0000008016167810 */ /* 0x000fc60007ffe0ff */
[----:B--2---:R-:W-:-:S05]  /*13340*/  IMAD.WIDE.U32 R4, R11, 0x8, R4 ;  /* 0x000000080b047825 */ /* 0x004fca00078e0004 */
[----:B------:R2:W-:Y:S02]  /*13350*/  STG.E.64 desc[UR8][R4.64], R6 ;  /* 0x0000000604007986 */ /* 0x0005e4000c101b08 */
.L_x_7748:
[----:B------:R-:W-:Y:S05]  /*13360*/  BSYNC.RELIABLE B1 ;  /* 0x0000000000017941 */ /* 0x000fea0003800100 */
.L_x_7743:
[----:B------:R-:W-:-:S13]  /*13370*/  ISETP.GE.AND P0, PT, R22, UR4, PT ;  /* 0x0000000416007c0c */ /* 0x000fda000bf06270 */
[----:B--2---:R-:W2:Y:S01]  /*13380*/  @!P0 LDC.64 R4, c[0x0][0x388] ;  /* 0x0000e200ff048b82 */ /* 0x004ea20000000a00 */
[C---:B------:R-:W-:Y:S02]  /*13390*/  @!P0 IADD3 R7, PT, PT, R22.reuse, UR6, RZ ;  /* 0x0000000616078c10 */ /* 0x040fe4000fffe0ff */
[----:B------:R-:W-:-:S03]  /*133a0*/  @!P0 IADD3 R22, PT, PT, R22, 0x80, RZ ;  /* 0x0000008016168810 */ /* 0x000fc60007ffe0ff */
[----:B--2---:R-:W-:-:S05]  /*133b0*/  @!P0 IMAD.WIDE.U32 R4, R7, 0x8, R4 ;  /* 0x0000000807048825 */ /* 0x004fca00078e0004 */
[----:B------:R3:W-:Y:S02]  /*133c0*/  @!P0 STG.E.64 desc[UR8][R4.64], R8 ;  /* 0x0000000804008986 */ /* 0x0007e4000c101b08 */
.L_x_7749:
[----:B------:R-:W-:Y:S05]  /*133d0*/  BSYNC.RECONVERGENT B0 ;  /* 0x0000000000007941 */ /* 0x000fea0003800200 */
.L_x_7742:
[----:B------:R-:W-:Y:S05]  /*133e0*/  WARPSYNC.ALL ;  /* 0x0000000000007948 */ /* 0x000fea0003800000 */
[----:B------:R-:W-:-:S13]  /*133f0*/  ISETP.GE.AND P0, PT, R22, UR4, PT ;  /* 0x0000000416007c0c */ /* 0x000fda000bf06270 */
[----:B------:R-:W-:Y:S05]  /*13400*/  @P0 EXIT ;  /* 0x000000000000094d */ /* 0x000fea0003800000 */
[----:B--23--:R-:W2:Y:S01]  /*13410*/  LDC.64 R4, c[0x0][0x388] ;  /* 0x0000e200ff047b82 */ /* 0x00cea20000000a00 */
[----:B------:R-:W-:-:S05]  /*13420*/  IADD3 R7, PT, PT, R22, UR6, RZ ;  /* 0x0000000616077c10 */ /* 0x000fca000fffe0ff */
[----:B--2---:R-:W-:-:S05]  /*13430*/  IMAD.WIDE.U32 R4, R7, 0x8, R4 ;  /* 0x0000000807047825 */ /* 0x004fca00078e0004 */
[----:B------:R-:W-:Y:S01]  /*13440*/  STG.E.64 desc[UR8][R4.64], R2 ;  /* 0x0000000204007986 */ /* 0x000fe2000c101b08 */
[----:B------:R-:W-:Y:S05]  /*13450*/  EXIT ;  /* 0x000000000000794d */ /* 0x000fea0003800000 */
.L_x_7382:
[----:B------:R-:W0:Y:S01]  /*13460*/  S2R R29, SR_TID.X ;  /* 0x00000000001d7919 */ /* 0x000e220000002100 */
[----:B------:R-:W1:Y:S02]  /*13470*/  LDCU.64 UR4, c[0x0][0x390] ;  /* 0x00007200ff0477ac */ /* 0x000e640008000a00 */
[----:B-1----:R-:W-:-:S06]  /*13480*/  UIMAD.WIDE.U32 UR4, UR6, 0x8, UR4 ;  /* 0x00000008060478a5 */ /* 0x002fcc000f8e0004 */
[----:B------:R-:W-:Y:S02]  /*13490*/  MOV R8, UR4 ;  /* 0x0000000400087c02 */ /* 0x000fe40008000f00 */
[----:B------:R-:W-:-:S03]  /*134a0*/  MOV R9, UR5 ;  /* 0x0000000500097c02 */ /* 0x000fc60008000f00 */
[----:B0-----:R-:W-:-:S05]  /*134b0*/  IMAD.WIDE.U32 R8, R29, 0x10, R8 ;  /* 0x000000101d087825 */ /* 0x001fca00078e0008 */
[----:B------:R-:W2:Y:S04]  /*134c0*/  LDG.E.128 R4, desc[UR8][R8.64] ;  /* 0x0000000808047981 */ /* 0x000ea8000c1e1d00 */
[----:B------:R0:W5:Y:S04]  /*134d0*/  LDG.E.128 R20, desc[UR8][R8.64+0x800] ;  /* 0x0008000808147981 */ /* 0x000168000c1e1d00 */
[----:B------:R0:W5:Y:S04]  /*134e0*/  LDG.E.128 R16, desc[UR8][R8.64+0x1000] ;  /* 0x0010000808107981 */ /* 0x000168000c1e1d00 */
[----:B------:R0:W5:Y:S01]  /*134f0*/  LDG.E.128 R12, desc[UR8][R8.64+0x1800] ;  /* 0x00180008080c7981 */ /* 0x000162000c1e1d00 */
[----:B------:R-:W-:Y:S01]  /*13500*/  BSSY.RECONVERGENT B2, `(.L_x_7750) ;  /* 0x000024c000027945 */ /* 0x000fe20003800200 */
[C---:B--2---:R-:W-:Y:S01]  /*13510*/  FSETP.NAN.FTZ.AND P1, PT, |R4|.reuse, |R4|, PT ;  /* 0x400000040400720b */ /* 0x044fe20003f38200 */
        /* <DEDUP_REMOVED lines=20> */
.L_x_7751:
        /* <DEDUP_REMOVED lines=41> */
[----:B-----5:R-:W-:Y:S05]  /*138f0*/  CALL.REL.NOINC `($__internal_11_$__cuda_sm3x_div_rn_ftz_f32_slowpath) ;  /* 0x0000012400d87944 */ /* 0x020fea0003c00000 */
.L_x_7757:
[----:B------:R-:W-:Y:S05]  /*13900*/  BSYNC.RECONVERGENT B4 ;  /* 0x0000000000047941 */ /* 0x000fea0003800200 */
.L_x_7756:
        /* <DEDUP_REMOVED lines=28> */
.L_x_7755:
        /* <DEDUP_REMOVED lines=28> */
[----:B------:R-:W-:Y:S02]  /*13c90*/  MOV R2, R8 ;  /* 0x0000000800027202 */ /* 0x000fe40000000f00 */
[----:B------:R-:W-:-:S07]  /*13ca0*/  MOV R0, 0x13cc0 ;  /* 0x00013cc000007802 */ /* 0x000fce0000000f00 */
[----:B-----5:R-:W-:Y:S05]  /*13cb0*/  CALL.REL.NOINC `($__internal_11_$__cuda_sm3x_div_rn_ftz_f32_slowpath) ;  /* 0x0000012000e87944 */ /* 0x020fea0003c00000 */
.L_x_7761:
[----:B------:R-:W-:Y:S05]  /*13cc0*/  BSYNC.RECONVERGENT B4 ;  /* 0x0000000000047941 */ /* 0x000fea0003800200 */
.L_x_7760:
        /* <DEDUP_REMOVED lines=28> */
.L_x_7759:
        /* <DEDUP_REMOVED lines=15> */
[----:B-----5:R-:W-:Y:S05]  /*13f80*/  CALL.REL.NOINC `($__internal_11_$__cuda_sm3x_div_rn_ftz_f32_slowpath) ;  /* 0x0000012000347944 */ /* 0x020fea0003c00000 */
.L_x_7763:
[----:B------:R-:W-:Y:S05]  /*13f90*/  BSYNC.RECONVERGENT B4 ;  /* 0x0000000000047941 */ /* 0x000fea0003800200 */
.L_x_7762:
        /* <DEDUP_REMOVED lines=27> */
.L_x_7758:
[----:B------:R-:W-:Y:S05]  /*14150*/  BSYNC.RECONVERGENT B3 ;  /* 0x0000000000037941 */ /* 0x000fea0003800200 */
.L_x_7754:
[----:B------:R-:W-:Y:S01]  /*14160*/  ISETP.GE.AND P0, PT, R5, RZ, PT ;  /* 0x000000ff0500720c */ /* 0x000fe20003f06270 */
[----:B------:R-:W-:Y:S01]  /*14170*/  FADD.FTZ R9, R9, 0.69314718246459960938 ;  /* 0x3f31721809097421 */ /* 0x000fe20000010000 */
[----:B------:R-:W-:-:S11]  /*14180*/  FADD.FTZ R8, |R3|, -RZ ;  /* 0x800000ff03087221 */ /* 0x000fd60000010200 */
[----:B------:R-:W-:Y:S01]  /*14190*/  @P0 FADD.FTZ R9, -R9, -RZ ;  /* 0x800000ff09090221 */ /* 0x000fe20000010100 */
[----:B------:R-:W-:Y:S06]  /*141a0*/  BRA `(.L_x_7752) ;  /* 0x0000001800047947 */ /* 0x000fec0003800000 */
.L_x_7753:
        /* <DEDUP_REMOVED lines=27> */
[----:B------:R-:W-:-:S04]  /*14360*/  FADD.FTZ R11, R10, -1 ;  /* 0xbf8000000a0b7421 */ /* 0x000fc80000010000 */
[----:B------:R-:W-:Y:S01]  /*14370*/  FADD.FTZ R27, |R11|, -RZ ;  /* 0x800000ff0b1b7221 */ /* 0x000fe20000010200 */
[----:B------:R-:W0:Y:S02]  /*14380*/  MUFU.SQRT R24, R24 ;  /* 0x0000001800187308 */ /* 0x000e240000002000 */
[----:B0-----:R-:W-:Y:S02]  /*14390*/  @P0 FMUL.FTZ R25, R24, R9 ;  /* 0x0000000918190220 */ /* 0x001fe40000410000 */
[-C--:B------:R-:W-:Y:S02]  /*143a0*/  VIMNMX R9, PT, PT, R8, R27.reuse, !PT ;  /* 0x0000001b08097248 */ /* 0x080fe40007fe0100 */
[----:B------:R-:W-:Y:S02]  /*143b0*/  FSETP.NEU.FTZ.AND P0, PT, R2, +INF , PT ;  /* 0x7f8000000200780b */ /* 0x000fe40003f1d000 */
[----:B------:R-:W-:Y:S02]  /*143c0*/  LOP3.LUT R2, R9, 0xfe000000, RZ, 0xc0, !PT ;  /* 0xfe00000009027812 */ /* 0x000fe400078ec0ff */
[----:B------:R-:W-:-:S02]  /*143d0*/  VIMNMX R8, PT, PT, R8, R27, PT ;  /* 0x0000001b08087248 */ /* 0x000fc40003fe0100 */
[----:B------:R-:W-:Y:S02]  /*143e0*/  LOP3.LUT R26, R2, 0x7e800000, RZ, 0x3c, !PT ;  /* 0x7e800000021a7812 */ /* 0x000fe400078e3cff */
[C---:B------:R-:W-:Y:S02]  /*143f0*/  FSETP.NEU.FTZ.AND P1, PT, R8.reuse, RZ, PT ;  /* 0x000000ff0800720b */ /* 0x040fe40003f3d000 */
[----:B------:R-:W-:Y:S01]  /*14400*/  FSEL R25, R25, +INF , P0 ;  /* 0x7f80000019197808 */ /* 0x000fe20000000000 */
        /* <DEDUP_REMOVED lines=30> */
[----:B------:R-:W-:-:S04]  /*145f0*/  @!P0 FMUL.FTZ R8, |R5|, 0.5 ;  /* 0x3f00000005088820 */ /* 0x000fc80000410200 */
[----:B------:R-:W1:Y:S02]  /*14600*/  @P0 MUFU.RCP R24, R24 ;  /* 0x0000001800180308 */ /* 0x000e640000001000 */
[----:B-1----:R-:W-:-:S07]  /*14610*/  @P0 FMUL.FTZ.D2 R8, R9, R24 ;  /* 0x0000001809080220 */ /* 0x002fce0000310000 */
.L_x_7769:
[----:B------:R-:W-:Y:S05]  /*14620*/  BSYNC.RECONVERGENT B1 ;  /* 0x0000000000017941 */ /* 0x000fea0003800200 */
.L_x_7768:
        /* <DEDUP_REMOVED lines=12> */
.L_x_7771:
[----:B------:R-:W-:Y:S05]  /*146f0*/  BSYNC.RECONVERGENT B1 ;  /* 0x0000000000017941 */ /* 0x000fea0003800200 */
.L_x_7770:
        /* <DEDUP_REMOVED lines=35> */
.L_x_7767:
        /* <DEDUP_REMOVED lines=40> */
.L_x_7765:
[----:B------:R-:W-:-:S06]  /*14bb0*/  FFMA.FTZ R8, R27, R27, -1 ;  /* 0xbf8000001b087423 */ /* 0x000fcc000001001b */
[----:B------:R-:W0:Y:S02]  /*14bc0*/  MUFU.SQRT R8, R8 ;  /* 0x0000000800087308 */ /* 0x000e240000002000 */
[----:B0-----:R-:W-:-:S06]  /*14bd0*/  FADD.FTZ R24, R27, R8 ;  /* 0x000000081b187221 */ /* 0x001fcc0000010000 */
[----:B------:R-:W0:Y:S02]  /*14be0*/  MUFU.LG2 R24, R24 ;  /* 0x0000001800187308 */ /* 0x000e240000000c00 */
[----:B0-----:R-:W-:-:S07]  /*14bf0*/  FMUL.FTZ R9, R24, 0.69314718246459960938 ;  /* 0x3f31721818097820 */ /* 0x001fce0000410000 */
.L_x_7766:
[----:B------:R-:W-:Y:S05]  /*14c00*/  BSYNC.RECONVERGENT B0 ;  /* 0x0000000000007941 */ /* 0x000fea0003800200 */
.L_x_7764:
        /* <DEDUP_REMOVED lines=43> */
.L_x_7779:
[----:B------:R-:W-:Y:S05]  /*14ec0*/  BSYNC.RECONVERGENT B4 ;  /* 0x0000000000047941 */ /* 0x000fea0003800200 */
.L_x_7778:
[----:B------:R-:W-:-:S04]  /*14ed0*/  FADD.FTZ R0, R3, R0 ;  /* 0x0000000003007221 */ /* 0x000fc80000010000 */
[----:B------:R-:W-:-:S04]  /*14ee0*/  FMUL.FTZ R0, R0, R27 ;  /* 0x0000001b00007220 */ /* 0x000fc80000410000 */
[----:B------:R3:W4:Y:S01]  /*14ef0*/  MUFU.SQRT R8, R0 ;  /* 0x0000000000087308 */ /* 0x0007220000002000 */
[----:B------:R-:W-:Y:S05]  /*14f00*/  BRA `(.L_x_7776) ;  /* 0x00000000002c7947 */ /* 0x000fea0003800000 */
.L_x_7777:
        /* <DEDUP_REMOVED lines=11> */
.L_x_7776:
[----:B------:R-:W-:Y:S05]  /*14fc0*/  BSYNC.RECONVERGENT B1 ;  /* 0x0000000000017941 */ /* 0x000fea0003800200 */
.L_x_7774:
[----:B------:R-:W-:Y:S05]  /*14fd0*/  BSYNC.RELIABLE B0 ;  /* 0x0000000000007941 */ /* 0x000fea0003800100 */
.L_x_7773:
[----:B------:R-:W-:-:S13]  /*14fe0*/  ISETP.GE.AND P0, PT, R4, RZ, PT ;  /* 0x000000ff0400720c */ /* 0x000fda0003f06270 */
[----:B------:R-:W-:Y:S05]  /*14ff0*/  @!P0 BRA `(.L_x_7780) ;  /* 0x0000000000b88947 */ /* 0x000fea0003800000 */
[----:B------:R-:W-:Y:S01]  /*15000*/  FADD.FTZ R27, |R10|, -RZ ;  /* 0x800000ff0a1b7221 */ /* 0x000fe20000010200 */
[C---:B--234-:R-:W-:Y:S01]  /*15010*/  FADD.FTZ R0, |R8|.reuse, -RZ ;  /* 0x800000ff08007221 */ /* 0x05cfe20000010200 */
        /* <DEDUP_REMOVED lines=14> */
[----:B-1---5:R-:W-:Y:S05]  /*15100*/  CALL.REL.NOINC `($__internal_11_$__cuda_sm3x_div_rn_ftz_f32_slowpath) ;  /* 0x0000010c00d47944 */ /* 0x022fea0003c00000 */
.L_x_7782:
[----:B------:R-:W-:Y:S05]  /*15110*/  BSYNC.RECONVERGENT B4 ;  /* 0x0000000000047941 */ /* 0x000fea0003800200 */
.L_x_7781:
        /* <DEDUP_REMOVED lines=28> */
.L_x_7780:
[----:B------:R-:W-:Y:S01]  /*152e0*/  FADD.FTZ R10, -R10, -RZ ;  /* 0x800000ff0a0a7221 */ /* 0x000fe20000010100 */
[----:B--2-4-:R-:W-:Y:S01]  /*152f0*/  FADD.FTZ R2, |R8|, -RZ ;  /* 0x800000ff08027221 */ /* 0x014fe20000010200 */
[----:B------:R-:W-:Y:S02]  /*15300*/  BSSY.RECONVERGENT B4, `(.L_x_7784) ;  /* 0x0000010000047945 */ /* 0x000fe40003800200 */
[----:B------:R-:W-:Y:S01]  /*15310*/  FADD.FTZ R27, |R10|, -RZ ;  /* 0x800000ff0a1b7221 */ /* 0x000fe20000010200 */
[----:B------:R-:W-:-:S04]  /*15320*/  FSETP.GT.FTZ.AND P2, PT, |R8|, |R10|, PT ;  /* 0x4000000a0800720b */ /* 0x000fc80003f54200 */
[----:B------:R-:W-:Y:S02]  /*15330*/  FSEL R4, R2, R27, P2 ;  /* 0x0000001b02047208 */ /* 0x000fe40001000000 */
[----:B------:R-:W-:Y:S02]  /*15340*/  FSEL R27, R27, R2, P2 ;  /* 0x000000021b1b7208 */ /* 0x000fe40001000000 */
[----:B0-----:R-:W3:Y:S08]  /*15350*/  MUFU.RCP R3, R4 ;  /* 0x0000000400037308 */ /* 0x001ef00000001000 */
[----:B------:R-:W0:Y:S01]  /*15360*/  FCHK P0, R27, R4 ;  /* 0x000000041b007302 */ /* 0x000e220000000000 */
[----:B---3--:R-:W-:-:S04]  /*15370*/  FFMA R0, -R4, R3, 1 ;  /* 0x3f80000004007423 */ /* 0x008fc80000000103 */
[----:B------:R-:W-:-:S04]  /*15380*/  FFMA R0, R3, R0, R3 ;  /* 0x0000000003007223 */ /* 0x000fc80000000003 */
[----:B------:R-:W-:-:S04]  /*15390*/  FFMA R3, R27, R0, RZ ;  /* 0x000000001b037223 */ /* 0x000fc800000000ff */
[----:B------:R-:W-:-:S04]  /*153a0*/  FFMA R2, -R4, R3, R27 ;  /* 0x0000000304027223 */ /* 0x000fc8000000011b */
[----:B------:R-:W-:Y:S01]  /*153b0*/  FFMA R2, R0, R2, R3 ;  /* 0x0000000200027223 */ /* 0x000fe20000000003 */
[----:B0-----:R-:W-:Y:S06]  /*153c0*/  @!P0 BRA `(.L_x_7785) ;  /* 0x00000000000c8947 */ /* 0x001fec0003800000 */
[----:B------:R-:W-:Y:S02]  /*153d0*/  MOV R2, R4 ;  /* 0x0000000400027202 */ /* 0x000fe40000000f00 */
[----:B------:R-:W-:-:S07]  /*153e0*/  MOV R0, 0x15400 ;  /* 0x0001540000007802 */ /* 0x000fce0000000f00 */
[----:B-1---5:R-:W-:Y:S05]  /*153f0*/  CALL.REL.NOINC `($__internal_11_$__cuda_sm3x_div_rn_ftz_f32_slowpath) ;  /* 0x0000010c00187944 */ /* 0x022fea0003c00000 */
.L_x_7785:
[----:B------:R-:W-:Y:S05]  /*15400*/  BSYNC.RECONVERGENT B4 ;  /* 0x0000000000047941 */ /* 0x000fea0003800200 */
.L_x_7784:
        /* <DEDUP_REMOVED lines=28> */
.L_x_7775:
        /* <DEDUP_REMOVED lines=31> */
.L_x_7786:
        /* <DEDUP_REMOVED lines=29> */
.L_x_7783:
[----:B------:R-:W-:Y:S05]  /*15990*/  BSYNC.RECONVERGENT B3 ;  /* 0x0000000000037941 */ /* 0x000fea0003800200 */
.L_x_7772:
[----:B------:R-:W-:-:S13]  /*159a0*/  ISETP.GE.AND P0, PT, R5, RZ, PT ;  /* 0x000000ff0500720c */ /* 0x000fda0003f06270 */
[----:B-1----:R-:W-:-:S07]  /*159b0*/  @P0 FADD.FTZ R9, -R9, -RZ ;  /* 0x800000ff09090221 */ /* 0x002fce0000010100 */
.L_x_7752:
[----:B------:R-:W-:Y:S05]  /*159c0*/  BSYNC.RECONVERGENT B2 ;  /* 0x0000000000027941 */ /* 0x000fea0003800200 */
.L_x_7750:
[----:B------:R-:W-:Y:S05]  /*159d0*/  WARPSYNC.ALL ;  /* 0x0000000000007948 */ /* 0x000fea0003800000 */
[C---:B------:R-:W-:Y:S01]  /*159e0*/  FSETP.NAN.FTZ.AND P1, PT, |R6|.reuse, |R6|, PT ;  /* 0x400000060600720b */ /* 0x040fe20003f38200 */
[----:B------:R-:W-:Y:S01]  /*159f0*/  BSSY.RECONVERGENT B2, `(.L_x_7787) ;  /* 0x0000253000027945 */ /* 0x000fe20003800200 */
[C---:B------:R-:W-:Y:S01]  /*15a00*/  FSETP.NAN.FTZ.AND P0, PT, |R7|.reuse, |R7|, PT ;  /* 0x400000070700720b */ /* 0x040fe20003f18200 */
[----:B------:R-:W-:Y:S01]  /*15a10*/  FADD.FTZ R5, |R6|, -RZ ;  /* 0x800000ff06057221 */ /* 0x000fe20000010200 */
[----:B------:R-:W-:-:S11]  /*15a20*/  FADD.FTZ R0, |R7|, -RZ ;  /* 0x800000ff07007221 */ /* 0x000fd60000010200 */
        /* <DEDUP_REMOVED lines=17> */
.L_x_7788:
        /* <DEDUP_REMOVED lines=25> */
[----:B------:R-:W-:Y:S01]  /*15cd0*/  FADD.FTZ R3, R5, -1 ;  /* 0xbf80000005037421 */ /* 0x000fe20000010000 */
[----:B------:R-:W-:-:S03]  /*15ce0*/  FSETP.NEU.FTZ.AND P0, PT, R4, +INF , PT ;  /* 0x7f8000000400780b */ /* 0x000fc60003f1d000 */
[----:B------:R-:W-:Y:S01]  /*15cf0*/  FADD.FTZ R27, |R3|, -RZ ;  /* 0x800000ff031b7221 */ /* 0x000fe20000010200 */
[----:B------:R-:W-:-:S04]  /*15d00*/  FSEL R25, R25, +INF , P0 ;  /* 0x7f80000019197808 */ /* 0x000fc80000000000 */
        /* <DEDUP_REMOVED lines=40> */
.L_x_7798:
[----:B------:R-:W-:-:S04]  /*15f90*/  FADD.FTZ R11, -R2, R25 ;  /* 0x00000019020b7221 */ /* 0x000fc80000010100 */
[----:B------:R-:W-:-:S07]  /*15fa0*/  FMUL.FTZ R11, R11, 0.5 ;  /* 0x3f0000000b0b7820 */ /* 0x000fce0000410000 */
.L_x_7799:
[----:B------:R-:W-:Y:S05]  /*15fb0*/  BSYNC.RECONVERGENT B1 ;  /* 0x0000000000017941 */ /* 0x000fea0003800200 */
.L_x_7797:
        /* <DEDUP_REMOVED lines=11> */
.L_x_7801:
[----:B------:R-:W-:-:S04]  /*16070*/  FADD.FTZ R26, R4, -R27 ;  /* 0x8000001b041a7221 */ /* 0x000fc80000010000 */
[----:B------:R-:W-:-:S07]  /*16080*/  FMUL.FTZ R26, R26, 0.5 ;  /* 0x3f0000001a1a7820 */ /* 0x000fce0000410000 */
.L_x_7802:
[----:B------:R-:W-:Y:S05]  /*16090*/  BSYNC.RECONVERGENT B1 ;  /* 0x0000000000017941 */ /* 0x000fea0003800200 */
.L_x_7800:
[----:B------:R-:W-:Y:S01]  /*160a0*/  FADD.FTZ R11, R26, R11 ;  /* 0x0000000b1a0b7221 */ /* 0x000fe20000010000 */
[----:B------:R-:W-:Y:S01]  /*160b0*/  FADD.FTZ R24, R10, 1 ;  /* 0x3f8000000a187421 */ /* 0x000fe20000010000 */
[----:B------:R-:W-:-:S03]  /*160c0*/  HFMA2 R28, -RZ, RZ, 1.625, 0 ;  /* 0x3e800000ff1c7431 */ /* 0x000fc600000001ff */
[----:B------:R-:W-:-:S04]  /*160d0*/  FMUL.FTZ R27, R11, R24 ;  /* 0x000000180b1b7220 */ /* 0x000fc80000410000 */
[----:B------:R-:W0:Y:S02]  /*160e0*/  MUFU.SQRT R24, R27 ;  /* 0x0000001b00187308 */ /* 0x000e240000002000 */
[----:B0-----:R-:W-:-:S04]  /*160f0*/  FADD.FTZ R11, R11, R24 ;  /* 0x000000180b0b7221 */ /* 0x001fc80000010000 */
        /* <DEDUP_REMOVED lines=29> */
.L_x_7796:
[----:B------:R-:W-:-:S13]  /*162d0*/  FSETP.GEU.FTZ.AND P0, PT, R5, 1, PT ;  /* 0x3f8000000500780b */ /* 0x000fda0003f1e000 */
[----:B------:R-:W-:Y:S05]  /*162e0*/  @!P0 BRA `(.L_x_7803) ;  /* 0x0000000000848947 */ /* 0x000fea0003800000 */
[----:B------:R-:W-:Y:S01]  /*162f0*/  FMUL.FTZ R27, R2, R3 ;  /* 0x00000003021b7220 */ /* 0x000fe20000410000 */
[----:B------:R-:W-:-:S03]  /*16300*/  HFMA2 R28, -RZ, RZ, 1.625, 0 ;  /* 0x3e800000ff1c7431 */ /* 0x000fc600000001ff */
        /* <DEDUP_REMOVED lines=31> */
.L_x_7803:
[----:B------:R-:W-:-:S04]  /*16500*/  FADD.FTZ R11, -R5, 1 ;  /* 0x3f800000050b7421 */ /* 0x000fc80000010100 */
[----:B------:R-:W-:-:S06]  /*16510*/  FMUL.FTZ R11, R2, R11 ;  /* 0x0000000b020b7220 */ /* 0x000fcc0000410000 */
[----:B------:R-:W0:Y:S08]  /*16520*/  MUFU.SQRT R11, R11 ;  /* 0x0000000b000b7308 */ /* 0x000e300000002000 */
[----:B0-----:R-:W0:Y:S02]  /*16530*/  MUFU.RCP R26, R11 ;  /* 0x0000000b001a7308 */ /* 0x001e240000001000 */
[----:B0-----:R-:W-:Y:S01]  /*16540*/  FMUL.FTZ R26, |R7|, R26 ;  /* 0x0000001a071a7220 */ /* 0x001fe20000410200 */
[----:B------:R-:W-:Y:S06]  /*16550*/  BRA `(.L_x_7794) ;  /* 0x0000000000047947 */ /* 0x000fec0003800000 */
.L_x_7795:
[----:B------:R0:W1:Y:S02]  /*16560*/  MUFU.SQRT R26, R0 ;  /* 0x00000000001a7308 */ /* 0x0000640000002000 */
.L_x_7794:
[----:B------:R-:W-:Y:S05]  /*16570*/  BSYNC.RECONVERGENT B0 ;  /* 0x0000000000007941 */ /* 0x000fea0003800200 */
.L_x_7793:
        /* <DEDUP_REMOVED lines=41> */
.L_x_7808:
        /* <DEDUP_REMOVED lines=28> */
.L_x_7807:
        /* <DEDUP_REMOVED lines=11> */
[----:B------:R-:W-:-:S03]  /*16a80*/  @P1 FMUL.FTZ R0, R7, R7 ;  /* 0x0000000707001220 */ /* 0x000fc60000410000 */
        /* <DEDUP_REMOVED lines=11> */
.L_x_7814:
[----:B------:R-:W-:-:S04]  /*16b40*/  FADD.FTZ R3, -R3, R4 ;  /* 0x0000000403037221 */ /* 0x000fc80000010100 */
[----:B------:R-:W-:-:S07]  /*16b50*/  FMUL.FTZ R25, R3, 0.5 ;  /* 0x3f00000003197820 */ /* 0x000fce0000410000 */
.L_x_7815:
[----:B------:R-:W-:Y:S05]  /*16b60*/  BSYNC.RECONVERGENT B4 ;  /* 0x0000000000047941 */ /* 0x000fea0003800200 */
.L_x_7813:
[----:B------:R-:W-:Y:S01]  /*16b70*/  FADD.FTZ R0, R25, R0 ;  /* 0x0000000019007221 */ /* 0x000fe20000010000 */
[----:B------:R-:W-:-:S04]  /*16b80*/  FADD.FTZ R3, R5, R10 ;  /* 0x0000000a05037221 */ /* 0x000fc80000010000 */
[----:B------:R-:W-:-:S04]  /*16b90*/  FMUL.FTZ R0, R0, R3 ;  /* 0x0000000300007220 */ /* 0x000fc80000410000 */
[----:B------:R1:W2:Y:S01]  /*16ba0*/  MUFU.SQRT R4, R0 ;  /* 0x0000000000047308 */ /* 0x0002a20000002000 */
[----:B------:R-:W-:Y:S05]  /*16bb0*/  BRA `(.L_x_7816) ;  /* 0x0000000000487947 */ /* 0x000fea0003800000 */
.L_x_7812:
[----:B------:R-:W-:-:S13]  /*16bc0*/  FSETP.GT.FTZ.AND P0, PT, R5, 1, PT ;  /* 0x3f8000000500780b */ /* 0x000fda0003f14000 */
[----:B------:R-:W-:Y:S01]  /*16bd0*/  @P0 FMUL.FTZ R10, R2, R3 ;  /* 0x00000003020a0220 */ /* 0x000fe20000410000 */
[----:B------:R-:W-:Y:S01]  /*16be0*/  @!P0 FADD.FTZ R3, -R5, 1 ;  /* 0x3f80000005038421 */ /* 0x000fe20000010100 */
[----:B------:R-:W-:-:S03]  /*16bf0*/  @P0 FMUL.FTZ R0, |R7|, 2.81474976710656000000e+14 ;  /* 0x5780000007000820 */ /* 0x000fc60000410200 */
        /* <DEDUP_REMOVED lines=8> */
.L_x_7811:
[----:B------:R-:W-:Y:S01]  /*16c80*/  FADD.FTZ R2, R10, 1 ;  /* 0x3f8000000a027421 */ /* 0x000fe20000010000 */
[----:B------:R-:W-:Y:S01]  /*16c90*/  MUFU.SQRT R3, R0 ;  /* 0x0000000000037308 */ /* 0x000fe20000002000 */
[----:B------:R-:W-:Y:S02]  /*16ca0*/  HFMA2 R5, -RZ, RZ, 1.875, 0 ;  /* 0x3f800000ff057431 */ /* 0x000fe400000001ff */
[----:B------:R-:W-:-:S06]  /*16cb0*/  FMUL.FTZ R2, R2, 0.5 ;  /* 0x3f00000002027820 */ /* 0x000fcc0000410000 */
[----:B------:R-:W1:Y:S02]  /*16cc0*/  MUFU.SQRT R2, R2 ;  /* 0x0000000200027308 */ /* 0x000e640000002000 */
[----:B-1----:R-:W-:-:S07]  /*16cd0*/  FMUL.FTZ R4, R3, R2 ;  /* 0x0000000203047220 */ /* 0x002fce0000410000 */
.L_x_7816:
[----:B------:R-:W-:Y:S05]  /*16ce0*/  BSYNC.RECONVERGENT B1 ;  /* 0x0000000000017941 */ /* 0x000fea0003800200 */
.L_x_7810:
[----:B------:R-:W-:Y:S05]  /*16cf0*/  BRA `(.L_x_7817) ;  /* 0x0000000000087947 */ /* 0x000fea0003800000 */
.L_x_7806:
[----:B------:R-:W-:Y:S01]  /*16d00*/  FMUL.FTZ R4, R10, 16777216 ;  /* 0x4b8000000a047820 */ /* 0x000fe20000410000 */
[----:B------:R-:W-:-:S07]  /*16d10*/  FMUL.FTZ R5, R5, 16777216 ;  /* 0x4b80000005057820 */ /* 0x000fce0000410000 */
.L_x_7817:
[----:B------:R-:W-:Y:S05]  /*16d20*/  BSYNC.RELIABLE B0 ;  /* 0x0000000000007941 */ /* 0x000fea0003800100 */
.L_x_7805:
        /* <DEDUP_REMOVED lines=19> */
[----:B-----5:R-:W-:Y:S05]  /*16e60*/  CALL.REL.NOINC `($__internal_11_$__cuda_sm3x_div_rn_ftz_f32_slowpath) ;  /* 0x000000f0007c7944 */ /* 0x020fea0003c00000 */
.L_x_7820:
[----:B------:R-:W-:Y:S05]  /*16e70*/  BSYNC.RECONVERGENT B4 ;  /* 0x0000000000047941 */ /* 0x000fea0003800200 */
.L_x_7819:
        /* <DEDUP_REMOVED lines=29> */
.L_x_7818:
        /* <DEDUP_REMOVED lines=16> */
[----:B-----5:R-:W-:Y:S05]  /*17150*/  CALL.REL.NOINC `($__internal_11_$__cuda_sm3x_div_rn_ftz_f32_slowpath) ;  /* 0x000000ec00c07944 */ /* 0x020fea0003c00000 */
.L_x_7822:
[----:B------:R-:W-:Y:S05]  /*17160*/  BSYNC.RECONVERGENT B4 ;  /* 0x0000000000047941 */ /* 0x000fea0003800200 */
.L_x_7821:
        /* <DEDUP_REMOVED lines=28> */
.L_x_7809:
[----:B------:R-:W-:Y:S05]  /*17330*/  BSYNC.RECONVERGENT B3 ;  /* 0x0000000000037941 */ /* 0x000fea0003800200 */
.L_x_7804:
[----:B------:R-:W-:-:S13]  /*17340*/  ISETP.GE.AND P0, PT, R7, RZ, PT ;  /* 0x000000ff0700720c */ /* 0x000fda0003f06270 */
[----:B------:R-:W-:Y:S01]  /*17350*/  @P0 FADD.FTZ R11, -R11, -RZ ;  /* 0x800000ff0b0b0221 */ /* 0x000fe20000010100 */
[----:B------:R-:W-:Y:S06]  /*17360*/  BRA `(.L_x_7789) ;  /* 0x0000000800ec7947 */ /* 0x000fec0003800000 */
.L_x_7792:
[----:B------:R-:W-:Y:S01]  /*17370*/  FADD.FTZ R6, -R6, 6.1232342629258392722e-17 ;  /* 0x248d313206067421 */ /* 0x000fe20000010100 */
[----:B------:R-:W-:-:S03]  /*17380*/  FADD.FTZ R11, -R7, -RZ ;  /* 0x800000ff070b7221 */ /* 0x000fc60000010100 */
[----:B------:R-:W-:Y:S01]  /*17390*/  FADD.FTZ R10, R6, 1.5707963705062866211 ;  /* 0x3fc90fdb060a7421 */ /* 0x000fe20000010000 */
[----:B------:R-:W-:Y:S06]  /*173a0*/  BRA `(.L_x_7789) ;  /* 0x0000000800dc7947 */ /* 0x000fec0003800000 */
.L_x_7791:
[----:B------:R-:W-:Y:S02]  /*173b0*/  HFMA2 R10, -RZ, RZ, 0, 0 ;  /* 0x00000000ff0a7431 */ /* 0x000fe400000001ff */
[----:B------:R-:W-:Y:S01]  /*173c0*/  FADD.FTZ R11, -R7, -RZ ;  /* 0x800000ff070b7221 */ /* 0x000fe20000010100 */
[----:B------:R-:W-:Y:S06]  /*173d0*/  BRA `(.L_x_7789) ;  /* 0x0000000800d07947 */ /* 0x000fec0003800000 */
.L_x_7790:
        /* <DEDUP_REMOVED lines=26> */
.L_x_7827:
[----:B------:R-:W-:Y:S05]  /*17580*/  BSYNC.RECONVERGENT B4 ;  /* 0x0000000000047941 */ /* 0x000fea0003800200 */
.L_x_7826:
        /* <DEDUP_REMOVED lines=29> */
.L_x_7825:
        /* <DEDUP_REMOVED lines=27> */
[----:B-----5:R-:W-:Y:S05]  /*17910*/  CALL.REL.NOINC `($__internal_11_$__cuda_sm3x_div_rn_ftz_f32_slowpath) ;  /* 0x000000e400d07944 */ /* 0x020fea0003c00000 */
.L_x_7830:
[----:B------:R-:W-:Y:S05]  /*17920*/  BSYNC.RECONVERGENT B4 ;  /* 0x0000000000047941 */ /* 0x000fea0003800200 */
.L_x_7829:
        /* <DEDUP_REMOVED lines=29> */
.L_x_7824:
        /* <DEDUP_REMOVED lines=19> */
[----:B------:R-:W-:-:S03]  /*17c30*/  HFMA2 R11, -RZ, RZ, 1.875, 0 ;  /* 0x3f800000ff0b7431 */ /* 0x000fc600000001ff */
        /* <DEDUP_REMOVED lines=13> */
.L_x_7832:
[----:B------:R-:W-:Y:S05]  /*17d10*/  BSYNC.RECONVERGENT B4 ;  /* 0x0000000000047941 */ /* 0x000fea0003800200 */
.L_x_7831:
        /* <DEDUP_REMOVED lines=27> */
.L_x_7828:
[----:B------:R-:W-:Y:S05]  /*17ed0*/  BSYNC.RECONVERGENT B3 ;  /* 0x0000000000037941 */ /* 0x000fea0003800200 */
.L_x_7823:
[----:B------:R-:W-:Y:S01]  /*17ee0*/  ISETP.GE.AND P0, PT, R7, RZ, PT ;  /* 0x000000ff0700720c */ /* 0x000fe20003f06270 */
[----:B------:R-:W-:Y:S01]  /*17ef0*/  FADD.FTZ R11, R11, 0.69314718246459960938 ;  /* 0x3f3172180b0b7421 */ /* 0x000fe20000010000 */
[----:B------:R-:W-:-:S11]  /*17f00*/  FADD.FTZ R10, |R0|, -RZ ;  /* 0x800000ff000a7221 */ /* 0x000fd60000010200 */
[----:B------:R-:W-:-:S07]  /*17f10*/  @P0 FADD.FTZ R11, -R11, -RZ ;  /* 0x800000ff0b0b0221 */ /* 0x000fce0000010100 */
.L_x_7789:
[----:B------:R-:W-:Y:S05]  /*17f20*/  BSYNC.RECONVERGENT B2 ;  /* 0x0000000000027941 */ /* 0x000fea0003800200 */
.L_x_7787:
[----:B------:R-:W-:Y:S05]  /*17f30*/  WARPSYNC.ALL ;  /* 0x0000000000007948 */ /* 0x000fea0003800000 */
[C---:B-----5:R-:W-:Y:S01]  /*17f40*/  FSETP.NAN.FTZ.AND P1, PT, |R20|.reuse, |R20|, PT ;  /* 0x400000141400720b */ /* 0x060fe20003f38200 */
        /* <DEDUP_REMOVED lines=21> */
.L_x_7834:
        /* <DEDUP_REMOVED lines=69> */
.L_x_7844:
[----:B------:R-:W-:-:S04]  /*184f0*/  FADD.FTZ R4, -R0, R25 ;  /* 0x0000001900047221 */ /* 0x000fc80000010100 */
[----:B------:R-:W-:-:S07]  /*18500*/  FMUL.FTZ R4, R4, 0.5 ;  /* 0x3f00000004047820 */ /* 0x000fce0000410000 */
.L_x_7845:
[----:B------:R-:W-:Y:S05]  /*18510*/  BSYNC.RECONVERGENT B1 ;  /* 0x0000000000017941 */ /* 0x000fea0003800200 */
.L_x_7843:
        /* <DEDUP_REMOVED lines=11> */
.L_x_7847:
[----:B------:R-:W-:-:S04]  /*185d0*/  FADD.FTZ R24, R2, -R5 ;  /* 0x8000000502187221 */ /* 0x000fc80000010000 */
[----:B------:R-:W-:-:S07]  /*185e0*/  FMUL.FTZ R24, R24, 0.5 ;  /* 0x3f00000018187820 */ /* 0x000fce0000410000 */
.L_x_7848:
[----:B------:R-:W-:Y:S05]  /*185f0*/  BSYNC.RECONVERGENT B1 ;  /* 0x0000000000017941 */ /* 0x000fea0003800200 */
.L_x_7846:
        /* <DEDUP_REMOVED lines=35> */
.L_x_7842:
        /* <DEDUP_REMOVED lines=35> */
.L_x_7849:
[----:B------:R-:W-:-:S04]  /*18a60*/  FADD.FTZ R5, -R6, 1 ;  /* 0x3f80000006057421 */ /* 0x000fc80000010100 */
[----:B------:R-:W-:-:S06]  /*18a70*/  FMUL.FTZ R4, R0, R5 ;  /* 0x0000000500047220 */ /* 0x000fcc0000410000 */
[----:B------:R-:W0:Y:S08]  /*18a80*/  MUFU.SQRT R4, R4 ;  /* 0x0000000400047308 */ /* 0x000e300000002000 */
[----:B0-----:R-:W0:Y:S02]  /*18a90*/  MUFU.RCP R24, R4 ;  /* 0x0000000400187308 */ /* 0x001e240000001000 */
[----:B0-----:R-:W-:Y:S01]  /*18aa0*/  FMUL.FTZ R5, |R21|, R24 ;  /* 0x0000001815057220 */ /* 0x001fe20000410200 */
[----:B------:R-:W-:Y:S06]  /*18ab0*/  BRA `(.L_x_7840) ;  /* 0x0000000000047947 */ /* 0x000fec0003800000 */
.L_x_7841:
[----:B------:R0:W1:Y:S02]  /*18ac0*/  MUFU.SQRT R5, R3 ;  /* 0x0000000300057308 */ /* 0x0000640000002000 */
.L_x_7840:
[----:B------:R-:W-:Y:S05]  /*18ad0*/  BSYNC.RECONVERGENT B0 ;  /* 0x0000000000007941 */ /* 0x000fea0003800200 */
.L_x_7839:
        /* <DEDUP_REMOVED lines=38> */
[----:B------:R-:W-:-:S05]  /*18d40*/  @P0 FADD.FTZ R0, R0, R0 ;  /* 0x0000000000000221 */ /* 0x000fca0000010000 */
[----:B------:R-:W-:Y:S01]  /*18d50*/  MOV R4, R0 ;  /* 0x0000000000047202 */ /* 0x000fe20000000f00 */
[----:B------:R-:W-:Y:S06]  /*18d60*/  BRA `(.L_x_7855) ;  /* 0x0000000800cc7947 */ /* 0x000fec0003800000 */
.L_x_7854:
        /* <DEDUP_REMOVED lines=27> */
[----:B------:R-:W-:Y:S01]  /*18f20*/  MOV R4, R0 ;  /* 0x0000000000047202 */ /* 0x000fe20000000f00 */
[----:B------:R-:W-:Y:S06]  /*18f30*/  BRA `(.L_x_7855) ;  /* 0x0000000800587947 */ /* 0x000fec0003800000 */
.L_x_7853:
        /* <DEDUP_REMOVED lines=23> */
.L_x_7860:
[----:B------:R-:W-:-:S04]  /*190b0*/  FADD.FTZ R2, -R7, R2 ;  /* 0x0000000207027221 */ /* 0x000fc80000010100 */
[----:B0-----:R-:W-:-:S07]  /*190c0*/  FMUL.FTZ R3, R2, 0.5 ;  /* 0x3f00000002037820 */ /* 0x001fce0000410000 */
.L_x_7861:
[----:B------:R-:W-:Y:S05]  /*190d0*/  BSYNC.RECONVERGENT B4 ;  /* 0x0000000000047941 */ /* 0x000fea0003800200 */
.L_x_7859:
[----:B------:R-:W-:Y:S01]  /*190e0*/  FADD.FTZ R0, R3, R0 ;  /* 0x0000000003007221 */ /* 0x000fe20000010000 */
[----:B------:R-:W-:-:S04]  /*190f0*/  FADD.FTZ R27, R6, R27 ;  /* 0x0000001b061b7221 */ /* 0x000fc80000010000 */
[----:B------:R-:W-:-:S04]  /*19100*/  FMUL.FTZ R0, R0, R27 ;  /* 0x0000001b00007220 */ /* 0x000fc80000410000 */
[----:B------:R0:W2:Y:S01]  /*19110*/  MUFU.SQRT R4, R0 ;  /* 0x0000000000047308 */ /* 0x0000a20000002000 */
[----:B------:R-:W-:Y:S05]  /*19120*/  BRA `(.L_x_7862) ;  /* 0x0000000000487947 */ /* 0x000fea0003800000 */
.L_x_7858:
        /* <DEDUP_REMOVED lines=12> */
.L_x_7857:
[----:B------:R-:W-:Y:S01]  /*191f0*/  FADD.FTZ R0, R27, 1 ;  /* 0x3f8000001b007421 */ /* 0x000fe20000010000 */
[----:B0-----:R-:W-:Y:S01]  /*19200*/  MUFU.SQRT R3, R3 ;  /* 0x0000000300037308 */ /* 0x001fe20000002000 */
[----:B------:R-:W-:Y:S02]  /*19210*/  HFMA2 R6, -RZ, RZ, 1.875, 0 ;  /* 0x3f800000ff067431 */ /* 0x000fe400000001ff */
[----:B------:R-:W-:-:S06]  /*19220*/  FMUL.FTZ R0, R0, 0.5 ;  /* 0x3f00000000007820 */ /* 0x000fcc0000410000 */
[----:B------:R-:W0:Y:S02]  /*19230*/  MUFU.SQRT R0, R0 ;  /* 0x0000000000007308 */ /* 0x000e240000002000 */
[----:B0-----:R-:W-:-:S07]  /*19240*/  FMUL.FTZ R4, R3, R0 ;  /* 0x0000000003047220 */ /* 0x001fce0000410000 */
.L_x_7862:
[----:B------:R-:W-:Y:S05]  /*19250*/  BSYNC.RECONVERGENT B1 ;  /* 0x0000000000017941 */ /* 0x000fea0003800200 */
.L_x_7856:
[----:B------:R-:W-:Y:S05]  /*19260*/  BRA `(.L_x_7863) ;  /* 0x0000000000087947 */ /* 0x000fea0003800000 */
.L_x_7852:
[----:B------:R-:W-:Y:S01]  /*19270*/  FMUL.FTZ R4, R27, 16777216 ;  /* 0x4b8000001b047820 */ /* 0x000fe20000410000 */
[----:B------:R-:W-:-:S07]  /*19280*/  FMUL.FTZ R6, R6, 16777216 ;  /* 0x4b80000006067820 */ /* 0x000fce0000410000 */
.L_x_7863:
[----:B------:R-:W-:Y:S05]  /*19290*/  BSYNC.RELIABLE B0 ;  /* 0x0000000000007941 */ /* 0x000fea0003800100 */
.L_x_7851:
        /* <DEDUP_REMOVED lines=19> */
[----:B-1----:R-:W-:Y:S05]  /*193d0*/  CALL.REL.NOINC `($__internal_11_$__cuda_sm3x_div_rn_ftz_f32_slowpath) ;  /* 0x000000cc00207944 */ /* 0x002fea0003c00000 */
.L_x_7866:
[----:B------:R-:W-:Y:S05]  /*193e0*/  BSYNC.RECONVERGENT B4 ;  /* 0x0000000000047941 */ /* 0x000fea0003800200 */
.L_x_7865:
        /* <DEDUP_REMOVED lines=29> */
.L_x_7864:
        /* <DEDUP_REMOVED lines=17> */
.L_x_7868:
[----:B------:R-:W-:Y:S05]  /*196d0*/  BSYNC.RECONVERGENT B4 ;  /* 0x0000000000047941 */ /* 0x000fea0003800200 */
.L_x_7867:
        /* <DEDUP_REMOVED lines=28> */
.L_x_7855:
[----:B------:R-:W-:Y:S05]  /*198a0*/  BSYNC.RECONVERGENT B3 ;  /* 0x0000000000037941 */ /* 0x000fea0003800200 */
.L_x_7850:
[----:B------:R-:W-:-:S13]  /*198b0*/  ISETP.GE.AND P0, PT, R21, RZ, PT ;  /* 0x000000ff1500720c */ /* 0x000fda0003f06270 */
[----:B-1----:R-:W-:Y:S01]  /*198c0*/  @P0 FADD.FTZ R5, -R5, -RZ ;  /* 0x800000ff05050221 */ /* 0x002fe20000010100 */
[----:B------:R-:W-:Y:S06]  /*198d0*/  BRA `(.L_x_7835) ;  /* 0x0000000800ec7947 */ /* 0x000fec0003800000 */
.L_x_7838:
[----:B------:R-:W-:Y:S01]  /*198e0*/  FADD.FTZ R4, -R20, 6.1232342629258392722e-17 ;  /* 0x248d313214047421 */ /* 0x000fe20000010100 */
[----:B------:R-:W-:-:S03]  /*198f0*/  FADD.FTZ R5, -R21, -RZ ;  /* 0x800000ff15057221 */ /* 0x000fc60000010100 */
[----:B------:R-:W-:Y:S01]  /*19900*/  FADD.FTZ R4, R4, 1.5707963705062866211 ;  /* 0x3fc90fdb04047421 */ /* 0x000fe20000010000 */
[----:B------:R-:W-:Y:S06]  /*19910*/  BRA `(.L_x_7835) ;  /* 0x0000000800dc7947 */ /* 0x000fec0003800000 */
.L_x_7837:
[----:B------:R-:W-:Y:S02]  /*19920*/  HFMA2 R4, -RZ, RZ, 0, 0 ;  /* 0x00000000ff047431 */ /* 0x000fe400000001ff */
[----:B------:R-:W-:Y:S01]  /*19930*/  FADD.FTZ R5, -R21, -RZ ;  /* 0x800000ff15057221 */ /* 0x000fe20000010100 */
[----:B------:R-:W-:Y:S06]  /*19940*/  BRA `(.L_x_7835) ;  /* 0x0000000800d07947 */ /* 0x000fec0003800000 */
.L_x_7836:
        /* <DEDUP_REMOVED lines=26> */
.L_x_7873:
[----:B------:R-:W-:Y:S05]  /*19af0*/  BSYNC.RECONVERGENT B4 ;  /* 0x0000000000047941 */ /* 0x000fea0003800200 */
.L_x_7872:
        /* <DEDUP_REMOVED lines=29> */
.L_x_7871:
        /* <DEDUP_REMOVED lines=27> */
[----:B------:R-:W-:Y:S05]  /*19e80*/  CALL.REL.NOINC `($__internal_11_$__cuda_sm3x_div_rn_ftz_f32_slowpath) ;  /* 0x000000c000747944 */ /* 0x000fea0003c00000 */
.L_x_7876:
[----:B------:R-:W-:Y:S05]  /*19e90*/  BSYNC.RECONVERGENT B4 ;  /* 0x0000000000047941 */ /* 0x000fea0003800200 */
.L_x_7875:
        /* <DEDUP_REMOVED lines=29> */
.L_x_7870:
        /* <DEDUP_REMOVED lines=33> */
.L_x_7878:
[----:B------:R-:W-:Y:S05]  /*1a280*/  BSYNC.RECONVERGENT B4 ;  /* 0x0000000000047941 */ /* 0x000fea0003800200 */
.L_x_7877:
        /* <DEDUP_REMOVED lines=27> */
.L_x_7874:
[----:B------:R-:W-:Y:S05]  /*1a440*/  BSYNC.RECONVERGENT B3 ;  /* 0x0000000000037941 */ /* 0x000fea0003800200 */
.L_x_7869:
[----:B------:R-:W-:Y:S01]  /*1a450*/  ISETP.GE.AND P0, PT, R21, RZ, PT ;  /* 0x000000ff1500720c */ /* 0x000fe20003f06270 */
[----:B------:R-:W-:Y:S01]  /*1a460*/  FADD.FTZ R5, R5, 0.69314718246459960938 ;  /* 0x3f31721805057421 */ /* 0x000fe20000010000 */
[----:B------:R-:W-:-:S11]  /*1a470*/  FADD.FTZ R4, |R3|, -RZ ;  /* 0x800000ff03047221 */ /* 0x000fd60000010200 */
[----:B------:R-:W-:-:S07]  /*1a480*/  @P0 FADD.FTZ R5, -R5, -RZ ;  /* 0x800000ff05050221 */ /* 0x000fce0000010100 */
.L_x_7835:
[----:B------:R-:W-:Y:S05]  /*1a490*/  BSYNC.RECONVERGENT B2 ;  /* 0x0000000000027941 */ /* 0x000fea0003800200 */
.L_x_7833:
        /* <DEDUP_REMOVED lines=23> */
.L_x_7880:
        /* <DEDUP_REMOVED lines=69> */
.L_x_7890:
[----:B------:R-:W-:-:S04]  /*1aa60*/  FADD.FTZ R6, -R0, R25 ;  /* 0x0000001900067221 */ /* 0x000fc80000010100 */
[----:B------:R-:W-:-:S07]  /*1aa70*/  FMUL.FTZ R6, R6, 0.5 ;  /* 0x3f00000006067820 */ /* 0x000fce0000410000 */
.L_x_7891:
[----:B------:R-:W-:Y:S05]  /*1aa80*/  BSYNC.RECONVERGENT B1 ;  /* 0x0000000000017941 */ /* 0x000fea0003800200 */
.L_x_7889:
        /* <DEDUP_REMOVED lines=11> */
.L_x_7893:
[----:B------:R-:W-:-:S04]  /*1ab40*/  FADD.FTZ R24, R2, -R7 ;  /* 0x8000000702187221 */ /* 0x000fc80000010000 */
[----:B------:R-:W-:-:S07]  /*1ab50*/  FMUL.FTZ R24, R24, 0.5 ;  /* 0x3f00000018187820 */ /* 0x000fce0000410000 */
.L_x_7894:
[----:B------:R-:W-:Y:S05]  /*1ab60*/  BSYNC.RECONVERGENT B1 ;  /* 0x0000000000017941 */ /* 0x000fea0003800200 */
.L_x_7892:
        /* <DEDUP_REMOVED lines=35> */
.L_x_7888:
        /* <DEDUP_REMOVED lines=35> */
.L_x_7895:
[----:B------:R-:W-:-:S04]  /*1afd0*/  FADD.FTZ R7, -R20, 1 ;  /* 0x3f80000014077421 */ /* 0x000fc80000010100 */
[----:B------:R-:W-:-:S06]  /*1afe0*/  FMUL.FTZ R6, R0, R7 ;  /* 0x0000000700067220 */ /* 0x000fcc0000410000 */
[----:B------:R-:W0:Y:S08]  /*1aff0*/  MUFU.SQRT R6, R6 ;  /* 0x0000000600067308 */ /* 0x000e300000002000 */
[----:B0-----:R-:W0:Y:S02]  /*1b000*/  MUFU.RCP R24, R6 ;  /* 0x0000000600187308 */ /* 0x001e240000001000 */
[----:B0-----:R-:W-:Y:S01]  /*1b010*/  FMUL.FTZ R7, |R23|, R24 ;  /* 0x0000001817077220 */ /* 0x001fe20000410200 */
[----:B------:R-:W-:Y:S06]  /*1b020*/  BRA `(.L_x_7886) ;  /* 0x0000000000047947 */ /* 0x000fec0003800000 */
.L_x_7887:
[----:B------:R0:W1:Y:S02]  /*1b030*/  MUFU.SQRT R7, R3 ;  /* 0x0000000300077308 */ /* 0x0000640000002000 */
.L_x_7886:
[----:B------:R-:W-:Y:S05]  /*1b040*/  BSYNC.RECONVERGENT B0 ;  /* 0x0000000000007941 */ /* 0x000fea0003800200 */
.L_x_7885:
        /* <DEDUP_REMOVED lines=41> */
.L_x_7900:
        /* <DEDUP_REMOVED lines=29> */
.L_x_7899:
        /* <DEDUP_REMOVED lines=23> */
.L_x_7906:
[----:B------:R-:W-:-:S04]  /*1b620*/  FADD.FTZ R2, -R21, R2 ;  /* 0x0000000215027221 */ /* 0x000fc80000010100 */
[----:B0-----:R-:W-:-:S07]  /*1b630*/  FMUL.FTZ R3, R2, 0.5 ;  /* 0x3f00000002037820 */ /* 0x001fce0000410000 */
.L_x_7907:
[----:B------:R-:W-:Y:S05]  /*1b640*/  BSYNC.RECONVERGENT B4 ;  /* 0x0000000000047941 */ /* 0x000fea0003800200 */
.L_x_7905:
[----:B------:R-:W-:Y:S01]  /*1b650*/  FADD.FTZ R0, R3, R0 ;  /* 0x0000000003007221 */ /* 0x000fe20000010000 */
[----:B------:R-:W-:-:S04]  /*1b660*/  FADD.FTZ R27, R20, R27 ;  /* 0x0000001b141b7221 */ /* 0x000fc80000010000 */
[----:B------:R-:W-:-:S04]  /*1b670*/  FMUL.FTZ R0, R0, R27 ;  /* 0x0000001b00007220 */ /* 0x000fc80000410000 */
[----:B------:R0:W2:Y:S01]  /*1b680*/  MUFU.SQRT R6, R0 ;  /* 0x0000000000067308 */ /* 0x0000a20000002000 */
[----:B------:R-:W-:Y:S05]  /*1b690*/  BRA `(.L_x_7908) ;  /* 0x0000000000487947 */ /* 0x000fea0003800000 */
.L_x_7904:
        /* <DEDUP_REMOVED lines=12> */
.L_x_7903:
[----:B------:R-:W-:Y:S01]  /*1b760*/  FADD.FTZ R0, R27, 1 ;  /* 0x3f8000001b007421 */ /* 0x000fe20000010000 */
[----:B0-----:R-:W-:Y:S01]  /*1b770*/  MUFU.SQRT R3, R3 ;  /* 0x0000000300037308 */ /* 0x001fe20000002000 */
[----:B------:R-:W-:Y:S02]  /*1b780*/  HFMA2 R20, -RZ, RZ, 1.875, 0 ;  /* 0x3f800000ff147431 */ /* 0x000fe400000001ff */
[----:B------:R-:W-:-:S06]  /*1b790*/  FMUL.FTZ R0, R0, 0.5 ;  /* 0x3f00000000007820 */ /* 0x000fcc0000410000 */
[----:B------:R-:W0:Y:S02]  /*1b7a0*/  MUFU.SQRT R0, R0 ;  /* 0x0000000000007308 */ /* 0x000e240000002000 */
[----:B0-----:R-:W-:-:S07]  /*1b7b0*/  FMUL.FTZ R6, R3, R0 ;  /* 0x0000000003067220 */ /* 0x001fce0000410000 */
.L_x_7908:
[----:B------:R-:W-:Y:S05]  /*1b7c0*/  BSYNC.RECONVERGENT B1 ;  /* 0x0000000000017941 */ /* 0x000fea0003800200 */
.L_x_7902:
[----:B------:R-:W-:Y:S05]  /*1b7d0*/  BRA `(.L_x_7909) ;  /* 0x0000000000087947 */ /* 0x000fea0003800000 */
.L_x_7898:
[----:B------:R-:W-:Y:S01]  /*1b7e0*/  FMUL.FTZ R6, R27, 16777216 ;  /* 0x4b8000001b067820 */ /* 0x000fe20000410000 */
[----:B------:R-:W-:-:S07]  /*1b7f0*/  FMUL.FTZ R20, R20, 16777216 ;  /* 0x4b80000014147820 */ /* 0x000fce0000410000 */
.L_x_7909:
[----:B------:R-:W-:Y:S05]  /*1b800*/  BSYNC.RELIABLE B0 ;  /* 0x0000000000007941 */ /* 0x000fea0003800100 */
.L_x_7897:
        /* <DEDUP_REMOVED lines=20> */
.L_x_7912:
[----:B------:R-:W-:Y:S05]  /*1b950*/  BSYNC.RECONVERGENT B4 ;  /* 0x0000000000047941 */ /* 0x000fea0003800200 */
.L_x_7911:
        /* <DEDUP_REMOVED lines=29> */
.L_x_7910:
        /* <DEDUP_REMOVED lines=17> */
.L_x_7914:
[----:B------:R-:W-:Y:S05]  /*1bc40*/  BSYNC.RECONVERGENT B4 ;  /* 0x0000000000047941 */ /* 0x000fea0003800200 */
.L_x_7913:
        /* <DEDUP_REMOVED lines=28> */
.L_x_7901:
[----:B------:R-:W-:Y:S05]  /*1be10*/  BSYNC.RECONVERGENT B3 ;  /* 0x0000000000037941 */ /* 0x000fea0003800200 */
.L_x_7896:
[----:B------:R-:W-:-:S13]  /*1be20*/  ISETP.GE.AND P0, PT, R23, RZ, PT ;  /* 0x000000ff1700720c */ /* 0x000fda0003f06270 */
[----:B-1----:R-:W-:Y:S01]  /*1be30*/  @P0 FADD.FTZ R7, -R7, -RZ ;  /* 0x800000ff07070221 */ /* 0x002fe20000010100 */
[----:B------:R-:W-:Y:S06]  /*1be40*/  BRA `(.L_x_7881) ;  /* 0x0000000800ec7947 */ /* 0x000fec0003800000 */
.L_x_7884:
[----:B------:R-:W-:Y:S01]  /*1be50*/  FADD.FTZ R6, -R22, 6.1232342629258392722e-17 ;  /* 0x248d313216067421 */ /* 0x000fe20000010100 */
[----:B------:R-:W-:-:S03]  /*1be60*/  FADD.FTZ R7, -R23, -RZ ;  /* 0x800000ff17077221 */ /* 0x000fc60000010100 */
[----:B------:R-:W-:Y:S01]  /*1be70*/  FADD.FTZ R6, R6, 1.5707963705062866211 ;  /* 0x3fc90fdb06067421 */ /* 0x000fe20000010000 */
[----:B------:R-:W-:Y:S06]  /*1be80*/  BRA `(.L_x_7881) ;  /* 0x0000000800dc7947 */ /* 0x000fec0003800000 */
.L_x_7883:
[----:B------:R-:W-:Y:S02]  /*1be90*/  HFMA2 R6, -RZ, RZ, 0, 0 ;  /* 0x00000000ff067431 */ /* 0x000fe400000001ff */
[----:B------:R-:W-:Y:S01]  /*1bea0*/  FADD.FTZ R7, -R23, -RZ ;  /* 0x800000ff17077221 */ /* 0x000fe20000010100 */
[----:B------:R-:W-:Y:S06]  /*1beb0*/  BRA `(.L_x_7881) ;  /* 0x0000000800d07947 */ /* 0x000fec0003800000 */
.L_x_7882:
        /* <DEDUP_REMOVED lines=26> */
.L_x_7919:
[----:B------:R-:W-:Y:S05]  /*1c060*/  BSYNC.RECONVERGENT B4 ;  /* 0x0000000000047941 */ /* 0x000fea0003800200 */
.L_x_7918:
        /* <DEDUP_REMOVED lines=29> */
.L_x_7917:
        /* <DEDUP_REMOVED lines=28> */
.L_x_7922:
[----:B------:R-:W-:Y:S05]  /*1c400*/  BSYNC.RECONVERGENT B4 ;  /* 0x0000000000047941 */ /* 0x000fea0003800200 */
.L_x_7921:
        /* <DEDUP_REMOVED lines=29> */
.L_x_7916:
        /* <DEDUP_REMOVED lines=33> */
.L_x_7924:
[----:B------:R-:W-:Y:S05]  /*1c7f0*/  BSYNC.RECONVERGENT B4 ;  /* 0x0000000000047941 */ /* 0x000fea0003800200 */
.L_x_7923:
        /* <DEDUP_REMOVED lines=27> */
.L_x_7920:
[----:B------:R-:W-:Y:S05]  /*1c9b0*/  BSYNC.RECONVERGENT B3 ;  /* 0x0000000000037941 */ /* 0x000fea0003800200 */
.L_x_7915:
[----:B------:R-:W-:Y:S01]  /*1c9c0*/  ISETP.GE.AND P0, PT, R23, RZ, PT ;  /* 0x000000ff1700720c */ /* 0x000fe20003f06270 */
[----:B------:R-:W-:Y:S01]  /*1c9d0*/  FADD.FTZ R7, R7, 0.69314718246459960938 ;  /* 0x3f31721807077421 */ /* 0x000fe20000010000 */
[----:B------:R-:W-:-:S11]  /*1c9e0*/  FADD.FTZ R6, |R3|, -RZ ;  /* 0x800000ff03067221 */ /* 0x000fd60000010200 */
[----:B------:R-:W-:-:S07]  /*1c9f0*/  @P0 FADD.FTZ R7, -R7, -RZ ;  /* 0x800000ff07070221 */ /* 0x000fce0000010100 */
.L_x_7881:
[----:B------:R-:W-:Y:S05]  /*1ca00*/  BSYNC.RECONVERGENT B2 ;  /* 0x0000000000027941 */ /* 0x000fea0003800200 */
.L_x_7879:
        /* <DEDUP_REMOVED lines=23> */
.L_x_7926:
        /* <DEDUP_REMOVED lines=69> */
.L_x_7936:
[----:B------:R-:W-:-:S04]  /*1cfd0*/  FADD.FTZ R20, -R0, R25 ;  /* 0x0000001900147221 */ /* 0x000fc80000010100 */
[----:B------:R-:W-:-:S07]  /*1cfe0*/  FMUL.FTZ R20, R20, 0.5 ;  /* 0x3f00000014147820 */ /* 0x000fce0000410000 */
.L_x_7937:
[----:B------:R-:W-:Y:S05]  /*1cff0*/  BSYNC.RECONVERGENT B1 ;  /* 0x0000000000017941 */ /* 0x000fea0003800200 */
.L_x_7935:
        /* <DEDUP_REMOVED lines=11> */
.L_x_7939:
[----:B------:R-:W-:-:S04]  /*1d0b0*/  FADD.FTZ R24, R2, -R21 ;  /* 0x8000001502187221 */ /* 0x000fc80000010000 */
[----:B------:R-:W-:-:S07]  /*1d0c0*/  FMUL.FTZ R24, R24, 0.5 ;  /* 0x3f00000018187820 */ /* 0x000fce0000410000 */
.L_x_7940:
[----:B------:R-:W-:Y:S05]  /*1d0d0*/  BSYNC.RECONVERGENT B1 ;  /* 0x0000000000017941 */ /* 0x000fea0003800200 */
.L_x_7938:
        /* <DEDUP_REMOVED lines=35> */
.L_x_7934:
        /* <DEDUP_REMOVED lines=35> */
.L_x_7941:
[----:B------:R-:W-:-:S04]  /*1d540*/  FADD.FTZ R21, -R22, 1 ;  /* 0x3f80000016157421 */ /* 0x000fc80000010100 */
[----:B------:R-:W-:-:S06]  /*1d550*/  FMUL.FTZ R20, R0, R21 ;  /* 0x0000001500147220 */ /* 0x000fcc0000410000 */
[----:B------:R-:W0:Y:S08]  /*1d560*/  MUFU.SQRT R20, R20 ;  /* 0x0000001400147308 */ /* 0x000e300000002000 */
[----:B0-----:R-:W0:Y:S02]  /*1d570*/  MUFU.RCP R24, R20 ;  /* 0x0000001400187308 */ /* 0x001e240000001000 */
[----:B0-----:R-:W-:Y:S01]  /*1d580*/  FMUL.FTZ R21, |R17|, R24 ;  /* 0x0000001811157220 */ /* 0x001fe20000410200 */
[----:B------:R-:W-:Y:S06]  /*1d590*/  BRA `(.L_x_7932) ;  /* 0x0000000000047947 */ /* 0x000fec0003800000 */
.L_x_7933:
[----:B------:R0:W1:Y:S02]  /*1d5a0*/  MUFU.SQRT R21, R3 ;  /* 0x0000000300157308 */ /* 0x0000640000002000 */
.L_x_7932:
[----:B------:R-:W-:Y:S05]  /*1d5b0*/  BSYNC.RECONVERGENT B0 ;  /* 0x0000000000007941 */ /* 0x000fea0003800200 */
.L_x_7931:
        /* <DEDUP_REMOVED lines=41> */
.L_x_7946:
        /* <DEDUP_REMOVED lines=29> */
.L_x_7945:
        /* <DEDUP_REMOVED lines=23> */
.L_x_7952:
[----:B------:R-:W-:-:S04]  /*1db90*/  FADD.FTZ R2, -R23, R2 ;  /* 0x0000000217027221 */ /* 0x000fc80000010100 */
[----:B0-----:R-:W-:-:S07]  /*1dba0*/  FMUL.FTZ R3, R2, 0.5 ;  /* 0x3f00000002037820 */ /* 0x001fce0000410000 */
.L_x_7953:
[----:B------:R-:W-:Y:S05]  /*1dbb0*/  BSYNC.RECONVERGENT B4 ;  /* 0x0000000000047941 */ /* 0x000fea0003800200 */
.L_x_7951:
[----:B------:R-:W-:Y:S01]  /*1dbc0*/  FADD.FTZ R0, R3, R0 ;  /* 0x0000000003007221 */ /* 0x000fe20000010000 */
[----:B------:R-:W-:-:S04]  /*1dbd0*/  FADD.FTZ R27, R22, R27 ;  /* 0x0000001b161b7221 */ /* 0x000fc80000010000 */
[----:B------:R-:W-:-:S04]  /*1dbe0*/  FMUL.FTZ R0, R0, R27 ;  /* 0x0000001b00007220 */ /* 0x000fc80000410000 */
[----:B------:R0:W2:Y:S01]  /*1dbf0*/  MUFU.SQRT R20, R0 ;  /* 0x0000000000147308 */ /* 0x0000a20000002000 */
[----:B------:R-:W-:Y:S05]  /*1dc00*/  BRA `(.L_x_7954) ;  /* 0x0000000000487947 */ /* 0x000fea0003800000 */
.L_x_7950:
        /* <DEDUP_REMOVED lines=12> */
.L_x_7949:
[----:B------:R-:W-:Y:S01]  /*1dcd0*/  FADD.FTZ R0, R27, 1 ;  /* 0x3f8000001b007421 */ /* 0x000fe20000010000 */
[----:B0-----:R-:W-:Y:S01]  /*1dce0*/  MUFU.SQRT R3, R3 ;  /* 0x0000000300037308 */ /* 0x001fe20000002000 */
[----:B------:R-:W-:Y:S02]  /*1dcf0*/  HFMA2 R22, -RZ, RZ, 1.875, 0 ;  /* 0x3f800000ff167431 */ /* 0x000fe400000001ff */
[----:B------:R-:W-:-:S06]  /*1dd00*/  FMUL.FTZ R0, R0, 0.5 ;  /* 0x3f00000000007820 */ /* 0x000fcc0000410000 */
[----:B------:R-:W0:Y:S02]  /*1dd10*/  MUFU.SQRT R0, R0 ;  /* 0x0000000000007308 */ /* 0x000e240000002000 */
[----:B0-----:R-:W-:-:S07]  /*1dd20*/  FMUL.FTZ R20, R3, R0 ;  /* 0x0000000003147220 */ /* 0x001fce0000410000 */
.L_x_7954:
[----:B------:R-:W-:Y:S05]  /*1dd30*/  BSYNC.RECONVERGENT B1 ;  /* 0x0000000000017941 */ /* 0x000fea0003800200 */
.L_x_7948:
[----:B------:R-:W-:Y:S05]  /*1dd40*/  BRA `(.L_x_7955) ;  /* 0x0000000000087947 */ /* 0x000fea0003800000 */
.L_x_7944:
[----:B------:R-:W-:Y:S01]  /*1dd50*/  FMUL.FTZ R20, R27, 16777216 ;  /* 0x4b8000001b147820 */ /* 0x000fe20000410000 */
[----:B------:R-:W-:-:S07]  /*1dd60*/  FMUL.FTZ R22, R22, 16777216 ;  /* 0x4b80000016167820 */ /* 0x000fce0000410000 */
.L_x_7955:
[----:B------:R-:W-:Y:S05]  /*1dd70*/  BSYNC.RELIABLE B0 ;  /* 0x0000000000007941 */ /* 0x000fea0003800100 */
.L_x_7943:
        /* <DEDUP_REMOVED lines=20> */
.L_x_7958:
[----:B------:R-:W-:Y:S05]  /*1dec0*/  BSYNC.RECONVERGENT B4 ;  /* 0x0000000000047941 */ /* 0x000fea0003800200 */
.L_x_7957:
        /* <DEDUP_REMOVED lines=29> */
.L_x_7956:
        /* <DEDUP_REMOVED lines=17> */
.L_x_7960:
[----:B------:R-:W-:Y:S05]  /*1e1b0*/  BSYNC.RECONVERGENT B4 ;  /* 0x0000000000047941 */ /* 0x000fea0003800200 */
.L_x_7959:
        /* <DEDUP_REMOVED lines=28> */
.L_x_7947:
[----:B------:R-:W-:Y:S05]  /*1e380*/  BSYNC.RECONVERGENT B3 ;  /* 0x0000000000037941 */ /* 0x000fea0003800200 */
.L_x_7942:
[----:B------:R-:W-:-:S13]  /*1e390*/  ISETP.GE.AND P0, PT, R17, RZ, PT ;  /* 0x000000ff1100720c */ /* 0x000fda0003f06270 */
[----:B-1----:R-:W-:Y:S01]  /*1e3a0*/  @P0 FADD.FTZ R21, -R21, -RZ ;  /* 0x800000ff15150221 */ /* 0x002fe20000010100 */
[----:B------:R-:W-:Y:S06]  /*1e3b0*/  BRA `(.L_x_7927) ;  /* 0x0000000800ec7947 */ /* 0x000fec0003800000 */
.L_x_7930:
[----:B------:R-:W-:Y:S01]  /*1e3c0*/  FADD.FTZ R16, -R16, 6.1232342629258392722e-17 ;  /* 0x248d313210107421 */ /* 0x000fe20000010100 */
[----:B------:R-:W-:-:S03]  /*1e3d0*/  FADD.FTZ R21, -R17, -RZ ;  /* 0x800000ff11157221 */ /* 0x000fc60000010100 */
[----:B------:R-:W-:Y:S01]  /*1e3e0*/  FADD.FTZ R20, R16, 1.5707963705062866211 ;  /* 0x3fc90fdb10147421 */ /* 0x000fe20000010000 */
[----:B------:R-:W-:Y:S06]  /*1e3f0*/  BRA `(.L_x_7927) ;  /* 0x0000000800dc7947 */ /* 0x000fec0003800000 */
.L_x_7929:
[----:B------:R-:W-:Y:S02]  /*1e400*/  HFMA2 R20, -RZ, RZ, 0, 0 ;  /* 0x00000000ff147431 */ /* 0x000fe400000001ff */
[----:B------:R-:W-:Y:S01]  /*1e410*/  FADD.FTZ R21, -R17, -RZ ;  /* 0x800000ff11157221 */ /* 0x000fe20000010100 */
[----:B------:R-:W-:Y:S06]  /*1e420*/  BRA `(.L_x_7927) ;  /* 0x0000000800d07947 */ /* 0x000fec0003800000 */
.L_x_7928:
        /* <DEDUP_REMOVED lines=26> */
.L_x_7965:
[----:B------:R-:W-:Y:S05]  /*1e5d0*/  BSYNC.RECONVERGENT B4 ;  /* 0x0000000000047941 */ /* 0x000fea0003800200 */
.L_x_7964:
        /* <DEDUP_REMOVED lines=29> */
.L_x_7963:
        /* <DEDUP_REMOVED lines=28> */
.L_x_7968:
[----:B------:R-:W-:Y:S05]  /*1e970*/  BSYNC.RECONVERGENT B4 ;  /* 0x0000000000047941 */ /* 0x000fea0003800200 */
.L_x_7967:
        /* <DEDUP_REMOVED lines=29> */
.L_x_7962:
        /* <DEDUP_REMOVED lines=33> */
.L_x_7970:
[----:B------:R-:W-:Y:S05]  /*1ed60*/  BSYNC.RECONVERGENT B4 ;  /* 0x0000000000047941 */ /* 0x000fea0003800200 */
.L_x_7969:
        /* <DEDUP_REMOVED lines=27> */
.L_x_7966:
[----:B------:R-:W-:Y:S05]  /*1ef20*/  BSYNC.RECONVERGENT B3 ;  /* 0x0000000000037941 */ /* 0x000fea0003800200 */
.L_x_7961:
[----:B------:R-:W-:Y:S01]  /*1ef30*/  ISETP.GE.AND P0, PT, R17, RZ, PT ;  /* 0x000000ff1100720c */ /* 0x000fe20003f06270 */
[----:B------:R-:W-:Y:S01]  /*1ef40*/  FADD.FTZ R21, R21, 0.69314718246459960938 ;  /* 0x3f31721815157421 */ /* 0x000fe20000010000 */
[----:B------:R-:W-:-:S11]  /*1ef50*/  FADD.FTZ R20, |R3|, -RZ ;  /* 0x800000ff03147221 */ /* 0x000fd60000010200 */
[----:B------:R-:W-:-:S07]  /*1ef60*/  @P0 FADD.FTZ R21, -R21, -RZ ;  /* 0x800000ff15150221 */ /* 0x000fce0000010100 */
.L_x_7927:
[----:B------:R-:W-:Y:S05]  /*1ef70*/  BSYNC.RECONVERGENT B2 ;  /* 0x0000000000027941 */ /* 0x000fea0003800200 */
.L_x_7925:
        /* <DEDUP_REMOVED lines=23> */
.L_x_7972:
        /* <DEDUP_REMOVED lines=69> */
.L_x_7982:
[----:B------:R-:W-:-:S04]  /*1f540*/  FADD.FTZ R23, -R2, R25 ;  /* 0x0000001902177221 */ /* 0x000fc80000010100 */
[----:B------:R-:W-:-:S07]  /*1f550*/  FMUL.FTZ R23, R23, 0.5 ;  /* 0x3f00000017177820 */ /* 0x000fce0000410000 */
.L_x_7983:
[----:B------:R-:W-:Y:S05]  /*1f560*/  BSYNC.RECONVERGENT B1 ;  /* 0x0000000000017941 */ /* 0x000fea0003800200 */
.L_x_7981:
        /* <DEDUP_REMOVED lines=11> */
.L_x_7985:
[----:B------:R-:W-:-:S04]  /*1f620*/  FADD.FTZ R26, R16, -R27 ;  /* 0x8000001b101a7221 */ /* 0x000fc80000010000 */
[----:B------:R-:W-:-:S07]  /*1f630*/  FMUL.FTZ R26, R26, 0.5 ;  /* 0x3f0000001a1a7820 */ /* 0x000fce0000410000 */
.L_x_7986:
[----:B------:R-:W-:Y:S05]  /*1f640*/  BSYNC.RECONVERGENT B1 ;  /* 0x0000000000017941 */ /* 0x000fea0003800200 */
.L_x_7984:
        /* <DEDUP_REMOVED lines=35> */
.L_x_7980:
        /* <DEDUP_REMOVED lines=35> */
.L_x_7987:
[----:B------:R-:W-:-:S04]  /*1fab0*/  FADD.FTZ R23, -R17, 1 ;  /* 0x3f80000011177421 */ /* 0x000fc80000010100 */
[----:B------:R-:W-:-:S06]  /*1fac0*/  FMUL.FTZ R23, R2, R23 ;  /* 0x0000001702177220 */ /* 0x000fcc0000410000 */
[----:B------:R-:W0:Y:S08]  /*1fad0*/  MUFU.SQRT R23, R23 ;  /* 0x0000001700177308 */ /* 0x000e300000002000 */
[----:B0-----:R-:W0:Y:S02]  /*1fae0*/  MUFU.RCP R26, R23 ;  /* 0x00000017001a7308 */ /* 0x001e240000001000 */
[----:B0-----:R-:W-:Y:S01]  /*1faf0*/  FMUL.FTZ R26, |R19|, R26 ;  /* 0x0000001a131a7220 */ /* 0x001fe20000410200 */
[----:B------:R-:W-:Y:S06]  /*1fb00*/  BRA `(.L_x_7978) ;  /* 0x0000000000047947 */ /* 0x000fec0003800000 */
.L_x_7979:
[----:B------:R0:W1:Y:S02]  /*1fb10*/  MUFU.SQRT R26, R0 ;  /* 0x00000000001a7308 */ /* 0x0000640000002000 */
.L_x_7978:
[----:B------:R-:W-:Y:S05]  /*1fb20*/  BSYNC.RECONVERGENT B0 ;  /* 0x0000000000007941 */ /* 0x000fea0003800200 */
.L_x_7977:
        /* <DEDUP_REMOVED lines=41> */
.L_x_7992:
        /* <DEDUP_REMOVED lines=28> */
.L_x_7991:
        /* <DEDUP_REMOVED lines=23> */
.L_x_7998:
[----:B------:R-:W-:-:S04]  /*200f0*/  FADD.FTZ R3, -R3, R16 ;  /* 0x0000001003037221 */ /* 0x000fc80000010100 */
[----:B------:R-:W-:-:S07]  /*20100*/  FMUL.FTZ R25, R3, 0.5 ;  /* 0x3f00000003197820 */ /* 0x000fce0000410000 */
.L_x_7999:
[----:B------:R-:W-:Y:S05]  /*20110*/  BSYNC.RECONVERGENT B4 ;  /* 0x0000000000047941 */ /* 0x000fea0003800200 */
.L_x_7997:
[----:B------:R-:W-:Y:S01]  /*20120*/  FADD.FTZ R0, R25, R0 ;  /* 0x0000000019007221 */ /* 0x000fe20000010000 */
[----:B------:R-:W-:-:S04]  /*20130*/  FADD.FTZ R3, R17, R22 ;  /* 0x0000001611037221 */ /* 0x000fc80000010000 */
[----:B------:R-:W-:-:S04]  /*20140*/  FMUL.FTZ R0, R0, R3 ;  /* 0x0000000300007220 */ /* 0x000fc80000410000 */
[----:B------:R0:W1:Y:S01]  /*20150*/  MUFU.SQRT R16, R0 ;  /* 0x0000000000107308 */ /* 0x0000620000002000 */
[----:B------:R-:W-:Y:S05]  /*20160*/  BRA `(.L_x_8000) ;  /* 0x0000000000487947 */ /* 0x000fea0003800000 */
.L_x_7996:
        /* <DEDUP_REMOVED lines=12> */
.L_x_7995:
[----:B------:R-:W-:Y:S01]  /*20230*/  FADD.FTZ R2, R22, 1 ;  /* 0x3f80000016027421 */ /* 0x000fe20000010000 */
[----:B------:R-:W-:Y:S01]  /*20240*/  MUFU.SQRT R3, R0 ;  /* 0x0000000000037308 */ /* 0x000fe20000002000 */
[----:B------:R-:W-:Y:S02]  /*20250*/  HFMA2 R17, -RZ, RZ, 1.875, 0 ;  /* 0x3f800000ff117431 */ /* 0x000fe400000001ff */
[----:B------:R-:W-:-:S06]  /*20260*/  FMUL.FTZ R2, R2, 0.5 ;  /* 0x3f00000002027820 */ /* 0x000fcc0000410000 */
[----:B------:R-:W1:Y:S02]  /*20270*/  MUFU.SQRT R2, R2 ;  /* 0x0000000200027308 */ /* 0x000e640000002000 */
[----:B-1----:R-:W-:-:S07]  /*20280*/  FMUL.FTZ R16, R3, R2 ;  /* 0x0000000203107220 */ /* 0x002fce0000410000 */
.L_x_8000:
[----:B------:R-:W-:Y:S05]  /*20290*/  BSYNC.RECONVERGENT B1 ;  /* 0x0000000000017941 */ /* 0x000fea0003800200 */
.L_x_7994:
[----:B------:R-:W-:Y:S05]  /*202a0*/  BRA `(.L_x_8001) ;  /* 0x0000000000087947 */ /* 0x000fea0003800000 */
.L_x_7990:
[----:B------:R-:W-:Y:S01]  /*202b0*/  FMUL.FTZ R16, R22, 16777216 ;  /* 0x4b80000016107820 */ /* 0x000fe20000410000 */
[----:B------:R-:W-:-:S07]  /*202c0*/  FMUL.FTZ R17, R17, 16777216 ;  /* 0x4b80000011117820 */ /* 0x000fce0000410000 */
.L_x_8001:
[----:B------:R-:W-:Y:S05]  /*202d0*/  BSYNC.RELIABLE B0 ;  /* 0x0000000000007941 */ /* 0x000fea0003800100 */
.L_x_7989:
        /* <DEDUP_REMOVED lines=20> */
.L_x_8004:
[----:B------:R-:W-:Y:S05]  /*20420*/  BSYNC.RECONVERGENT B4 ;  /* 0x0000000000047941 */ /* 0x000fea0003800200 */
.L_x_8003:
        /* <DEDUP_REMOVED lines=29> */
.L_x_8002:
        /* <DEDUP_REMOVED lines=17> */
.L_x_8006:
[----:B------:R-:W-:Y:S05]  /*20710*/  BSYNC.RECONVERGENT B4 ;  /* 0x0000000000047941 */ /* 0x000fea0003800200 */
.L_x_8005:
        /* <DEDUP_REMOVED lines=28> */
.L_x_7993:
[----:B------:R-:W-:Y:S05]  /*208e0*/  BSYNC.RECONVERGENT B3 ;  /* 0x0000000000037941 */ /* 0x000fea0003800200 */
.L_x_7988:
[----:B------:R-:W-:-:S13]  /*208f0*/  ISETP.GE.AND P0, PT, R19, RZ, PT ;  /* 0x000000ff1300720c */ /* 0x000fda0003f06270 */
[----:B------:R-:W-:Y:S01]  /*20900*/  @P0 FADD.FTZ R23, -R23, -RZ ;  /* 0x800000ff17170221 */ /* 0x000fe20000010100 */
[----:B------:R-:W-:Y:S06]  /*20910*/  BRA `(.L_x_7973) ;  /* 0x0000000800ec7947 */ /* 0x000fec0003800000 */
.L_x_7976:
[----:B------:R-:W-:Y:S01]  /*20920*/  FADD.FTZ R18, -R18, 6.1232342629258392722e-17 ;  /* 0x248d313212127421 */ /* 0x000fe20000010100 */
[----:B------:R-:W-:-:S03]  /*20930*/  FADD.FTZ R23, -R19, -RZ ;  /* 0x800000ff13177221 */ /* 0x000fc60000010100 */
[----:B------:R-:W-:Y:S01]  /*20940*/  FADD.FTZ R22, R18, 1.5707963705062866211 ;  /* 0x3fc90fdb12167421 */ /* 0x000fe20000010000 */
[----:B------:R-:W-:Y:S06]  /*20950*/  BRA `(.L_x_7973) ;  /* 0x0000000800dc7947 */ /* 0x000fec0003800000 */
.L_x_7975:
[----:B------:R-:W-:Y:S02]  /*20960*/  HFMA2 R22, -RZ, RZ, 0, 0 ;  /* 0x00000000ff167431 */ /* 0x000fe400000001ff */
[----:B------:R-:W-:Y:S01]  /*20970*/  FADD.FTZ R23, -R19, -RZ ;  /* 0x800000ff13177221 */ /* 0x000fe20000010100 */
[----:B------:R-:W-:Y:S06]  /*20980*/  BRA `(.L_x_7973) ;  /* 0x0000000800d07947 */ /* 0x000fec0003800000 */
.L_x_7974:
        /* <DEDUP_REMOVED lines=26> */
.L_x_8011:
[----:B------:R-:W-:Y:S05]  /*20b30*/  BSYNC.RECONVERGENT B4 ;  /* 0x0000000000047941 */ /* 0x000fea0003800200 */
.L_x_8010:
        /* <DEDUP_REMOVED lines=29> */
.L_x_8009:
        /* <DEDUP_REMOVED lines=28> */
.L_x_8014:
[----:B------:R-:W-:Y:S05]  /*20ed0*/  BSYNC.RECONVERGENT B4 ;  /* 0x0000000000047941 */ /* 0x000fea0003800200 */
.L_x_8013:
        /* <DEDUP_REMOVED lines=29> */
.L_x_8008:
        /* <DEDUP_REMOVED lines=33> */
.L_x_8016:
[----:B------:R-:W-:Y:S05]  /*212c0*/  BSYNC.RECONVERGENT B4 ;  /* 0x0000000000047941 */ /* 0x000fea0003800200 */
.L_x_8015:
        /* <DEDUP_REMOVED lines=27> */
.L_x_8012:
[----:B------:R-:W-:Y:S05]  /*21480*/  BSYNC.RECONVERGENT B3 ;  /* 0x0000000000037941 */ /* 0x000fea0003800200 */
.L_x_8007:
[----:B------:R-:W-:Y:S01]  /*21490*/  ISETP.GE.AND P0, PT, R19, RZ, PT ;  /* 0x000000ff1300720c */ /* 0x000fe20003f06270 */
[----:B------:R-:W-:Y:S01]  /*214a0*/  FADD.FTZ R23, R23, 0.69314718246459960938 ;  /* 0x3f31721817177421 */ /* 0x000fe20000010000 */
[----:B------:R-:W-:-:S11]  /*214b0*/  FADD.FTZ R22, |R0|, -RZ ;  /* 0x800000ff00167221 */ /* 0x000fd60000010200 */
[----:B------:R-:W-:-:S07]  /*214c0*/  @P0 FADD.FTZ R23, -R23, -RZ ;  /* 0x800000ff17170221 */ /* 0x000fce0000010100 */
.L_x_7973:
[----:B------:R-:W-:Y:S05]  /*214d0*/  BSYNC.RECONVERGENT B2 ;  /* 0x0000000000027941 */ /* 0x000fea0003800200 */
.L_x_7971:
        /* <DEDUP_REMOVED lines=23> */
.L_x_8018:
        /* <DEDUP_REMOVED lines=69> */
.L_x_8028:
[----:B------:R-:W-:-:S04]  /*21aa0*/  FADD.FTZ R16, -R0, R25 ;  /* 0x0000001900107221 */ /* 0x000fc80000010100 */
[----:B------:R-:W-:-:S07]  /*21ab0*/  FMUL.FTZ R16, R16, 0.5 ;  /* 0x3f00000010107820 */ /* 0x000fce0000410000 */
.L_x_8029:
[----:B------:R-:W-:Y:S05]  /*21ac0*/  BSYNC.RECONVERGENT B1 ;  /* 0x0000000000017941 */ /* 0x000fea0003800200 */
.L_x_8027:
        /* <DEDUP_REMOVED lines=11> */
.L_x_8031:
[----:B------:R-:W-:-:S04]  /*21b80*/  FADD.FTZ R24, R2, -R17 ;  /* 0x8000001102187221 */ /* 0x000fc80000010000 */
[----:B------:R-:W-:-:S07]  /*21b90*/  FMUL.FTZ R24, R24, 0.5 ;  /* 0x3f00000018187820 */ /* 0x000fce0000410000 */
.L_x_8032:
[----:B------:R-:W-:Y:S05]  /*21ba0*/  BSYNC.RECONVERGENT B1 ;  /* 0x0000000000017941 */ /* 0x000fea0003800200 */
.L_x_8030:
        /* <DEDUP_REMOVED lines=35> */
.L_x_8026:
        /* <DEDUP_REMOVED lines=35> */
.L_x_8033:
[----:B------:R-:W-:-:S04]  /*22010*/  FADD.FTZ R17, -R18, 1 ;  /* 0x3f80000012117421 */ /* 0x000fc80000010100 */
[----:B------:R-:W-:-:S06]  /*22020*/  FMUL.FTZ R16, R0, R17 ;  /* 0x0000001100107220 */ /* 0x000fcc0000410000 */
[----:B------:R-:W0:Y:S08]  /*22030*/  MUFU.SQRT R16, R16 ;  /* 0x0000001000107308 */ /* 0x000e300000002000 */
[----:B0-----:R-:W0:Y:S02]  /*22040*/  MUFU.RCP R24, R16 ;  /* 0x0000001000187308 */ /* 0x001e240000001000 */
[----:B0-----:R-:W-:Y:S01]  /*22050*/  FMUL.FTZ R17, |R13|, R24 ;  /* 0x000000180d117220 */ /* 0x001fe20000410200 */
[----:B------:R-:W-:Y:S06]  /*22060*/  BRA `(.L_x_8024) ;  /* 0x0000000000047947 */ /* 0x000fec0003800000 */
.L_x_8025:
[----:B------:R0:W1:Y:S02]  /*22070*/  MUFU.SQRT R17, R3 ;  /* 0x0000000300117308 */ /* 0x0000640000002000 */
.L_x_8024:
[----:B------:R-:W-:Y:S05]  /*22080*/  BSYNC.RECONVERGENT B0 ;  /* 0x0000000000007941 */ /* 0x000fea0003800200 */
.L_x_8023:
        /* <DEDUP_REMOVED lines=41> */
.L_x_8038:
        /* <DEDUP_REMOVED lines=29> */
.L_x_8037:
        /* <DEDUP_REMOVED lines=23> */
.L_x_8044:
[----:B------:R-:W-:-:S04]  /*22660*/  FADD.FTZ R2, -R19, R2 ;  /* 0x0000000213027221 */ /* 0x000fc80000010100 */
[----:B0-----:R-:W-:-:S07]  /*22670*/  FMUL.FTZ R3, R2, 0.5 ;  /* 0x3f00000002037820 */ /* 0x001fce0000410000 */
.L_x_8045:
[----:B------:R-:W-:Y:S05]  /*22680*/  BSYNC.RECONVERGENT B4 ;  /* 0x0000000000047941 */ /* 0x000fea0003800200 */
.L_x_8043:
[----:B------:R-:W-:Y:S01]  /*22690*/  FADD.FTZ R0, R3, R0 ;  /* 0x0000000003007221 */ /* 0x000fe20000010000 */
[----:B------:R-:W-:-:S04]  /*226a0*/  FADD.FTZ R27, R18, R27 ;  /* 0x0000001b121b7221 */ /* 0x000fc80000010000 */
[----:B------:R-:W-:-:S04]  /*226b0*/  FMUL.FTZ R0, R0, R27 ;  /* 0x0000001b00007220 */ /* 0x000fc80000410000 */
[----:B------:R0:W2:Y:S01]  /*226c0*/  MUFU.SQRT R16, R0 ;  /* 0x0000000000107308 */ /* 0x0000a20000002000 */
[----:B------:R-:W-:Y:S05]  /*226d0*/  BRA `(.L_x_8046) ;  /* 0x0000000000487947 */ /* 0x000fea0003800000 */
.L_x_8042:
        /* <DEDUP_REMOVED lines=12> */
.L_x_8041:
[----:B------:R-:W-:Y:S01]  /*227a0*/  FADD.FTZ R0, R27, 1 ;  /* 0x3f8000001b007421 */ /* 0x000fe20000010000 */
[----:B0-----:R-:W-:Y:S01]  /*227b0*/  MUFU.SQRT R3, R3 ;  /* 0x0000000300037308 */ /* 0x001fe20000002000 */
[----:B------:R-:W-:Y:S02]  /*227c0*/  HFMA2 R18, -RZ, RZ, 1.875, 0 ;  /* 0x3f800000ff127431 */ /* 0x000fe400000001ff */
[----:B------:R-:W-:-:S06]  /*227d0*/  FMUL.FTZ R0, R0, 0.5 ;  /* 0x3f00000000007820 */ /* 0x000fcc0000410000 */
[----:B------:R-:W0:Y:S02]  /*227e0*/  MUFU.SQRT R0, R0 ;  /* 0x0000000000007308 */ /* 0x000e240000002000 */
[----:B0-----:R-:W-:-:S07]  /*227f0*/  FMUL.FTZ R16, R3, R0 ;  /* 0x0000000003107220 */ /* 0x001fce0000410000 */
.L_x_8046:
[----:B------:R-:W-:Y:S05]  /*22800*/  BSYNC.RECONVERGENT B1 ;  /* 0x0000000000017941 */ /* 0x000fea0003800200 */
.L_x_8040:
[----:B------:R-:W-:Y:S05]  /*22810*/  BRA `(.L_x_8047) ;  /* 0x0000000000087947 */ /* 0x000fea0003800000 */
.L_x_8036:
[----:B------:R-:W-:Y:S01]  /*22820*/  FMUL.FTZ R16, R27, 16777216 ;  /* 0x4b8000001b107820 */ /* 0x000fe20000410000 */
[----:B------:R-:W-:-:S07]  /*22830*/  FMUL.FTZ R18, R18, 16777216 ;  /* 0x4b80000012127820 */ /* 0x000fce0000410000 */
.L_x_8047:
[----:B------:R-:W-:Y:S05]  /*22840*/  BSYNC.RELIABLE B0 ;  /* 0x0000000000007941 */ /* 0x000fea0003800100 */
.L_x_8035:
        /* <DEDUP_REMOVED lines=20> */
.L_x_8050:
[----:B------:R-:W-:Y:S05]  /*22990*/  BSYNC.RECONVERGENT B4 ;  /* 0x0000000000047941 */ /* 0x000fea0003800200 */
.L_x_8049:
        /* <DEDUP_REMOVED lines=29> */
.L_x_8048:
        /* <DEDUP_REMOVED lines=17> */
.L_x_8052:
[----:B------:R-:W-:Y:S05]  /*22c80*/  BSYNC.RECONVERGENT B4 ;  /* 0x0000000000047941 */ /* 0x000fea0003800200 */
.L_x_8051:
        /* <DEDUP_REMOVED lines=28> */
.L_x_8039:
[----:B------:R-:W-:Y:S05]  /*22e50*/  BSYNC.RECONVERGENT B3 ;  /* 0x0000000000037941 */ /* 0x000fea0003800200 */
.L_x_8034:
[----:B------:R-:W-:-:S13]  /*22e60*/  ISETP.GE.AND P0, PT, R13, RZ, PT ;  /* 0x000000ff0d00720c */ /* 0x000fda0003f06270 */
[----:B-1----:R-:W-:Y:S01]  /*22e70*/  @P0 FADD.FTZ R17, -R17, -RZ ;  /* 0x800000ff11110221 */ /* 0x002fe20000010100 */
[----:B------:R-:W-:Y:S06]  /*22e80*/  BRA `(.L_x_8019) ;  /* 0x0000000800ec7947 */ /* 0x000fec0003800000 */
.L_x_8022:
[----:B------:R-:W-:Y:S01]  /*22e90*/  FADD.FTZ R12, -R12, 6.1232342629258392722e-17 ;  /* 0x248d31320c0c7421 */ /* 0x000fe20000010100 */
[----:B------:R-:W-:-:S03]  /*22ea0*/  FADD.FTZ R17, -R13, -RZ ;  /* 0x800000ff0d117221 */ /* 0x000fc60000010100 */
[----:B------:R-:W-:Y:S01]  /*22eb0*/  FADD.FTZ R16, R12, 1.5707963705062866211 ;  /* 0x3fc90fdb0c107421 */ /* 0x000fe20000010000 */
[----:B------:R-:W-:Y:S06]  /*22ec0*/  BRA `(.L_x_8019) ;  /* 0x0000000800dc7947 */ /* 0x000fec0003800000 */
.L_x_8021:
[----:B------:R-:W-:Y:S02]  /*22ed0*/  HFMA2 R16, -RZ, RZ, 0, 0 ;  /* 0x00000000ff107431 */ /* 0x000fe400000001ff */
[----:B------:R-:W-:Y:S01]  /*22ee0*/  FADD.FTZ R17, -R13, -RZ ;  /* 0x800000ff0d117221 */ /* 0x000fe20000010100 */
[----:B------:R-:W-:Y:S06]  /*22ef0*/  BRA `(.L_x_8019) ;  /* 0x0000000800d07947 */ /* 0x000fec0003800000 */
.L_x_8020:
        /* <DEDUP_REMOVED lines=26> */
.L_x_8057:
[----:B------:R-:W-:Y:S05]  /*230a0*/  BSYNC.RECONVERGENT B4 ;  /* 0x0000000000047941 */ /* 0x000fea0003800200 */
.L_x_8056:
        /* <DEDUP_REMOVED lines=29> */
.L_x_8055:
        /* <DEDUP_REMOVED lines=28> */
.L_x_8060:
[----:B------:R-:W-:Y:S05]  /*23440*/  BSYNC.RECONVERGENT B4 ;  /* 0x0000000000047941 */ /* 0x000fea0003800200 */
.L_x_8059:
        /* <DEDUP_REMOVED lines=29> */
.L_x_8054:
        /* <DEDUP_REMOVED lines=33> */
.L_x_8062:
[----:B------:R-:W-:Y:S05]  /*23830*/  BSYNC.RECONVERGENT B4 ;  /* 0x0000000000047941 */ /* 0x000fea0003800200 */
.L_x_8061:
        /* <DEDUP_REMOVED lines=27> */
.L_x_8058:
[----:B------:R-:W-:Y:S05]  /*239f0*/  BSYNC.RECONVERGENT B3 ;  /* 0x0000000000037941 */ /* 0x000fea0003800200 */
.L_x_8053:
[----:B------:R-:W-:Y:S01]  /*23a00*/  ISETP.GE.AND P0, PT, R13, RZ, PT ;  /* 0x000000ff0d00720c */ /* 0x000fe20003f06270 */
[----:B------:R-:W-:Y:S01]  /*23a10*/  FADD.FTZ R17, R17, 0.69314718246459960938 ;  /* 0x3f31721811117421 */ /* 0x000fe20000010000 */
[----:B------:R-:W-:-:S11]  /*23a20*/  FADD.FTZ R16, |R3|, -RZ ;  /* 0x800000ff03107221 */ /* 0x000fd60000010200 */
[----:B------:R-:W-:-:S07]  /*23a30*/  @P0 FADD.FTZ R17, -R17, -RZ ;  /* 0x800000ff11110221 */ /* 0x000fce0000010100 */
.L_x_8019:
[----:B------:R-:W-:Y:S05]  /*23a40*/  BSYNC.RECONVERGENT B2 ;  /* 0x0000000000027941 */ /* 0x000fea0003800200 */
.L_x_8017:
        /* <DEDUP_REMOVED lines=23> */
.L_x_8064:
        /* <DEDUP_REMOVED lines=69> */
.L_x_8074:
[----:B------:R-:W-:-:S04]  /*24010*/  FADD.FTZ R19, -R2, R25 ;  /* 0x0000001902137221 */ /* 0x000fc80000010100 */
[----:B------:R-:W-:-:S07]  /*24020*/  FMUL.FTZ R19, R19, 0.5 ;  /* 0x3f00000013137820 */ /* 0x000fce0000410000 */
.L_x_8075:
[----:B------:R-:W-:Y:S05]  /*24030*/  BSYNC.RECONVERGENT B1 ;  /* 0x0000000000017941 */ /* 0x000fea0003800200 */
.L_x_8073:
        /* <DEDUP_REMOVED lines=11> */
.L_x_8077:
[----:B------:R-:W-:-:S04]  /*240f0*/  FADD.FTZ R26, R12, -R27 ;  /* 0x8000001b0c1a7221 */ /* 0x000fc80000010000 */
[----:B------:R-:W-:-:S07]  /*24100*/  FMUL.FTZ R26, R26, 0.5 ;  /* 0x3f0000001a1a7820 */ /* 0x000fce0000410000 */
.L_x_8078:
[----:B------:R-:W-:Y:S05]  /*24110*/  BSYNC.RECONVERGENT B1 ;  /* 0x0000000000017941 */ /* 0x000fea0003800200 */
.L_x_8076:
        /* <DEDUP_REMOVED lines=35> */
.L_x_8072:
        /* <DEDUP_REMOVED lines=35> */
.L_x_8079:
[----:B------:R-:W-:-:S04]  /*24580*/  FADD.FTZ R19, -R13, 1 ;  /* 0x3f8000000d137421 */ /* 0x000fc80000010100 */
[----:B------:R-:W-:-:S06]  /*24590*/  FMUL.FTZ R19, R2, R19 ;  /* 0x0000001302137220 */ /* 0x000fcc0000410000 */
[----:B------:R-:W0:Y:S08]  /*245a0*/  MUFU.SQRT R19, R19 ;  /* 0x0000001300137308 */ /* 0x000e300000002000 */
[----:B0-----:R-:W0:Y:S02]  /*245b0*/  MUFU.RCP R26, R19 ;  /* 0x00000013001a7308 */ /* 0x001e240000001000 */
[----:B0-----:R-:W-:Y:S01]  /*245c0*/  FMUL.FTZ R26, |R15|, R26 ;  /* 0x0000001a0f1a7220 */ /* 0x001fe20000410200 */
[----:B------:R-:W-:Y:S06]  /*245d0*/  BRA `(.L_x_8070) ;  /* 0x0000000000047947 */ /* 0x000fec0003800000 */
.L_x_8071:
[----:B------:R0:W1:Y:S02]  /*245e0*/  MUFU.SQRT R26, R0 ;  /* 0x00000000001a7308 */ /* 0x0000640000002000 */
.L_x_8070:
[----:B------:R-:W-:Y:S05]  /*245f0*/  BSYNC.RECONVERGENT B0 ;  /* 0x0000000000007941 */ /* 0x000fea0003800200 */
.L_x_8069:
        /* <DEDUP_REMOVED lines=41> */
.L_x_8084:
        /* <DEDUP_REMOVED lines=28> */
.L_x_8083:
        /* <DEDUP_REMOVED lines=23> */
.L_x_8090:
[----:B------:R-:W-:-:S04]  /*24bc0*/  FADD.FTZ R3, -R3, R12 ;  /* 0x0000000c03037221 */ /* 0x000fc80000010100 */
[----:B------:R-:W-:-:S07]  /*24bd0*/  FMUL.FTZ R25, R3, 0.5 ;  /* 0x3f00000003197820 */ /* 0x000fce0000410000 */
.L_x_8091:
[----:B------:R-:W-:Y:S05]  /*24be0*/  BSYNC.RECONVERGENT B4 ;  /* 0x0000000000047941 */ /* 0x000fea0003800200 */
.L_x_8089:
[----:B------:R-:W-:Y:S01]  /*24bf0*/  FADD.FTZ R0, R25, R0 ;  /* 0x0000000019007221 */ /* 0x000fe20000010000 */
[----:B------:R-:W-:-:S04]  /*24c00*/  FADD.FTZ R3, R13, R18 ;  /* 0x000000120d037221 */ /* 0x000fc80000010000 */
[----:B------:R-:W-:-:S04]  /*24c10*/  FMUL.FTZ R0, R0, R3 ;  /* 0x0000000300007220 */ /* 0x000fc80000410000 */
[----:B------:R1:W2:Y:S01]  /*24c20*/  MUFU.SQRT R12, R0 ;  /* 0x00000000000c7308 */ /* 0x0002a20000002000 */
[----:B------:R-:W-:Y:S05]  /*24c30*/  BRA `(.L_x_8092) ;  /* 0x0000000000487947 */ /* 0x000fea0003800000 */
.L_x_8088:
        /* <DEDUP_REMOVED lines=12> */
.L_x_8087:
[----:B------:R-:W-:Y:S01]  /*24d00*/  FADD.FTZ R2, R18, 1 ;  /* 0x3f80000012027421 */ /* 0x000fe20000010000 */
[----:B------:R-:W-:Y:S01]  /*24d10*/  MUFU.SQRT R3, R0 ;  /* 0x0000000000037308 */ /* 0x000fe20000002000 */
[----:B------:R-:W-:Y:S02]  /*24d20*/  HFMA2 R13, -RZ, RZ, 1.875, 0 ;  /* 0x3f800000ff0d7431 */ /* 0x000fe400000001ff */
[----:B------:R-:W-:-:S06]  /*24d30*/  FMUL.FTZ R2, R2, 0.5 ;  /* 0x3f00000002027820 */ /* 0x000fcc0000410000 */
[----:B------:R-:W1:Y:S02]  /*24d40*/  MUFU.SQRT R2, R2 ;  /* 0x0000000200027308 */ /* 0x000e640000002000 */
[----:B-1----:R-:W-:-:S07]  /*24d50*/  FMUL.FTZ R12, R3, R2 ;  /* 0x00000002030c7220 */ /* 0x002fce0000410000 */
.L_x_8092:
[----:B------:R-:W-:Y:S05]  /*24d60*/  BSYNC.RECONVERGENT B1 ;  /* 0x0000000000017941 */ /* 0x000fea0003800200 */
.L_x_8086:
[----:B------:R-:W-:Y:S05]  /*24d70*/  BRA `(.L_x_8093) ;  /* 0x0000000000087947 */ /* 0x000fea0003800000 */
.L_x_8082:
[----:B------:R-:W-:Y:S01]  /*24d80*/  FMUL.FTZ R12, R18, 16777216 ;  /* 0x4b800000120c7820 */ /* 0x000fe20000410000 */
[----:B------:R-:W-:-:S07]  /*24d90*/  FMUL.FTZ R13, R13, 16777216 ;  /* 0x4b8000000d0d7820 */ /* 0x000fce0000410000 */
.L_x_8093:
[----:B------:R-:W-:Y:S05]  /*24da0*/  BSYNC.RELIABLE B0 ;  /* 0x0000000000007941 */ /* 0x000fea0003800100 */
.L_x_8081:
        /* <DEDUP_REMOVED lines=20> */
.L_x_8096:
[----:B------:R-:W-:Y:S05]  /*24ef0*/  BSYNC.RECONVERGENT B4 ;  /* 0x0000000000047941 */ /* 0x000fea0003800200 */
.L_x_8095:
        /* <DEDUP_REMOVED lines=29> */
.L_x_8094:
        /* <DEDUP_REMOVED lines=17> */
.L_x_8098:
[----:B------:R-:W-:Y:S05]  /*251e0*/  BSYNC.RECONVERGENT B4 ;  /* 0x0000000000047941 */ /* 0x000fea0003800200 */
.L_x_8097:
        /* <DEDUP_REMOVED lines=28> */
.L_x_8085:
[----:B------:R-:W-:Y:S05]  /*253b0*/  BSYNC.RECONVERGENT B3 ;  /* 0x0000000000037941 */ /* 0x000fea0003800200 */
.L_x_8080:
[----:B------:R-:W-:-:S13]  /*253c0*/  ISETP.GE.AND P0, PT, R15, RZ, PT ;  /* 0x000000ff0f00720c */ /* 0x000fda0003f06270 */
[----:B------:R-:W-:Y:S01]  /*253d0*/  @P0 FADD.FTZ R19, -R19, -RZ ;  /* 0x800000ff13130221 */ /* 0x000fe20000010100 */
[----:B------:R-:W-:Y:S06]  /*253e0*/  BRA `(.L_x_8065) ;  /* 0x0000000800ec7947 */ /* 0x000fec0003800000 */
.L_x_8068:
[----:B------:R-:W-:Y:S01]  /*253f0*/  FADD.FTZ R14, -R14, 6.1232342629258392722e-17 ;  /* 0x248d31320e0e7421 */ /* 0x000fe20000010100 */
[----:B------:R-:W-:-:S03]  /*25400*/  FADD.FTZ R19, -R15, -RZ ;  /* 0x800000ff0f137221 */ /* 0x000fc60000010100 */
[----:B------:R-:W-:Y:S01]  /*25410*/  FADD.FTZ R18, R14, 1.5707963705062866211 ;  /* 0x3fc90fdb0e127421 */ /* 0x000fe20000010000 */
[----:B------:R-:W-:Y:S06]  /*25420*/  BRA `(.L_x_8065) ;  /* 0x0000000800dc7947 */ /* 0x000fec0003800000 */
.L_x_8067:
[----:B------:R-:W-:Y:S02]  /*25430*/  HFMA2 R18, -RZ, RZ, 0, 0 ;  /* 0x00000000ff127431 */ /* 0x000fe400000001ff */
[----:B------:R-:W-:Y:S01]  /*25440*/  FADD.FTZ R19, -R15, -RZ ;  /* 0x800000ff0f137221 */ /* 0x000fe20000010100 */
[----:B------:R-:W-:Y:S06]  /*25450*/  BRA `(.L_x_8065) ;  /* 0x0000000800d07947 */ /* 0x000fec0003800000 */
.L_x_8066:
        /* <DEDUP_REMOVED lines=26> */
.L_x_8103:
[----:B------:R-:W-:Y:S05]  /*25600*/  BSYNC.RECONVERGENT B4 ;  /* 0x0000000000047941 */ /* 0x000fea0003800200 */
.L_x_8102:
        /* <DEDUP_REMOVED lines=29> */
.L_x_8101:
        /* <DEDUP_REMOVED lines=28> */
.L_x_8106:
[----:B------:R-:W-:Y:S05]  /*259a0*/  BSYNC.RECONVERGENT B4 ;  /* 0x0000000000047941 */ /* 0x000fea0003800200 */
.L_x_8105:
        /* <DEDUP_REMOVED lines=29> */
.L_x_8100:
        /* <DEDUP_REMOVED lines=33> */
.L_x_8108:
[----:B------:R-:W-:Y:S05]  /*25d90*/  BSYNC.RECONVERGENT B4 ;  /* 0x0000000000047941 */ /* 0x000fea0003800200 */
.L_x_8107:
        /* <DEDUP_REMOVED lines=27> */
.L_x_8104:
[----:B------:R-:W-:Y:S05]  /*25f50*/  BSYNC.RECONVERGENT B3 ;  /* 0x0000000000037941 */ /* 0x000fea0003800200 */
.L_x_8099:
[----:B------:R-:W-:Y:S01]  /*25f60*/  ISETP.GE.AND P0, PT, R15, RZ, PT ;  /* 0x000000ff0f00720c */ /* 0x000fe20003f06270 */
[----:B------:R-:W-:Y:S01]  /*25f70*/  FADD.FTZ R19, R19, 0.69314718246459960938 ;  /* 0x3f31721813137421 */ /* 0x000fe20000010000 */
[----:B------:R-:W-:-:S11]  /*25f80*/  FADD.FTZ R18, |R0|, -RZ ;  /* 0x800000ff00127221 */ /* 0x000fd60000010200 */
[----:B------:R-:W-:-:S07]  /*25f90*/  @P0 FADD.FTZ R19, -R19, -RZ ;  /* 0x800000ff13130221 */ /* 0x000fce0000010100 */
.L_x_8065:
[----:B------:R-:W-:Y:S05]  /*25fa0*/  BSYNC.RECONVERGENT B2 ;  /* 0x0000000000027941 */ /* 0x000fea0003800200 */
.L_x_8063:
[----:B------:R-:W-:Y:S05]  /*25fb0*/  WARPSYNC.ALL ;  /* 0x0000000000007948 */ /* 0x000fea0003800000 */
[----:B------:R-:W0:Y:S02]  /*25fc0*/  LDCU.64 UR4, c[0x0][0x388] ;  /* 0x00007100ff0477ac */ /* 0x000e240008000a00 */
[----:B0-----:R-:W-:-:S06]  /*25fd0*/  UIMAD.WIDE.U32 UR4, UR6, 0x8, UR4 ;  /* 0x00000008060478a5 */ /* 0x001fcc000f8e0004 */
[----:B------:R-:W-:Y:S02]  /*25fe0*/  MOV R2, UR4 ;  /* 0x0000000400027c02 */ /* 0x000fe40008000f00 */
[----:B------:R-:W-:-:S03]  /*25ff0*/  MOV R3, UR5 ;  /* 0x0000000500037c02 */ /* 0x000fc60008000f00 */
[----:B------:R-:W-:-:S05]  /*26000*/  IMAD.WIDE.U32 R2, R29, 0x10, R2 ;  /* 0x000000101d027825 */ /* 0x000fca00078e0002 */
[----:B------:R-:W-:Y:S04]  /*26010*/  STG.E.128 desc[UR8][R2.64], R8 ;  /* 0x0000000802007986 */ /* 0x000fe8000c101d08 */
[----:B------:R-:W-:Y:S04]  /*26020*/  STG.E.128 desc[UR8][R2.64+0x800], R4 ;  /* 0x0008000402007986 */ /* 0x000fe8000c101d08 */
[----:B------:R-:W-:Y:S04]  /*26030*/  STG.E.128 desc[UR8][R2.64+0x1000], R20 ;  /* 0x0010001402007986 */ /* 0x000fe8000c101d08 */
[----:B------:R-:W-:Y:S01]  /*26040*/  STG.E.128 desc[UR8][R2.64+0x1800], R16 ;  /* 0x0018001002007986 */ /* 0x000fe2000c101d08 */
[----:B------:R-:W-:Y:S05]  /*26050*/  EXIT ;  /* 0x000000000000794d */ /* 0x000fea0003800000 */
        .weak           $__internal_11_$__cuda_sm3x_div_rn_ftz_f32_slowpath
        .type           $__internal_11_$__cuda_sm3x_div_rn_ftz_f32_slowpath,@function
        .size           $__internal_11_$__cuda_sm3x_div_rn_ftz_f32_slowpath,(.L_x_17232 - $__internal_11_$__cuda_sm3x_div_rn_ftz_f32_slowpath)
$__internal_11_$__cuda_sm3x_div_rn_ftz_f32_slowpath:
        /* <DEDUP_REMOVED lines=32> */
.L_x_8111:
[----:B------:R-:W-:Y:S05]  /*26260*/  BSYNC.RELIABLE B1 ;  /* 0x0000000000017941 */ /* 0x000fea0003800100 */
.L_x_8110:
[----:B------:R-:W-:Y:S01]  /*26270*/  IADD3 R26, PT, PT, R26, -0x7f, RZ ;  /* 0xffffff811a1a7810 */ /* 0x000fe20007ffe0ff */
[----:B------:R-:W-:Y:S01]  /*26280*/  BSSY.RECONVERGENT B1, `(.L_x_8116) ;  /* 0x000001b000017945 */ /* 0x000fe20003800200 */
[----:B------:R-:W-:-:S03]  /*26290*/  IADD3 R28, PT, PT, R28, -0x7f, RZ ;  /* 0xffffff811c1c7810 */ /* 0x000fc60007ffe0ff */
[----:B------:R-:W-:Y:S01]  /*262a0*/  IMAD R25, R26, -0x800000, R2 ;  /* 0xff8000001a197824 */ /* 0x000fe200078e0202 */
[C---:B------:R-:W-:Y:S01]  /*262b0*/  IADD3 R26, PT, PT, R28.reuse, -R26, RZ ;  /* 0x8000001a1c1a7210 */ /* 0x040fe20007ffe0ff */
        /* <DEDUP_REMOVED lines=22> */
.L_x_8117:
[----:B------:R-:W-:-:S07]  /*26420*/  LEA R25, R26, R25, 0x17 ;  /* 0x000000191a197211 */ /* 0x000fce00078eb8ff */
.L_x_8118:
[----:B------:R-:W-:Y:S05]  /*26430*/  BSYNC.RECONVERGENT B1 ;  /* 0x0000000000017941 */ /* 0x000fea0003800200 */
.L_x_8116:
[----:B------:R-:W-:Y:S01]  /*26440*/  MOV R27, R25 ;  /* 0x00000019001b7202 */ /* 0x000fe20000000f00 */
[----:B------:R-:W-:Y:S06]  /*26450*/  BRA `(.L_x_8119) ;  /* 0x0000000000207947 */ /* 0x000fec0003800000 */
.L_x_8115:
[----:B------:R-:W-:-:S04]  /*26460*/  LOP3.LUT R27, R2, 0x80000000, R27, 0x48, !PT ;  /* 0x80000000021b7812 */ /* 0x000fc800078e481b */
[----:B------:R-:W-:Y:S01]  /*26470*/  LOP3.LUT R27, R27, 0x7f800000, RZ, 0xfc, !PT ;  /* 0x7f8000001b1b7812 */ /* 0x000fe200078efcff */
[----:B------:R-:W-:Y:S06]  /*26480*/  BRA `(.L_x_8119) ;  /* 0x0000000000147947 */ /* 0x000fec0003800000 */
.L_x_8114:
[----:B------:R-:W-:Y:S01]  /*26490*/  LOP3.LUT R27, R2, 0x80000000, R27, 0x48, !PT ;  /* 0x80000000021b7812 */ /* 0x000fe200078e481b */
[----:B------:R-:W-:Y:S06]  /*264a0*/  BRA `(.L_x_8119) ;  /* 0x00000000000c7947 */ /* 0x000fec0003800000 */
.L_x_8113:
[----:B------:R-:W0:Y:S01]  /*264b0*/  MUFU.RSQ R27, -QNAN ;  /* 0xffc00000001b7908 */ /* 0x000e220000001400 */
[----:B------:R-:W-:Y:S05]  /*264c0*/  BRA `(.L_x_8119) ;  /* 0x0000000000047947 */ /* 0x000fea0003800000 */
.L_x_8112:
[----:B------:R-:W-:-:S07]  /*264d0*/  FADD.FTZ R27, R27, R2 ;  /* 0x000000021b1b7221 */ /* 0x000fce0000010000 */
.L_x_8119:
[----:B------:R-:W-:Y:S05]  /*264e0*/  BSYNC.RECONVERGENT B0 ;  /* 0x0000000000007941 */ /* 0x000fea0003800200 */
.L_x_8109:
[----:B------:R-:W-:Y:S01]  /*264f0*/  HFMA2 R25, -RZ, RZ, 0, 0 ;  /* 0x00000000ff197431 */ /* 0x000fe200000001ff */
[----:B------:R-:W-:Y:S02]  /*26500*/  MOV R24, R0 ;  /* 0x0000000000187202 */ /* 0x000fe40000000f00 */
[----:B0-----:R-:W-:Y:S02]  /*26510*/  MOV R2, R27 ;  /* 0x0000001b00027202 */ /* 0x001fe40000000f00 */
[----:B------:R-:W-:Y:S05]  /*26520*/  RET.REL.NODEC R24 `(_ZN2at6native29vectorized_elementwise_kernelILi2EZZZNS0_16acos_kernel_cudaERNS_18TensorIteratorBaseEENKUlvE_clEvENKUlvE0_clEvEUlN3c107complexIfEEE_St5arrayIPcLm2EEEEviT0_T1_) ;  /* 0xfffffd9818b47950 */ /* 0x000fea0003c3ffff */
.L_x_8120:
        /* <DEDUP_REMOVED lines=13> */
.L_x_17232:


//--------------------- .text._ZN2at6native29vectorized_elementwise_kernelILi4EZZZNS0_16acos_kernel_cudaERNS_18TensorIteratorBaseEENKUlvE_clEvENKUlvE0_clEvEUlN3c107complexIfEEE_St5arrayIPcLm2EEEEviT0_T1_ --------------------------
	.section	.text._ZN2at6native29vectorized_elementwise_kernelILi4EZZZNS0_16acos_kernel_cudaERNS_18TensorIteratorBaseEENKUlvE_clEvENKUlvE0_clEvEUlN3c107complexIfEEE_St5arrayIPcLm2EEEEviT0_T1_,"ax",@progbits
	.align	128
        .global         _ZN2at6native29vectorized_elementwise_kernelILi4EZZZNS0_16acos_kernel_cudaERNS_18TensorIteratorBaseEENKUlvE_clEvENKUlvE0_clEvEUlN3c107complexIfEEE_St5arrayIPcLm2EEEEviT0_T1_
        .type           _ZN2at6native29vectorized_elementwise_kernelILi4EZZZNS0_16acos_kernel_cudaERNS_18TensorIteratorBaseEENKUlvE_clEvENKUlvE0_clEvEUlN3c107complexIfEEE_St5arrayIPcLm2EEEEviT0_T1_,@function
        .size           _ZN2at6native29vectorized_elementwise_kernelILi4EZZZNS0_16acos_kernel_cudaERNS_18TensorIteratorBaseEENKUlvE_clEvENKUlvE0_clEvEUlN3c107complexIfEEE_St5arrayIPcLm2EEEEviT0_T1_,(.L_x_17233 - _ZN2at6native29vectorized_elementwise_kernelILi4EZZZNS0_16acos_kernel_cudaERNS_18TensorIteratorBaseEENKUlvE_clEvENKUlvE0_clEvEUlN3c107complexIfEEE_St5arrayIPcLm2EEEEviT0_T1_)
        .other          _ZN2at6native29vectorized_elementwise_kernelILi4EZZZNS0_16acos_kernel_cudaERNS_18TensorIteratorBaseEENKUlvE_clEvENKUlvE0_clEvEUlN3c107complexIfEEE_St5arrayIPcLm2EEEEviT0_T1_,@"STO_CUDA_ENTRY STV_DEFAULT"
_ZN2at6native29vectorized_elementwise_kernelILi4EZZZNS0_16acos_kernel_cudaERNS_18TensorIteratorBaseEENKUlvE_clEvENKUlvE0_clEvEUlN3c107complexIfEEE_St5arrayIPcLm2EEEEviT0_T1_:
.text._ZN2at6native29vectorized_elementwise_kernelILi4EZZZNS0_16acos_kernel_cudaERNS_18TensorIteratorBaseEENKUlvE_clEvENKUlvE0_clEvEUlN3c107complexIfEEE_St5arrayIPcLm2EEEEviT0_T1_:
        /* <DEDUP_REMOVED lines=90> */
.L_x_8124:
        /* <DEDUP_REMOVED lines=41> */
[----:B------:R-:W-:Y:S05]  /*0830*/  CALL.REL.NOINC `($__internal_12_$__cuda_sm3x_div_rn_ftz_f32_slowpath) ;  /* 0x0000025400f87944 */ /* 0x000fea0003c00000 */
.L_x_8129:
[----:B------:R-:W-:Y:S05]  /*0840*/  BSYNC.RECONVERGENT B4 ;  /* 0x0000000000047941 */ /* 0x000fea0003800200 */
.L_x_8128:
        /* <DEDUP_REMOVED lines=28> */
.L_x_8127:
        /* <DEDUP_REMOVED lines=30> */
[----:B------:R-:W-:Y:S05]  /*0bf0*/  CALL.REL.NOINC `($__internal_12_$__cuda_sm3x_div_rn_ftz_f32_slowpath) ;  /* 0x0000025400087944 */ /* 0x000fea0003c00000 */
.L_x_8133:
[----:B------:R-:W-:Y:S05]  /*0c00*/  BSYNC.RECONVERGENT B4 ;  /* 0x0000000000047941 */ /* 0x000fea0003800200 */
.L_x_8132:
        /* <DEDUP_REMOVED lines=28> */
.L_x_8131:
        /* <DEDUP_REMOVED lines=15> */
[----:B------:R-:W-:Y:S05]  /*0ec0*/  CALL.REL.NOINC `($__internal_12_$__cuda_sm3x_div_rn_ftz_f32_slowpath) ;  /* 0x0000025000547944 */ /* 0x000fea0003c00000 */
.L_x_8135:
[----:B------:R-:W-:Y:S05]  /*0ed0*/  BSYNC.RECONVERGENT B4 ;  /* 0x0000000000047941 */ /* 0x000fea0003800200 */
.L_x_8134:
        /* <DEDUP_REMOVED lines=27> */
.L_x_8130:
[----:B------:R-:W-:Y:S05]  /*1090*/  BSYNC.RECONVERGENT B3 ;  /* 0x0000000000037941 */ /* 0x000fea0003800200 */
.L_x_8126:
[----:B------:R-:W-:Y:S01]  /*10a0*/  ISETP.GE.AND P0, PT, R17, RZ, PT ;  /* 0x000000ff1100720c */ /* 0x000fe20003f06270 */
[----:B------:R-:W-:Y:S01]  /*10b0*/  FADD.FTZ R15, R15, 0.69314718246459960938 ;  /* 0x3f3172180f0f7421 */ /* 0x000fe20000010000 */
[----:B------:R-:W-:-:S11]  /*10c0*/  FADD.FTZ R14, |R0|, -RZ ;  /* 0x800000ff000e7221 */ /* 0x000fd60000010200 */
[----:B------:R-:W-:Y:S01]  /*10d0*/  @P0 FADD.FTZ R15, -R15, -RZ ;  /* 0x800000ff0f0f0221 */ /* 0x000fe20000010100 */
[----:B------:R-:W-:Y:S06]  /*10e0*/  BRA `(.L_x_8123) ;  /* 0x0000001800047947 */ /* 0x000fec0003800000 */
.L_x_8125:
        /* <DEDUP_REMOVED lines=71> */
.L_x_8141:
[----:B------:R-:W-:Y:S05]  /*1560*/  BSYNC.RECONVERGENT B1 ;  /* 0x0000000000017941 */ /* 0x000fea0003800200 */
.L_x_8140:
        /* <DEDUP_REMOVED lines=12> */
.L_x_8143:
[----:B------:R-:W-:Y:S05]  /*1630*/  BSYNC.RECONVERGENT B1 ;  /* 0x0000000000017941 */ /* 0x000fea0003800200 */
.L_x_8142:
        /* <DEDUP_REMOVED lines=35> */
.L_x_8139:
        /* <DEDUP_REMOVED lines=40> */
.L_x_8137:
[----:B------:R-:W-:-:S04]  /*1af0*/  FFMA.FTZ R14, R24, R24, -1 ;  /* 0xbf800000180e7423 */ /* 0x000fc80000010018 */
[----:B------:R-:W0:Y:S02]  /*1b00*/  MUFU.SQRT R15, R14 ;  /* 0x0000000e000f7308 */ /* 0x000e240000002000 */
[----:B0-----:R-:W-:-:S06]  /*1b10*/  FADD.FTZ R27, R24, R15 ;  /* 0x0000000f181b7221 */ /* 0x001fcc0000010000 */
[----:B------:R-:W0:Y:S02]  /*1b20*/  MUFU.LG2 R27, R27 ;  /* 0x0000001b001b7308 */ /* 0x000e240000000c00 */
[----:B0-----:R-:W-:-:S07]  /*1b30*/  FMUL.FTZ R15, R27, 0.69314718246459960938 ;  /* 0x3f3172181b0f7820 */ /* 0x001fce0000410000 */
.L_x_8138:
[----:B------:R-:W-:Y:S05]  /*1b40*/  BSYNC.RECONVERGENT B0 ;  /* 0x0000000000007941 */ /* 0x000fea0003800200 */
.L_x_8136:
        /* <DEDUP_REMOVED lines=43> */
.L_x_8151:
[----:B------:R-:W-:Y:S05]  /*1e00*/  BSYNC.RECONVERGENT B4 ;  /* 0x0000000000047941 */ /* 0x000fea0003800200 */
.L_x_8150:
[----:B------:R-:W-:-:S04]  /*1e10*/  FADD.FTZ R0, R25, R0 ;  /* 0x0000000019007221 */ /* 0x000fc80000010000 */
[----:B------:R-:W-:-:S04]  /*1e20*/  FMUL.FTZ R0, R0, R27 ;  /* 0x0000001b00007220 */ /* 0x000fc80000410000 */
[----:B------:R0:W2:Y:S01]  /*1e30*/  MUFU.SQRT R14, R0 ;  /* 0x00000000000e7308 */ /* 0x0000a20000002000 */
[----:B------:R-:W-:Y:S05]  /*1e40*/  BRA `(.L_x_8148) ;  /* 0x00000000002c7947 */ /* 0x000fea0003800000 */
.L_x_8149:
        /* <DEDUP_REMOVED lines=11> */
.L_x_8148:
[----:B------:R-:W-:Y:S05]  /*1f00*/  BSYNC.RECONVERGENT B1 ;  /* 0x0000000000017941 */ /* 0x000fea0003800200 */
.L_x_8146:
[----:B------:R-:W-:Y:S05]  /*1f10*/  BSYNC.RELIABLE B0 ;  /* 0x0000000000007941 */ /* 0x000fea0003800100 */
.L_x_8145:
        /* <DEDUP_REMOVED lines=18> */
[----:B-1-3--:R-:W-:Y:S05]  /*2040*/  CALL.REL.NOINC `($__internal_12_$__cuda_sm3x_div_rn_ftz_f32_slowpath) ;  /* 0x0000023c00f47944 */ /* 0x00afea0003c00000 */
.L_x_8154:
[----:B------:R-:W-:Y:S05]  /*2050*/  BSYNC.RECONVERGENT B4 ;  /* 0x0000000000047941 */ /* 0x000fea0003800200 */
.L_x_8153:
        /* <DEDUP_REMOVED lines=28> */
.L_x_8152:
        /* <DEDUP_REMOVED lines=18> */
.L_x_8157:
[----:B------:R-:W-:Y:S05]  /*2340*/  BSYNC.RECONVERGENT B4 ;  /* 0x0000000000047941 */ /* 0x000fea0003800200 */
.L_x_8156:
        /* <DEDUP_REMOVED lines=28> */
.L_x_8147:
        /* <DEDUP_REMOVED lines=31> */
.L_x_8158:
        /* <DEDUP_REMOVED lines=29> */
.L_x_8155:
[----:B------:R-:W-:Y:S05]  /*28d0*/  BSYNC.RECONVERGENT B3 ;  /* 0x0000000000037941 */ /* 0x000fea0003800200 */
.L_x_8144:
[----:B------:R-:W-:-:S13]  /*28e0*/  ISETP.GE.AND P0, PT, R17, RZ, PT ;  /* 0x000000ff1100720c */ /* 0x000fda0003f06270 */
[----:B-1----:R-:W-:-:S07]  /*28f0*/  @P0 FADD.FTZ R15, -R15, -RZ ;  /* 0x800000ff0f0f0221 */ /* 0x002fce0000010100 */
.L_x_8123:
[----:B------:R-:W-:Y:S05]  /*2900*/  BSYNC.RECONVERGENT B2 ;  /* 0x0000000000027941 */ /* 0x000fea0003800200 */
.L_x_8122:
        /* <DEDUP_REMOVED lines=27> */
.L_x_8161:
        /* <DEDUP_REMOVED lines=69> */
.L_x_8170:
[----:B------:R-:W-:-:S04]  /*2f10*/  FADD.FTZ R17, -R3, R16 ;  /* 0x0000001003117221 */ /* 0x000fc80000010100 */
[----:B------:R-:W-:-:S07]  /*2f20*/  FMUL.FTZ R17, R17, 0.5 ;  /* 0x3f00000011117820 */ /* 0x000fce0000410000 */
.L_x_8171:
[----:B------:R-:W-:Y:S05]  /*2f30*/  BSYNC.RECONVERGENT B1 ;  /* 0x0000000000017941 */ /* 0x000fea0003800200 */
.L_x_8169:
        /* <DEDUP_REMOVED lines=11> */
.L_x_8173:
[----:B------:R-:W-:-:S04]  /*2ff0*/  FADD.FTZ R28, R25, -R26 ;  /* 0x8000001a191c7221 */ /* 0x000fc80000010000 */
[----:B------:R-:W-:-:S07]  /*3000*/  FMUL.FTZ R28, R28, 0.5 ;  /* 0x3f0000001c1c7820 */ /* 0x000fce0000410000 */
.L_x_8174:
[----:B------:R-:W-:Y:S05]  /*3010*/  BSYNC.RECONVERGENT B1 ;  /* 0x0000000000017941 */ /* 0x000fea0003800200 */
.L_x_8172:
        /* <DEDUP_REMOVED lines=35> */
.L_x_8168:
        /* <DEDUP_REMOVED lines=35> */
.L_x_8175:
[----:B------:R-:W-:-:S04]  /*3480*/  FADD.FTZ R26, -R29, 1 ;  /* 0x3f8000001d1a7421 */ /* 0x000fc80000010100 */
[----:B------:R-:W-:-:S06]  /*3490*/  FMUL.FTZ R17, R3, R26 ;  /* 0x0000001a03117220 */ /* 0x000fcc0000410000 */
[----:B------:R-:W0:Y:S08]  /*34a0*/  MUFU.SQRT R17, R17 ;  /* 0x0000001100117308 */ /* 0x000e300000002000 */
[----:B0-----:R-:W0:Y:S02]  /*34b0*/  MUFU.RCP R26, R17 ;  /* 0x00000011001a7308 */ /* 0x001e240000001000 */
[----:B0-----:R-:W-:Y:S01]  /*34c0*/  FMUL.FTZ R27, R26, |R19| ;  /* 0x400000131a1b7220 */ /* 0x001fe20000410000 */
[----:B------:R-:W-:Y:S06]  /*34d0*/  BRA `(.L_x_8166) ;  /* 0x0000000000047947 */ /* 0x000fec0003800000 */
.L_x_8167:
[----:B------:R0:W1:Y:S02]  /*34e0*/  MUFU.SQRT R27, R0 ;  /* 0x00000000001b7308 */ /* 0x0000640000002000 */
.L_x_8166:
[----:B------:R-:W-:Y:S05]  /*34f0*/  BSYNC.RECONVERGENT B0 ;  /* 0x0000000000007941 */ /* 0x000fea0003800200 */
.L_x_8165:
        /* <DEDUP_REMOVED lines=41> */
.L_x_8180:
        /* <DEDUP_REMOVED lines=28> */
.L_x_8179:
        /* <DEDUP_REMOVED lines=23> */
.L_x_8186:
[----:B------:R-:W-:-:S04]  /*3ac0*/  FADD.FTZ R2, -R2, R25 ;  /* 0x0000001902027221 */ /* 0x000fc80000010100 */
[----:B------:R-:W-:-:S07]  /*3ad0*/  FMUL.FTZ R3, R2, 0.5 ;  /* 0x3f00000002037820 */ /* 0x000fce0000410000 */
.L_x_8187:
[----:B------:R-:W-:Y:S05]  /*3ae0*/  BSYNC.RECONVERGENT B4 ;  /* 0x0000000000047941 */ /* 0x000fea0003800200 */
.L_x_8185:
[----:B------:R-:W-:Y:S01]  /*3af0*/  FADD.FTZ R0, R3, R0 ;  /* 0x0000000003007221 */ /* 0x000fe20000010000 */
[----:B------:R-:W-:-:S04]  /*3b00*/  FADD.FTZ R3, R29, R24 ;  /* 0x000000181d037221 */ /* 0x000fc80000010000 */
[----:B------:R-:W-:-:S04]  /*3b10*/  FMUL.FTZ R0, R0, R3 ;  /* 0x0000000300007220 */ /* 0x000fc80000410000 */
[----:B------:R1:W2:Y:S01]  /*3b20*/  MUFU.SQRT R16, R0 ;  /* 0x0000000000107308 */ /* 0x0002a20000002000 */
[----:B------:R-:W-:Y:S05]  /*3b30*/  BRA `(.L_x_8188) ;  /* 0x0000000000487947 */ /* 0x000fea0003800000 */
.L_x_8184:
        /* <DEDUP_REMOVED lines=12> */
.L_x_8183:
[----:B------:R-:W-:Y:S01]  /*3c00*/  FADD.FTZ R2, R24, 1 ;  /* 0x3f80000018027421 */ /* 0x000fe20000010000 */
[----:B------:R-:W-:Y:S01]  /*3c10*/  MUFU.SQRT R3, R0 ;  /* 0x0000000000037308 */ /* 0x000fe20000002000 */
[----:B------:R-:W-:Y:S02]  /*3c20*/  HFMA2 R29, -RZ, RZ, 1.875, 0 ;  /* 0x3f800000ff1d7431 */ /* 0x000fe400000001ff */
[----:B------:R-:W-:-:S06]  /*3c30*/  FMUL.FTZ R2, R2, 0.5 ;  /* 0x3f00000002027820 */ /* 0x000fcc0000410000 */
[----:B------:R-:W1:Y:S02]  /*3c40*/  MUFU.SQRT R2, R2 ;  /* 0x0000000200027308 */ /* 0x000e640000002000 */
[----:B-1----:R-:W-:-:S07]  /*3c50*/  FMUL.FTZ R16, R3, R2 ;  /* 0x0000000203107220 */ /* 0x002fce0000410000 */
.L_x_8188:
[----:B------:R-:W-:Y:S05]  /*3c60*/  BSYNC.RECONVERGENT B1 ;  /* 0x0000000000017941 */ /* 0x000fea0003800200 */
.L_x_8182:
[----:B------:R-:W-:Y:S05]  /*3c70*/  BRA `(.L_x_8189) ;  /* 0x0000000000087947 */ /* 0x000fea0003800000 */
.L_x_8178:
[----:B------:R-:W-:Y:S01]  /*3c80*/  FMUL.FTZ R16, R24, 16777216 ;  /* 0x4b80000018107820 */ /* 0x000fe20000410000 */
[----:B------:R-:W-:-:S07]  /*3c90*/  FMUL.FTZ R29, R29, 16777216 ;  /* 0x4b8000001d1d7820 */ /* 0x000fce0000410000 */
.L_x_8189:
[----:B------:R-:W-:Y:S05]  /*3ca0*/  BSYNC.RELIABLE B0 ;  /* 0x0000000000007941 */ /* 0x000fea0003800100 */
.L_x_8177:
        /* <DEDUP_REMOVED lines=19> */
[----:B------:R-:W-:Y:S05]  /*3de0*/  CALL.REL.NOINC `($__internal_12_$__cuda_sm3x_div_rn_ftz_f32_slowpath) ;  /* 0x00000220008c7944 */ /* 0x000fea0003c00000 */
.L_x_8192:
[----:B------:R-:W-:Y:S05]  /*3df0*/  BSYNC.RECONVERGENT B4 ;  /* 0x0000000000047941 */ /* 0x000fea0003800200 */
.L_x_8191:
        /* <DEDUP_REMOVED lines=29> */
.L_x_8190:
        /* <DEDUP_REMOVED lines=16> */
[----:B------:R-:W-:Y:S05]  /*40d0*/  CALL.REL.NOINC `($__internal_12_$__cuda_sm3x_div_rn_ftz_f32_slowpath) ;  /* 0x0000021c00d07944 */ /* 0x000fea0003c00000 */
.L_x_8194:
[----:B------:R-:W-:Y:S05]  /*40e0*/  BSYNC.RECONVERGENT B4 ;  /* 0x0000000000047941 */ /* 0x000fea0003800200 */
.L_x_8193:
        /* <DEDUP_REMOVED lines=28> */
.L_x_8181:
[----:B------:R-:W-:Y:S05]  /*42b0*/  BSYNC.RECONVERGENT B3 ;  /* 0x0000000000037941 */ /* 0x000fea0003800200 */
.L_x_8176:
[----:B------:R-:W-:-:S13]  /*42c0*/  ISETP.GE.AND P0, PT, R19, RZ, PT ;  /* 0x000000ff1300720c */ /* 0x000fda0003f06270 */
[----:B------:R-:W-:Y:S01]  /*42d0*/  @P0 FADD.FTZ R17, -R17, -RZ ;  /* 0x800000ff11110221 */ /* 0x000fe20000010100 */
[----:B------:R-:W-:Y:S06]  /*42e0*/  BRA `(.L_x_8160) ;  /* 0x0000000800ec7947 */ /* 0x000fec0003800000 */
.L_x_8164:
[----:B------:R-:W-:Y:S01]  /*42f0*/  FADD.FTZ R16, -R18, 6.1232342629258392722e-17 ;  /* 0x248d313212107421 */ /* 0x000fe20000010100 */
[----:B------:R-:W-:-:S03]  /*4300*/  FADD.FTZ R17, -R19, -RZ ;  /* 0x800000ff13117221 */ /* 0x000fc60000010100 */
[----:B------:R-:W-:Y:S01]  /*4310*/  FADD.FTZ R16, R16, 1.5707963705062866211 ;  /* 0x3fc90fdb10107421 */ /* 0x000fe20000010000 */
[----:B------:R-:W-:Y:S06]  /*4320*/  BRA `(.L_x_8160) ;  /* 0x0000000800dc7947 */ /* 0x000fec0003800000 */
.L_x_8163:
[----:B------:R-:W-:Y:S02]  /*4330*/  HFMA2 R16, -RZ, RZ, 0, 0 ;  /* 0x00000000ff107431 */ /* 0x000fe400000001ff */
[----:B------:R-:W-:Y:S01]  /*4340*/  FADD.FTZ R17, -R19, -RZ ;  /* 0x800000ff13117221 */ /* 0x000fe20000010100 */
[----:B------:R-:W-:Y:S06]  /*4350*/  BRA `(.L_x_8160) ;  /* 0x0000000800d07947 */ /* 0x000fec0003800000 */
.L_x_8162:
        /* <DEDUP_REMOVED lines=25> */
[----:B------:R-:W-:Y:S05]  /*44f0*/  CALL.REL.NOINC `($__internal_12_$__cuda_sm3x_div_rn_ftz_f32_slowpath) ;  /* 0x0000021800c87944 */ /* 0x000fea0003c00000 */
.L_x_8199:
[----:B------:R-:W-:Y:S05]  /*4500*/  BSYNC.RECONVERGENT B4 ;  /* 0x0000000000047941 */ /* 0x000fea0003800200 */
.L_x_8198:
        /* <DEDUP_REMOVED lines=29> */
.L_x_8197:
        /* <DEDUP_REMOVED lines=28> */
.L_x_8202:
[----:B------:R-:W-:Y:S05]  /*48a0*/  BSYNC.RECONVERGENT B4 ;  /* 0x0000000000047941 */ /* 0x000fea0003800200 */
.L_x_8201:
        /* <DEDUP_REMOVED lines=29> */
.L_x_8196:
        /* <DEDUP_REMOVED lines=33> */
.L_x_8204:
[----:B------:R-:W-:Y:S05]  /*4c90*/  BSYNC.RECONVERGENT B4 ;  /* 0x0000000000047941 */ /* 0x000fea0003800200 */
.L_x_8203:
        /* <DEDUP_REMOVED lines=27> */
.L_x_8200:
[----:B------:R-:W-:Y:S05]  /*4e50*/  BSYNC.RECONVERGENT B3 ;  /* 0x0000000000037941 */ /* 0x000fea0003800200 */
.L_x_8195:
[----:B------:R-:W-:Y:S01]  /*4e60*/  ISETP.GE.AND P0, PT, R19, RZ, PT ;  /* 0x000000ff1300720c */ /* 0x000fe20003f06270 */
[----:B------:R-:W-:Y:S01]  /*4e70*/  FADD.FTZ R17, R17, 0.69314718246459960938 ;  /* 0x3f31721811117421 */ /* 0x000fe20000010000 */
[----:B------:R-:W-:-:S11]  /*4e80*/  FADD.FTZ R16, |R0|, -RZ ;  /* 0x800000ff00107221 */ /* 0x000fd60000010200 */
[----:B------:R-:W-:-:S07]  /*4e90*/  @P0 FADD.FTZ R17, -R17, -RZ ;  /* 0x800000ff11110221 */ /* 0x000fce0000010100 */
.L_x_8160:
[----:B------:R-:W-:Y:S05]  /*4ea0*/  BSYNC.RECONVERGENT B2 ;  /* 0x0000000000027941 */ /* 0x000fea0003800200 */
.L_x_8159:
        /* <DEDUP_REMOVED lines=27> */
.L_x_8207:
        /* <DEDUP_REMOVED lines=69> */
.L_x_8216:
[----:B------:R-:W-:-:S04]  /*54b0*/  FADD.FTZ R19, -R3, R18 ;  /* 0x0000001203137221 */ /* 0x000fc80000010100 */
[----:B------:R-:W-:-:S07]  /*54c0*/  FMUL.FTZ R19, R19, 0.5 ;  /* 0x3f00000013137820 */ /* 0x000fce0000410000 */
.L_x_8217:
[----:B------:R-:W-:Y:S05]  /*54d0*/  BSYNC.RECONVERGENT B1 ;  /* 0x0000000000017941 */ /* 0x000fea0003800200 */
.L_x_8215:
        /* <DEDUP_REMOVED lines=11> */
.L_x_8219:
[----:B------:R-:W-:-:S04]  /*5590*/  FADD.FTZ R28, R25, -R26 ;  /* 0x8000001a191c7221 */ /* 0x000fc80000010000 */
[----:B------:R-:W-:-:S07]  /*55a0*/  FMUL.FTZ R28, R28, 0.5 ;  /* 0x3f0000001c1c7820 */ /* 0x000fce0000410000 */
.L_x_8220:
[----:B------:R-:W-:Y:S05]  /*55b0*/  BSYNC.RECONVERGENT B1 ;  /* 0x0000000000017941 */ /* 0x000fea0003800200 */
.L_x_8218:
        /* <DEDUP_REMOVED lines=35> */
.L_x_8214:
        /* <DEDUP_REMOVED lines=35> */
.L_x_8221:
[----:B------:R-:W-:-:S04]  /*5a20*/  FADD.FTZ R26, -R29, 1 ;  /* 0x3f8000001d1a7421 */ /* 0x000fc80000010100 */
[----:B------:R-:W-:-:S06]  /*5a30*/  FMUL.FTZ R19, R3, R26 ;  /* 0x0000001a03137220 */ /* 0x000fcc0000410000 */
[----:B------:R-:W0:Y:S08]  /*5a40*/  MUFU.SQRT R19, R19 ;  /* 0x0000001300137308 */ /* 0x000e300000002000 */
[----:B0-----:R-:W0:Y:S02]  /*5a50*/  MUFU.RCP R26, R19 ;  /* 0x00000013001a7308 */ /* 0x001e240000001000 */
[----:B0-----:R-:W-:Y:S01]  /*5a60*/  FMUL.FTZ R27, R26, |R21| ;  /* 0x400000151a1b7220 */ /* 0x001fe20000410000 */
[----:B------:R-:W-:Y:S06]  /*5a70*/  BRA `(.L_x_8212) ;  /* 0x0000000000047947 */ /* 0x000fec0003800000 */
.L_x_8213:
[----:B------:R0:W1:Y:S02]  /*5a80*/  MUFU.SQRT R27, R0 ;  /* 0x00000000001b7308 */ /* 0x0000640000002000 */
.L_x_8212:
[----:B------:R-:W-:Y:S05]  /*5a90*/  BSYNC.RECONVERGENT B0 ;  /* 0x0000000000007941 */ /* 0x000fea0003800200 */
.L_x_8211:
        /* <DEDUP_REMOVED lines=41> */
.L_x_8226:
        /* <DEDUP_REMOVED lines=28> */
.L_x_8225:
        /* <DEDUP_REMOVED lines=23> */
.L_x_8232:
[----:B------:R-:W-:-:S04]  /*6060*/  FADD.FTZ R2, -R2, R25 ;  /* 0x0000001902027221 */ /* 0x000fc80000010100 */
[----:B------:R-:W-:-:S07]  /*6070*/  FMUL.FTZ R3, R2, 0.5 ;  /* 0x3f00000002037820 */ /* 0x000fce0000410000 */
.L_x_8233:
[----:B------:R-:W-:Y:S05]  /*6080*/  BSYNC.RECONVERGENT B4 ;  /* 0x0000000000047941 */ /* 0x000fea0003800200 */
.L_x_8231:
[----:B------:R-:W-:Y:S01]  /*6090*/  FADD.FTZ R0, R3, R0 ;  /* 0x0000000003007221 */ /* 0x000fe20000010000 */
[----:B------:R-:W-:-:S04]  /*60a0*/  FADD.FTZ R3, R29, R24 ;  /* 0x000000181d037221 */ /* 0x000fc80000010000 */
[----:B------:R-:W-:-:S04]  /*60b0*/  FMUL.FTZ R0, R0, R3 ;  /* 0x0000000300007220 */ /* 0x000fc80000410000 */
[----:B------:R1:W2:Y:S01]  /*60c0*/  MUFU.SQRT R18, R0 ;  /* 0x0000000000127308 */ /* 0x0002a20000002000 */
[----:B------:R-:W-:Y:S05]  /*60d0*/  BRA `(.L_x_8234) ;  /* 0x0000000000487947 */ /* 0x000fea0003800000 */
.L_x_8230:
        /* <DEDUP_REMOVED lines=12> */
.L_x_8229:
[----:B------:R-:W-:Y:S01]  /*61a0*/  FADD.FTZ R2, R24, 1 ;  /* 0x3f80000018027421 */ /* 0x000fe20000010000 */
[----:B------:R-:W-:Y:S01]  /*61b0*/  MUFU.SQRT R3, R0 ;  /* 0x0000000000037308 */ /* 0x000fe20000002000 */
[----:B------:R-:W-:Y:S02]  /*61c0*/  HFMA2 R29, -RZ, RZ, 1.875, 0 ;  /* 0x3f800000ff1d7431 */ /* 0x000fe400000001ff */
[----:B------:R-:W-:-:S06]  /*61d0*/  FMUL.FTZ R2, R2, 0.5 ;  /* 0x3f00000002027820 */ /* 0x000fcc0000410000 */
[----:B------:R-:W1:Y:S02]  /*61e0*/  MUFU.SQRT R2, R2 ;  /* 0x0000000200027308 */ /* 0x000e640000002000 */
[----:B-1----:R-:W-:-:S07]  /*61f0*/  FMUL.FTZ R18, R3, R2 ;  /* 0x0000000203127220 */ /* 0x002fce0000410000 */
.L_x_8234:
[----:B------:R-:W-:Y:S05]  /*6200*/  BSYNC.RECONVERGENT B1 ;  /* 0x0000000000017941 */ /* 0x000fea0003800200 */
.L_x_8228:
[----:B------:R-:W-:Y:S05]  /*6210*/  BRA `(.L_x_8235) ;  /* 0x0000000000087947 */ /* 0x000fea0003800000 */
.L_x_8224:
[----:B------:R-:W-:Y:S01]  /*6220*/  FMUL.FTZ R18, R24, 16777216 ;  /* 0x4b80000018127820 */ /* 0x000fe20000410000 */
[----:B------:R-:W-:-:S07]  /*6230*/  FMUL.FTZ R29, R29, 16777216 ;  /* 0x4b8000001d1d7820 */ /* 0x000fce0000410000 */
.L_x_8235:
[----:B------:R-:W-:Y:S05]  /*6240*/  BSYNC.RELIABLE B0 ;  /* 0x0000000000007941 */ /* 0x000fea0003800100 */
.L_x_8223:
        /* <DEDUP_REMOVED lines=20> */
.L_x_8238:
[----:B------:R-:W-:Y:S05]  /*6390*/  BSYNC.RECONVERGENT B4 ;  /* 0x0000000000047941 */ /* 0x000fea0003800200 */
.L_x_8237:
        /* <DEDUP_REMOVED lines=29> */
.L_x_8236:
        /* <DEDUP_REMOVED lines=17> */
.L_x_8240:
[----:B------:R-:W-:Y:S05]  /*6680*/  BSYNC.RECONVERGENT B4 ;  /* 0x0000000000047941 */ /* 0x000fea0003800200 */
.L_x_8239:
        /* <DEDUP_REMOVED lines=28> */
.L_x_8227:
[----:B------:R-:W-:Y:S05]  /*6850*/  BSYNC.RECONVERGENT B3 ;  /* 0x0000000000037941 */ /* 0x000fea0003800200 */
.L_x_8222:
[----:B------:R-:W-:-:S13]  /*6860*/  ISETP.GE.AND P0, PT, R21, RZ, PT ;  /* 0x000000ff1500720c */ /* 0x000fda0003f06270 */
[----:B------:R-:W-:Y:S01]  /*6870*/  @P0 FADD.FTZ R19, -R19, -RZ ;  /* 0x800000ff13130221 */ /* 0x000fe20000010100 */
[----:B------:R-:W-:Y:S06]  /*6880*/  BRA `(.L_x_8206) ;  /* 0x0000000800ec7947 */ /* 0x000fec0003800000 */
.L_x_8210:
[----:B------:R-:W-:Y:S01]  /*6890*/  FADD.FTZ R18, -R20, 6.1232342629258392722e-17 ;  /* 0x248d313214127421 */ /* 0x000fe20000010100 */
[----:B------:R-:W-:-:S03]  /*68a0*/  FADD.FTZ R19, -R21, -RZ ;  /* 0x800000ff15137221 */ /* 0x000fc60000010100 */
[----:B------:R-:W-:Y:S01]  /*68b0*/  FADD.FTZ R18, R18, 1.5707963705062866211 ;  /* 0x3fc90fdb12127421 */ /* 0x000fe20000010000 */
[----:B------:R-:W-:Y:S06]  /*68c0*/  BRA `(.L_x_8206) ;  /* 0x0000000800dc7947 */ /* 0x000fec0003800000 */
.L_x_8209:
[----:B------:R-:W-:Y:S02]  /*68d0*/  HFMA2 R18, -RZ, RZ, 0, 0 ;  /* 0x00000000ff127431 */ /* 0x000fe400000001ff */
[----:B------:R-:W-:Y:S01]  /*68e0*/  FADD.FTZ R19, -R21, -RZ ;  /* 0x800000ff15137221 */ /* 0x000fe20000010100 */
[----:B------:R-:W-:Y:S06]  /*68f0*/  BRA `(.L_x_8206) ;  /* 0x0000000800d07947 */ /* 0x000fec0003800000 */
.L_x_8208:
        /* <DEDUP_REMOVED lines=26> */
.L_x_8245:
[----:B------:R-:W-:Y:S05]  /*6aa0*/  BSYNC.RECONVERGENT B4 ;  /* 0x0000000000047941 */ /* 0x000fea0003800200 */
.L_x_8244:
        /* <DEDUP_REMOVED lines=29> */
.L_x_8243:
        /* <DEDUP_REMOVED lines=28> */
.L_x_8248:
[----:B------:R-:W-:Y:S05]  /*6e40*/  BSYNC.RECONVERGENT B4 ;  /* 0x0000000000047941 */ /* 0x000fea0003800200 */
.L_x_8247:
        /* <DEDUP_REMOVED lines=29> */
.L_x_8242:
        /* <DEDUP_REMOVED lines=33> */
.L_x_8250:
[----:B------:R-:W-:Y:S05]  /*7230*/  BSYNC.RECONVERGENT B4 ;  /* 0x0000000000047941 */ /* 0x000fea0003800200 */
.L_x_8249:
        /* <DEDUP_REMOVED lines=27> */
.L_x_8246:
[----:B------:R-:W-:Y:S05]  /*73f0*/  BSYNC.RECONVERGENT B3 ;  /* 0x0000000000037941 */ /* 0x000fea0003800200 */
.L_x_8241:
[----:B------:R-:W-:Y:S01]  /*7400*/  ISETP.GE.AND P0, PT, R21, RZ, PT ;  /* 0x000000ff1500720c */ /* 0x000fe20003f06270 */
[----:B------:R-:W-:Y:S01]  /*7410*/  FADD.FTZ R19, R19, 0.69314718246459960938 ;  /* 0x3f31721813137421 */ /* 0x000fe20000010000 */
[----:B------:R-:W-:-:S11]  /*7420*/  FADD.FTZ R18, |R0|, -RZ ;  /* 0x800000ff00127221 */ /* 0x000fd60000010200 */
[----:B------:R-:W-:-:S07]  /*7430*/  @P0 FADD.FTZ R19, -R19, -RZ ;  /* 0x800000ff13130221 */ /* 0x000fce0000010100 */
.L_x_8206:
[----:B------:R-:W-:Y:S05]  /*7440*/  BSYNC.RECONVERGENT B2 ;  /* 0x0000000000027941 */ /* 0x000fea0003800200 */
.L_x_8205:
        /* <DEDUP_REMOVED lines=27> */
.L_x_8253:
        /* <DEDUP_REMOVED lines=69> */
.L_x_8262:
[----:B------:R-:W-:-:S04]  /*7a50*/  FADD.FTZ R21, -R3, R20 ;  /* 0x0000001403157221 */ /* 0x000fc80000010100 */
[----:B------:R-:W-:-:S07]  /*7a60*/  FMUL.FTZ R21, R21, 0.5 ;  /* 0x3f00000015157820 */ /* 0x000fce0000410000 */
.L_x_8263:
[----:B------:R-:W-:Y:S05]  /*7a70*/  BSYNC.RECONVERGENT B1 ;  /* 0x0000000000017941 */ /* 0x000fea0003800200 */
.L_x_8261:
        /* <DEDUP_REMOVED lines=11> */
.L_x_8265:
[----:B------:R-:W-:-:S04]  /*7b30*/  FADD.FTZ R28, R25, -R26 ;  /* 0x8000001a191c7221 */ /* 0x000fc80000010000 */
[----:B------:R-:W-:-:S07]  /*7b40*/  FMUL.FTZ R28, R28, 0.5 ;  /* 0x3f0000001c1c7820 */ /* 0x000fce0000410000 */
.L_x_8266:
[----:B------:R-:W-:Y:S05]  /*7b50*/  BSYNC.RECONVERGENT B1 ;  /* 0x0000000000017941 */ /* 0x000fea0003800200 */
.L_x_8264:
        /* <DEDUP_REMOVED lines=35> */
.L_x_8260:
        /* <DEDUP_REMOVED lines=35> */
.L_x_8267:
[----:B------:R-:W-:-:S04]  /*7fc0*/  FADD.FTZ R26, -R29, 1 ;  /* 0x3f8000001d1a7421 */ /* 0x000fc80000010100 */
[----:B------:R-:W-:-:S06]  /*7fd0*/  FMUL.FTZ R21, R3, R26 ;  /* 0x0000001a03157220 */ /* 0x000fcc0000410000 */
[----:B------:R-:W0:Y:S08]  /*7fe0*/  MUFU.SQRT R21, R21 ;  /* 0x0000001500157308 */ /* 0x000e300000002000 */
[----:B0-----:R-:W0:Y:S02]  /*7ff0*/  MUFU.RCP R26, R21 ;  /* 0x00000015001a7308 */ /* 0x001e240000001000 */
[----:B0-----:R-:W-:Y:S01]  /*8000*/  FMUL.FTZ R27, R26, |R5| ;  /* 0x400000051a1b7220 */ /* 0x001fe20000410000 */
[----:B------:R-:W-:Y:S06]  /*8010*/  BRA `(.L_x_8258) ;  /* 0x0000000000047947 */ /* 0x000fec0003800000 */
.L_x_8259:
[----:B------:R0:W1:Y:S02]  /*8020*/  MUFU.SQRT R27, R0 ;  /* 0x00000000001b7308 */ /* 0x0000640000002000 */
.L_x_8258:
[----:B------:R-:W-:Y:S05]  /*8030*/  BSYNC.RECONVERGENT B0 ;  /* 0x0000000000007941 */ /* 0x000fea0003800200 */
.L_x_8257:
        /* <DEDUP_REMOVED lines=41> */
.L_x_8272:
        /* <DEDUP_REMOVED lines=28> */
.L_x_8271:
        /* <DEDUP_REMOVED lines=23> */
.L_x_8278:
[----:B------:R-:W-:-:S04]  /*8600*/  FADD.FTZ R2, -R2, R25 ;  /* 0x0000001902027221 */ /* 0x000fc80000010100 */
[----:B------:R-:W-:-:S07]  /*8610*/  FMUL.FTZ R3, R2, 0.5 ;  /* 0x3f00000002037820 */ /* 0x000fce0000410000 */
.L_x_8279:
[----:B------:R-:W-:Y:S05]  /*8620*/  BSYNC.RECONVERGENT B4 ;  /* 0x0000000000047941 */ /* 0x000fea0003800200 */
.L_x_8277:
[----:B------:R-:W-:Y:S01]  /*8630*/  FADD.FTZ R0, R3, R0 ;  /* 0x0000000003007221 */ /* 0x000fe20000010000 */
[----:B------:R-:W-:-:S04]  /*8640*/  FADD.FTZ R3, R29, R24 ;  /* 0x000000181d037221 */ /* 0x000fc80000010000 */
[----:B------:R-:W-:-:S04]  /*8650*/  FMUL.FTZ R0, R0, R3 ;  /* 0x0000000300007220 */ /* 0x000fc80000410000 */
[----:B------:R0:W1:Y:S01]  /*8660*/  MUFU.SQRT R20, R0 ;  /* 0x0000000000147308 */ /* 0x0000620000002000 */
[----:B------:R-:W-:Y:S05]  /*8670*/  BRA `(.L_x_8280) ;  /* 0x0000000000487947 */ /* 0x000fea0003800000 */
.L_x_8276:
        /* <DEDUP_REMOVED lines=12> */
.L_x_8275:
[----:B------:R-:W-:Y:S01]  /*8740*/  FADD.FTZ R2, R24, 1 ;  /* 0x3f80000018027421 */ /* 0x000fe20000010000 */
[----:B------:R-:W-:Y:S01]  /*8750*/  MUFU.SQRT R3, R0 ;  /* 0x0000000000037308 */ /* 0x000fe20000002000 */
[----:B------:R-:W-:Y:S02]  /*8760*/  HFMA2 R29, -RZ, RZ, 1.875, 0 ;  /* 0x3f800000ff1d7431 */ /* 0x000fe400000001ff */
[----:B------:R-:W-:-:S06]  /*8770*/  FMUL.FTZ R2, R2, 0.5 ;  /* 0x3f00000002027820 */ /* 0x000fcc0000410000 */
[----:B------:R-:W1:Y:S02]  /*8780*/  MUFU.SQRT R2, R2 ;  /* 0x0000000200027308 */ /* 0x000e640000002000 */
[----:B-1----:R-:W-:-:S07]  /*8790*/  FMUL.FTZ R20, R3, R2 ;  /* 0x0000000203147220 */ /* 0x002fce0000410000 */
.L_x_8280:
[----:B------:R-:W-:Y:S05]  /*87a0*/  BSYNC.RECONVERGENT B1 ;  /* 0x0000000000017941 */ /* 0x000fea0003800200 */
.L_x_8274:
[----:B------:R-:W-:Y:S05]  /*87b0*/  BRA `(.L_x_8281) ;  /* 0x0000000000087947 */ /* 0x000fea0003800000 */
.L_x_8270:
[----:B------:R-:W-:Y:S01]  /*87c0*/  FMUL.FTZ R20, R24, 16777216 ;  /* 0x4b80000018147820 */ /* 0x000fe20000410000 */
[----:B------:R-:W-:-:S07]  /*87d0*/  FMUL.FTZ R29, R29, 16777216 ;  /* 0x4b8000001d1d7820 */ /* 0x000fce0000410000 */
.L_x_8281:
[----:B------:R-:W-:Y:S05]  /*87e0*/  BSYNC.RELIABLE B0 ;  /* 0x0000000000007941 */ /* 0x000fea0003800100 */
.L_x_8269:
        /* <DEDUP_REMOVED lines=20> */
.L_x_8284:
[----:B------:R-:W-:Y:S05]  /*8930*/  BSYNC.RECONVERGENT B4 ;  /* 0x0000000000047941 */ /* 0x000fea0003800200 */
.L_x_8283:
        /* <DEDUP_REMOVED lines=29> */
.L_x_8282:
        /* <DEDUP_REMOVED lines=17> */
.L_x_8286:
[----:B------:R-:W-:Y:S05]  /*8c20*/  BSYNC.RECONVERGENT B4 ;  /* 0x0000000000047941 */ /* 0x000fea0003800200 */
.L_x_8285:
        /* <DEDUP_REMOVED lines=28> */
.L_x_8273:
[----:B------:R-:W-:Y:S05]  /*8df0*/  BSYNC.RECONVERGENT B3 ;  /* 0x0000000000037941 */ /* 0x000fea0003800200 */
.L_x_8268:
[----:B------:R-:W-:-:S13]  /*8e00*/  ISETP.GE.AND P0, PT, R5, RZ, PT ;  /* 0x000000ff0500720c */ /* 0x000fda0003f06270 */
[----:B------:R-:W-:Y:S01]  /*8e10*/  @P0 FADD.FTZ R21, -R21, -RZ ;  /* 0x800000ff15150221 */ /* 0x000fe20000010100 */
[----:B------:R-:W-:Y:S06]  /*8e20*/  BRA `(.L_x_8252) ;  /* 0x0000000800ec7947 */ /* 0x000fec0003800000 */
.L_x_8256:
[----:B------:R-:W-:Y:S01]  /*8e30*/  FADD.FTZ R4, -R4, 6.1232342629258392722e-17 ;  /* 0x248d313204047421 */ /* 0x000fe20000010100 */
[----:B------:R-:W-:-:S03]  /*8e40*/  FADD.FTZ R21, -R5, -RZ ;  /* 0x800000ff05157221 */ /* 0x000fc60000010100 */
[----:B------:R-:W-:Y:S01]  /*8e50*/  FADD.FTZ R20, R4, 1.5707963705062866211 ;  /* 0x3fc90fdb04147421 */ /* 0x000fe20000010000 */
[----:B------:R-:W-:Y:S06]  /*8e60*/  BRA `(.L_x_8252) ;  /* 0x0000000800dc7947 */ /* 0x000fec0003800000 */
.L_x_8255:
[----:B------:R-:W-:Y:S02]  /*8e70*/  HFMA2 R20, -RZ, RZ, 0, 0 ;  /* 0x00000000ff147431 */ /* 0x000fe400000001ff */
[----:B------:R-:W-:Y:S01]  /*8e80*/  FADD.FTZ R21, -R5, -RZ ;  /* 0x800000ff05157221 */ /* 0x000fe20000010100 */
[----:B------:R-:W-:Y:S06]  /*8e90*/  BRA `(.L_x_8252) ;  /* 0x0000000800d07947 */ /* 0x000fec0003800000 */
.L_x_8254:
        /* <DEDUP_REMOVED lines=26> */
.L_x_8291:
[----:B------:R-:W-:Y:S05]  /*9040*/  BSYNC.RECONVERGENT B4 ;  /* 0x0000000000047941 */ /* 0x000fea0003800200 */
.L_x_8290:
        /* <DEDUP_REMOVED lines=29> */
.L_x_8289:
        /* <DEDUP_REMOVED lines=28> */
.L_x_8294:
[----:B------:R-:W-:Y:S05]  /*93e0*/  BSYNC.RECONVERGENT B4 ;  /* 0x0000000000047941 */ /* 0x000fea0003800200 */
.L_x_8293:
        /* <DEDUP_REMOVED lines=29> */
.L_x_8288:
        /* <DEDUP_REMOVED lines=33> */
.L_x_8296:
[----:B------:R-:W-:Y:S05]  /*97d0*/  BSYNC.RECONVERGENT B4 ;  /* 0x0000000000047941 */ /* 0x000fea0003800200 */
.L_x_8295:
        /* <DEDUP_REMOVED lines=27> */
.L_x_8292:
[----:B------:R-:W-:Y:S05]  /*9990*/  BSYNC.RECONVERGENT B3 ;  /* 0x0000000000037941 */ /* 0x000fea0003800200 */
.L_x_8287:
[----:B------:R-:W-:Y:S01]  /*99a0*/  ISETP.GE.AND P0, PT, R5, RZ, PT ;  /* 0x000000ff0500720c */ /* 0x000fe20003f06270 */
[----:B------:R-:W-:Y:S01]  /*99b0*/  FADD.FTZ R21, R21, 0.69314718246459960938 ;  /* 0x3f31721815157421 */ /* 0x000fe20000010000 */
[----:B------:R-:W-:-:S11]  /*99c0*/  FADD.FTZ R20, |R0|, -RZ ;  /* 0x800000ff00147221 */ /* 0x000fd60000010200 */
[----:B------:R-:W-:-:S07]  /*99d0*/  @P0 FADD.FTZ R21, -R21, -RZ ;  /* 0x800000ff15150221 */ /* 0x000fce0000010100 */
.L_x_8252:
[----:B------:R-:W-:Y:S05]  /*99e0*/  BSYNC.RECONVERGENT B2 ;  /* 0x0000000000027941 */ /* 0x000fea0003800200 */
.L_x_8251:
        /* <DEDUP_REMOVED lines=27> */
.L_x_8299:
        /* <DEDUP_REMOVED lines=69> */
.L_x_8308:
[----:B------:R-:W-:-:S04]  /*9ff0*/  FADD.FTZ R5, -R3, R4 ;  /* 0x0000000403057221 */ /* 0x000fc80000010100 */
[----:B------:R-:W-:-:S07]  /*a000*/  FMUL.FTZ R5, R5, 0.5 ;  /* 0x3f00000005057820 */ /* 0x000fce0000410000 */
.L_x_8309:
[----:B------:R-:W-:Y:S05]  /*a010*/  BSYNC.RECONVERGENT B1 ;  /* 0x0000000000017941 */ /* 0x000fea0003800200 */
.L_x_8307:
        /* <DEDUP_REMOVED lines=11> */
.L_x_8311:
[----:B------:R-:W-:-:S04]  /*a0d0*/  FADD.FTZ R28, R25, -R26 ;  /* 0x8000001a191c7221 */ /* 0x000fc80000010000 */
[----:B------:R-:W-:-:S07]  /*a0e0*/  FMUL.FTZ R28, R28, 0.5 ;  /* 0x3f0000001c1c7820 */ /* 0x000fce0000410000 */
.L_x_8312:
[----:B------:R-:W-:Y:S05]  /*a0f0*/  BSYNC.RECONVERGENT B1 ;  /* 0x0000000000017941 */ /* 0x000fea0003800200 */
.L_x_8310:
        /* <DEDUP_REMOVED lines=35> */
.L_x_8306:
        /* <DEDUP_REMOVED lines=35> */
.L_x_8313:
[----:B------:R-:W-:-:S04]  /*a560*/  FADD.FTZ R26, -R29, 1 ;  /* 0x3f8000001d1a7421 */ /* 0x000fc80000010100 */
[----:B------:R-:W-:-:S06]  /*a570*/  FMUL.FTZ R5, R3, R26 ;  /* 0x0000001a03057220 */ /* 0x000fcc0000410000 */
[----:B------:R-:W0:Y:S08]  /*a580*/  MUFU.SQRT R5, R5 ;  /* 0x0000000500057308 */ /* 0x000e300000002000 */
[----:B0-----:R-:W0:Y:S02]  /*a590*/  MUFU.RCP R26, R5 ;  /* 0x00000005001a7308 */ /* 0x001e240000001000 */
[----:B0-----:R-:W-:Y:S01]  /*a5a0*/  FMUL.FTZ R27, R26, |R7| ;  /* 0x400000071a1b7220 */ /* 0x001fe20000410000 */
[----:B------:R-:W-:Y:S06]  /*a5b0*/  BRA `(.L_x_8304) ;  /* 0x0000000000047947 */ /* 0x000fec0003800000 */
.L_x_8305:
[----:B------:R0:W1:Y:S02]  /*a5c0*/  MUFU.SQRT R27, R0 ;  /* 0x00000000001b7308 */ /* 0x0000640000002000 */
.L_x_8304:
[----:B------:R-:W-:Y:S05]  /*a5d0*/  BSYNC.RECONVERGENT B0 ;  /* 0x0000000000007941 */ /* 0x000fea0003800200 */
.L_x_8303:
        /* <DEDUP_REMOVED lines=41> */
.L_x_8318:
        /* <DEDUP_REMOVED lines=28> */
.L_x_8317:
        /* <DEDUP_REMOVED lines=23> */
.L_x_8324:
[----:B------:R-:W-:-:S04]  /*aba0*/  FADD.FTZ R2, -R2, R25 ;  /* 0x0000001902027221 */ /* 0x000fc80000010100 */
[----:B------:R-:W-:-:S07]  /*abb0*/  FMUL.FTZ R3, R2, 0.5 ;  /* 0x3f00000002037820 */ /* 0x000fce0000410000 */
.L_x_8325:
[----:B------:R-:W-:Y:S05]  /*abc0*/  BSYNC.RECONVERGENT B4 ;  /* 0x0000000000047941 */ /* 0x000fea0003800200 */
.L_x_8323:
[----:B------:R-:W-:Y:S01]  /*abd0*/  FADD.FTZ R0, R3, R0 ;  /* 0x0000000003007221 */ /* 0x000fe20000010000 */
[----:B------:R-:W-:-:S04]  /*abe0*/  FADD.FTZ R3, R29, R24 ;  /* 0x000000181d037221 */ /* 0x000fc80000010000 */
[----:B------:R-:W-:-:S04]  /*abf0*/  FMUL.FTZ R0, R0, R3 ;  /* 0x0000000300007220 */ /* 0x000fc80000410000 */
[----:B------:R0:W1:Y:S01]  /*ac00*/  MUFU.SQRT R4, R0 ;  /* 0x0000000000047308 */ /* 0x0000620000002000 */
[----:B------:R-:W-:Y:S05]  /*ac10*/  BRA `(.L_x_8326) ;  /* 0x0000000000487947 */ /* 0x000fea0003800000 */
.L_x_8322:
        /* <DEDUP_REMOVED lines=12> */
.L_x_8321:
[----:B------:R-:W-:Y:S01]  /*ace0*/  FADD.FTZ R2, R24, 1 ;  /* 0x3f80000018027421 */ /* 0x000fe20000010000 */
[----:B------:R-:W-:Y:S01]  /*acf0*/  MUFU.SQRT R3, R0 ;  /* 0x0000000000037308 */ /* 0x000fe20000002000 */
[----:B------:R-:W-:Y:S02]  /*ad00*/  HFMA2 R29, -RZ, RZ, 1.875, 0 ;  /* 0x3f800000ff1d7431 */ /* 0x000fe400000001ff */
[----:B------:R-:W-:-:S06]  /*ad10*/  FMUL.FTZ R2, R2, 0.5 ;  /* 0x3f00000002027820 */ /* 0x000fcc0000410000 */
[----:B------:R-:W1:Y:S02]  /*ad20*/  MUFU.SQRT R2, R2 ;  /* 0x0000000200027308 */ /* 0x000e640000002000 */
[----:B-1----:R-:W-:-:S07]  /*ad30*/  FMUL.FTZ R4, R3, R2 ;  /* 0x0000000203047220 */ /* 0x002fce0000410000 */
.L_x_8326:
[----:B------:R-:W-:Y:S05]  /*ad40*/  BSYNC.RECONVERGENT B1 ;  /* 0x0000000000017941 */ /* 0x000fea0003800200 */
.L_x_8320:
[----:B------:R-:W-:Y:S05]  /*ad50*/  BRA `(.L_x_8327) ;  /* 0x0000000000087947 */ /* 0x000fea0003800000 */
.L_x_8316:
[----:B------:R-:W-:Y:S01]  /*ad60*/  FMUL.FTZ R4, R24, 16777216 ;  /* 0x4b80000018047820 */ /* 0x000fe20000410000 */
[----:B------:R-:W-:-:S07]  /*ad70*/  FMUL.FTZ R29, R29, 16777216 ;  /* 0x4b8000001d1d7820 */ /* 0x000fce0000410000 */
.L_x_8327:
[----:B------:R-:W-:Y:S05]  /*ad80*/  BSYNC.RELIABLE B0 ;  /* 0x0000000000007941 */ /* 0x000fea0003800100 */
.L_x_8315:
        /* <DEDUP_REMOVED lines=20> */
.L_x_8330:
[----:B------:R-:W-:Y:S05]  /*aed0*/  BSYNC.RECONVERGENT B4 ;  /* 0x0000000000047941 */ /* 0x000fea0003800200 */
.L_x_8329:
        /* <DEDUP_REMOVED lines=29> */
.L_x_8328:
        /* <DEDUP_REMOVED lines=17> */
.L_x_8332:
[----:B------:R-:W-:Y:S05]  /*b1c0*/  BSYNC.RECONVERGENT B4 ;  /* 0x0000000000047941 */ /* 0x000fea0003800200 */
.L_x_8331:
        /* <DEDUP_REMOVED lines=28> */
.L_x_8319:
[----:B------:R-:W-:Y:S05]  /*b390*/  BSYNC.RECONVERGENT B3 ;  /* 0x0000000000037941 */ /* 0x000fea0003800200 */
.L_x_8314:
[----:B------:R-:W-:-:S13]  /*b3a0*/  ISETP.GE.AND P0, PT, R7, RZ, PT ;  /* 0x000000ff0700720c */ /* 0x000fda0003f06270 */
[----:B------:R-:W-:Y:S01]  /*b3b0*/  @P0 FADD.FTZ R5, -R5, -RZ ;  /* 0x800000ff05050221 */ /* 0x000fe20000010100 */
[----:B------:R-:W-:Y:S06]  /*b3c0*/  BRA `(.L_x_8298) ;  /* 0x0000000800ec7947 */ /* 0x000fec0003800000 */
.L_x_8302:
[----:B------:R-:W-:Y:S01]  /*b3d0*/  FADD.FTZ R4, -R6, 6.1232342629258392722e-17 ;  /* 0x248d313206047421 */ /* 0x000fe20000010100 */
[----:B------:R-:W-:-:S03]  /*b3e0*/  FADD.FTZ R5, -R7, -RZ ;  /* 0x800000ff07057221 */ /* 0x000fc60000010100 */
[----:B------:R-:W-:Y:S01]  /*b3f0*/  FADD.FTZ R4, R4, 1.5707963705062866211 ;  /* 0x3fc90fdb04047421 */ /* 0x000fe20000010000 */
[----:B------:R-:W-:Y:S06]  /*b400*/  BRA `(.L_x_8298) ;  /* 0x0000000800dc7947 */ /* 0x000fec0003800000 */
.L_x_8301:
[----:B------:R-:W-:Y:S02]  /*b410*/  HFMA2 R4, -RZ, RZ, 0, 0 ;  /* 0x00000000ff047431 */ /* 0x000fe400000001ff */
[----:B------:R-:W-:Y:S01]  /*b420*/  FADD.FTZ R5, -R7, -RZ ;  /* 0x800000ff07057221 */ /* 0x000fe20000010100 */
[----:B------:R-:W-:Y:S06]  /*b430*/  BRA `(.L_x_8298) ;  /* 0x0000000800d07947 */ /* 0x000fec0003800000 */
.L_x_8300:
        /* <DEDUP_REMOVED lines=26> */
.L_x_8337:
[----:B------:R-:W-:Y:S05]  /*b5e0*/  BSYNC.RECONVERGENT B4 ;  /* 0x0000000000047941 */ /* 0x000fea0003800200 */
.L_x_8336:
        /* <DEDUP_REMOVED lines=29> */
.L_x_8335:
        /* <DEDUP_REMOVED lines=28> */
.L_x_8340:
[----:B------:R-:W-:Y:S05]  /*b980*/  BSYNC.RECONVERGENT B4 ;  /* 0x0000000000047941 */ /* 0x000fea0003800200 */
.L_x_8339:
        /* <DEDUP_REMOVED lines=29> */
.L_x_8334:
        /* <DEDUP_REMOVED lines=33> */
.L_x_8342:
[----:B------:R-:W-:Y:S05]  /*bd70*/  BSYNC.RECONVERGENT B4 ;  /* 0x0000000000047941 */ /* 0x000fea0003800200 */
.L_x_8341:
        /* <DEDUP_REMOVED lines=27> */
.L_x_8338:
[----:B------:R-:W-:Y:S05]  /*bf30*/  BSYNC.RECONVERGENT B3 ;  /* 0x0000000000037941 */ /* 0x000fea0003800200 */
.L_x_8333:
[----:B------:R-:W-:Y:S01]  /*bf40*/  ISETP.GE.AND P0, PT, R7, RZ, PT ;  /* 0x000000ff0700720c */ /* 0x000fe20003f06270 */
[----:B------:R-:W-:Y:S01]  /*bf50*/  FADD.FTZ R5, R5, 0.69314718246459960938 ;  /* 0x3f31721805057421 */ /* 0x000fe20000010000 */
[----:B------:R-:W-:-:S11]  /*bf60*/  FADD.FTZ R4, |R0|, -RZ ;  /* 0x800000ff00047221 */ /* 0x000fd60000010200 */
[----:B------:R-:W-:-:S07]  /*bf70*/  @P0 FADD.FTZ R5, -R5, -RZ ;  /* 0x800000ff05050221 */ /* 0x000fce0000010100 */
.L_x_8298:
[----:B------:R-:W-:Y:S05]  /*bf80*/  BSYNC.RECONVERGENT B2 ;  /* 0x0000000000027941 */ /* 0x000fea0003800200 */
.L_x_8297:
        /* <DEDUP_REMOVED lines=27> */
.L_x_8345:
        /* <DEDUP_REMOVED lines=69> */
.L_x_8354:
[----:B------:R-:W-:-:S04]  /*c590*/  FADD.FTZ R7, -R3, R6 ;  /* 0x0000000603077221 */ /* 0x000fc80000010100 */
[----:B------:R-:W-:-:S07]  /*c5a0*/  FMUL.FTZ R7, R7, 0.5 ;  /* 0x3f00000007077820 */ /* 0x000fce0000410000 */
.L_x_8355:
[----:B------:R-:W-:Y:S05]  /*c5b0*/  BSYNC.RECONVERGENT B1 ;  /* 0x0000000000017941 */ /* 0x000fea0003800200 */
.L_x_8353:
        /* <DEDUP_REMOVED lines=11> */
.L_x_8357:
[----:B------:R-:W-:-:S04]  /*c670*/  FADD.FTZ R28, R25, -R26 ;  /* 0x8000001a191c7221 */ /* 0x000fc80000010000 */
[----:B------:R-:W-:-:S07]  /*c680*/  FMUL.FTZ R28, R28, 0.5 ;  /* 0x3f0000001c1c7820 */ /* 0x000fce0000410000 */
.L_x_8358:
[----:B------:R-:W-:Y:S05]  /*c690*/  BSYNC.RECONVERGENT B1 ;  /* 0x0000000000017941 */ /* 0x000fea0003800200 */
.L_x_8356:
        /* <DEDUP_REMOVED lines=35> */
.L_x_8352:
        /* <DEDUP_REMOVED lines=35> */
.L_x_8359:
[----:B------:R-:W-:-:S04]  /*cb00*/  FADD.FTZ R26, -R29, 1 ;  /* 0x3f8000001d1a7421 */ /* 0x000fc80000010100 */
[----:B------:R-:W-:-:S06]  /*cb10*/  FMUL.FTZ R7, R3, R26 ;  /* 0x0000001a03077220 */ /* 0x000fcc0000410000 */
[----:B------:R-:W0:Y:S08]  /*cb20*/  MUFU.SQRT R7, R7 ;  /* 0x0000000700077308 */ /* 0x000e300000002000 */
[----:B0-----:R-:W0:Y:S02]  /*cb30*/  MUFU.RCP R26, R7 ;  /* 0x00000007001a7308 */ /* 0x001e240000001000 */
[----:B0-----:R-:W-:Y:S01]  /*cb40*/  FMUL.FTZ R27, R26, |R9| ;  /* 0x400000091a1b7220 */ /* 0x001fe20000410000 */
[----:B------:R-:W-:Y:S06]  /*cb50*/  BRA `(.L_x_8350) ;  /* 0x0000000000047947 */ /* 0x000fec0003800000 */
.L_x_8351:
[----:B------:R0:W1:Y:S02]  /*cb60*/  MUFU.SQRT R27, R0 ;  /* 0x00000000001b7308 */ /* 0x0000640000002000 */
.L_x_8350:
[----:B------:R-:W-:Y:S05]  /*cb70*/  BSYNC.RECONVERGENT B0 ;  /* 0x0000000000007941 */ /* 0x000fea0003800200 */
.L_x_8349:
        /* <DEDUP_REMOVED lines=41> */
.L_x_8364:
        /* <DEDUP_REMOVED lines=28> */
.L_x_8363:
        /* <DEDUP_REMOVED lines=23> */
.L_x_8370:
[----:B------:R-:W-:-:S04]  /*d140*/  FADD.FTZ R2, -R2, R25 ;  /* 0x0000001902027221 */ /* 0x000fc80000010100 */
[----:B------:R-:W-:-:S07]  /*d150*/  FMUL.FTZ R3, R2, 0.5 ;  /* 0x3f00000002037820 */ /* 0x000fce0000410000 */
.L_x_8371:
[----:B------:R-:W-:Y:S05]  /*d160*/  BSYNC.RECONVERGENT B4 ;  /* 0x0000000000047941 */ /* 0x000fea0003800200 */
.L_x_8369:
[----:B------:R-:W-:Y:S01]  /*d170*/  FADD.FTZ R0, R3, R0 ;  /* 0x0000000003007221 */ /* 0x000fe20000010000 */
[----:B------:R-:W-:-:S04]  /*d180*/  FADD.FTZ R3, R29, R24 ;  /* 0x000000181d037221 */ /* 0x000fc80000010000 */
[----:B------:R-:W-:-:S04]  /*d190*/  FMUL.FTZ R0, R0, R3 ;  /* 0x0000000300007220 */ /* 0x000fc80000410000 */
[----:B------:R0:W1:Y:S01]  /*d1a0*/  MUFU.SQRT R6, R0 ;  /* 0x0000000000067308 */ /* 0x0000620000002000 */
[----:B------:R-:W-:Y:S05]  /*d1b0*/  BRA `(.L_x_8372) ;  /* 0x0000000000487947 */ /* 0x000fea0003800000 */
.L_x_8368:
        /* <DEDUP_REMOVED lines=12> */
.L_x_8367:
[----:B------:R-:W-:Y:S01]  /*d280*/  FADD.FTZ R2, R24, 1 ;  /* 0x3f80000018027421 */ /* 0x000fe20000010000 */
[----:B------:R-:W-:Y:S01]  /*d290*/  MUFU.SQRT R3, R0 ;  /* 0x0000000000037308 */ /* 0x000fe20000002000 */
[----:B------:R-:W-:Y:S02]  /*d2a0*/  HFMA2 R29, -RZ, RZ, 1.875, 0 ;  /* 0x3f800000ff1d7431 */ /* 0x000fe400000001ff */
[----:B------:R-:W-:-:S06]  /*d2b0*/  FMUL.FTZ R2, R2, 0.5 ;  /* 0x3f00000002027820 */ /* 0x000fcc0000410000 */
[----:B------:R-:W1:Y:S02]  /*d2c0*/  MUFU.SQRT R2, R2 ;  /* 0x0000000200027308 */ /* 0x000e640000002000 */
[----:B-1----:R-:W-:-:S07]  /*d2d0*/  FMUL.FTZ R6, R3, R2 ;  /* 0x0000000203067220 */ /* 0x002fce0000410000 */
.L_x_8372:
[----:B------:R-:W-:Y:S05]  /*d2e0*/  BSYNC.RECONVERGENT B1 ;  /* 0x0000000000017941 */ /* 0x000fea0003800200 */
.L_x_8366:
[----:B------:R-:W-:Y:S05]  /*d2f0*/  BRA `(.L_x_8373) ;  /* 0x0000000000087947 */ /* 0x000fea0003800000 */
.L_x_8362:
[----:B------:R-:W-:Y:S01]  /*d300*/  FMUL.FTZ R6, R24, 16777216 ;  /* 0x4b80000018067820 */ /* 0x000fe20000410000 */
[----:B------:R-:W-:-:S07]  /*d310*/  FMUL.FTZ R29, R29, 16777216 ;  /* 0x4b8000001d1d7820 */ /* 0x000fce0000410000 */
.L_x_8373:
[----:B------:R-:W-:Y:S05]  /*d320*/  BSYNC.RELIABLE B0 ;  /* 0x0000000000007941 */ /* 0x000fea0003800100 */
.L_x_8361:
        /* <DEDUP_REMOVED lines=20> */
.L_x_8376:
[----:B------:R-:W-:Y:S05]  /*d470*/  BSYNC.RECONVERGENT B4 ;  /* 0x0000000000047941 */ /* 0x000fea0003800200 */
.L_x_8375:
        /* <DEDUP_REMOVED lines=29> */
.L_x_8374:
        /* <DEDUP_REMOVED lines=17> */
.L_x_8378:
[----:B------:R-:W-:Y:S05]  /*d760*/  BSYNC.RECONVERGENT B4 ;  /* 0x0000000000047941 */ /* 0x000fea0003800200 */
.L_x_8377:
        /* <DEDUP_REMOVED lines=28> */
.L_x_8365:
[----:B------:R-:W-:Y:S05]  /*d930*/  BSYNC.RECONVERGENT B3 ;  /* 0x0000000000037941 */ /* 0x000fea0003800200 */
.L_x_8360:
[----:B------:R-:W-:-:S13]  /*d940*/  ISETP.GE.AND P0, PT, R9, RZ, PT ;  /* 0x000000ff0900720c */ /* 0x000fda0003f06270 */
[----:B------:R-:W-:Y:S01]  /*d950*/  @P0 FADD.FTZ R7, -R7, -RZ ;  /* 0x800000ff07070221 */ /* 0x000fe20000010100 */
[----:B------:R-:W-:Y:S06]  /*d960*/  BRA `(.L_x_8344) ;  /* 0x0000000800ec7947 */ /* 0x000fec0003800000 */
.L_x_8348:
[----:B------:R-:W-:Y:S01]  /*d970*/  FADD.FTZ R6, -R8, 6.1232342629258392722e-17 ;  /* 0x248d313208067421 */ /* 0x000fe20000010100 */
[----:B------:R-:W-:-:S03]  /*d980*/  FADD.FTZ R7, -R9, -RZ ;  /* 0x800000ff09077221 */ /* 0x000fc60000010100 */
[----:B------:R-:W-:Y:S01]  /*d990*/  FADD.FTZ R6, R6, 1.5707963705062866211 ;  /* 0x3fc90fdb06067421 */ /* 0x000fe20000010000 */
[----:B------:R-:W-:Y:S06]  /*d9a0*/  BRA `(.L_x_8344) ;  /* 0x0000000800dc7947 */ /* 0x000fec0003800000 */
.L_x_8347:
[----:B------:R-:W-:Y:S02]  /*d9b0*/  HFMA2 R6, -RZ, RZ, 0, 0 ;  /* 0x00000000ff067431 */ /* 0x000fe400000001ff */
[----:B------:R-:W-:Y:S01]  /*d9c0*/  FADD.FTZ R7, -R9, -RZ ;  /* 0x800000ff09077221 */ /* 0x000fe20000010100 */
[----:B------:R-:W-:Y:S06]  /*d9d0*/  BRA `(.L_x_8344) ;  /* 0x0000000800d07947 */ /* 0x000fec0003800000 */
.L_x_8346:
        /* <DEDUP_REMOVED lines=26> */
.L_x_8383:
[----:B------:R-:W-:Y:S05]  /*db80*/  BSYNC.RECONVERGENT B4 ;  /* 0x0000000000047941 */ /* 0x000fea0003800200 */
.L_x_8382:
        /* <DEDUP_REMOVED lines=29> */
.L_x_8381:
        /* <DEDUP_REMOVED lines=28> */
.L_x_8386:
[----:B------:R-:W-:Y:S05]  /*df20*/  BSYNC.RECONVERGENT B4 ;  /* 0x0000000000047941 */ /* 0x000fea0003800200 */
.L_x_8385:
        /* <DEDUP_REMOVED lines=29> */
.L_x_8380:
        /* <DEDUP_REMOVED lines=33> */
.L_x_8388:
[----:B------:R-:W-:Y:S05]  /*e310*/  BSYNC.RECONVERGENT B4 ;  /* 0x0000000000047941 */ /* 0x000fea0003800200 */
.L_x_8387:
        /* <DEDUP_REMOVED lines=27> */
.L_x_8384:
[----:B------:R-:W-:Y:S05]  /*e4d0*/  BSYNC.RECONVERGENT B3 ;  /* 0x0000000000037941 */ /* 0x000fea0003800200 */
.L_x_8379:
[----:B------:R-:W-:Y:S01]  /*e4e0*/  ISETP.GE.AND P0, PT, R9, RZ, PT ;  /* 0x000000ff0900720c */ /* 0x000fe20003f06270 */
[----:B------:R-:W-:Y:S01]  /*e4f0*/  FADD.FTZ R7, R7, 0.69314718246459960938 ;  /* 0x3f31721807077421 */ /* 0x000fe20000010000 */
[----:B------:R-:W-:-:S11]  /*e500*/  FADD.FTZ R6, |R0|, -RZ ;  /* 0x800000ff00067221 */ /* 0x000fd60000010200 */
[----:B------:R-:W-:-:S07]  /*e510*/  @P0 FADD.FTZ R7, -R7, -RZ ;  /* 0x800000ff07070221 */ /* 0x000fce0000010100 */
.L_x_8344:
[----:B------:R-:W-:Y:S05]  /*e520*/  BSYNC.RECONVERGENT B2 ;  /* 0x0000000000027941 */ /* 0x000fea0003800200 */
.L_x_8343:
        /* <DEDUP_REMOVED lines=27> */
.L_x_8391:
        /* <DEDUP_REMOVED lines=69> */
.L_x_8400:
[----:B------:R-:W-:-:S04]  /*eb30*/  FADD.FTZ R9, -R3, R8 ;  /* 0x0000000803097221 */ /* 0x000fc80000010100 */
[----:B------:R-:W-:-:S07]  /*eb40*/  FMUL.FTZ R9, R9, 0.5 ;  /* 0x3f00000009097820 */ /* 0x000fce0000410000 */
.L_x_8401:
[----:B------:R-:W-:Y:S05]  /*eb50*/  BSYNC.RECONVERGENT B1 ;  /* 0x0000000000017941 */ /* 0x000fea0003800200 */
.L_x_8399:
        /* <DEDUP_REMOVED lines=11> */
.L_x_8403:
[----:B------:R-:W-:-:S04]  /*ec10*/  FADD.FTZ R28, R25, -R26 ;  /* 0x8000001a191c7221 */ /* 0x000fc80000010000 */
[----:B------:R-:W-:-:S07]  /*ec20*/  FMUL.FTZ R28, R28, 0.5 ;  /* 0x3f0000001c1c7820 */ /* 0x000fce0000410000 */
.L_x_8404:
[----:B------:R-:W-:Y:S05]  /*ec30*/  BSYNC.RECONVERGENT B1 ;  /* 0x0000000000017941 */ /* 0x000fea0003800200 */
.L_x_8402:
        /* <DEDUP_REMOVED lines=35> */
.L_x_8398:
        /* <DEDUP_REMOVED lines=35> */
.L_x_8405:
[----:B------:R-:W-:-:S04]  /*f0a0*/  FADD.FTZ R26, -R29, 1 ;  /* 0x3f8000001d1a7421 */ /* 0x000fc80000010100 */
[----:B------:R-:W-:-:S06]  /*f0b0*/  FMUL.FTZ R9, R3, R26 ;  /* 0x0000001a03097220 */ /* 0x000fcc0000410000 */
[----:B------:R-:W0:Y:S08]  /*f0c0*/  MUFU.SQRT R9, R9 ;  /* 0x0000000900097308 */ /* 0x000e300000002000 */
[----:B0-----:R-:W0:Y:S02]  /*f0d0*/  MUFU.RCP R26, R9 ;  /* 0x00000009001a7308 */ /* 0x001e240000001000 */
[----:B0-----:R-:W-:Y:S01]  /*f0e0*/  FMUL.FTZ R27, R26, |R11| ;  /* 0x4000000b1a1b7220 */ /* 0x001fe20000410000 */
[----:B------:R-:W-:Y:S06]  /*f0f0*/  BRA `(.L_x_8396) ;  /* 0x0000000000047947 */ /* 0x000fec0003800000 */
.L_x_8397:
[----:B------:R0:W1:Y:S02]  /*f100*/  MUFU.SQRT R27, R0 ;  /* 0x00000000001b7308 */ /* 0x0000640000002000 */
.L_x_8396:
[----:B------:R-:W-:Y:S05]  /*f110*/  BSYNC.RECONVERGENT B0 ;  /* 0x0000000000007941 */ /* 0x000fea0003800200 */
.L_x_8395:
        /* <DEDUP_REMOVED lines=41> */
.L_x_8410:
        /* <DEDUP_REMOVED lines=28> */
.L_x_8409:
        /* <DEDUP_REMOVED lines=23> */
.L_x_8416:
[----:B------:R-:W-:-:S04]  /*f6e0*/  FADD.FTZ R2, -R2, R25 ;  /* 0x0000001902027221 */ /* 0x000fc80000010100 */
[----:B------:R-:W-:-:S07]  /*f6f0*/  FMUL.FTZ R3, R2, 0.5 ;  /* 0x3f00000002037820 */ /* 0x000fce0000410000 */
.L_x_8417:
[----:B------:R-:W-:Y:S05]  /*f700*/  BSYNC.RECONVERGENT B4 ;  /* 0x0000000000047941 */ /* 0x000fea0003800200 */
.L_x_8415:
[----:B------:R-:W-:Y:S01]  /*f710*/  FADD.FTZ R0, R3, R0 ;  /* 0x0000000003007221 */ /* 0x000fe20000010000 */
[----:B------:R-:W-:-:S04]  /*f720*/  FADD.FTZ R3, R29, R24 ;  /* 0x000000181d037221 */ /* 0x000fc80000010000 */
[----:B------:R-:W-:-:S04]  /*f730*/  FMUL.FTZ R0, R0, R3 ;  /* 0x0000000300007220 */ /* 0x000fc80000410000 */
[----:B------:R1:W2:Y:S01]  /*f740*/  MUFU.SQRT R8, R0 ;  /* 0x0000000000087308 */ /* 0x0002a20000002000 */
[----:B------:R-:W-:Y:S05]  /*f750*/  BRA `(.L_x_8418) ;  /* 0x0000000000487947 */ /* 0x000fea0003800000 */
.L_x_8414:
        /* <DEDUP_REMOVED lines=12> */
.L_x_8413:
[----:B------:R-:W-:Y:S01]  /*f820*/  FADD.FTZ R2, R24, 1 ;  /* 0x3f80000018027421 */ /* 0x000fe20000010000 */
[----:B------:R-:W-:Y:S01]  /*f830*/  MUFU.SQRT R3, R0 ;  /* 0x0000000000037308 */ /* 0x000fe20000002000 */
[----:B------:R-:W-:Y:S02]  /*f840*/  HFMA2 R29, -RZ, RZ, 1.875, 0 ;  /* 0x3f800000ff1d7431 */ /* 0x000fe400000001ff */
[----:B------:R-:W-:-:S06]  /*f850*/  FMUL.FTZ R2, R2, 0.5 ;  /* 0x3f00000002027820 */ /* 0x000fcc0000410000 */
[----:B------:R-:W1:Y:S02]  /*f860*/  MUFU.SQRT R2, R2 ;  /* 0x0000000200027308 */ /* 0x000e640000002000 */
[----:B-1----:R-:W-:-:S07]  /*f870*/  FMUL.FTZ R8, R3, R2 ;  /* 0x0000000203087220 */ /* 0x002fce0000410000 */
.L_x_8418:
[----:B------:R-:W-:Y:S05]  /*f880*/  BSYNC.RECONVERGENT B1 ;  /* 0x0000000000017941 */ /* 0x000fea0003800200 */
.L_x_8412:
[----:B------:R-:W-:Y:S05]  /*f890*/  BRA `(.L_x_8419) ;  /* 0x0000000000087947 */ /* 0x000fea0003800000 */
.L_x_8408:
[----:B------:R-:W-:Y:S01]  /*f8a0*/  FMUL.FTZ R8, R24, 16777216 ;  /* 0x4b80000018087820 */ /* 0x000fe20000410000 */
[----:B------:R-:W-:-:S07]  /*f8b0*/  FMUL.FTZ R29, R29, 16777216 ;  /* 0x4b8000001d1d7820 */ /* 0x000fce0000410000 */
.L_x_8419:
[----:B------:R-:W-:Y:S05]  /*f8c0*/  BSYNC.RELIABLE B0 ;  /* 0x0000000000007941 */ /* 0x000fea0003800100 */
.L_x_8407:
        /* <DEDUP_REMOVED lines=20> */
.L_x_8422:
[----:B------:R-:W-:Y:S05]  /*fa10*/  BSYNC.RECONVERGENT B4 ;  /* 0x0000000000047941 */ /* 0x000fea0003800200 */
.L_x_8421:
        /* <DEDUP_REMOVED lines=29> */
.L_x_8420:
        /* <DEDUP_REMOVED lines=17> */
.L_x_8424:
[----:B------:R-:W-:Y:S05]  /*fd00*/  BSYNC.RECONVERGENT B4 ;  /* 0x0000000000047941 */ /* 0x000fea0003800200 */
.L_x_8423:
        /* <DEDUP_REMOVED lines=28> */
.L_x_8411:
[----:B------:R-:W-:Y:S05]  /*fed0*/  BSYNC.RECONVERGENT B3 ;  /* 0x0000000000037941 */ /* 0x000fea0003800200 */
.L_x_8406:
[----:B------:R-:W-:-:S13]  /*fee0*/  ISETP.GE.AND P0, PT, R11, RZ, PT ;  /* 0x000000ff0b00720c */ /* 0x000fda0003f06270 */
[----:B------:R-:W-:Y:S01]  /*fef0*/  @P0 FADD.FTZ R9, -R9, -RZ ;  /* 0x800000ff09090221 */ /* 0x000fe20000010100 */
[----:B------:R-:W-:Y:S06]  /*ff00*/  BRA `(.L_x_8390) ;  /* 0x0000000800ec7947 */ /* 0x000fec0003800000 */
.L_x_8394:
[----:B------:R-:W-:Y:S01]  /*ff10*/  FADD.FTZ R8, -R10, 6.1232342629258392722e-17 ;  /* 0x248d31320a087421 */ /* 0x000fe20000010100 */
[----:B------:R-:W-:-:S03]  /*ff20*/  FADD.FTZ R9, -R11, -RZ ;  /* 0x800000ff0b097221 */ /* 0x000fc60000010100 */
[----:B------:R-:W-:Y:S01]  /*ff30*/  FADD.FTZ R8, R8, 1.5707963705062866211 ;  /* 0x3fc90fdb08087421 */ /* 0x000fe20000010000 */
[----:B------:R-:W-:Y:S06]  /*ff40*/  BRA `(.L_x_8390) ;  /* 0x0000000800dc7947 */ /* 0x000fec0003800000 */
.L_x_8393:
[----:B------:R-:W-:Y:S02]  /*ff50*/  HFMA2 R8, -RZ, RZ, 0, 0 ;  /* 0x00000000ff087431 */ /* 0x000fe400000001ff */
[----:B------:R-:W-:Y:S01]  /*ff60*/  FADD.FTZ R9, -R11, -RZ ;  /* 0x800000ff0b097221 */ /* 0x000fe20000010100 */
[----:B------:R-:W-:Y:S06]  /*ff70*/  BRA `(.L_x_8390) ;  /* 0x0000000800d07947 */ /* 0x000fec0003800000 */
.L_x_8392:
        /* <DEDUP_REMOVED lines=26> */
.L_x_8429:
[----:B------:R-:W-:Y:S05]  /*10120*/  BSYNC.RECONVERGENT B4 ;  /* 0x0000000000047941 */ /* 0x000fea0003800200 */
.L_x_8428:
        /* <DEDUP_REMOVED lines=29> */
.L_x_8427:
        /* <DEDUP_REMOVED lines=28> */
.L_x_8432:
[----:B------:R-:W-:Y:S05]  /*104c0*/  BSYNC.RECONVERGENT B4 ;  /* 0x0000000000047941 */ /* 0x000fea0003800200 */
.L_x_8431:
        /* <DEDUP_REMOVED lines=29> */
.L_x_8426:
        /* <DEDUP_REMOVED lines=33> */
.L_x_8434:
[----:B------:R-:W-:Y:S05]  /*108b0*/  BSYNC.RECONVERGENT B4 ;  /* 0x0000000000047941 */ /* 0x000fea0003800200 */
.L_x_8433:
        /* <DEDUP_REMOVED lines=27> */
.L_x_8430:
[----:B------:R-:W-:Y:S05]  /*10a70*/  BSYNC.RECONVERGENT B3 ;  /* 0x0000000000037941 */ /* 0x000fea0003800200 */
.L_x_8425:
[----:B------:R-:W-:Y:S01]  /*10a80*/  ISETP.GE.AND P0, PT, R11, RZ, PT ;  /* 0x000000ff0b00720c */ /* 0x000fe20003f06270 */
[----:B------:R-:W-:Y:S01]  /*10a90*/  FADD.FTZ R9, R9, 0.69314718246459960938 ;  /* 0x3f31721809097421 */ /* 0x000fe20000010000 */
[----:B------:R-:W-:-:S11]  /*10aa0*/  FADD.FTZ R8, |R0|, -RZ ;  /* 0x800000ff00087221 */ /* 0x000fd60000010200 */
[----:B------:R-:W-:-:S07]  /*10ab0*/  @P0 FADD.FTZ R9, -R9, -RZ ;  /* 0x800000ff09090221 */ /* 0x000fce0000010100 */
.L_x_8390:
[----:B------:R-:W-:Y:S05]  /*10ac0*/  BSYNC.RECONVERGENT B2 ;  /* 0x0000000000027941 */ /* 0x000fea0003800200 */
.L_x_8389:
        /* <DEDUP_REMOVED lines=27> */
.L_x_8437:
        /* <DEDUP_REMOVED lines=69> */
.L_x_8446:
[----:B------:R-:W-:-:S04]  /*110d0*/  FADD.FTZ R10, -R3, R24 ;  /* 0x00000018030a7221 */ /* 0x000fc80000010100 */
[----:B------:R-:W-:-:S07]  /*110e0*/  FMUL.FTZ R10, R10, 0.5 ;  /* 0x3f0000000a0a7820 */ /* 0x000fce0000410000 */
.L_x_8447:
[----:B------:R-:W-:Y:S05]  /*110f0*/  BSYNC.RECONVERGENT B1 ;  /* 0x0000000000017941 */ /* 0x000fea0003800200 */
.L_x_8445:
        /* <DEDUP_REMOVED lines=11> */
.L_x_8449:
[----:B------:R-:W-:-:S04]  /*111b0*/  FADD.FTZ R27, R11, -R28 ;  /* 0x8000001c0b1b7221 */ /* 0x000fc80000010000 */
[----:B------:R-:W-:-:S07]  /*111c0*/  FMUL.FTZ R27, R27, 0.5 ;  /* 0x3f0000001b1b7820 */ /* 0x000fce0000410000 */
.L_x_8450:
[----:B------:R-:W-:Y:S05]  /*111d0*/  BSYNC.RECONVERGENT B1 ;  /* 0x0000000000017941 */ /* 0x000fea0003800200 */
.L_x_8448:
        /* <DEDUP_REMOVED lines=35> */
.L_x_8444:
        /* <DEDUP_REMOVED lines=35> */
.L_x_8451:
[----:B------:R-:W-:-:S04]  /*11640*/  FADD.FTZ R10, -R29, 1 ;  /* 0x3f8000001d0a7421 */ /* 0x000fc80000010100 */
[----:B------:R-:W-:-:S06]  /*11650*/  FMUL.FTZ R10, R3, R10 ;  /* 0x0000000a030a7220 */ /* 0x000fcc0000410000 */
[----:B------:R-:W0:Y:S08]  /*11660*/  MUFU.SQRT R10, R10 ;  /* 0x0000000a000a7308 */ /* 0x000e300000002000 */
[----:B0-----:R-:W0:Y:S02]  /*11670*/  MUFU.RCP R28, R10 ;  /* 0x0000000a001c7308 */ /* 0x001e240000001000 */
[----:B0-----:R-:W-:Y:S01]  /*11680*/  FMUL.FTZ R27, R28, |R13| ;  /* 0x4000000d1c1b7220 */ /* 0x001fe20000410000 */
[----:B------:R-:W-:Y:S06]  /*11690*/  BRA `(.L_x_8442) ;  /* 0x0000000000047947 */ /* 0x000fec0003800000 */
.L_x_8443:
[----:B------:R0:W1:Y:S02]  /*116a0*/  MUFU.SQRT R27, R0 ;  /* 0x00000000001b7308 */ /* 0x0000640000002000 */
.L_x_8442:
[----:B------:R-:W-:Y:S05]  /*116b0*/  BSYNC.RECONVERGENT B0 ;  /* 0x0000000000007941 */ /* 0x000fea0003800200 */
.L_x_8441:
        /* <DEDUP_REMOVED lines=41> */
.L_x_8456:
        /* <DEDUP_REMOVED lines=28> */
.L_x_8455:
        /* <DEDUP_REMOVED lines=23> */
.L_x_8462:
[----:B------:R-:W-:-:S04]  /*11c80*/  FADD.FTZ R2, -R2, R11 ;  /* 0x0000000b02027221 */ /* 0x000fc80000010100 */
[----:B------:R-:W-:-:S07]  /*11c90*/  FMUL.FTZ R3, R2, 0.5 ;  /* 0x3f00000002037820 */ /* 0x000fce0000410000 */
.L_x_8463:
[----:B------:R-:W-:Y:S05]  /*11ca0*/  BSYNC.RECONVERGENT B4 ;  /* 0x0000000000047941 */ /* 0x000fea0003800200 */
.L_x_8461:
[----:B------:R-:W-:Y:S01]  /*11cb0*/  FADD.FTZ R0, R3, R0 ;  /* 0x0000000003007221 */ /* 0x000fe20000010000 */
[----:B------:R-:W-:-:S04]  /*11cc0*/  FADD.FTZ R3, R29, R26 ;  /* 0x0000001a1d037221 */ /* 0x000fc80000010000 */
[----:B------:R-:W-:-:S04]  /*11cd0*/  FMUL.FTZ R0, R0, R3 ;  /* 0x0000000300007220 */ /* 0x000fc80000410000 */
[----:B------:R1:W2:Y:S01]  /*11ce0*/  MUFU.SQRT R11, R0 ;  /* 0x00000000000b7308 */ /* 0x0002a20000002000 */
[----:B------:R-:W-:Y:S05]  /*11cf0*/  BRA `(.L_x_8464) ;  /* 0x0000000000487947 */ /* 0x000fea0003800000 */
.L_x_8460:
        /* <DEDUP_REMOVED lines=12> */
.L_x_8459:
[----:B------:R-:W-:Y:S01]  /*11dc0*/  FADD.FTZ R2, R26, 1 ;  /* 0x3f8000001a027421 */ /* 0x000fe20000010000 */
[----:B------:R-:W-:Y:S01]  /*11dd0*/  MUFU.SQRT R11, R0 ;  /* 0x00000000000b7308 */ /* 0x000fe20000002000 */
[----:B------:R-:W-:Y:S02]  /*11de0*/  HFMA2 R29, -RZ, RZ, 1.875, 0 ;  /* 0x3f800000ff1d7431 */ /* 0x000fe400000001ff */
[----:B------:R-:W-:-:S06]  /*11df0*/  FMUL.FTZ R2, R2, 0.5 ;  /* 0x3f00000002027820 */ /* 0x000fcc0000410000 */
[----:B------:R-:W1:Y:S02]  /*11e00*/  MUFU.SQRT R2, R2 ;  /* 0x0000000200027308 */ /* 0x000e640000002000 */
[----:B-1----:R-:W-:-:S07]  /*11e10*/  FMUL.FTZ R11, R11, R2 ;  /* 0x000000020b0b7220 */ /* 0x002fce0000410000 */
.L_x_8464:
[----:B------:R-:W-:Y:S05]  /*11e20*/  BSYNC.RECONVERGENT B1 ;  /* 0x0000000000017941 */ /* 0x000fea0003800200 */
.L_x_8458:
[----:B------:R-:W-:Y:S05]  /*11e30*/  BRA `(.L_x_8465) ;  /* 0x0000000000087947 */ /* 0x000fea0003800000 */
.L_x_8454:
[----:B------:R-:W-:Y:S01]  /*11e40*/  FMUL.FTZ R11, R26, 16777216 ;  /* 0x4b8000001a0b7820 */ /* 0x000fe20000410000 */
[----:B------:R-:W-:-:S07]  /*11e50*/  FMUL.FTZ R29, R29, 16777216 ;  /* 0x4b8000001d1d7820 */ /* 0x000fce0000410000 */
.L_x_8465:
[----:B------:R-:W-:Y:S05]  /*11e60*/  BSYNC.RELIABLE B0 ;  /* 0x0000000000007941 */ /* 0x000fea0003800100 */
.L_x_8453:
        /* <DEDUP_REMOVED lines=20> */
.L_x_8468:
[----:B------:R-:W-:Y:S05]  /*11fb0*/  BSYNC.RECONVERGENT B4 ;  /* 0x0000000000047941 */ /* 0x000fea0003800200 */
.L_x_8467:
        /* <DEDUP_REMOVED lines=29> */
.L_x_8466:
        /* <DEDUP_REMOVED lines=17> */
.L_x_8470:
[----:B------:R-:W-:Y:S05]  /*122a0*/  BSYNC.RECONVERGENT B4 ;  /* 0x0000000000047941 */ /* 0x000fea0003800200 */
.L_x_8469:
        /* <DEDUP_REMOVED lines=28> */
.L_x_8457:
[----:B------:R-:W-:Y:S05]  /*12470*/  BSYNC.RECONVERGENT B3 ;  /* 0x0000000000037941 */ /* 0x000fea0003800200 */
.L_x_8452:
[----:B------:R-:W-:-:S13]  /*12480*/  ISETP.GE.AND P0, PT, R13, RZ, PT ;  /* 0x000000ff0d00720c */ /* 0x000fda0003f06270 */
[----:B------:R-:W-:-:S05]  /*12490*/  @P0 FADD.FTZ R10, -R10, -RZ ;  /* 0x800000ff0a0a0221 */ /* 0x000fca0000010100 */
[----:B------:R-:W-:Y:S01]  /*124a0*/  MOV R3, R10 ;  /* 0x0000000a00037202 */ /* 0x000fe20000000f00 */
[----:B------:R-:W-:Y:S06]  /*124b0*/  BRA `(.L_x_8436) ;  /* 0x0000000800ec7947 */ /* 0x000fec0003800000 */
.L_x_8440:
[----:B------:R-:W-:Y:S01]  /*124c0*/  FADD.FTZ R2, -R12, 6.1232342629258392722e-17 ;  /* 0x248d31320c027421 */ /* 0x000fe20000010100 */
[----:B------:R-:W-:-:S03]  /*124d0*/  FADD.FTZ R3, -R13, -RZ ;  /* 0x800000ff0d037221 */ /* 0x000fc60000010100 */
[----:B------:R-:W-:Y:S01]  /*124e0*/  FADD.FTZ R2, R2, 1.5707963705062866211 ;  /* 0x3fc90fdb02027421 */ /* 0x000fe20000010000 */
[----:B------:R-:W-:Y:S06]  /*124f0*/  BRA `(.L_x_8436) ;  /* 0x0000000800dc7947 */ /* 0x000fec0003800000 */
.L_x_8439:
[----:B------:R-:W-:Y:S02]  /*12500*/  HFMA2 R2, -RZ, RZ, 0, 0 ;  /* 0x00000000ff027431 */ /* 0x000fe400000001ff */
[----:B------:R-:W-:Y:S01]  /*12510*/  FADD.FTZ R3, -R13, -RZ ;  /* 0x800000ff0d037221 */ /* 0x000fe20000010100 */
[----:B------:R-:W-:Y:S06]  /*12520*/  BRA `(.L_x_8436) ;  /* 0x0000000800d07947 */ /* 0x000fec0003800000 */
.L_x_8438:
        /* <DEDUP_REMOVED lines=26> */
.L_x_8475:
[----:B------:R-:W-:Y:S05]  /*126d0*/  BSYNC.RECONVERGENT B4 ;  /* 0x0000000000047941 */ /* 0x000fea0003800200 */
.L_x_8474:
        /* <DEDUP_REMOVED lines=29> */
.L_x_8473:
        /* <DEDUP_REMOVED lines=28> */
.L_x_8478:
[----:B------:R-:W-:Y:S05]  /*12a70*/  BSYNC.RECONVERGENT B4 ;  /* 0x0000000000047941 */ /* 0x000fea0003800200 */
.L_x_8477:
        /* <DEDUP_REMOVED lines=29> */
.L_x_8472:
        /* <DEDUP_REMOVED lines=32> */
[----:B------:R-:W-:Y:S05]  /*12e50*/  CALL.REL.NOINC `($__internal_12_$__cuda_sm3x_div_rn_ftz_f32_slowpath) ;  /* 0x0000013000707944 */ /* 0x000fea0003c00000 */
.L_x_8480:
[----:B------:R-:W-:Y:S05]  /*12e60*/  BSYNC.RECONVERGENT B4 ;  /* 0x0000000000047941 */ /* 0x000fea0003800200 */
.L_x_8479:
        /* <DEDUP_REMOVED lines=27> */
.L_x_8476:
[----:B------:R-:W-:Y:S05]  /*13020*/  BSYNC.RECONVERGENT B3 ;  /* 0x0000000000037941 */ /* 0x000fea0003800200 */
.L_x_8471:
[----:B------:R-:W-:Y:S01]  /*13030*/  ISETP.GE.AND P0, PT, R13, RZ, PT ;  /* 0x000000ff0d00720c */ /* 0x000fe20003f06270 */
[----:B------:R-:W-:Y:S01]  /*13040*/  FADD.FTZ R3, R10, 0.69314718246459960938 ;  /* 0x3f3172180a037421 */ /* 0x000fe20000010000 */
[----:B------:R-:W-:-:S11]  /*13050*/  FADD.FTZ R2, |R0|, -RZ ;  /* 0x800000ff00027221 */ /* 0x000fd60000010200 */
[----:B------:R-:W-:-:S07]  /*13060*/  @P0 FADD.FTZ R3, -R3, -RZ ;  /* 0x800000ff03030221 */ /* 0x000fce0000010100 */
.L_x_8436:
[----:B------:R-:W-:Y:S05]  /*13070*/  BSYNC.RECONVERGENT B2 ;  /* 0x0000000000027941 */ /* 0x000fea0003800200 */
.L_x_8435:
        /* <DEDUP_REMOVED lines=17> */
.L_x_8483:
[----:B------:R-:W-:-:S13]  /*13190*/  ISETP.GE.AND P0, PT, R22, UR4, PT ;  /* 0x0000000416007c0c */ /* 0x000fda000bf06270 */
[----:B------:R-:W-:Y:S05]  /*131a0*/  @P0 BRA `(.L_x_8485) ;  /* 0x0000000000300947 */ /* 0x000fea0003800000 */
[----:B0-----:R-:W0:Y:S01]  /*131b0*/  LDC.64 R10, c[0x0][0x388] ;  /* 0x0000e200ff0a7b82 */ /* 0x001e220000000a00 */
[C---:B------:R-:W-:Y:S02]  /*131c0*/  IADD3 R13, PT, PT, R22.reuse, UR6, RZ ;  /* 0x00000006160d7c10 */ /* 0x040fe4000fffe0ff */
[----:B------:R-:W-:-:S03]  /*131d0*/  IADD3 R22, PT, PT, R22, 0x80, RZ ;  /* 0x0000008016167810 */ /* 0x000fc60007ffe0ff */
[----:B0-----:R-:W-:-:S05]  /*131e0*/  IMAD.WIDE.U32 R10, R13, 0x8, R10 ;  /* 0x000000080d0a7825 */ /* 0x001fca00078e000a */
[----:B------:R1:W-:Y:S02]  /*131f0*/  STG.E.64 desc[UR8][R10.64], R18 ;  /* 0x000000120a007986 */ /* 0x0003e4000c101b08 */
.L_x_8484:
[----:B------:R-:W-:-:S13]  /*13200*/  ISETP.GE.AND P0, PT, R22, UR4, PT ;  /* 0x0000000416007c0c */ /* 0x000fda000bf06270 */
[----:B------:R-:W-:Y:S05]  /*13210*/  @P0 BRA `(.L_x_8486) ;  /* 0x0000000000300947 */ /* 0x000fea0003800000 */
[----:B01----:R-:W0:Y:S01]  /*13220*/  LDC.64 R10, c[0x0][0x388] ;  /* 0x0000e200ff0a7b82 */ /* 0x003e220000000a00 */
[C---:B------:R-:W-:Y:S02]  /*13230*/  IADD3 R13, PT, PT, R22.reuse, UR6, RZ ;  /* 0x00000006160d7c10 */ /* 0x040fe4000fffe0ff */
[----:B------:R-:W-:-:S03]  /*13240*/  IADD3 R22, PT, PT, R22, 0x80, RZ ;  /* 0x0000008016167810 */ /* 0x000fc60007ffe0ff */
[----:B0-----:R-:W-:-:S05]  /*13250*/  IMAD.WIDE.U32 R10, R13, 0x8, R10 ;  /* 0x000000080d0a7825 */ /* 0x001fca00078e000a */
[----:B------:R1:W-:Y:S02]  /*13260*/  STG.E.64 desc[UR8][R10.64], R20 ;  /* 0x000000140a007986 */ /* 0x0003e4000c101b08 */
.L_x_8485:
[----:B------:R-:W-:-:S13]  /*13270*/  ISETP.GE.AND P0, PT, R22, UR4, PT ;  /* 0x0000000416007c0c */ /* 0x000fda000bf06270 */
[----:B------:R-:W-:Y:S05]  /*13280*/  @P0 BRA `(.L_x_8487) ;  /* 0x0000000000340947 */ /* 0x000fea0003800000 */
[----:B01----:R-:W0:Y:S01]  /*13290*/  LDC.64 R10, c[0x0][0x388] ;  /* 0x0000e200ff0a7b82 */ /* 0x003e220000000a00 */
[C---:B------:R-:W-:Y:S02]  /*132a0*/  IADD3 R13, PT, PT, R22.reuse, UR6, RZ ;  /* 0x00000006160d7c10 */ /* 0x040fe4000fffe0ff */
[----:B------:R-:W-:-:S03]  /*132b0*/  IADD3 R22, PT, PT, R22, 0x80, RZ ;  /* 0x0000008016167810 */ /* 0x000fc60007ffe0ff */
[----:B0-----:R-:W-:-:S05]  /*132c0*/  IMAD.WIDE.U32 R10, R13, 0x8, R10 ;  /* 0x000000080d0a7825 */ /* 0x001fca00078e000a */
[----:B------:R2:W-:Y:S02]  /*132d0*/  STG.E.64 desc[UR8][R10.64], R4 ;  /* 0x000000040a007986 */ /* 0x0005e4000c101b08 */
.L_x_8486:
        /* <DEDUP_REMOVED lines=8> */
.L_x_8487:
[----:B------:R-:W-:Y:S05]  /*13360*/  BSYNC.RELIABLE B1 ;  /* 0x0000000000017941 */ /* 0x000fea0003800100 */
.L_x_8482:
[----:B------:R-:W-:-:S13]  /*13370*/  ISETP.GE.AND P0, PT, R22, UR4, PT ;  /* 0x0000000416007c0c */ /* 0x000fda000bf06270 */
[----:B--2---:R-:W2:Y:S01]  /*13380*/  @!P0 LDC.64 R4, c[0x0][0x388] ;  /* 0x0000e200ff048b82 */ /* 0x004ea20000000a00 */
[C---:B------:R-:W-:Y:S02]  /*13390*/  @!P0 IADD3 R7, PT, PT, R22.reuse, UR6, RZ ;  /* 0x0000000616078c10 */ /* 0x040fe4000fffe0ff */
[----:B------:R-:W-:-:S03]  /*133a0*/  @!P0 IADD3 R22, PT, PT, R22, 0x80, RZ ;  /* 0x0000008016168810 */ /* 0x000fc60007ffe0ff */
[----:B--2---:R-:W-:-:S05]  /*133b0*/  @!P0 IMAD.WIDE.U32 R4, R7, 0x8, R4 ;  /* 0x0000000807048825 */ /* 0x004fca00078e0004 */
[----:B------:R3:W-:Y:S02]  /*133c0*/  @!P0 STG.E.64 desc[UR8][R4.64], R8 ;  /* 0x0000000804008986 */ /* 0x0007e4000c101b08 */
.L_x_8488:
[----:B------:R-:W-:Y:S05]  /*133d0*/  BSYNC.RECONVERGENT B0 ;  /* 0x0000000000007941 */ /* 0x000fea0003800200 */
.L_x_8481:
        /* <DEDUP_REMOVED lines=8> */
.L_x_8121:
[----:B------:R-:W0:Y:S01]  /*13460*/  S2R R29, SR_TID.X ;  /* 0x00000000001d7919 */ /* 0x000e220000002100 */
[----:B------:R-:W1:Y:S02]  /*13470*/  LDCU.64 UR4, c[0x0][0x390] ;  /* 0x00007200ff0477ac */ /* 0x000e640008000a00 */
[----:B-1----:R-:W-:-:S06]  /*13480*/  UIMAD.WIDE.U32 UR4, UR6, 0x8, UR4 ;  /* 0x00000008060478a5 */ /* 0x002fcc000f8e0004 */
[----:B------:R-:W-:Y:S02]  /*13490*/  MOV R8, UR4 ;  /* 0x0000000400087c02 */ /* 0x000fe40008000f00 */
[----:B------:R-:W-:-:S03]  /*134a0*/  MOV R9, UR5 ;  /* 0x0000000500097c02 */ /* 0x000fc60008000f00 */
[----:B0-----:R-:W-:-:S05]  /*134b0*/  IMAD.WIDE.U32 R8, R29, 0x20, R8 ;  /* 0x000000201d087825 */ /* 0x001fca00078e0008 */
[----:B------:R-:W2:Y:S04]  /*134c0*/  LDG.E.ENL2.256 R20, R4, desc[UR8][R8.64] ;  /* 0xfe0000080804797e */ /* 0x000ea80008121914 */
[----:B------:R0:W5:Y:S01]  /*134d0*/  LDG.E.ENL2.256 R12, R16, desc[UR8][R8.64+0x1000] ;  /* 0xfe0080080810797e */ /* 0x000162000812190c */
        /* <DEDUP_REMOVED lines=22> */
.L_x_8490:
        /* <DEDUP_REMOVED lines=41> */
[----:B-----5:R-:W-:Y:S05]  /*138d0*/  CALL.REL.NOINC `($__internal_12_$__cuda_sm3x_div_rn_ftz_f32_slowpath) ;  /* 0x0000012400d07944 */ /* 0x020fea0003c00000 */
.L_x_8496:
[----:B------:R-:W-:Y:S05]  /*138e0*/  BSYNC.RECONVERGENT B4 ;  /* 0x0000000000047941 */ /* 0x000fea0003800200 */
.L_x_8495:
        /* <DEDUP_REMOVED lines=28> */
.L_x_8494:
        /* <DEDUP_REMOVED lines=30> */
[----:B-----5:R-:W-:Y:S05]  /*13c90*/  CALL.REL.NOINC `($__internal_12_$__cuda_sm3x_div_rn_ftz_f32_slowpath) ;  /* 0x0000012000e07944 */ /* 0x020fea0003c00000 */
.L_x_8500:
[----:B------:R-:W-:Y:S05]  /*13ca0*/  BSYNC.RECONVERGENT B4 ;  /* 0x0000000000047941 */ /* 0x000fea0003800200 */
.L_x_8499:
        /* <DEDUP_REMOVED lines=28> */
.L_x_8498:
        /* <DEDUP_REMOVED lines=15> */
[----:B-----5:R-:W-:Y:S05]  /*13f60*/  CALL.REL.NOINC `($__internal_12_$__cuda_sm3x_div_rn_ftz_f32_slowpath) ;  /* 0x00000120002c7944 */ /* 0x020fea0003c00000 */
.L_x_8502:
[----:B------:R-:W-:Y:S05]  /*13f70*/  BSYNC.RECONVERGENT B4 ;  /* 0x0000000000047941 */ /* 0x000fea0003800200 */
.L_x_8501:
        /* <DEDUP_REMOVED lines=27> */
.L_x_8497:
[----:B------:R-:W-:Y:S05]  /*14130*/  BSYNC.RECONVERGENT B3 ;  /* 0x0000000000037941 */ /* 0x000fea0003800200 */
.L_x_8493:
[----:B------:R-:W-:Y:S01]  /*14140*/  ISETP.GE.AND P0, PT, R5, RZ, PT ;  /* 0x000000ff0500720c */ /* 0x000fe20003f06270 */
[----:B------:R-:W-:Y:S01]  /*14150*/  FADD.FTZ R9, R9, 0.69314718246459960938 ;  /* 0x3f31721809097421 */ /* 0x000fe20000010000 */
[----:B------:R-:W-:-:S11]  /*14160*/  FADD.FTZ R8, |R3|, -RZ ;  /* 0x800000ff03087221 */ /* 0x000fd60000010200 */
[----:B------:R-:W-:Y:S01]  /*14170*/  @P0 FADD.FTZ R9, -R9, -RZ ;  /* 0x800000ff09090221 */ /* 0x000fe20000010100 */
[----:B------:R-:W-:Y:S06]  /*14180*/  BRA `(.L_x_8491) ;  /* 0x0000001800047947 */ /* 0x000fec0003800000 */
.L_x_8492:
        /* <DEDUP_REMOVED lines=71> */
.L_x_8508:
[----:B------:R-:W-:Y:S05]  /*14600*/  BSYNC.RECONVERGENT B1 ;  /* 0x0000000000017941 */ /* 0x000fea0003800200 */
.L_x_8507:
        /* <DEDUP_REMOVED lines=12> */
.L_x_8510:
[----:B------:R-:W-:Y:S05]  /*146d0*/  BSYNC.RECONVERGENT B1 ;  /* 0x0000000000017941 */ /* 0x000fea0003800200 */
.L_x_8509:
        /* <DEDUP_REMOVED lines=35> */
.L_x_8506:
        /* <DEDUP_REMOVED lines=40> */
.L_x_8504:
[----:B------:R-:W-:-:S06]  /*14b90*/  FFMA.FTZ R8, R27, R27, -1 ;  /* 0xbf8000001b087423 */ /* 0x000fcc000001001b */
[----:B------:R-:W0:Y:S02]  /*14ba0*/  MUFU.SQRT R8, R8 ;  /* 0x0000000800087308 */ /* 0x000e240000002000 */
[----:B0-----:R-:W-:-:S06]  /*14bb0*/  FADD.FTZ R24, R27, R8 ;  /* 0x000000081b187221 */ /* 0x001fcc0000010000 */
[----:B------:R-:W0:Y:S02]  /*14bc0*/  MUFU.LG2 R24, R24 ;  /* 0x0000001800187308 */ /* 0x000e240000000c00 */
[----:B0-----:R-:W-:-:S07]  /*14bd0*/  FMUL.FTZ R9, R24, 0.69314718246459960938 ;  /* 0x3f31721818097820 */ /* 0x001fce0000410000 */
.L_x_8505:
[----:B------:R-:W-:Y:S05]  /*14be0*/  BSYNC.RECONVERGENT B0 ;  /* 0x0000000000007941 */ /* 0x000fea0003800200 */
.L_x_8503:
        /* <DEDUP_REMOVED lines=43> */
.L_x_8518:
[----:B------:R-:W-:Y:S05]  /*14ea0*/  BSYNC.RECONVERGENT B4 ;  /* 0x0000000000047941 */ /* 0x000fea0003800200 */
.L_x_8517:
[----:B------:R-:W-:-:S04]  /*14eb0*/  FADD.FTZ R0, R3, R0 ;  /* 0x0000000003007221 */ /* 0x000fc80000010000 */
[----:B------:R-:W-:-:S04]  /*14ec0*/  FMUL.FTZ R0, R0, R27 ;  /* 0x0000001b00007220 */ /* 0x000fc80000410000 */
[----:B------:R3:W4:Y:S01]  /*14ed0*/  MUFU.SQRT R8, R0 ;  /* 0x0000000000087308 */ /* 0x0007220000002000 */
[----:B------:R-:W-:Y:S05]  /*14ee0*/  BRA `(.L_x_8515) ;  /* 0x00000000002c7947 */ /* 0x000fea0003800000 */
.L_x_8516:
        /* <DEDUP_REMOVED lines=11> */
.L_x_8515:
[----:B------:R-:W-:Y:S05]  /*14fa0*/  BSYNC.RECONVERGENT B1 ;  /* 0x0000000000017941 */ /* 0x000fea0003800200 */
.L_x_8513:
[----:B------:R-:W-:Y:S05]  /*14fb0*/  BSYNC.RELIABLE B0 ;  /* 0x0000000000007941 */ /* 0x000fea0003800100 */
.L_x_8512:
        /* <DEDUP_REMOVED lines=18> */
[----:B-1---5:R-:W-:Y:S05]  /*150e0*/  CALL.REL.NOINC `($__internal_12_$__cuda_sm3x_div_rn_ftz_f32_slowpath) ;  /* 0x0000010c00cc7944 */ /* 0x022fea0003c00000 */
.L_x_8521:
[----:B------:R-:W-:Y:S05]  /*150f0*/  BSYNC.RECONVERGENT B4 ;  /* 0x0000000000047941 */ /* 0x000fea0003800200 */
.L_x_8520:
        /* <DEDUP_REMOVED lines=28> */
.L_x_8519:
        /* <DEDUP_REMOVED lines=17> */
[----:B-1---5:R-:W-:Y:S05]  /*153d0*/  CALL.REL.NOINC `($__internal_12_$__cuda_sm3x_div_rn_ftz_f32_slowpath) ;  /* 0x0000010c00107944 */ /* 0x022fea0003c00000 */
.L_x_8524:
[----:B------:R-:W-:Y:S05]  /*153e0*/  BSYNC.RECONVERGENT B4 ;  /* 0x0000000000047941 */ /* 0x000fea0003800200 */
.L_x_8523:
        /* <DEDUP_REMOVED lines=28> */
.L_x_8514:
        /* <DEDUP_REMOVED lines=31> */
.L_x_8525:
        /* <DEDUP_REMOVED lines=29> */
.L_x_8522:
[----:B------:R-:W-:Y:S05]  /*15970*/  BSYNC.RECONVERGENT B3 ;  /* 0x0000000000037941 */ /* 0x000fea0003800200 */
.L_x_8511:
[----:B------:R-:W-:-:S13]  /*15980*/  ISETP.GE.AND P0, PT, R5, RZ, PT ;  /* 0x000000ff0500720c */ /* 0x000fda0003f06270 */
[----:B-1----:R-:W-:-:S07]  /*15990*/  @P0 FADD.FTZ R9, -R9, -RZ ;  /* 0x800000ff09090221 */ /* 0x002fce0000010100 */
.L_x_8491:
[----:B------:R-:W-:Y:S05]  /*159a0*/  BSYNC.RECONVERGENT B2 ;  /* 0x0000000000027941 */ /* 0x000fea0003800200 */
.L_x_8489:
        /* <DEDUP_REMOVED lines=23> */
.L_x_8527:
        /* <DEDUP_REMOVED lines=69> */
.L_x_8537:
[----:B------:R-:W-:-:S04]  /*15f70*/  FADD.FTZ R11, -R2, R25 ;  /* 0x00000019020b7221 */ /* 0x000fc80000010100 */
[----:B------:R-:W-:-:S07]  /*15f80*/  FMUL.FTZ R11, R11, 0.5 ;  /* 0x3f0000000b0b7820 */ /* 0x000fce0000410000 */
.L_x_8538:
[----:B------:R-:W-:Y:S05]  /*15f90*/  BSYNC.RECONVERGENT B1 ;  /* 0x0000000000017941 */ /* 0x000fea0003800200 */
.L_x_8536:
        /* <DEDUP_REMOVED lines=11> */
.L_x_8540:
[----:B------:R-:W-:-:S04]  /*16050*/  FADD.FTZ R26, R4, -R27 ;  /* 0x8000001b041a7221 */ /* 0x000fc80000010000 */
[----:B------:R-:W-:-:S07]  /*16060*/  FMUL.FTZ R26, R26, 0.5 ;  /* 0x3f0000001a1a7820 */ /* 0x000fce0000410000 */
.L_x_8541:
[----:B------:R-:W-:Y:S05]  /*16070*/  BSYNC.RECONVERGENT B1 ;  /* 0x0000000000017941 */ /* 0x000fea0003800200 */
.L_x_8539:
        /* <DEDUP_REMOVED lines=35> */
.L_x_8535:
        /* <DEDUP_REMOVED lines=35> */
.L_x_8542:
[----:B------:R-:W-:-:S04]  /*164e0*/  FADD.FTZ R11, -R5, 1 ;  /* 0x3f800000050b7421 */ /* 0x000fc80000010100 */
[----:B------:R-:W-:-:S06]  /*164f0*/  FMUL.FTZ R11, R2, R11 ;  /* 0x0000000b020b7220 */ /* 0x000fcc0000410000 */
[----:B------:R-:W0:Y:S08]  /*16500*/  MUFU.SQRT R11, R11 ;  /* 0x0000000b000b7308 */ /* 0x000e300000002000 */
[----:B0-----:R-:W0:Y:S02]  /*16510*/  MUFU.RCP R26, R11 ;  /* 0x0000000b001a7308 */ /* 0x001e240000001000 */
[----:B0-----:R-:W-:Y:S01]  /*16520*/  FMUL.FTZ R26, |R7|, R26 ;  /* 0x0000001a071a7220 */ /* 0x001fe20000410200 */
[----:B------:R-:W-:Y:S06]  /*16530*/  BRA `(.L_x_8533) ;  /* 0x0000000000047947 */ /* 0x000fec0003800000 */
.L_x_8534:
[----:B------:R0:W1:Y:S02]  /*16540*/  MUFU.SQRT R26, R0 ;  /* 0x00000000001a7308 */ /* 0x0000640000002000 */
.L_x_8533:
[----:B------:R-:W-:Y:S05]  /*16550*/  BSYNC.RECONVERGENT B0 ;  /* 0x0000000000007941 */ /* 0x000fea0003800200 */
.L_x_8532:
        /* <DEDUP_REMOVED lines=41> */
.L_x_8547:
        /* <DEDUP_REMOVED lines=28> */
.L_x_8546:
        /* <DEDUP_REMOVED lines=23> */
.L_x_8553:
[----:B------:R-:W-:-:S04]  /*16b20*/  FADD.FTZ R3, -R3, R4 ;  /* 0x0000000403037221 */ /* 0x000fc80000010100 */
[----:B------:R-:W-:-:S07]  /*16b30*/  FMUL.FTZ R25, R3, 0.5 ;  /* 0x3f00000003197820 */ /* 0x000fce0000410000 */
.L_x_8554:
[----:B------:R-:W-:Y:S05]  /*16b40*/  BSYNC.RECONVERGENT B4 ;  /* 0x0000000000047941 */ /* 0x000fea0003800200 */
.L_x_8552:
[----:B------:R-:W-:Y:S01]  /*16b50*/  FADD.FTZ R0, R25, R0 ;  /* 0x0000000019007221 */ /* 0x000fe20000010000 */
[----:B------:R-:W-:-:S04]  /*16b60*/  FADD.FTZ R3, R5, R10 ;  /* 0x0000000a05037221 */ /* 0x000fc80000010000 */
[----:B------:R-:W-:-:S04]  /*16b70*/  FMUL.FTZ R0, R0, R3 ;  /* 0x0000000300007220 */ /* 0x000fc80000410000 */
[----:B------:R1:W2:Y:S01]  /*16b80*/  MUFU.SQRT R4, R0 ;  /* 0x0000000000047308 */ /* 0x0002a20000002000 */
[----:B------:R-:W-:Y:S05]  /*16b90*/  BRA `(.L_x_8555) ;  /* 0x0000000000487947 */ /* 0x000fea0003800000 */
.L_x_8551:
        /* <DEDUP_REMOVED lines=12> */
.L_x_8550:
[----:B------:R-:W-:Y:S01]  /*16c60*/  FADD.FTZ R2, R10, 1 ;  /* 0x3f8000000a027421 */ /* 0x000fe20000010000 */
[----:B------:R-:W-:Y:S01]  /*16c70*/  MUFU.SQRT R3, R0 ;  /* 0x0000000000037308 */ /* 0x000fe20000002000 */
[----:B------:R-:W-:Y:S02]  /*16c80*/  HFMA2 R5, -RZ, RZ, 1.875, 0 ;  /* 0x3f800000ff057431 */ /* 0x000fe400000001ff */
[----:B------:R-:W-:-:S06]  /*16c90*/  FMUL.FTZ R2, R2, 0.5 ;  /* 0x3f00000002027820 */ /* 0x000fcc0000410000 */
[----:B------:R-:W1:Y:S02]  /*16ca0*/  MUFU.SQRT R2, R2 ;  /* 0x0000000200027308 */ /* 0x000e640000002000 */
[----:B-1----:R-:W-:-:S07]  /*16cb0*/  FMUL.FTZ R4, R3, R2 ;  /* 0x0000000203047220 */ /* 0x002fce0000410000 */
.L_x_8555:
[----:B------:R-:W-:Y:S05]  /*16cc0*/  BSYNC.RECONVERGENT B1 ;  /* 0x0000000000017941 */ /* 0x000fea0003800200 */
.L_x_8549:
[----:B------:R-:W-:Y:S05]  /*16cd0*/  BRA `(.L_x_8556) ;  /* 0x0000000000087947 */ /* 0x000fea0003800000 */
.L_x_8545:
[----:B------:R-:W-:Y:S01]  /*16ce0*/  FMUL.FTZ R4, R10, 16777216 ;  /* 0x4b8000000a047820 */ /* 0x000fe20000410000 */
[----:B------:R-:W-:-:S07]  /*16cf0*/  FMUL.FTZ R5, R5, 16777216 ;  /* 0x4b80000005057820 */ /* 0x000fce0000410000 */
.L_x_8556:
[----:B------:R-:W-:Y:S05]  /*16d00*/  BSYNC.RELIABLE B0 ;  /* 0x0000000000007941 */ /* 0x000fea0003800100 */
.L_x_8544:
        /* <DEDUP_REMOVED lines=19> */
[----:B-----5:R-:W-:Y:S05]  /*16e40*/  CALL.REL.NOINC `($__internal_12_$__cuda_sm3x_div_rn_ftz_f32_slowpath) ;  /* 0x000000f000747944 */ /* 0x020fea0003c00000 */
.L_x_8559:
[----:B------:R-:W-:Y:S05]  /*16e50*/  BSYNC.RECONVERGENT B4 ;  /* 0x0000000000047941 */ /* 0x000fea0003800200 */
.L_x_8558:
        /* <DEDUP_REMOVED lines=29> */
.L_x_8557:
        /* <DEDUP_REMOVED lines=16> */
[----:B-----5:R-:W-:Y:S05]  /*17130*/  CALL.REL.NOINC `($__internal_12_$__cuda_sm3x_div_rn_ftz_f32_slowpath) ;  /* 0x000000ec00b87944 */ /* 0x020fea0003c00000 */
.L_x_8561:
[----:B------:R-:W-:Y:S05]  /*17140*/  BSYNC.RECONVERGENT B4 ;  /* 0x0000000000047941 */ /* 0x000fea0003800200 */
.L_x_8560:
        /* <DEDUP_REMOVED lines=28> */
.L_x_8548:
[----:B------:R-:W-:Y:S05]  /*17310*/  BSYNC.RECONVERGENT B3 ;  /* 0x0000000000037941 */ /* 0x000fea0003800200 */
.L_x_8543:
[----:B------:R-:W-:-:S13]  /*17320*/  ISETP.GE.AND P0, PT, R7, RZ, PT ;  /* 0x000000ff0700720c */ /* 0x000fda0003f06270 */
[----:B------:R-:W-:Y:S01]  /*17330*/  @P0 FADD.FTZ R11, -R11, -RZ ;  /* 0x800000ff0b0b0221 */ /* 0x000fe20000010100 */
[----:B------:R-:W-:Y:S06]  /*17340*/  BRA `(.L_x_8528) ;  /* 0x0000000800ec7947 */ /* 0x000fec0003800000 */
.L_x_8531:
[----:B------:R-:W-:Y:S01]  /*17350*/  FADD.FTZ R6, -R6, 6.1232342629258392722e-17 ;  /* 0x248d313206067421 */ /* 0x000fe20000010100 */
[----:B------:R-:W-:-:S03]  /*17360*/  FADD.FTZ R11, -R7, -RZ ;  /* 0x800000ff070b7221 */ /* 0x000fc60000010100 */
[----:B------:R-:W-:Y:S01]  /*17370*/  FADD.FTZ R10, R6, 1.5707963705062866211 ;  /* 0x3fc90fdb060a7421 */ /* 0x000fe20000010000 */
[----:B------:R-:W-:Y:S06]  /*17380*/  BRA `(.L_x_8528) ;  /* 0x0000000800dc7947 */ /* 0x000fec0003800000 */
.L_x_8530:
[----:B------:R-:W-:Y:S02]  /*17390*/  HFMA2 R10, -RZ, RZ, 0, 0 ;  /* 0x00000000ff0a7431 */ /* 0x000fe400000001ff */
[----:B------:R-:W-:Y:S01]  /*173a0*/  FADD.FTZ R11, -R7, -RZ ;  /* 0x800000ff070b7221 */ /* 0x000fe20000010100 */
[----:B------:R-:W-:Y:S06]  /*173b0*/  BRA `(.L_x_8528) ;  /* 0x0000000800d07947 */ /* 0x000fec0003800000 */
.L_x_8529:
        /* <DEDUP_REMOVED lines=26> */
.L_x_8566:
[----:B------:R-:W-:Y:S05]  /*17560*/  BSYNC.RECONVERGENT B4 ;  /* 0x0000000000047941 */ /* 0x000fea0003800200 */
.L_x_8565:
        /* <DEDUP_REMOVED lines=29> */
.L_x_8564:
        /* <DEDUP_REMOVED lines=27> */
[----:B-----5:R-:W-:Y:S05]  /*178f0*/  CALL.REL.NOINC `($__internal_12_$__cuda_sm3x_div_rn_ftz_f32_slowpath) ;  /* 0x000000e400c87944 */ /* 0x020fea0003c00000 */
.L_x_8569:
[----:B------:R-:W-:Y:S05]  /*17900*/  BSYNC.RECONVERGENT B4 ;  /* 0x0000000000047941 */ /* 0x000fea0003800200 */
.L_x_8568:
        /* <DEDUP_REMOVED lines=29> */
.L_x_8563:
        /* <DEDUP_REMOVED lines=33> */
.L_x_8571:
[----:B------:R-:W-:Y:S05]  /*17cf0*/  BSYNC.RECONVERGENT B4 ;  /* 0x0000000000047941 */ /* 0x000fea0003800200 */
.L_x_8570:
        /* <DEDUP_REMOVED lines=27> */
.L_x_8567:
[----:B------:R-:W-:Y:S05]  /*17eb0*/  BSYNC.RECONVERGENT B3 ;  /* 0x0000000000037941 */ /* 0x000fea0003800200 */
.L_x_8562:
[----:B------:R-:W-:Y:S01]  /*17ec0*/  ISETP.GE.AND P0, PT, R7, RZ, PT ;  /* 0x000000ff0700720c */ /* 0x000fe20003f06270 */
[----:B------:R-:W-:Y:S01]  /*17ed0*/  FADD.FTZ R11, R11, 0.69314718246459960938 ;  /* 0x3f3172180b0b7421 */ /* 0x000fe20000010000 */
[----:B------:R-:W-:-:S11]  /*17ee0*/  FADD.FTZ R10, |R0|, -RZ ;  /* 0x800000ff000a7221 */ /* 0x000fd60000010200 */
[----:B------:R-:W-:-:S07]  /*17ef0*/  @P0 FADD.FTZ R11, -R11, -RZ ;  /* 0x800000ff0b0b0221 */ /* 0x000fce0000010100 */
.L_x_8528:
[----:B------:R-:W-:Y:S05]  /*17f00*/  BSYNC.RECONVERGENT B2 ;  /* 0x0000000000027941 */ /* 0x000fea0003800200 */
.L_x_8526:
        /* <DEDUP_REMOVED lines=23> */
.L_x_8573:
        /* <DEDUP_REMOVED lines=69> */
.L_x_8583:
[----:B------:R-:W-:-:S04]  /*184d0*/  FADD.FTZ R4, -R0, R25 ;  /* 0x0000001900047221 */ /* 0x000fc80000010100 */
[----:B------:R-:W-:-:S07]  /*184e0*/  FMUL.FTZ R4, R4, 0.5 ;  /* 0x3f00000004047820 */ /* 0x000fce0000410000 */
.L_x_8584:
[----:B------:R-:W-:Y:S05]  /*184f0*/  BSYNC.RECONVERGENT B1 ;  /* 0x0000000000017941 */ /* 0x000fea0003800200 */
.L_x_8582:
        /* <DEDUP_REMOVED lines=11> */
.L_x_8586:
[----:B------:R-:W-:-:S04]  /*185b0*/  FADD.FTZ R24, R2, -R5 ;  /* 0x8000000502187221 */ /* 0x000fc80000010000 */
[----:B------:R-:W-:-:S07]  /*185c0*/  FMUL.FTZ R24, R24, 0.5 ;  /* 0x3f00000018187820 */ /* 0x000fce0000410000 */
.L_x_8587:
[----:B------:R-:W-:Y:S05]  /*185d0*/  BSYNC.RECONVERGENT B1 ;  /* 0x0000000000017941 */ /* 0x000fea0003800200 */
.L_x_8585:
        /* <DEDUP_REMOVED lines=35> */
.L_x_8581:
        /* <DEDUP_REMOVED lines=35> */
.L_x_8588:
[----:B------:R-:W-:-:S04]  /*18a40*/  FADD.FTZ R5, -R6, 1 ;  /* 0x3f80000006057421 */ /* 0x000fc80000010100 */
[----:B------:R-:W-:-:S06]  /*18a50*/  FMUL.FTZ R4, R0, R5 ;  /* 0x0000000500047220 */ /* 0x000fcc0000410000 */
[----:B------:R-:W0:Y:S08]  /*18a60*/  MUFU.SQRT R4, R4 ;  /* 0x0000000400047308 */ /* 0x000e300000002000 */
[----:B0-----:R-:W0:Y:S02]  /*18a70*/  MUFU.RCP R24, R4 ;  /* 0x0000000400187308 */ /* 0x001e240000001000 */
[----:B0-----:R-:W-:Y:S01]  /*18a80*/  FMUL.FTZ R5, |R21|, R24 ;  /* 0x0000001815057220 */ /* 0x001fe20000410200 */
[----:B------:R-:W-:Y:S06]  /*18a90*/  BRA `(.L_x_8579) ;  /* 0x0000000000047947 */ /* 0x000fec0003800000 */
.L_x_8580:
[----:B------:R0:W1:Y:S02]  /*18aa0*/  MUFU.SQRT R5, R3 ;  /* 0x0000000300057308 */ /* 0x0000640000002000 */
.L_x_8579:
[----:B------:R-:W-:Y:S05]  /*18ab0*/  BSYNC.RECONVERGENT B0 ;  /* 0x0000000000007941 */ /* 0x000fea0003800200 */
.L_x_8578:
        /* <DEDUP_REMOVED lines=41> */
.L_x_8593:
        /* <DEDUP_REMOVED lines=29> */
.L_x_8592:
        /* <DEDUP_REMOVED lines=23> */
.L_x_8599:
[----:B------:R-:W-:-:S04]  /*19090*/  FADD.FTZ R2, -R7, R2 ;  /* 0x0000000207027221 */ /* 0x000fc80000010100 */
[----:B0-----:R-:W-:-:S07]  /*190a0*/  FMUL.FTZ R3, R2, 0.5 ;  /* 0x3f00000002037820 */ /* 0x001fce0000410000 */
.L_x_8600:
[----:B------:R-:W-:Y:S05]  /*190b0*/  BSYNC.RECONVERGENT B4 ;  /* 0x0000000000047941 */ /* 0x000fea0003800200 */
.L_x_8598:
[----:B------:R-:W-:Y:S01]  /*190c0*/  FADD.FTZ R0, R3, R0 ;  /* 0x0000000003007221 */ /* 0x000fe20000010000 */
[----:B------:R-:W-:-:S04]  /*190d0*/  FADD.FTZ R27, R6, R27 ;  /* 0x0000001b061b7221 */ /* 0x000fc80000010000 */
[----:B------:R-:W-:-:S04]  /*190e0*/  FMUL.FTZ R0, R0, R27 ;  /* 0x0000001b00007220 */ /* 0x000fc80000410000 */
[----:B------:R0:W2:Y:S01]  /*190f0*/  MUFU.SQRT R4, R0 ;  /* 0x0000000000047308 */ /* 0x0000a20000002000 */
[----:B------:R-:W-:Y:S05]  /*19100*/  BRA `(.L_x_8601) ;  /* 0x0000000000487947 */ /* 0x000fea0003800000 */
.L_x_8597:
        /* <DEDUP_REMOVED lines=12> */
.L_x_8596:
[----:B------:R-:W-:Y:S01]  /*191d0*/  FADD.FTZ R0, R27, 1 ;  /* 0x3f8000001b007421 */ /* 0x000fe20000010000 */
[----:B0-----:R-:W-:Y:S01]  /*191e0*/  MUFU.SQRT R3, R3 ;  /* 0x0000000300037308 */ /* 0x001fe20000002000 */
[----:B------:R-:W-:Y:S02]  /*191f0*/  HFMA2 R6, -RZ, RZ, 1.875, 0 ;  /* 0x3f800000ff067431 */ /* 0x000fe400000001ff */
[----:B------:R-:W-:-:S06]  /*19200*/  FMUL.FTZ R0, R0, 0.5 ;  /* 0x3f00000000007820 */ /* 0x000fcc0000410000 */
[----:B------:R-:W0:Y:S02]  /*19210*/  MUFU.SQRT R0, R0 ;  /* 0x0000000000007308 */ /* 0x000e240000002000 */
[----:B0-----:R-:W-:-:S07]  /*19220*/  FMUL.FTZ R4, R3, R0 ;  /* 0x0000000003047220 */ /* 0x001fce0000410000 */
.L_x_8601:
[----:B------:R-:W-:Y:S05]  /*19230*/  BSYNC.RECONVERGENT B1 ;  /* 0x0000000000017941 */ /* 0x000fea0003800200 */
.L_x_8595:
[----:B------:R-:W-:Y:S05]  /*19240*/  BRA `(.L_x_8602) ;  /* 0x0000000000087947 */ /* 0x000fea0003800000 */
.L_x_8591:
[----:B------:R-:W-:Y:S01]  /*19250*/  FMUL.FTZ R4, R27, 16777216 ;  /* 0x4b8000001b047820 */ /* 0x000fe20000410000 */
[----:B------:R-:W-:-:S07]  /*19260*/  FMUL.FTZ R6, R6, 16777216 ;  /* 0x4b80000006067820 */ /* 0x000fce0000410000 */
.L_x_8602:
[----:B------:R-:W-:Y:S05]  /*19270*/  BSYNC.RELIABLE B0 ;  /* 0x0000000000007941 */ /* 0x000fea0003800100 */
.L_x_8590:
        /* <DEDUP_REMOVED lines=20> */
.L_x_8605:
[----:B------:R-:W-:Y:S05]  /*193c0*/  BSYNC.RECONVERGENT B4 ;  /* 0x0000000000047941 */ /* 0x000fea0003800200 */
.L_x_8604:
        /* <DEDUP_REMOVED lines=29> */
.L_x_8603:
        /* <DEDUP_REMOVED lines=17> */
.L_x_8607:
[----:B------:R-:W-:Y:S05]  /*196b0*/  BSYNC.RECONVERGENT B4 ;  /* 0x0000000000047941 */ /* 0x000fea0003800200 */
.L_x_8606:
        /* <DEDUP_REMOVED lines=28> */
.L_x_8594:
[----:B------:R-:W-:Y:S05]  /*19880*/  BSYNC.RECONVERGENT B3 ;  /* 0x0000000000037941 */ /* 0x000fea0003800200 */
.L_x_8589:
[----:B------:R-:W-:-:S13]  /*19890*/  ISETP.GE.AND P0, PT, R21, RZ, PT ;  /* 0x000000ff1500720c */ /* 0x000fda0003f06270 */
[----:B-1----:R-:W-:Y:S01]  /*198a0*/  @P0 FADD.FTZ R5, -R5, -RZ ;  /* 0x800000ff05050221 */ /* 0x002fe20000010100 */
[----:B------:R-:W-:Y:S06]  /*198b0*/  BRA `(.L_x_8574) ;  /* 0x0000000800ec7947 */ /* 0x000fec0003800000 */
.L_x_8577:
[----:B------:R-:W-:Y:S01]  /*198c0*/  FADD.FTZ R4, -R20, 6.1232342629258392722e-17 ;  /* 0x248d313214047421 */ /* 0x000fe20000010100 */
[----:B------:R-:W-:-:S03]  /*198d0*/  FADD.FTZ R5, -R21, -RZ ;  /* 0x800000ff15057221 */ /* 0x000fc60000010100 */
[----:B------:R-:W-:Y:S01]  /*198e0*/  FADD.FTZ R4, R4, 1.5707963705062866211 ;  /* 0x3fc90fdb04047421 */ /* 0x000fe20000010000 */
[----:B------:R-:W-:Y:S06]  /*198f0*/  BRA `(.L_x_8574) ;  /* 0x0000000800dc7947 */ /* 0x000fec0003800000 */
.L_x_8576:
[----:B------:R-:W-:Y:S02]  /*19900*/  HFMA2 R4, -RZ, RZ, 0, 0 ;  /* 0x00000000ff047431 */ /* 0x000fe400000001ff */
[----:B------:R-:W-:Y:S01]  /*19910*/  FADD.FTZ R5, -R21, -RZ ;  /* 0x800000ff15057221 */ /* 0x000fe20000010100 */
[----:B------:R-:W-:Y:S06]  /*19920*/  BRA `(.L_x_8574) ;  /* 0x0000000800d07947 */ /* 0x000fec0003800000 */
.L_x_8575:
        /* <DEDUP_REMOVED lines=26> */
.L_x_8612:
[----:B------:R-:W-:Y:S05]  /*19ad0*/  BSYNC.RECONVERGENT B4 ;  /* 0x0000000000047941 */ /* 0x000fea0003800200 */
.L_x_8611:
        /* <DEDUP_REMOVED lines=29> */
.L_x_8610:
        /* <DEDUP_REMOVED lines=28> */
.L_x_8615:
[----:B------:R-:W-:Y:S05]  /*19e70*/  BSYNC.RECONVERGENT B4 ;  /* 0x0000000000047941 */ /* 0x000fea0003800200 */
.L_x_8614:
        /* <DEDUP_REMOVED lines=29> */
.L_x_8609:
        /* <DEDUP_REMOVED lines=33> */
.L_x_8617:
[----:B------:R-:W-:Y:S05]  /*1a260*/  BSYNC.RECONVERGENT B4 ;  /* 0x0000000000047941 */ /* 0x000fea0003800200 */
.L_x_8616:
        /* <DEDUP_REMOVED lines=27> */
.L_x_8613:
[----:B------:R-:W-:Y:S05]  /*1a420*/  BSYNC.RECONVERGENT B3 ;  /* 0x0000000000037941 */ /* 0x000fea0003800200 */
.L_x_8608:
[----:B------:R-:W-:Y:S01]  /*1a430*/  ISETP.GE.AND P0, PT, R21, RZ, PT ;  /* 0x000000ff1500720c */ /* 0x000fe20003f06270 */
[----:B------:R-:W-:Y:S01]  /*1a440*/  FADD.FTZ R5, R5, 0.69314718246459960938 ;  /* 0x3f31721805057421 */ /* 0x000fe20000010000 */
[----:B------:R-:W-:-:S11]  /*1a450*/  FADD.FTZ R4, |R3|, -RZ ;  /* 0x800000ff03047221 */ /* 0x000fd60000010200 */
[----:B------:R-:W-:-:S07]  /*1a460*/  @P0 FADD.FTZ R5, -R5, -RZ ;  /* 0x800000ff05050221 */ /* 0x000fce0000010100 */
.L_x_8574:
[----:B------:R-:W-:Y:S05]  /*1a470*/  BSYNC.RECONVERGENT B2 ;  /* 0x0000000000027941 */ /* 0x000fea0003800200 */
.L_x_8572:
        /* <DEDUP_REMOVED lines=23> */
.L_x_8619:
        /* <DEDUP_REMOVED lines=69> */
.L_x_8629:
[----:B------:R-:W-:-:S04]  /*1aa40*/  FADD.FTZ R6, -R0, R25 ;  /* 0x0000001900067221 */ /* 0x000fc80000010100 */
[----:B------:R-:W-:-:S07]  /*1aa50*/  FMUL.FTZ R6, R6, 0.5 ;  /* 0x3f00000006067820 */ /* 0x000fce0000410000 */
.L_x_8630:
[----:B------:R-:W-:Y:S05]  /*1aa60*/  BSYNC.RECONVERGENT B1 ;  /* 0x0000000000017941 */ /* 0x000fea0003800200 */
.L_x_8628:
        /* <DEDUP_REMOVED lines=11> */
.L_x_8632:
[----:B------:R-:W-:-:S04]  /*1ab20*/  FADD.FTZ R24, R2, -R7 ;  /* 0x8000000702187221 */ /* 0x000fc80000010000 */
[----:B------:R-:W-:-:S07]  /*1ab30*/  FMUL.FTZ R24, R24, 0.5 ;  /* 0x3f00000018187820 */ /* 0x000fce0000410000 */
.L_x_8633:
[----:B------:R-:W-:Y:S05]  /*1ab40*/  BSYNC.RECONVERGENT B1 ;  /* 0x0000000000017941 */ /* 0x000fea0003800200 */
.L_x_8631:
        /* <DEDUP_REMOVED lines=35> */
.L_x_8627:
        /* <DEDUP_REMOVED lines=35> */
.L_x_8634:
[----:B------:R-:W-:-:S04]  /*1afb0*/  FADD.FTZ R7, -R20, 1 ;  /* 0x3f80000014077421 */ /* 0x000fc80000010100 */
[----:B------:R-:W-:-:S06]  /*1afc0*/  FMUL.FTZ R6, R0, R7 ;  /* 0x0000000700067220 */ /* 0x000fcc0000410000 */
[----:B------:R-:W0:Y:S08]  /*1afd0*/  MUFU.SQRT R6, R6 ;  /* 0x0000000600067308 */ /* 0x000e300000002000 */
[----:B0-----:R-:W0:Y:S02]  /*1afe0*/  MUFU.RCP R24, R6 ;  /* 0x0000000600187308 */ /* 0x001e240000001000 */
[----:B0-----:R-:W-:Y:S01]  /*1aff0*/  FMUL.FTZ R7, |R23|, R24 ;  /* 0x0000001817077220 */ /* 0x001fe20000410200 */
[----:B------:R-:W-:Y:S06]  /*1b000*/  BRA `(.L_x_8625) ;  /* 0x0000000000047947 */ /* 0x000fec0003800000 */
.L_x_8626:
[----:B------:R0:W1:Y:S02]  /*1b010*/  MUFU.SQRT R7, R3 ;  /* 0x0000000300077308 */ /* 0x0000640000002000 */
.L_x_8625:
[----:B------:R-:W-:Y:S05]  /*1b020*/  BSYNC.RECONVERGENT B0 ;  /* 0x0000000000007941 */ /* 0x000fea0003800200 */
.L_x_8624:
        /* <DEDUP_REMOVED lines=41> */
.L_x_8639:
        /* <DEDUP_REMOVED lines=29> */
.L_x_8638:
        /* <DEDUP_REMOVED lines=23> */
.L_x_8645:
[----:B------:R-:W-:-:S04]  /*1b600*/  FADD.FTZ R2, -R21, R2 ;  /* 0x0000000215027221 */ /* 0x000fc80000010100 */
[----:B0-----:R-:W-:-:S07]  /*1b610*/  FMUL.FTZ R3, R2, 0.5 ;  /* 0x3f00000002037820 */ /* 0x001fce0000410000 */
.L_x_8646:
[----:B------:R-:W-:Y:S05]  /*1b620*/  BSYNC.RECONVERGENT B4 ;  /* 0x0000000000047941 */ /* 0x000fea0003800200 */
.L_x_8644:
[----:B------:R-:W-:Y:S01]  /*1b630*/  FADD.FTZ R0, R3, R0 ;  /* 0x0000000003007221 */ /* 0x000fe20000010000 */
[----:B------:R-:W-:-:S04]  /*1b640*/  FADD.FTZ R27, R20, R27 ;  /* 0x0000001b141b7221 */ /* 0x000fc80000010000 */
[----:B------:R-:W-:-:S04]  /*1b650*/  FMUL.FTZ R0, R0, R27 ;  /* 0x0000001b00007220 */ /* 0x000fc80000410000 */
[----:B------:R0:W2:Y:S01]  /*1b660*/  MUFU.SQRT R6, R0 ;  /* 0x0000000000067308 */ /* 0x0000a20000002000 */
[----:B------:R-:W-:Y:S05]  /*1b670*/  BRA `(.L_x_8647) ;  /* 0x0000000000487947 */ /* 0x000fea0003800000 */
.L_x_8643:
        /* <DEDUP_REMOVED lines=12> */
.L_x_8642:
[----:B------:R-:W-:Y:S01]  /*1b740*/  FADD.FTZ R0, R27, 1 ;  /* 0x3f8000001b007421 */ /* 0x000fe20000010000 */
[----:B0-----:R-:W-:Y:S01]  /*1b750*/  MUFU.SQRT R3, R3 ;  /* 0x0000000300037308 */ /* 0x001fe20000002000 */
[----:B------:R-:W-:Y:S02]  /*1b760*/  HFMA2 R20, -RZ, RZ, 1.875, 0 ;  /* 0x3f800000ff147431 */ /* 0x000fe400000001ff */
[----:B------:R-:W-:-:S06]  /*1b770*/  FMUL.FTZ R0, R0, 0.5 ;  /* 0x3f00000000007820 */ /* 0x000fcc0000410000 */
[----:B------:R-:W0:Y:S02]  /*1b780*/  MUFU.SQRT R0, R0 ;  /* 0x0000000000007308 */ /* 0x000e240000002000 */
[----:B0-----:R-:W-:-:S07]  /*1b790*/  FMUL.FTZ R6, R3, R0 ;  /* 0x0000000003067220 */ /* 0x001fce0000410000 */
.L_x_8647:
[----:B------:R-:W-:Y:S05]  /*1b7a0*/  BSYNC.RECONVERGENT B1 ;  /* 0x0000000000017941 */ /* 0x000fea0003800200 */
.L_x_8641:
[----:B------:R-:W-:Y:S05]  /*1b7b0*/  BRA `(.L_x_8648) ;  /* 0x0000000000087947 */ /* 0x000fea0003800000 */
.L_x_8637:
[----:B------:R-:W-:Y:S01]  /*1b7c0*/  FMUL.FTZ R6, R27, 16777216 ;  /* 0x4b8000001b067820 */ /* 0x000fe20000410000 */
[----:B------:R-:W-:-:S07]  /*1b7d0*/  FMUL.FTZ R20, R20, 16777216 ;  /* 0x4b80000014147820 */ /* 0x000fce0000410000 */
.L_x_8648:
[----:B------:R-:W-:Y:S05]  /*1b7e0*/  BSYNC.RELIABLE B0 ;  /* 0x0000000000007941 */ /* 0x000fea0003800100 */
.L_x_8636:
        /* <DEDUP_REMOVED lines=20> */
.L_x_8651:
[----:B------:R-:W-:Y:S05]  /*1b930*/  BSYNC.RECONVERGENT B4 ;  /* 0x0000000000047941 */ /* 0x000fea0003800200 */
.L_x_8650:
        /* <DEDUP_REMOVED lines=29> */
.L_x_8649:
        /* <DEDUP_REMOVED lines=17> */
.L_x_8653:
[----:B------:R-:W-:Y:S05]  /*1bc20*/  BSYNC.RECONVERGENT B4 ;  /* 0x0000000000047941 */ /* 0x000fea0003800200 */
.L_x_8652:
        /* <DEDUP_REMOVED lines=28> */
.L_x_8640:
[----:B------:R-:W-:Y:S05]  /*1bdf0*/  BSYNC.RECONVERGENT B3 ;  /* 0x0000000000037941 */ /* 0x000fea0003800200 */
.L_x_8635:
[----:B------:R-:W-:-:S13]  /*1be00*/  ISETP.GE.AND P0, PT, R23, RZ, PT ;  /* 0x000000ff1700720c */ /* 0x000fda0003f06270 */
[----:B-1----:R-:W-:Y:S01]  /*1be10*/  @P0 FADD.FTZ R7, -R7, -RZ ;  /* 0x800000ff07070221 */ /* 0x002fe20000010100 */
[----:B------:R-:W-:Y:S06]  /*1be20*/  BRA `(.L_x_8620) ;  /* 0x0000000800ec7947 */ /* 0x000fec0003800000 */
.L_x_8623:
[----:B------:R-:W-:Y:S01]  /*1be30*/  FADD.FTZ R6, -R22, 6.1232342629258392722e-17 ;  /* 0x248d313216067421 */ /* 0x000fe20000010100 */
[----:B------:R-:W-:-:S03]  /*1be40*/  FADD.FTZ R7, -R23, -RZ ;  /* 0x800000ff17077221 */ /* 0x000fc60000010100 */
[----:B------:R-:W-:Y:S01]  /*1be50*/  FADD.FTZ R6, R6, 1.5707963705062866211 ;  /* 0x3fc90fdb06067421 */ /* 0x000fe20000010000 */
[----:B------:R-:W-:Y:S06]  /*1be60*/  BRA `(.L_x_8620) ;  /* 0x0000000800dc7947 */ /* 0x000fec0003800000 */
.L_x_8622:
[----:B------:R-:W-:Y:S02]  /*1be70*/  HFMA2 R6, -RZ, RZ, 0, 0 ;  /* 0x00000000ff067431 */ /* 0x000fe400000001ff */
[----:B------:R-:W-:Y:S01]  /*1be80*/  FADD.FTZ R7, -R23, -RZ ;  /* 0x800000ff17077221 */ /* 0x000fe20000010100 */
[----:B------:R-:W-:Y:S06]  /*1be90*/  BRA `(.L_x_8620) ;  /* 0x0000000800d07947 */ /* 0x000fec0003800000 */
.L_x_8621:
        /* <DEDUP_REMOVED lines=26> */
.L_x_8658:
[----:B------:R-:W-:Y:S05]  /*1c040*/  BSYNC.RECONVERGENT B4 ;  /* 0x0000000000047941 */ /* 0x000fea0003800200 */
.L_x_8657:
        /* <DEDUP_REMOVED lines=29> */
.L_x_8656:
        /* <DEDUP_REMOVED lines=28> */
.L_x_8661:
[----:B------:R-:W-:Y:S05]  /*1c3e0*/  BSYNC.RECONVERGENT B4 ;  /* 0x0000000000047941 */ /* 0x000fea0003800200 */
.L_x_8660:
        /* <DEDUP_REMOVED lines=29> */
.L_x_8655:
        /* <DEDUP_REMOVED lines=33> */
.L_x_8663:
[----:B------:R-:W-:Y:S05]  /*1c7d0*/  BSYNC.RECONVERGENT B4 ;  /* 0x0000000000047941 */ /* 0x000fea0003800200 */
.L_x_8662:
        /* <DEDUP_REMOVED lines=27> */
.L_x_8659:
[----:B------:R-:W-:Y:S05]  /*1c990*/  BSYNC.RECONVERGENT B3 ;  /* 0x0000000000037941 */ /* 0x000fea0003800200 */
.L_x_8654:
[----:B------:R-:W-:Y:S01]  /*1c9a0*/  ISETP.GE.AND P0, PT, R23, RZ, PT ;  /* 0x000000ff1700720c */ /* 0x000fe20003f06270 */
[----:B------:R-:W-:Y:S01]  /*1c9b0*/  FADD.FTZ R7, R7, 0.69314718246459960938 ;  /* 0x3f31721807077421 */ /* 0x000fe20000010000 */
[----:B------:R-:W-:-:S11]  /*1c9c0*/  FADD.FTZ R6, |R3|, -RZ ;  /* 0x800000ff03067221 */ /* 0x000fd60000010200 */
[----:B------:R-:W-:-:S07]  /*1c9d0*/  @P0 FADD.FTZ R7, -R7, -RZ ;  /* 0x800000ff07070221 */ /* 0x000fce0000010100 */
.L_x_8620:
[----:B------:R-:W-:Y:S05]  /*1c9e0*/  BSYNC.RECONVERGENT B2 ;  /* 0x0000000000027941 */ /* 0x000fea0003800200 */
.L_x_8618:
        /* <DEDUP_REMOVED lines=23> */
.L_x_8665:
        /* <DEDUP_REMOVED lines=69> */
.L_x_8675:
[----:B------:R-:W-:-:S04]  /*1cfb0*/  FADD.FTZ R20, -R0, R25 ;  /* 0x0000001900147221 */ /* 0x000fc80000010100 */
[----:B------:R-:W-:-:S07]  /*1cfc0*/  FMUL.FTZ R20, R20, 0.5 ;  /* 0x3f00000014147820 */ /* 0x000fce0000410000 */
.L_x_8676:
[----:B------:R-:W-:Y:S05]  /*1cfd0*/  BSYNC.RECONVERGENT B1 ;  /* 0x0000000000017941 */ /* 0x000fea0003800200 */
.L_x_8674:
        /* <DEDUP_REMOVED lines=11> */
.L_x_8678:
[----:B------:R-:W-:-:S04]  /*1d090*/  FADD.FTZ R24, R2, -R21 ;  /* 0x8000001502187221 */ /* 0x000fc80000010000 */
[----:B------:R-:W-:-:S07]  /*1d0a0*/  FMUL.FTZ R24, R24, 0.5 ;  /* 0x3f00000018187820 */ /* 0x000fce0000410000 */
.L_x_8679:
[----:B------:R-:W-:Y:S05]  /*1d0b0*/  BSYNC.RECONVERGENT B1 ;  /* 0x0000000000017941 */ /* 0x000fea0003800200 */
.L_x_8677:
        /* <DEDUP_REMOVED lines=35> */
.L_x_8673:
        /* <DEDUP_REMOVED lines=35> */
.L_x_8680:
[----:B------:R-:W-:-:S04]  /*1d520*/  FADD.FTZ R21, -R22, 1 ;  /* 0x3f80000016157421 */ /* 0x000fc80000010100 */
[----:B------:R-:W-:-:S06]  /*1d530*/  FMUL.FTZ R20, R0, R21 ;  /* 0x0000001500147220 */ /* 0x000fcc0000410000 */
[----:B------:R-:W0:Y:S08]  /*1d540*/  MUFU.SQRT R20, R20 ;  /* 0x0000001400147308 */ /* 0x000e300000002000 */
[----:B0-----:R-:W0:Y:S02]  /*1d550*/  MUFU.RCP R24, R20 ;  /* 0x0000001400187308 */ /* 0x001e240000001000 */
[----:B0-----:R-:W-:Y:S01]  /*1d560*/  FMUL.FTZ R21, |R17|, R24 ;  /* 0x0000001811157220 */ /* 0x001fe20000410200 */
[----:B------:R-:W-:Y:S06]  /*1d570*/  BRA `(.L_x_8671) ;  /* 0x0000000000047947 */ /* 0x000fec0003800000 */
.L_x_8672:
[----:B------:R0:W1:Y:S02]  /*1d580*/  MUFU.SQRT R21, R3 ;  /* 0x0000000300157308 */ /* 0x0000640000002000 */
.L_x_8671:
[----:B------:R-:W-:Y:S05]  /*1d590*/  BSYNC.RECONVERGENT B0 ;  /* 0x0000000000007941 */ /* 0x000fea0003800200 */
.L_x_8670:
        /* <DEDUP_REMOVED lines=41> */
.L_x_8685:
        /* <DEDUP_REMOVED lines=29> */
.L_x_8684:
        /* <DEDUP_REMOVED lines=23> */
.L_x_8691:
[----:B------:R-:W-:-:S04]  /*1db70*/  FADD.FTZ R2, -R23, R2 ;  /* 0x0000000217027221 */ /* 0x000fc80000010100 */
[----:B0-----:R-:W-:-:S07]  /*1db80*/  FMUL.FTZ R3, R2, 0.5 ;  /* 0x3f00000002037820 */ /* 0x001fce0000410000 */
.L_x_8692:
[----:B------:R-:W-:Y:S05]  /*1db90*/  BSYNC.RECONVERGENT B4 ;  /* 0x0000000000047941 */ /* 0x000fea0003800200 */
.L_x_8690:
[----:B------:R-:W-:Y:S01]  /*1dba0*/  FADD.FTZ R0, R3, R0 ;  /* 0x0000000003007221 */ /* 0x000fe20000010000 */
[----:B------:R-:W-:-:S04]  /*1dbb0*/  FADD.FTZ R27, R22, R27 ;  /* 0x0000001b161b7221 */ /* 0x000fc80000010000 */
[----:B------:R-:W-:-:S04]  /*1dbc0*/  FMUL.FTZ R0, R0, R27 ;  /* 0x0000001b00007220 */ /* 0x000fc80000410000 */
[----:B------:R0:W2:Y:S01]  /*1dbd0*/  MUFU.SQRT R20, R0 ;  /* 0x0000000000147308 */ /* 0x0000a20000002000 */
[----:B------:R-:W-:Y:S05]  /*1dbe0*/  BRA `(.L_x_8693) ;  /* 0x0000000000487947 */ /* 0x000fea0003800000 */
.L_x_8689:
        /* <DEDUP_REMOVED lines=12> */
.L_x_8688:
[----:B------:R-:W-:Y:S01]  /*1dcb0*/  FADD.FTZ R0, R27, 1 ;  /* 0x3f8000001b007421 */ /* 0x000fe20000010000 */
[----:B0-----:R-:W-:Y:S01]  /*1dcc0*/  MUFU.SQRT R3, R3 ;  /* 0x0000000300037308 */ /* 0x001fe20000002000 */
[----:B------:R-:W-:Y:S02]  /*1dcd0*/  HFMA2 R22, -RZ, RZ, 1.875, 0 ;  /* 0x3f800000ff167431 */ /* 0x000fe400000001ff */
[----:B------:R-:W-:-:S06]  /*1dce0*/  FMUL.FTZ R0, R0, 0.5 ;  /* 0x3f00000000007820 */ /* 0x000fcc0000410000 */
[----:B------:R-:W0:Y:S02]  /*1dcf0*/  MUFU.SQRT R0, R0 ;  /* 0x0000000000007308 */ /* 0x000e240000002000 */
[----:B0-----:R-:W-:-:S07]  /*1dd00*/  FMUL.FTZ R20, R3, R0 ;  /* 0x0000000003147220 */ /* 0x001fce0000410000 */
.L_x_8693:
[----:B------:R-:W-:Y:S05]  /*1dd10*/  BSYNC.RECONVERGENT B1 ;  /* 0x0000000000017941 */ /* 0x000fea0003800200 */
.L_x_8687:
[----:B------:R-:W-:Y:S05]  /*1dd20*/  BRA `(.L_x_8694) ;  /* 0x0000000000087947 */ /* 0x000fea0003800000 */
.L_x_8683:
[----:B------:R-:W-:Y:S01]  /*1dd30*/  FMUL.FTZ R20, R27, 16777216 ;  /* 0x4b8000001b147820 */ /* 0x000fe20000410000 */
[----:B------:R-:W-:-:S07]  /*1dd40*/  FMUL.FTZ R22, R22, 16777216 ;  /* 0x4b80000016167820 */ /* 0x000fce0000410000 */
.L_x_8694:
[----:B------:R-:W-:Y:S05]  /*1dd50*/  BSYNC.RELIABLE B0 ;  /* 0x0000000000007941 */ /* 0x000fea0003800100 */
.L_x_8682:
        /* <DEDUP_REMOVED lines=19> */
[----:B-1----:R-:W-:Y:S05]  /*1de90*/  CALL.REL.NOINC `($__internal_12_$__cuda_sm3x_div_rn_ftz_f32_slowpath) ;  /* 0x0000008000607944 */ /* 0x002fea0003c00000 */
.L_x_8697:
[----:B------:R-:W-:Y:S05]  /*1dea0*/  BSYNC.RECONVERGENT B4 ;  /* 0x0000000000047941 */ /* 0x000fea0003800200 */
.L_x_8696:
        /* <DEDUP_REMOVED lines=29> */
.L_x_8695:
        /* <DEDUP_REMOVED lines=17> */
.L_x_8699:
[----:B------:R-:W-:Y:S05]  /*1e190*/  BSYNC.RECONVERGENT B4 ;  /* 0x0000000000047941 */ /* 0x000fea0003800200 */
.L_x_8698:
        /* <DEDUP_REMOVED lines=28> */
.L_x_8686:
[----:B------:R-:W-:Y:S05]  /*1e360*/  BSYNC.RECONVERGENT B3 ;  /* 0x0000000000037941 */ /* 0x000fea0003800200 */
.L_x_8681:
[----:B------:R-:W-:-:S13]  /*1e370*/  ISETP.GE.AND P0, PT, R17, RZ, PT ;  /* 0x000000ff1100720c */ /* 0x000fda0003f06270 */
[----:B-1----:R-:W-:Y:S01]  /*1e380*/  @P0 FADD.FTZ R21, -R21, -RZ ;  /* 0x800000ff15150221 */ /* 0x002fe20000010100 */
[----:B------:R-:W-:Y:S06]  /*1e390*/  BRA `(.L_x_8666) ;  /* 0x0000000800ec7947 */ /* 0x000fec0003800000 */
.L_x_8669:
[----:B------:R-:W-:Y:S01]  /*1e3a0*/  FADD.FTZ R16, -R16, 6.1232342629258392722e-17 ;  /* 0x248d313210107421 */ /* 0x000fe20000010100 */
[----:B------:R-:W-:-:S03]  /*1e3b0*/  FADD.FTZ R21, -R17, -RZ ;  /* 0x800000ff11157221 */ /* 0x000fc60000010100 */
[----:B------:R-:W-:Y:S01]  /*1e3c0*/  FADD.FTZ R20, R16, 1.5707963705062866211 ;  /* 0x3fc90fdb10147421 */ /* 0x000fe20000010000 */
[----:B------:R-:W-:Y:S06]  /*1e3d0*/  BRA `(.L_x_8666) ;  /* 0x0000000800dc7947 */ /* 0x000fec0003800000 */
.L_x_8668:
[----:B------:R-:W-:Y:S02]  /*1e3e0*/  HFMA2 R20, -RZ, RZ, 0, 0 ;  /* 0x00000000ff147431 */ /* 0x000fe400000001ff */
[----:B------:R-:W-:Y:S01]  /*1e3f0*/  FADD.FTZ R21, -R17, -RZ ;  /* 0x800000ff11157221 */ /* 0x000fe20000010100 */
[----:B------:R-:W-:Y:S06]  /*1e400*/  BRA `(.L_x_8666) ;  /* 0x0000000800d07947 */ /* 0x000fec0003800000 */
.L_x_8667:
        /* <DEDUP_REMOVED lines=26> */
.L_x_8704:
[----:B------:R-:W-:Y:S05]  /*1e5b0*/  BSYNC.RECONVERGENT B4 ;  /* 0x0000000000047941 */ /* 0x000fea0003800200 */
.L_x_8703:
        /* <DEDUP_REMOVED lines=29> */
.L_x_8702:
        /* <DEDUP_REMOVED lines=27> */
[----:B------:R-:W-:Y:S05]  /*1e940*/  CALL.REL.NOINC `($__internal_12_$__cuda_sm3x_div_rn_ftz_f32_slowpath) ;  /* 0x0000007400b47944 */ /* 0x000fea0003c00000 */
.L_x_8707:
[----:B------:R-:W-:Y:S05]  /*1e950*/  BSYNC.RECONVERGENT B4 ;  /* 0x0000000000047941 */ /* 0x000fea0003800200 */
.L_x_8706:
        /* <DEDUP_REMOVED lines=29> */
.L_x_8701:
        /* <DEDUP_REMOVED lines=33> */
.L_x_8709:
[----:B------:R-:W-:Y:S05]  /*1ed40*/  BSYNC.RECONVERGENT B4 ;  /* 0x0000000000047941 */ /* 0x000fea0003800200 */
.L_x_8708:
        /* <DEDUP_REMOVED lines=27> */
.L_x_8705:
[----:B------:R-:W-:Y:S05]  /*1ef00*/  BSYNC.RECONVERGENT B3 ;  /* 0x0000000000037941 */ /* 0x000fea0003800200 */
.L_x_8700:
[----:B------:R-:W-:Y:S01]  /*1ef10*/  ISETP.GE.AND P0, PT, R17, RZ, PT ;  /* 0x000000ff1100720c */ /* 0x000fe20003f06270 */
[----:B------:R-:W-:Y:S01]  /*1ef20*/  FADD.FTZ R21, R21, 0.69314718246459960938 ;  /* 0x3f31721815157421 */ /* 0x000fe20000010000 */
[----:B------:R-:W-:-:S11]  /*1ef30*/  FADD.FTZ R20, |R3|, -RZ ;  /* 0x800000ff03147221 */ /* 0x000fd60000010200 */
[----:B------:R-:W-:-:S07]  /*1ef40*/  @P0 FADD.FTZ R21, -R21, -RZ ;  /* 0x800000ff15150221 */ /* 0x000fce0000010100 */
.L_x_8666:
[----:B------:R-:W-:Y:S05]  /*1ef50*/  BSYNC.RECONVERGENT B2 ;  /* 0x0000000000027941 */ /* 0x000fea0003800200 */
.L_x_8664:
        /* <DEDUP_REMOVED lines=23> */
.L_x_8711:
        /* <DEDUP_REMOVED lines=69> */
.L_x_8721:
[----:B------:R-:W-:-:S04]  /*1f520*/  FADD.FTZ R23, -R2, R25 ;  /* 0x0000001902177221 */ /* 0x000fc80000010100 */
[----:B------:R-:W-:-:S07]  /*1f530*/  FMUL.FTZ R23, R23, 0.5 ;  /* 0x3f00000017177820 */ /* 0x000fce0000410000 */
.L_x_8722:
[----:B------:R-:W-:Y:S05]  /*1f540*/  BSYNC.RECONVERGENT B1 ;  /* 0x0000000000017941 */ /* 0x000fea0003800200 */
.L_x_8720:
        /* <DEDUP_REMOVED lines=11> */
.L_x_8724:
[----:B------:R-:W-:-:S04]  /*1f600*/  FADD.FTZ R26, R16, -R27 ;  /* 0x8000001b101a7221 */ /* 0x000fc80000010000 */
[----:B------:R-:W-:-:S07]  /*1f610*/  FMUL.FTZ R26, R26, 0.5 ;  /* 0x3f0000001a1a7820 */ /* 0x000fce0000410000 */
.L_x_8725:
[----:B------:R-:W-:Y:S05]  /*1f620*/  BSYNC.RECONVERGENT B1 ;  /* 0x0000000000017941 */ /* 0x000fea0003800200 */
.L_x_8723:
        /* <DEDUP_REMOVED lines=35> */
.L_x_8719:
        /* <DEDUP_REMOVED lines=35> */
.L_x_8726:
[----:B------:R-:W-:-:S04]  /*1fa90*/  FADD.FTZ R23, -R17, 1 ;  /* 0x3f80000011177421 */ /* 0x000fc80000010100 */
[----:B------:R-:W-:-:S06]  /*1faa0*/  FMUL.FTZ R23, R2, R23 ;  /* 0x0000001702177220 */ /* 0x000fcc0000410000 */
[----:B------:R-:W0:Y:S08]  /*1fab0*/  MUFU.SQRT R23, R23 ;  /* 0x0000001700177308 */ /* 0x000e300000002000 */
[----:B0-----:R-:W0:Y:S02]  /*1fac0*/  MUFU.RCP R26, R23 ;  /* 0x00000017001a7308 */ /* 0x001e240000001000 */
[----:B0-----:R-:W-:Y:S01]  /*1fad0*/  FMUL.FTZ R26, |R19|, R26 ;  /* 0x0000001a131a7220 */ /* 0x001fe20000410200 */
[----:B------:R-:W-:Y:S06]  /*1fae0*/  BRA `(.L_x_8717) ;  /* 0x0000000000047947 */ /* 0x000fec0003800000 */
.L_x_8718:
[----:B------:R0:W1:Y:S02]  /*1faf0*/  MUFU.SQRT R26, R0 ;  /* 0x00000000001a7308 */ /* 0x0000640000002000 */
.L_x_8717:
[----:B------:R-:W-:Y:S05]  /*1fb00*/  BSYNC.RECONVERGENT B0 ;  /* 0x0000000000007941 */ /* 0x000fea0003800200 */
.L_x_8716:
        /* <DEDUP_REMOVED lines=41> */
.L_x_8731:
        /* <DEDUP_REMOVED lines=28> */
.L_x_8730:
        /* <DEDUP_REMOVED lines=23> */
.L_x_8737:
[----:B------:R-:W-:-:S04]  /*200d0*/  FADD.FTZ R3, -R3, R16 ;  /* 0x0000001003037221 */ /* 0x000fc80000010100 */
[----:B------:R-:W-:-:S07]  /*200e0*/  FMUL.FTZ R25, R3, 0.5 ;  /* 0x3f00000003197820 */ /* 0x000fce0000410000 */
.L_x_8738:
[----:B------:R-:W-:Y:S05]  /*200f0*/  BSYNC.RECONVERGENT B4 ;  /* 0x0000000000047941 */ /* 0x000fea0003800200 */
.L_x_8736:
[----:B------:R-:W-:Y:S01]  /*20100*/  FADD.FTZ R0, R25, R0 ;  /* 0x0000000019007221 */ /* 0x000fe20000010000 */
[----:B------:R-:W-:-:S04]  /*20110*/  FADD.FTZ R3, R17, R22 ;  /* 0x0000001611037221 */ /* 0x000fc80000010000 */
[----:B------:R-:W-:-:S04]  /*20120*/  FMUL.FTZ R0, R0, R3 ;  /* 0x0000000300007220 */ /* 0x000fc80000410000 */
[----:B------:R0:W1:Y:S01]  /*20130*/  MUFU.SQRT R16, R0 ;  /* 0x0000000000107308 */ /* 0x0000620000002000 */
[----:B------:R-:W-:Y:S05]  /*20140*/  BRA `(.L_x_8739) ;  /* 0x0000000000487947 */ /* 0x000fea0003800000 */
.L_x_8735:
        /* <DEDUP_REMOVED lines=12> */
.L_x_8734:
[----:B------:R-:W-:Y:S01]  /*20210*/  FADD.FTZ R2, R22, 1 ;  /* 0x3f80000016027421 */ /* 0x000fe20000010000 */
[----:B------:R-:W-:Y:S01]  /*20220*/  MUFU.SQRT R3, R0 ;  /* 0x0000000000037308 */ /* 0x000fe20000002000 */
[----:B------:R-:W-:Y:S02]  /*20230*/  HFMA2 R17, -RZ, RZ, 1.875, 0 ;  /* 0x3f800000ff117431 */ /* 0x000fe400000001ff */
[----:B------:R-:W-:-:S06]  /*20240*/  FMUL.FTZ R2, R2, 0.5 ;  /* 0x3f00000002027820 */ /* 0x000fcc0000410000 */
[----:B------:R-:W1:Y:S02]  /*20250*/  MUFU.SQRT R2, R2 ;  /* 0x0000000200027308 */ /* 0x000e640000002000 */
[----:B-1----:R-:W-:-:S07]  /*20260*/  FMUL.FTZ R16, R3, R2 ;  /* 0x0000000203107220 */ /* 0x002fce0000410000 */
.L_x_8739:
[----:B------:R-:W-:Y:S05]  /*20270*/  BSYNC.RECONVERGENT B1 ;  /* 0x0000000000017941 */ /* 0x000fea0003800200 */
.L_x_8733:
[----:B------:R-:W-:Y:S05]  /*20280*/  BRA `(.L_x_8740) ;  /* 0x0000000000087947 */ /* 0x000fea0003800000 */
.L_x_8729:
[----:B------:R-:W-:Y:S01]  /*20290*/  FMUL.FTZ R16, R22, 16777216 ;  /* 0x4b80000016107820 */ /* 0x000fe20000410000 */
[----:B------:R-:W-:-:S07]  /*202a0*/  FMUL.FTZ R17, R17, 16777216 ;  /* 0x4b80000011117820 */ /* 0x000fce0000410000 */
.L_x_8740:
[----:B------:R-:W-:Y:S05]  /*202b0*/  BSYNC.RELIABLE B0 ;  /* 0x0000000000007941 */ /* 0x000fea0003800100 */
.L_x_8728:
        /* <DEDUP_REMOVED lines=20> */
.L_x_8743:
[----:B------:R-:W-:Y:S05]  /*20400*/  BSYNC.RECONVERGENT B4 ;  /* 0x0000000000047941 */ /* 0x000fea0003800200 */
.L_x_8742:
        /* <DEDUP_REMOVED lines=29> */
.L_x_8741:
        /* <DEDUP_REMOVED lines=17> */
.L_x_8745:
[----:B------:R-:W-:Y:S05]  /*206f0*/  BSYNC.RECONVERGENT B4 ;  /* 0x0000000000047941 */ /* 0x000fea0003800200 */
.L_x_8744:
        /* <DEDUP_REMOVED lines=28> */
.L_x_8732:
[----:B------:R-:W-:Y:S05]  /*208c0*/  BSYNC.RECONVERGENT B3 ;  /* 0x0000000000037941 */ /* 0x000fea0003800200 */
.L_x_8727:
[----:B------:R-:W-:-:S13]  /*208d0*/  ISETP.GE.AND P0, PT, R19, RZ, PT ;  /* 0x000000ff1300720c */ /* 0x000fda0003f06270 */
[----:B------:R-:W-:Y:S01]  /*208e0*/  @P0 FADD.FTZ R23, -R23, -RZ ;  /* 0x800000ff17170221 */ /* 0x000fe20000010100 */
[----:B------:R-:W-:Y:S06]  /*208f0*/  BRA `(.L_x_8712) ;  /* 0x0000000800ec7947 */ /* 0x000fec0003800000 */
.L_x_8715:
[----:B------:R-:W-:Y:S01]  /*20900*/  FADD.FTZ R18, -R18, 6.1232342629258392722e-17 ;  /* 0x248d313212127421 */ /* 0x000fe20000010100 */
[----:B------:R-:W-:-:S03]  /*20910*/  FADD.FTZ R23, -R19, -RZ ;  /* 0x800000ff13177221 */ /* 0x000fc60000010100 */
[----:B------:R-:W-:Y:S01]  /*20920*/  FADD.FTZ R22, R18, 1.5707963705062866211 ;  /* 0x3fc90fdb12167421 */ /* 0x000fe20000010000 */
[----:B------:R-:W-:Y:S06]  /*20930*/  BRA `(.L_x_8712) ;  /* 0x0000000800dc7947 */ /* 0x000fec0003800000 */
.L_x_8714:
[----:B------:R-:W-:Y:S02]  /*20940*/  HFMA2 R22, -RZ, RZ, 0, 0 ;  /* 0x00000000ff167431 */ /* 0x000fe400000001ff */
[----:B------:R-:W-:Y:S01]  /*20950*/  FADD.FTZ R23, -R19, -RZ ;  /* 0x800000ff13177221 */ /* 0x000fe20000010100 */
[----:B------:R-:W-:Y:S06]  /*20960*/  BRA `(.L_x_8712) ;  /* 0x0000000800d07947 */ /* 0x000fec0003800000 */
.L_x_8713:
        /* <DEDUP_REMOVED lines=26> */
.L_x_8750:
[----:B------:R-:W-:Y:S05]  /*20b10*/  BSYNC.RECONVERGENT B4 ;  /* 0x0000000000047941 */ /* 0x000fea0003800200 */
.L_x_8749:
        /* <DEDUP_REMOVED lines=29> */
.L_x_8748:
        /* <DEDUP_REMOVED lines=28> */
.L_x_8753:
[----:B------:R-:W-:Y:S05]  /*20eb0*/  BSYNC.RECONVERGENT B4 ;  /* 0x0000000000047941 */ /* 0x000fea0003800200 */
.L_x_8752:
        /* <DEDUP_REMOVED lines=29> */
.L_x_8747:
        /* <DEDUP_REMOVED lines=33> */
.L_x_8755:
[----:B------:R-:W-:Y:S05]  /*212a0*/  BSYNC.RECONVERGENT B4 ;  /* 0x0000000000047941 */ /* 0x000fea0003800200 */
.L_x_8754:
        /* <DEDUP_REMOVED lines=27> */
.L_x_8751:
[----:B------:R-:W-:Y:S05]  /*21460*/  BSYNC.RECONVERGENT B3 ;  /* 0x0000000000037941 */ /* 0x000fea0003800200 */
.L_x_8746:
[----:B------:R-:W-:Y:S01]  /*21470*/  ISETP.GE.AND P0, PT, R19, RZ, PT ;  /* 0x000000ff1300720c */ /* 0x000fe20003f06270 */
[----:B------:R-:W-:Y:S01]  /*21480*/  FADD.FTZ R23, R23, 0.69314718246459960938 ;  /* 0x3f31721817177421 */ /* 0x000fe20000010000 */
[----:B------:R-:W-:-:S11]  /*21490*/  FADD.FTZ R22, |R0|, -RZ ;  /* 0x800000ff00167221 */ /* 0x000fd60000010200 */
[----:B------:R-:W-:-:S07]  /*214a0*/  @P0 FADD.FTZ R23, -R23, -RZ ;  /* 0x800000ff17170221 */ /* 0x000fce0000010100 */
.L_x_8712:
[----:B------:R-:W-:Y:S05]  /*214b0*/  BSYNC.RECONVERGENT B2 ;  /* 0x0000000000027941 */ /* 0x000fea0003800200 */
.L_x_8710:
        /* <DEDUP_REMOVED lines=23> */
.L_x_8757:
        /* <DEDUP_REMOVED lines=69> */
.L_x_8767:
[----:B------:R-:W-:-:S04]  /*21a80*/  FADD.FTZ R16, -R0, R25 ;  /* 0x0000001900107221 */ /* 0x000fc80000010100 */
[----:B------:R-:W-:-:S07]  /*21a90*/  FMUL.FTZ R16, R16, 0.5 ;  /* 0x3f00000010107820 */ /* 0x000fce0000410000 */
.L_x_8768:
[----:B------:R-:W-:Y:S05]  /*21aa0*/  BSYNC.RECONVERGENT B1 ;  /* 0x0000000000017941 */ /* 0x000fea0003800200 */
.L_x_8766:
        /* <DEDUP_REMOVED lines=11> */
.L_x_8770:
[----:B------:R-:W-:-:S04]  /*21b60*/  FADD.FTZ R24, R2, -R17 ;  /* 0x8000001102187221 */ /* 0x000fc80000010000 */
[----:B------:R-:W-:-:S07]  /*21b70*/  FMUL.FTZ R24, R24, 0.5 ;  /* 0x3f00000018187820 */ /* 0x000fce0000410000 */
.L_x_8771:
[----:B------:R-:W-:Y:S05]  /*21b80*/  BSYNC.RECONVERGENT B1 ;  /* 0x0000000000017941 */ /* 0x000fea0003800200 */
.L_x_8769:
        /* <DEDUP_REMOVED lines=35> */
.L_x_8765:
        /* <DEDUP_REMOVED lines=35> */
.L_x_8772:
[----:B------:R-:W-:-:S04]  /*21ff0*/  FADD.FTZ R17, -R18, 1 ;  /* 0x3f80000012117421 */ /* 0x000fc80000010100 */
[----:B------:R-:W-:-:S06]  /*22000*/  FMUL.FTZ R16, R0, R17 ;  /* 0x0000001100107220 */ /* 0x000fcc0000410000 */
[----:B------:R-:W0:Y:S08]  /*22010*/  MUFU.SQRT R16, R16 ;  /* 0x0000001000107308 */ /* 0x000e300000002000 */
[----:B0-----:R-:W0:Y:S02]  /*22020*/  MUFU.RCP R24, R16 ;  /* 0x0000001000187308 */ /* 0x001e240000001000 */
[----:B0-----:R-:W-:Y:S01]  /*22030*/  FMUL.FTZ R17, |R13|, R24 ;  /* 0x000000180d117220 */ /* 0x001fe20000410200 */
[----:B------:R-:W-:Y:S06]  /*22040*/  BRA `(.L_x_8763) ;  /* 0x0000000000047947 */ /* 0x000fec0003800000 */
.L_x_8764:
[----:B------:R0:W1:Y:S02]  /*22050*/  MUFU.SQRT R17, R3 ;  /* 0x0000000300117308 */ /* 0x0000640000002000 */
.L_x_8763:
[----:B------:R-:W-:Y:S05]  /*22060*/  BSYNC.RECONVERGENT B0 ;  /* 0x0000000000007941 */ /* 0x000fea0003800200 */
.L_x_8762:
        /* <DEDUP_REMOVED lines=41> */
.L_x_8777:
        /* <DEDUP_REMOVED lines=29> */
.L_x_8776:
        /* <DEDUP_REMOVED lines=23> */
.L_x_8783:
[----:B------:R-:W-:-:S04]  /*22640*/  FADD.FTZ R2, -R19, R2 ;  /* 0x0000000213027221 */ /* 0x000fc80000010100 */
[----:B0-----:R-:W-:-:S07]  /*22650*/  FMUL.FTZ R3, R2, 0.5 ;  /* 0x3f00000002037820 */ /* 0x001fce0000410000 */
.L_x_8784:
[----:B------:R-:W-:Y:S05]  /*22660*/  BSYNC.RECONVERGENT B4 ;  /* 0x0000000000047941 */ /* 0x000fea0003800200 */
.L_x_8782:
[----:B------:R-:W-:Y:S01]  /*22670*/  FADD.FTZ R0, R3, R0 ;  /* 0x0000000003007221 */ /* 0x000fe20000010000 */
[----:B------:R-:W-:-:S04]  /*22680*/  FADD.FTZ R27, R18, R27 ;  /* 0x0000001b121b7221 */ /* 0x000fc80000010000 */
[----:B------:R-:W-:-:S04]  /*22690*/  FMUL.FTZ R0, R0, R27 ;  /* 0x0000001b00007220 */ /* 0x000fc80000410000 */
[----:B------:R0:W2:Y:S01]  /*226a0*/  MUFU.SQRT R16, R0 ;  /* 0x0000000000107308 */ /* 0x0000a20000002000 */
[----:B------:R-:W-:Y:S05]  /*226b0*/  BRA `(.L_x_8785) ;  /* 0x0000000000487947 */ /* 0x000fea0003800000 */
.L_x_8781:
        /* <DEDUP_REMOVED lines=12> */
.L_x_8780:
[----:B------:R-:W-:Y:S01]  /*22780*/  FADD.FTZ R0, R27, 1 ;  /* 0x3f8000001b007421 */ /* 0x000fe20000010000 */
[----:B0-----:R-:W-:Y:S01]  /*22790*/  MUFU.SQRT R3, R3 ;  /* 0x0000000300037308 */ /* 0x001fe20000002000 */
[----:B------:R-:W-:Y:S02]  /*227a0*/  HFMA2 R18, -RZ, RZ, 1.875, 0 ;  /* 0x3f800000ff127431 */ /* 0x000fe400000001ff */
[----:B------:R-:W-:-:S06]  /*227b0*/  FMUL.FTZ R0, R0, 0.5 ;  /* 0x3f00000000007820 */ /* 0x000fcc0000410000 */
[----:B------:R-:W0:Y:S02]  /*227c0*/  MUFU.SQRT R0, R0 ;  /* 0x0000000000007308 */ /* 0x000e240000002000 */
[----:B0-----:R-:W-:-:S07]  /*227d0*/  FMUL.FTZ R16, R3, R0 ;  /* 0x0000000003107220 */ /* 0x001fce0000410000 */
.L_x_8785:
[----:B------:R-:W-:Y:S05]  /*227e0*/  BSYNC.RECONVERGENT B1 ;  /* 0x0000000000017941 */ /* 0x000fea0003800200 */
.L_x_8779:
[----:B------:R-:W-:Y:S05]  /*227f0*/  BRA `(.L_x_8786) ;  /* 0x0000000000087947 */ /* 0x000fea0003800000 */
.L_x_8775:
[----:B------:R-:W-:Y:S01]  /*22800*/  FMUL.FTZ R16, R27, 16777216 ;  /* 0x4b8000001b107820 */ /* 0x000fe20000410000 */
[----:B------:R-:W-:-:S07]  /*22810*/  FMUL.FTZ R18, R18, 16777216 ;  /* 0x4b80000012127820 */ /* 0x000fce0000410000 */
.L_x_8786:
[----:B------:R-:W-:Y:S05]  /*22820*/  BSYNC.RELIABLE B0 ;  /* 0x0000000000007941 */ /* 0x000fea0003800100 */
.L_x_8774:
        /* <DEDUP_REMOVED lines=20> */
.L_x_8789:
[----:B------:R-:W-:Y:S05]  /*22970*/  BSYNC.RECONVERGENT B4 ;  /* 0x0000000000047941 */ /* 0x000fea0003800200 */
.L_x_8788:
        /* <DEDUP_REMOVED lines=29> */
.L_x_8787:
        /* <DEDUP_REMOVED lines=17> */
.L_x_8791:
[----:B------:R-:W-:Y:S05]  /*22c60*/  BSYNC.RECONVERGENT B4 ;  /* 0x0000000000047941 */ /* 0x000fea0003800200 */
.L_x_8790:
        /* <DEDUP_REMOVED lines=28> */
.L_x_8778:
[----:B------:R-:W-:Y:S05]  /*22e30*/  BSYNC.RECONVERGENT B3 ;  /* 0x0000000000037941 */ /* 0x000fea0003800200 */
.L_x_8773:
[----:B------:R-:W-:-:S13]  /*22e40*/  ISETP.GE.AND P0, PT, R13, RZ, PT ;  /* 0x000000ff0d00720c */ /* 0x000fda0003f06270 */
[----:B-1----:R-:W-:Y:S01]  /*22e50*/  @P0 FADD.FTZ R17, -R17, -RZ ;  /* 0x800000ff11110221 */ /* 0x002fe20000010100 */
[----:B------:R-:W-:Y:S06]  /*22e60*/  BRA `(.L_x_8758) ;  /* 0x0000000800ec7947 */ /* 0x000fec0003800000 */
.L_x_8761:
[----:B------:R-:W-:Y:S01]  /*22e70*/  FADD.FTZ R12, -R12, 6.1232342629258392722e-17 ;  /* 0x248d31320c0c7421 */ /* 0x000fe20000010100 */
[----:B------:R-:W-:-:S03]  /*22e80*/  FADD.FTZ R17, -R13, -RZ ;  /* 0x800000ff0d117221 */ /* 0x000fc60000010100 */
[----:B------:R-:W-:Y:S01]  /*22e90*/  FADD.FTZ R16, R12, 1.5707963705062866211 ;  /* 0x3fc90fdb0c107421 */ /* 0x000fe20000010000 */
[----:B------:R-:W-:Y:S06]  /*22ea0*/  BRA `(.L_x_8758) ;  /* 0x0000000800dc7947 */ /* 0x000fec0003800000 */
.L_x_8760:
[----:B------:R-:W-:Y:S02]  /*22eb0*/  HFMA2 R16, -RZ, RZ, 0, 0 ;  /* 0x00000000ff107431 */ /* 0x000fe400000001ff */
[----:B------:R-:W-:Y:S01]  /*22ec0*/  FADD.FTZ R17, -R13, -RZ ;  /* 0x800000ff0d117221 */ /* 0x000fe20000010100 */
[----:B------:R-:W-:Y:S06]  /*22ed0*/  BRA `(.L_x_8758) ;  /* 0x0000000800d07947 */ /* 0x000fec0003800000 */
.L_x_8759:
        /* <DEDUP_REMOVED lines=26> */
.L_x_8796:
[----:B------:R-:W-:Y:S05]  /*23080*/  BSYNC.RECONVERGENT B4 ;  /* 0x0000000000047941 */ /* 0x000fea0003800200 */
.L_x_8795:
        /* <DEDUP_REMOVED lines=29> */
.L_x_8794:
        /* <DEDUP_REMOVED lines=28> */
.L_x_8799:
[----:B------:R-:W-:Y:S05]  /*23420*/  BSYNC.RECONVERGENT B4 ;  /* 0x0000000000047941 */ /* 0x000fea0003800200 */
.L_x_8798:
        /* <DEDUP_REMOVED lines=29> */
.L_x_8793:
        /* <DEDUP_REMOVED lines=33> */
.L_x_8801:
[----:B------:R-:W-:Y:S05]  /*23810*/  BSYNC.RECONVERGENT B4 ;  /* 0x0000000000047941 */ /* 0x000fea0003800200 */
.L_x_8800:
        /* <DEDUP_REMOVED lines=27> */
.L_x_8797:
[----:B------:R-:W-:Y:S05]  /*239d0*/  BSYNC.RECONVERGENT B3 ;  /* 0x0000000000037941 */ /* 0x000fea0003800200 */
.L_x_8792:
[----:B------:R-:W-:Y:S01]  /*239e0*/  ISETP.GE.AND P0, PT, R13, RZ, PT ;  /* 0x000000ff0d00720c */ /* 0x000fe20003f06270 */
[----:B------:R-:W-:Y:S01]  /*239f0*/  FADD.FTZ R17, R17, 0.69314718246459960938 ;  /* 0x3f31721811117421 */ /* 0x000fe20000010000 */
[----:B------:R-:W-:-:S11]  /*23a00*/  FADD.FTZ R16, |R3|, -RZ ;  /* 0x800000ff03107221 */ /* 0x000fd60000010200 */
[----:B------:R-:W-:-:S07]  /*23a10*/  @P0 FADD.FTZ R17, -R17, -RZ ;  /* 0x800000ff11110221 */ /* 0x000fce0000010100 */
.L_x_8758:
[----:B------:R-:W-:Y:S05]  /*23a20*/  BSYNC.RECONVERGENT B2 ;  /* 0x0000000000027941 */ /* 0x000fea0003800200 */
.L_x_8756:
        /* <DEDUP_REMOVED lines=23> */
.L_x_8803:
        /* <DEDUP_REMOVED lines=69> */
.L_x_8813:
[----:B------:R-:W-:-:S04]  /*23ff0*/  FADD.FTZ R19, -R2, R25 ;  /* 0x0000001902137221 */ /* 0x000fc80000010100 */
[----:B------:R-:W-:-:S07]  /*24000*/  FMUL.FTZ R19, R19, 0.5 ;  /* 0x3f00000013137820 */ /* 0x000fce0000410000 */
.L_x_8814:
[----:B------:R-:W-:Y:S05]  /*24010*/  BSYNC.RECONVERGENT B1 ;  /* 0x0000000000017941 */ /* 0x000fea0003800200 */
.L_x_8812:
        /* <DEDUP_REMOVED lines=11> */
.L_x_8816:
[----:B------:R-:W-:-:S04]  /*240d0*/  FADD.FTZ R26, R12, -R27 ;  /* 0x8000001b0c1a7221 */ /* 0x000fc80000010000 */
[----:B------:R-:W-:-:S07]  /*240e0*/  FMUL.FTZ R26, R26, 0.5 ;  /* 0x3f0000001a1a7820 */ /* 0x000fce0000410000 */
.L_x_8817:
[----:B------:R-:W-:Y:S05]  /*240f0*/  BSYNC.RECONVERGENT B1 ;  /* 0x0000000000017941 */ /* 0x000fea0003800200 */
.L_x_8815:
        /* <DEDUP_REMOVED lines=35> */
.L_x_8811:
        /* <DEDUP_REMOVED lines=35> */
.L_x_8818:
[----:B------:R-:W-:-:S04]  /*24560*/  FADD.FTZ R19, -R13, 1 ;  /* 0x3f8000000d137421 */ /* 0x000fc80000010100 */
[----:B------:R-:W-:-:S06]  /*24570*/  FMUL.FTZ R19, R2, R19 ;  /* 0x0000001302137220 */ /* 0x000fcc0000410000 */
[----:B------:R-:W0:Y:S08]  /*24580*/  MUFU.SQRT R19, R19 ;  /* 0x0000001300137308 */ /* 0x000e300000002000 */
[----:B0-----:R-:W0:Y:S02]  /*24590*/  MUFU.RCP R26, R19 ;  /* 0x00000013001a7308 */ /* 0x001e240000001000 */
[----:B0-----:R-:W-:Y:S01]  /*245a0*/  FMUL.FTZ R26, |R15|, R26 ;  /* 0x0000001a0f1a7220 */ /* 0x001fe20000410200 */
[----:B------:R-:W-:Y:S06]  /*245b0*/  BRA `(.L_x_8809) ;  /* 0x0000000000047947 */ /* 0x000fec0003800000 */
.L_x_8810:
[----:B------:R0:W1:Y:S02]  /*245c0*/  MUFU.SQRT R26, R0 ;  /* 0x00000000001a7308 */ /* 0x0000640000002000 */
.L_x_8809:
[----:B------:R-:W-:Y:S05]  /*245d0*/  BSYNC.RECONVERGENT B0 ;  /* 0x0000000000007941 */ /* 0x000fea0003800200 */
.L_x_8808:
        /* <DEDUP_REMOVED lines=41> */
.L_x_8823:
        /* <DEDUP_REMOVED lines=28> */
.L_x_8822:
        /* <DEDUP_REMOVED lines=23> */
.L_x_8829:
[----:B------:R-:W-:-:S04]  /*24ba0*/  FADD.FTZ R3, -R3, R12 ;  /* 0x0000000c03037221 */ /* 0x000fc80000010100 */
[----:B------:R-:W-:-:S07]  /*24bb0*/  FMUL.FTZ R25, R3, 0.5 ;  /* 0x3f00000003197820 */ /* 0x000fce0000410000 */
.L_x_8830:
[----:B------:R-:W-:Y:S05]  /*24bc0*/  BSYNC.RECONVERGENT B4 ;  /* 0x0000000000047941 */ /* 0x000fea0003800200 */
.L_x_8828:
[----:B------:R-:W-:Y:S01]  /*24bd0*/  FADD.FTZ R0, R25, R0 ;  /* 0x0000000019007221 */ /* 0x000fe20000010000 */
[----:B------:R-:W-:-:S04]  /*24be0*/  FADD.FTZ R3, R13, R18 ;  /* 0x000000120d037221 */ /* 0x000fc80000010000 */
[----:B------:R-:W-:-:S04]  /*24bf0*/  FMUL.FTZ R0, R0, R3 ;  /* 0x0000000300007220 */ /* 0x000fc80000410000 */
[----:B------:R1:W2:Y:S01]  /*24c00*/  MUFU.SQRT R12, R0 ;  /* 0x00000000000c7308 */ /* 0x0002a20000002000 */
[----:B------:R-:W-:Y:S05]  /*24c10*/  BRA `(.L_x_8831) ;  /* 0x0000000000487947 */ /* 0x000fea0003800000 */
.L_x_8827:
        /* <DEDUP_REMOVED lines=12> */
.L_x_8826:
[----:B------:R-:W-:Y:S01]  /*24ce0*/  FADD.FTZ R2, R18, 1 ;  /* 0x3f80000012027421 */ /* 0x000fe20000010000 */
[----:B------:R-:W-:Y:S01]  /*24cf0*/  MUFU.SQRT R3, R0 ;  /* 0x0000000000037308 */ /* 0x000fe20000002000 */
[----:B------:R-:W-:Y:S02]  /*24d00*/  HFMA2 R13, -RZ, RZ, 1.875, 0 ;  /* 0x3f800000ff0d7431 */ /* 0x000fe400000001ff */
[----:B------:R-:W-:-:S06]  /*24d10*/  FMUL.FTZ R2, R2, 0.5 ;  /* 0x3f00000002027820 */ /* 0x000fcc0000410000 */
[----:B------:R-:W1:Y:S02]  /*24d20*/  MUFU.SQRT R2, R2 ;  /* 0x0000000200027308 */ /* 0x000e640000002000 */
[----:B-1----:R-:W-:-:S07]  /*24d30*/  FMUL.FTZ R12, R3, R2 ;  /* 0x00000002030c7220 */ /* 0x002fce0000410000 */
.L_x_8831:
[----:B------:R-:W-:Y:S05]  /*24d40*/  BSYNC.RECONVERGENT B1 ;  /* 0x0000000000017941 */ /* 0x000fea0003800200 */
.L_x_8825:
[----:B------:R-:W-:Y:S05]  /*24d50*/  BRA `(.L_x_8832) ;  /* 0x0000000000087947 */ /* 0x000fea0003800000 */
.L_x_8821:
[----:B------:R-:W-:Y:S01]  /*24d60*/  FMUL.FTZ R12, R18, 16777216 ;  /* 0x4b800000120c7820 */ /* 0x000fe20000410000 */
[----:B------:R-:W-:-:S07]  /*24d70*/  FMUL.FTZ R13, R13, 16777216 ;  /* 0x4b8000000d0d7820 */ /* 0x000fce0000410000 */
.L_x_8832:
[----:B------:R-:W-:Y:S05]  /*24d80*/  BSYNC.RELIABLE B0 ;  /* 0x0000000000007941 */ /* 0x000fea0003800100 */
.L_x_8820:
        /* <DEDUP_REMOVED lines=20> */
.L_x_8835:
[----:B------:R-:W-:Y:S05]  /*24ed0*/  BSYNC.RECONVERGENT B4 ;  /* 0x0000000000047941 */ /* 0x000fea0003800200 */
.L_x_8834:
        /* <DEDUP_REMOVED lines=29> */
.L_x_8833:
        /* <DEDUP_REMOVED lines=17> */
.L_x_8837:
[----:B------:R-:W-:Y:S05]  /*251c0*/  BSYNC.RECONVERGENT B4 ;  /* 0x0000000000047941 */ /* 0x000fea0003800200 */
.L_x_8836:
        /* <DEDUP_REMOVED lines=28> */
.L_x_8824:
[----:B------:R-:W-:Y:S05]  /*25390*/  BSYNC.RECONVERGENT B3 ;  /* 0x0000000000037941 */ /* 0x000fea0003800200 */
.L_x_8819:
[----:B------:R-:W-:-:S13]  /*253a0*/  ISETP.GE.AND P0, PT, R15, RZ, PT ;  /* 0x000000ff0f00720c */ /* 0x000fda0003f06270 */
[----:B------:R-:W-:Y:S01]  /*253b0*/  @P0 FADD.FTZ R19, -R19, -RZ ;  /* 0x800000ff13130221 */ /* 0x000fe20000010100 */
[----:B------:R-:W-:Y:S06]  /*253c0*/  BRA `(.L_x_8804) ;  /* 0x0000000800ec7947 */ /* 0x000fec0003800000 */
.L_x_8807:
[----:B------:R-:W-:Y:S01]  /*253d0*/  FADD.FTZ R14, -R14, 6.1232342629258392722e-17 ;  /* 0x248d31320e0e7421 */ /* 0x000fe20000010100 */
[----:B------:R-:W-:-:S03]  /*253e0*/  FADD.FTZ R19, -R15, -RZ ;  /* 0x800000ff0f137221 */ /* 0x000fc60000010100 */
[----:B------:R-:W-:Y:S01]  /*253f0*/  FADD.FTZ R18, R14, 1.5707963705062866211 ;  /* 0x3fc90fdb0e127421 */ /* 0x000fe20000010000 */
[----:B------:R-:W-:Y:S06]  /*25400*/  BRA `(.L_x_8804) ;  /* 0x0000000800dc7947 */ /* 0x000fec0003800000 */
.L_x_8806:
[----:B------:R-:W-:Y:S02]  /*25410*/  HFMA2 R18, -RZ, RZ, 0, 0 ;  /* 0x00000000ff127431 */ /* 0x000fe400000001ff */
[----:B------:R-:W-:Y:S01]  /*25420*/  FADD.FTZ R19, -R15, -RZ ;  /* 0x800000ff0f137221 */ /* 0x000fe20000010100 */
[----:B------:R-:W-:Y:S06]  /*25430*/  BRA `(.L_x_8804) ;  /* 0x0000000800d07947 */ /* 0x000fec0003800000 */
.L_x_8805:
        /* <DEDUP_REMOVED lines=26> */
.L_x_8842:
[----:B------:R-:W-:Y:S05]  /*255e0*/  BSYNC.RECONVERGENT B4 ;  /* 0x0000000000047941 */ /* 0x000fea0003800200 */
.L_x_8841:
        /* <DEDUP_REMOVED lines=29> */
.L_x_8840:
        /* <DEDUP_REMOVED lines=28> */
.L_x_8845:
[----:B------:R-:W-:Y:S05]  /*25980*/  BSYNC.RECONVERGENT B4 ;  /* 0x0000000000047941 */ /* 0x000fea0003800200 */
.L_x_8844:
        /* <DEDUP_REMOVED lines=29> */
.L_x_8839:
        /* <DEDUP_REMOVED lines=33> */
.L_x_8847:
[----:B------:R-:W-:Y:S05]  /*25d70*/  BSYNC.RECONVERGENT B4 ;  /* 0x0000000000047941 */ /* 0x000fea0003800200 */
.L_x_8846:
        /* <DEDUP_REMOVED lines=27> */
.L_x_8843:
[----:B------:R-:W-:Y:S05]  /*25f30*/  BSYNC.RECONVERGENT B3 ;  /* 0x0000000000037941 */ /* 0x000fea0003800200 */
.L_x_8838:
[----:B------:R-:W-:Y:S01]  /*25f40*/  ISETP.GE.AND P0, PT, R15, RZ, PT ;  /* 0x000000ff0f00720c */ /* 0x000fe20003f06270 */
[----:B------:R-:W-:Y:S01]  /*25f50*/  FADD.FTZ R19, R19, 0.69314718246459960938 ;  /* 0x3f31721813137421 */ /* 0x000fe20000010000 */
[----:B------:R-:W-:-:S11]  /*25f60*/  FADD.FTZ R18, |R0|, -RZ ;  /* 0x800000ff00127221 */ /* 0x000fd60000010200 */
[----:B------:R-:W-:-:S07]  /*25f70*/  @P0 FADD.FTZ R19, -R19, -RZ ;  /* 0x800000ff13130221 */ /* 0x000fce0000010100 */
.L_x_8804:
[----:B------:R-:W-:Y:S05]  /*25f80*/  BSYNC.RECONVERGENT B2 ;  /* 0x0000000000027941 */ /* 0x000fea0003800200 */
.L_x_8802:
[----:B------:R-:W-:Y:S05]  /*25f90*/  WARPSYNC.ALL ;  /* 0x0000000000007948 */ /* 0x000fea0003800000 */
[----:B------:R-:W0:Y:S02]  /*25fa0*/  LDCU.64 UR4, c[0x0][0x388] ;  /* 0x00007100ff0477ac */ /* 0x000e240008000a00 */
[----:B0-----:R-:W-:-:S06]  /*25fb0*/  UIMAD.WIDE.U32 UR4, UR6, 0x8, UR4 ;  /* 0x00000008060478a5 */ /* 0x001fcc000f8e0004 */
[----:B------:R-:W-:Y:S02]  /*25fc0*/  MOV R2, UR4 ;  /* 0x0000000400027c02 */ /* 0x000fe40008000f00 */
[----:B------:R-:W-:-:S03]  /*25fd0*/  MOV R3, UR5 ;  /* 0x0000000500037c02 */ /* 0x000fc60008000f00 */
[----:B------:R-:W-:-:S05]  /*25fe0*/  IMAD.WIDE.U32 R2, R29, 0x20, R2 ;  /* 0x000000201d027825 */ /* 0x000fca00078e0002 */
[----:B------:R-:W-:Y:S04]  /*25ff0*/  STG.E.ENL2.256 desc[UR8][R2.64], R8, R4 ;  /* 0xf80000080204797f */ /* 0x000fe8000f121808 */
[----:B------:R-:W-:Y:S01]  /*26000*/  STG.E.ENL2.256 desc[UR8][R2.64+0x1000], R20, R16 ;  /* 0xf80080140210797f */ /* 0x000fe2000f121808 */
[----:B------:R-:W-:Y:S05]  /*26010*/  EXIT ;  /* 0x000000000000794d */ /* 0x000fea0003800000 */
        .weak           $__internal_12_$__cuda_sm3x_div_rn_ftz_f32_slowpath
        .type           $__internal_12_$__cuda_sm3x_div_rn_ftz_f32_slowpath,@function
        .size           $__internal_12_$__cuda_sm3x_div_rn_ftz_f32_slowpath,(.L_x_17233 - $__internal_12_$__cuda_sm3x_div_rn_ftz_f32_slowpath)
$__internal_12_$__cuda_sm3x_div_rn_ftz_f32_slowpath:
        /* <DEDUP_REMOVED lines=32> */
.L_x_8850:
[----:B------:R-:W-:Y:S05]  /*26220*/  BSYNC.RELIABLE B1 ;  /* 0x0000000000017941 */ /* 0x000fea0003800100 */
.L_x_8849:
        /* <DEDUP_REMOVED lines=27> */
.L_x_8856:
[----:B------:R-:W-:-:S07]  /*263e0*/  LEA R25, R26, R25, 0x17 ;  /* 0x000000191a197211 */ /* 0x000fce00078eb8ff */
.L_x_8857:
[----:B------:R-:W-:Y:S05]  /*263f0*/  BSYNC.RECONVERGENT B1 ;  /* 0x0000000000017941 */ /* 0x000fea0003800200 */
.L_x_8855:
[----:B------:R-:W-:Y:S01]  /*26400*/  MOV R27, R25 ;  /* 0x00000019001b7202 */ /* 0x000fe20000000f00 */
[----:B------:R-:W-:Y:S06]  /*26410*/  BRA `(.L_x_8858) ;  /* 0x0000000000207947 */ /* 0x000fec0003800000 */
.L_x_8854:
[----:B------:R-:W-:-:S04]  /*26420*/  LOP3.LUT R27, R2, 0x80000000, R27, 0x48, !PT ;  /* 0x80000000021b7812 */ /* 0x000fc800078e481b */
[----:B------:R-:W-:Y:S01]  /*26430*/  LOP3.LUT R27, R27, 0x7f800000, RZ, 0xfc, !PT ;  /* 0x7f8000001b1b7812 */ /* 0x000fe200078efcff */
[----:B------:R-:W-:Y:S06]  /*26440*/  BRA `(.L_x_8858) ;  /* 0x0000000000147947 */ /* 0x000fec0003800000 */
.L_x_8853:
[----:B------:R-:W-:Y:S01]  /*26450*/  LOP3.LUT R27, R2, 0x80000000, R27, 0x48, !PT ;  /* 0x80000000021b7812 */ /* 0x000fe200078e481b */
[----:B------:R-:W-:Y:S06]  /*26460*/  BRA `(.L_x_8858) ;  /* 0x00000000000c7947 */ /* 0x000fec0003800000 */
.L_x_8852:
[----:B------:R-:W0:Y:S01]  /*26470*/  MUFU.RSQ R27, -QNAN ;  /* 0xffc00000001b7908 */ /* 0x000e220000001400 */
[----:B------:R-:W-:Y:S05]  /*26480*/  BRA `(.L_x_8858) ;  /* 0x0000000000047947 */ /* 0x000fea0003800000 */
.L_x_8851:
[----:B------:R-:W-:-:S07]  /*26490*/  FADD.FTZ R27, R27, R2 ;  /* 0x000000021b1b7221 */ /* 0x000fce0000010000 */
.L_x_8858:
[----:B------:R-:W-:Y:S05]  /*264a0*/  BSYNC.RECONVERGENT B0 ;  /* 0x0000000000007941 */ /* 0x000fea0003800200 */
.L_x_8848:
[----:B------:R-:W-:Y:S01]  /*264b0*/  HFMA2 R25, -RZ, RZ, 0, 0 ;  /* 0x00000000ff197431 */ /* 0x000fe200000001ff */
[----:B------:R-:W-:Y:S02]  /*264c0*/  MOV R24, R0 ;  /* 0x0000000000187202 */ /* 0x000fe40000000f00 */
[----:B0-----:R-:W-:Y:S02]  /*264d0*/  MOV R2, R27 ;  /* 0x0000001b00027202 */ /* 0x001fe40000000f00 */
[----:B------:R-:W-:Y:S05]  /*264e0*/  RET.REL.NODEC R24 `(_ZN2at6native29vectorized_elementwise_kernelILi4EZZZNS0_16acos_kernel_cudaERNS_18TensorIteratorBaseEENKUlvE_clEvENKUlvE0_clEvEUlN3c107complexIfEEE_St5arrayIPcLm2EEEEviT0_T1_) ;  /* 0xfffffd9818c47950 */ /* 0x000fea0003c3ffff */
.L_x_8859:
        /* <DEDUP_REMOVED lines=9> */
.L_x_17233:


//--------------------- .text._ZN2at6native29vectorized_elementwise_kernelILi8EZZZNS0_16acos_kernel_cudaERNS_18TensorIteratorBaseEENKUlvE_clEvENKUlvE0_clEvEUlN3c107complexIfEEE_St5arrayIPcLm2EEEEviT0_T1_ --------------------------
	.section	.text._ZN2at6native29vectorized_elementwise_kernelILi8EZZZNS0_16acos_kernel_cudaERNS_18TensorIteratorBaseEENKUlvE_clEvENKUlvE0_clEvEUlN3c107complexIfEEE_St5arrayIPcLm2EEEEviT0_T1_,"ax",@progbits
	.align	128
        .global         _ZN2at6native29vectorized_elementwise_kernelILi8EZZZNS0_16acos_kernel_cudaERNS_18TensorIteratorBaseEENKUlvE_clEvENKUlvE0_clEvEUlN3c107complexIfEEE_St5arrayIPcLm2EEEEviT0_T1_
        .type           _ZN2at6native29vectorized_elementwise_kernelILi8EZZZNS0_16acos_kernel_cudaERNS_18TensorIteratorBaseEENKUlvE_clEvENKUlvE0_clEvEUlN3c107complexIfEEE_St5arrayIPcLm2EEEEviT0_T1_,@function
        .size           _ZN2at6native29vectorized_elementwise_kernelILi8EZZZNS0_16acos_kernel_cudaERNS_18TensorIteratorBaseEENKUlvE_clEvENKUlvE0_clEvEUlN3c107complexIfEEE_St5arrayIPcLm2EEEEviT0_T1_,(.L_x_17234 - _ZN2at6native29vectorized_elementwise_kernelILi8EZZZNS0_16acos_kernel_cudaERNS_18TensorIteratorBaseEENKUlvE_clEvENKUlvE0_clEvEUlN3c107complexIfEEE_St5arrayIPcLm2EEEEviT0_T1_)
        .other          _ZN2at6native29vectorized_elementwise_kernelILi8EZZZNS0_16acos_kernel_cudaERNS_18TensorIteratorBaseEENKUlvE_clEvENKUlvE0_clEvEUlN3c107complexIfEEE_St5arrayIPcLm2EEEEviT0_T1_,@"STO_CUDA_ENTRY STV_DEFAULT"
_ZN2at6native29vectorized_elementwise_kernelILi8EZZZNS0_16acos_kernel_cudaERNS_18TensorIteratorBaseEENKUlvE_clEvENKUlvE0_clEvEUlN3c107complexIfEEE_St5arrayIPcLm2EEEEviT0_T1_:
.text._ZN2at6native29vectorized_elementwise_kernelILi8EZZZNS0_16acos_kernel_cudaERNS_18TensorIteratorBaseEENKUlvE_clEvENKUlvE0_clEvEUlN3c107complexIfEEE_St5arrayIPcLm2EEEEviT0_T1_:
        /* <DEDUP_REMOVED lines=90> */
.L_x_8863:
        /* <DEDUP_REMOVED lines=41> */
[----:B------:R-:W-:Y:S05]  /*0830*/  CALL.REL.NOINC `($__internal_13_$__cuda_sm3x_div_rn_ftz_f32_slowpath) ;  /* 0x0000025400f87944 */ /* 0x000fea0003c00000 */
.L_x_8868:
[----:B------:R-:W-:Y:S05]  /*0840*/  BSYNC.RECONVERGENT B4 ;  /* 0x0000000000047941 */ /* 0x000fea0003800200 */
.L_x_8867:
        /* <DEDUP_REMOVED lines=28> */
.L_x_8866:
        /* <DEDUP_REMOVED lines=30> */
[----:B------:R-:W-:Y:S05]  /*0bf0*/  CALL.REL.NOINC `($__internal_13_$__cuda_sm3x_div_rn_ftz_f32_slowpath) ;  /* 0x0000025400087944 */ /* 0x000fea0003c00000 */
.L_x_8872:
[----:B------:R-:W-:Y:S05]  /*0c00*/  BSYNC.RECONVERGENT B4 ;  /* 0x0000000000047941 */ /* 0x000fea0003800200 */
.L_x_8871:
        /* <DEDUP_REMOVED lines=28> */
.L_x_8870:
        /* <DEDUP_REMOVED lines=15> */
[----:B------:R-:W-:Y:S05]  /*0ec0*/  CALL.REL.NOINC `($__internal_13_$__cuda_sm3x_div_rn_ftz_f32_slowpath) ;  /* 0x0000025000547944 */ /* 0x000fea0003c00000 */
.L_x_8874:
[----:B------:R-:W-:Y:S05]  /*0ed0*/  BSYNC.RECONVERGENT B4 ;  /* 0x0000000000047941 */ /* 0x000fea0003800200 */
.L_x_8873:
        /* <DEDUP_REMOVED lines=27> */
.L_x_8869:
[----:B------:R-:W-:Y:S05]  /*1090*/  BSYNC.RECONVERGENT B3 ;  /* 0x0000000000037941 */ /* 0x000fea0003800200 */
.L_x_8865:
[----:B------:R-:W-:Y:S01]  /*10a0*/  ISETP.GE.AND P0, PT, R17, RZ, PT ;  /* 0x000000ff1100720c */ /* 0x000fe20003f06270 */
[----:B------:R-:W-:Y:S01]  /*10b0*/  FADD.FTZ R15, R15, 0.69314718246459960938 ;  /* 0x3f3172180f0f7421 */ /* 0x000fe20000010000 */
[----:B------:R-:W-:-:S11]  /*10c0*/  FADD.FTZ R14, |R0|, -RZ ;  /* 0x800000ff000e7221 */ /* 0x000fd60000010200 */
[----:B------:R-:W-:Y:S01]  /*10d0*/  @P0 FADD.FTZ R15, -R15, -RZ ;  /* 0x800000ff0f0f0221 */ /* 0x000fe20000010100 */
[----:B------:R-:W-:Y:S06]  /*10e0*/  BRA `(.L_x_8862) ;  /* 0x0000001800047947 */ /* 0x000fec0003800000 */
.L_x_8864:
        /* <DEDUP_REMOVED lines=71> */
.L_x_8880:
[----:B------:R-:W-:Y:S05]  /*1560*/  BSYNC.RECONVERGENT B1 ;  /* 0x0000000000017941 */ /* 0x000fea0003800200 */
.L_x_8879:
        /* <DEDUP_REMOVED lines=12> */
.L_x_8882:
[----:B------:R-:W-:Y:S05]  /*1630*/  BSYNC.RECONVERGENT B1 ;  /* 0x0000000000017941 */ /* 0x000fea0003800200 */
.L_x_8881:
        /* <DEDUP_REMOVED lines=35> */
.L_x_8878:
        /* <DEDUP_REMOVED lines=40> */
.L_x_8876:
[----:B------:R-:W-:-:S04]  /*1af0*/  FFMA.FTZ R14, R24, R24, -1 ;  /* 0xbf800000180e7423 */ /* 0x000fc80000010018 */
[----:B------:R-:W0:Y:S02]  /*1b00*/  MUFU.SQRT R15, R14 ;  /* 0x0000000e000f7308 */ /* 0x000e240000002000 */
[----:B0-----:R-:W-:-:S06]  /*1b10*/  FADD.FTZ R27, R24, R15 ;  /* 0x0000000f181b7221 */ /* 0x001fcc0000010000 */
[----:B------:R-:W0:Y:S02]  /*1b20*/  MUFU.LG2 R27, R27 ;  /* 0x0000001b001b7308 */ /* 0x000e240000000c00 */
[----:B0-----:R-:W-:-:S07]  /*1b30*/  FMUL.FTZ R15, R27, 0.69314718246459960938 ;  /* 0x3f3172181b0f7820 */ /* 0x001fce0000410000 */
.L_x_8877:
[----:B------:R-:W-:Y:S05]  /*1b40*/  BSYNC.RECONVERGENT B0 ;  /* 0x0000000000007941 */ /* 0x000fea0003800200 */
.L_x_8875:
        /* <DEDUP_REMOVED lines=43> */
.L_x_8890:
[----:B------:R-:W-:Y:S05]  /*1e00*/  BSYNC.RECONVERGENT B4 ;  /* 0x0000000000047941 */ /* 0x000fea0003800200 */
.L_x_8889:
[----:B------:R-:W-:-:S04]  /*1e10*/  FADD.FTZ R0, R25, R0 ;  /* 0x0000000019007221 */ /* 0x000fc80000010000 */
[----:B------:R-:W-:-:S04]  /*1e20*/  FMUL.FTZ R0, R0, R27 ;  /* 0x0000001b00007220 */ /* 0x000fc80000410000 */
[----:B------:R0:W2:Y:S01]  /*1e30*/  MUFU.SQRT R14, R0 ;  /* 0x00000000000e7308 */ /* 0x0000a20000002000 */
[----:B------:R-:W-:Y:S05]  /*1e40*/  BRA `(.L_x_8887) ;  /* 0x00000000002c7947 */ /* 0x000fea0003800000 */
.L_x_8888:
        /* <DEDUP_REMOVED lines=11> */
.L_x_8887:
[----:B------:R-:W-:Y:S05]  /*1f00*/  BSYNC.RECONVERGENT B1 ;  /* 0x0000000000017941 */ /* 0x000fea0003800200 */
.L_x_8885:
[----:B------:R-:W-:Y:S05]  /*1f10*/  BSYNC.RELIABLE B0 ;  /* 0x0000000000007941 */ /* 0x000fea0003800100 */
.L_x_8884:
        /* <DEDUP_REMOVED lines=18> */
[----:B-1-3--:R-:W-:Y:S05]  /*2040*/  CALL.REL.NOINC `($__internal_13_$__cuda_sm3x_div_rn_ftz_f32_slowpath) ;  /* 0x0000023c00f47944 */ /* 0x00afea0003c00000 */
.L_x_8893:
[----:B------:R-:W-:Y:S05]  /*2050*/  BSYNC.RECONVERGENT B4 ;  /* 0x0000000000047941 */ /* 0x000fea0003800200 */
.L_x_8892:
        /* <DEDUP_REMOVED lines=28> */
.L_x_8891:
        /* <DEDUP_REMOVED lines=18> */
.L_x_8896:
[----:B------:R-:W-:Y:S05]  /*2340*/  BSYNC.RECONVERGENT B4 ;  /* 0x0000000000047941 */ /* 0x000fea0003800200 */
.L_x_8895:
        /* <DEDUP_REMOVED lines=28> */
.L_x_8886:
        /* <DEDUP_REMOVED lines=31> */
.L_x_8897:
        /* <DEDUP_REMOVED lines=29> */
.L_x_8894:
[----:B------:R-:W-:Y:S05]  /*28d0*/  BSYNC.RECONVERGENT B3 ;  /* 0x0000000000037941 */ /* 0x000fea0003800200 */
.L_x_8883:
[----:B------:R-:W-:-:S13]  /*28e0*/  ISETP.GE.AND P0, PT, R17, RZ, PT ;  /* 0x000000ff1100720c */ /* 0x000fda0003f06270 */
[----:B-1----:R-:W-:-:S07]  /*28f0*/  @P0 FADD.FTZ R15, -R15, -RZ ;  /* 0x800000ff0f0f0221 */ /* 0x002fce0000010100 */
.L_x_8862:
[----:B------:R-:W-:Y:S05]  /*2900*/  BSYNC.RECONVERGENT B2 ;  /* 0x0000000000027941 */ /* 0x000fea0003800200 */
.L_x_8861:
        /* <DEDUP_REMOVED lines=27> */
.L_x_8900:
        /* <DEDUP_REMOVED lines=69> */
.L_x_8909:
[----:B------:R-:W-:-:S04]  /*2f10*/  FADD.FTZ R17, -R3, R16 ;  /* 0x0000001003117221 */ /* 0x000fc80000010100 */
[----:B------:R-:W-:-:S07]  /*2f20*/  FMUL.FTZ R17, R17, 0.5 ;  /* 0x3f00000011117820 */ /* 0x000fce0000410000 */
.L_x_8910:
[----:B------:R-:W-:Y:S05]  /*2f30*/  BSYNC.RECONVERGENT B1 ;  /* 0x0000000000017941 */ /* 0x000fea0003800200 */
.L_x_8908:
        /* <DEDUP_REMOVED lines=11> */
.L_x_8912:
[----:B------:R-:W-:-:S04]  /*2ff0*/  FADD.FTZ R28, R25, -R26 ;  /* 0x8000001a191c7221 */ /* 0x000fc80000010000 */
[----:B------:R-:W-:-:S07]  /*3000*/  FMUL.FTZ R28, R28, 0.5 ;  /* 0x3f0000001c1c7820 */ /* 0x000fce0000410000 */
.L_x_8913:
[----:B------:R-:W-:Y:S05]  /*3010*/  BSYNC.RECONVERGENT B1 ;  /* 0x0000000000017941 */ /* 0x000fea0003800200 */
.L_x_8911:
        /* <DEDUP_REMOVED lines=35> */
.L_x_8907:
        /* <DEDUP_REMOVED lines=35> */
.L_x_8914:
[----:B------:R-:W-:-:S04]  /*3480*/  FADD.FTZ R26, -R29, 1 ;  /* 0x3f8000001d1a7421 */ /* 0x000fc80000010100 */
[----:B------:R-:W-:-:S06]  /*3490*/  FMUL.FTZ R17, R3, R26 ;  /* 0x0000001a03117220 */ /* 0x000fcc0000410000 */
[----:B------:R-:W0:Y:S08]  /*34a0*/  MUFU.SQRT R17, R17 ;  /* 0x0000001100117308 */ /* 0x000e300000002000 */
[----:B0-----:R-:W0:Y:S02]  /*34b0*/  MUFU.RCP R26, R17 ;  /* 0x00000011001a7308 */ /* 0x001e240000001000 */
[----:B0-----:R-:W-:Y:S01]  /*34c0*/  FMUL.FTZ R27, R26, |R19| ;  /* 0x400000131a1b7220 */ /* 0x001fe20000410000 */
[----:B------:R-:W-:Y:S06]  /*34d0*/  BRA `(.L_x_8905) ;  /* 0x0000000000047947 */ /* 0x000fec0003800000 */
.L_x_8906:
[----:B------:R0:W1:Y:S02]  /*34e0*/  MUFU.SQRT R27, R0 ;  /* 0x00000000001b7308 */ /* 0x0000640000002000 */
.L_x_8905:
[----:B------:R-:W-:Y:S05]  /*34f0*/  BSYNC.RECONVERGENT B0 ;  /* 0x0000000000007941 */ /* 0x000fea0003800200 */
.L_x_8904:
        /* <DEDUP_REMOVED lines=41> */
.L_x_8919:
        /* <DEDUP_REMOVED lines=28> */
.L_x_8918:
        /* <DEDUP_REMOVED lines=23> */
.L_x_8925:
[----:B------:R-:W-:-:S04]  /*3ac0*/  FADD.FTZ R2, -R2, R25 ;  /* 0x0000001902027221 */ /* 0x000fc80000010100 */
[----:B------:R-:W-:-:S07]  /*3ad0*/  FMUL.FTZ R3, R2, 0.5 ;  /* 0x3f00000002037820 */ /* 0x000fce0000410000 */
.L_x_8926:
[----:B------:R-:W-:Y:S05]  /*3ae0*/  BSYNC.RECONVERGENT B4 ;  /* 0x0000000000047941 */ /* 0x000fea0003800200 */
.L_x_8924:
[----:B------:R-:W-:Y:S01]  /*3af0*/  FADD.FTZ R0, R3, R0 ;  /* 0x0000000003007221 */ /* 0x000fe20000010000 */
[----:B------:R-:W-:-:S04]  /*3b00*/  FADD.FTZ R3, R29, R24 ;  /* 0x000000181d037221 */ /* 0x000fc80000010000 */
[----:B------:R-:W-:-:S04]  /*3b10*/  FMUL.FTZ R0, R0, R3 ;  /* 0x0000000300007220 */ /* 0x000fc80000410000 */
[----:B------:R1:W2:Y:S01]  /*3b20*/  MUFU.SQRT R16, R0 ;  /* 0x0000000000107308 */ /* 0x0002a20000002000 */
[----:B------:R-:W-:Y:S05]  /*3b30*/  BRA `(.L_x_8927) ;  /* 0x0000000000487947 */ /* 0x000fea0003800000 */
.L_x_8923:
        /* <DEDUP_REMOVED lines=12> */
.L_x_8922:
[----:B------:R-:W-:Y:S01]  /*3c00*/  FADD.FTZ R2, R24, 1 ;  /* 0x3f80000018027421 */ /* 0x000fe20000010000 */
[----:B------:R-:W-:Y:S01]  /*3c10*/  MUFU.SQRT R3, R0 ;  /* 0x0000000000037308 */ /* 0x000fe20000002000 */
[----:B------:R-:W-:Y:S02]  /*3c20*/  HFMA2 R29, -RZ, RZ, 1.875, 0 ;  /* 0x3f800000ff1d7431 */ /* 0x000fe400000001ff */
[----:B------:R-:W-:-:S06]  /*3c30*/  FMUL.FTZ R2, R2, 0.5 ;  /* 0x3f00000002027820 */ /* 0x000fcc0000410000 */
[----:B------:R-:W1:Y:S02]  /*3c40*/  MUFU.SQRT R2, R2 ;  /* 0x0000000200027308 */ /* 0x000e640000002000 */
[----:B-1----:R-:W-:-:S07]  /*3c50*/  FMUL.FTZ R16, R3, R2 ;  /* 0x0000000203107220 */ /* 0x002fce0000410000 */
.L_x_8927:
[----:B------:R-:W-:Y:S05]  /*3c60*/  BSYNC.RECONVERGENT B1 ;  /* 0x0000000000017941 */ /* 0x000fea0003800200 */
.L_x_8921:
[----:B------:R-:W-:Y:S05]  /*3c70*/  BRA `(.L_x_8928) ;  /* 0x0000000000087947 */ /* 0x000fea0003800000 */
.L_x_8917:
[----:B------:R-:W-:Y:S01]  /*3c80*/  FMUL.FTZ R16, R24, 16777216 ;  /* 0x4b80000018107820 */ /* 0x000fe20000410000 */
[----:B------:R-:W-:-:S07]  /*3c90*/  FMUL.FTZ R29, R29, 16777216 ;  /* 0x4b8000001d1d7820 */ /* 0x000fce0000410000 */
.L_x_8928:
[----:B------:R-:W-:Y:S05]  /*3ca0*/  BSYNC.RELIABLE B0 ;  /* 0x0000000000007941 */ /* 0x000fea0003800100 */
.L_x_8916:
        /* <DEDUP_REMOVED lines=19> */
[----:B------:R-:W-:Y:S05]  /*3de0*/  CALL.REL.NOINC `($__internal_13_$__cuda_sm3x_div_rn_ftz_f32_slowpath) ;  /* 0x00000220008c7944 */ /* 0x000fea0003c00000 */
.L_x_8931:
[----:B------:R-:W-:Y:S05]  /*3df0*/  BSYNC.RECONVERGENT B4 ;  /* 0x0000000000047941 */ /* 0x000fea0003800200 */
.L_x_8930:
        /* <DEDUP_REMOVED lines=29> */
.L_x_8929:
        /* <DEDUP_REMOVED lines=16> */
[----:B------:R-:W-:Y:S05]  /*40d0*/  CALL.REL.NOINC `($__internal_13_$__cuda_sm3x_div_rn_ftz_f32_slowpath) ;  /* 0x0000021c00d07944 */ /* 0x000fea0003c00000 */
.L_x_8933:
[----:B------:R-:W-:Y:S05]  /*40e0*/  BSYNC.RECONVERGENT B4 ;  /* 0x0000000000047941 */ /* 0x000fea0003800200 */
.L_x_8932:
        /* <DEDUP_REMOVED lines=28> */
.L_x_8920:
[----:B------:R-:W-:Y:S05]  /*42b0*/  BSYNC.RECONVERGENT B3 ;  /* 0x0000000000037941 */ /* 0x000fea0003800200 */
.L_x_8915:
[----:B------:R-:W-:-:S13]  /*42c0*/  ISETP.GE.AND P0, PT, R19, RZ, PT ;  /* 0x000000ff1300720c */ /* 0x000fda0003f06270 */
[----:B------:R-:W-:Y:S01]  /*42d0*/  @P0 FADD.FTZ R17, -R17, -RZ ;  /* 0x800000ff11110221 */ /* 0x000fe20000010100 */
[----:B------:R-:W-:Y:S06]  /*42e0*/  BRA `(.L_x_8899) ;  /* 0x0000000800ec7947 */ /* 0x000fec0003800000 */
.L_x_8903:
[----:B------:R-:W-:Y:S01]  /*42f0*/  FADD.FTZ R16, -R18, 6.1232342629258392722e-17 ;  /* 0x248d313212107421 */ /* 0x000fe20000010100 */
[----:B------:R-:W-:-:S03]  /*4300*/  FADD.FTZ R17, -R19, -RZ ;  /* 0x800000ff13117221 */ /* 0x000fc60000010100 */
[----:B------:R-:W-:Y:S01]  /*4310*/  FADD.FTZ R16, R16, 1.5707963705062866211 ;  /* 0x3fc90fdb10107421 */ /* 0x000fe20000010000 */
[----:B------:R-:W-:Y:S06]  /*4320*/  BRA `(.L_x_8899) ;  /* 0x0000000800dc7947 */ /* 0x000fec0003800000 */
.L_x_8902:
[----:B------:R-:W-:Y:S02]  /*4330*/  HFMA2 R16, -RZ, RZ, 0, 0 ;  /* 0x00000000ff107431 */ /* 0x000fe400000001ff */
[----:B------:R-:W-:Y:S01]  /*4340*/  FADD.FTZ R17, -R19, -RZ ;  /* 0x800000ff13117221 */ /* 0x000fe20000010100 */
[----:B------:R-:W-:Y:S06]  /*4350*/  BRA `(.L_x_8899) ;  /* 0x0000000800d07947 */ /* 0x000fec0003800000 */
.L_x_8901:
        /* <DEDUP_REMOVED lines=25> */
[----:B------:R-:W-:Y:S05]  /*44f0*/  CALL.REL.NOINC `($__internal_13_$__cuda_sm3x_div_rn_ftz_f32_slowpath) ;  /* 0x0000021800c87944 */ /* 0x000fea0003c00000 */
.L_x_8938:
[----:B------:R-:W-:Y:S05]  /*4500*/  BSYNC.RECONVERGENT B4 ;  /* 0x0000000000047941 */ /* 0x000fea0003800200 */
.L_x_8937:
        /* <DEDUP_REMOVED lines=29> */
.L_x_8936:
        /* <DEDUP_REMOVED lines=28> */
.L_x_8941:
[----:B------:R-:W-:Y:S05]  /*48a0*/  BSYNC.RECONVERGENT B4 ;  /* 0x0000000000047941 */ /* 0x000fea0003800200 */
.L_x_8940:
        /* <DEDUP_REMOVED lines=29> */
.L_x_8935:
        /* <DEDUP_REMOVED lines=33> */
.L_x_8943:
[----:B------:R-:W-:Y:S05]  /*4c90*/  BSYNC.RECONVERGENT B4 ;  /* 0x0000000000047941 */ /* 0x000fea0003800200 */
.L_x_8942:
        /* <DEDUP_REMOVED lines=27> */
.L_x_8939:
[----:B------:R-:W-:Y:S05]  /*4e50*/  BSYNC.RECONVERGENT B3 ;  /* 0x0000000000037941 */ /* 0x000fea0003800200 */
.L_x_8934:
[----:B------:R-:W-:Y:S01]  /*4e60*/  ISETP.GE.AND P0, PT, R19, RZ, PT ;  /* 0x000000ff1300720c */ /* 0x000fe20003f06270 */
[----:B------:R-:W-:Y:S01]  /*4e70*/  FADD.FTZ R17, R17, 0.69314718246459960938 ;  /* 0x3f31721811117421 */ /* 0x000fe20000010000 */
[----:B------:R-:W-:-:S11]  /*4e80*/  FADD.FTZ R16, |R0|, -RZ ;  /* 0x800000ff00107221 */ /* 0x000fd60000010200 */
[----:B------:R-:W-:-:S07]  /*4e90*/  @P0 FADD.FTZ R17, -R17, -RZ ;  /* 0x800000ff11110221 */ /* 0x000fce0000010100 */
.L_x_8899:
[----:B------:R-:W-:Y:S05]  /*4ea0*/  BSYNC.RECONVERGENT B2 ;  /* 0x0000000000027941 */ /* 0x000fea0003800200 */
.L_x_8898:
        /* <DEDUP_REMOVED lines=27> */
.L_x_8946:
        /* <DEDUP_REMOVED lines=69> */
.L_x_8955:
[----:B------:R-:W-:-:S04]  /*54b0*/  FADD.FTZ R19, -R3, R18 ;  /* 0x0000001203137221 */ /* 0x000fc80000010100 */
[----:B------:R-:W-:-:S07]  /*54c0*/  FMUL.FTZ R19, R19, 0.5 ;  /* 0x3f00000013137820 */ /* 0x000fce0000410000 */
.L_x_8956:
[----:B------:R-:W-:Y:S05]  /*54d0*/  BSYNC.RECONVERGENT B1 ;  /* 0x0000000000017941 */ /* 0x000fea0003800200 */
.L_x_8954:
        /* <DEDUP_REMOVED lines=11> */
.L_x_8958:
[----:B------:R-:W-:-:S04]  /*5590*/  FADD.FTZ R28, R25, -R26 ;  /* 0x8000001a191c7221 */ /* 0x000fc80000010000 */
[----:B------:R-:W-:-:S07]  /*55a0*/  FMUL.FTZ R28, R28, 0.5 ;  /* 0x3f0000001c1c7820 */ /* 0x000fce0000410000 */
.L_x_8959:
[----:B------:R-:W-:Y:S05]  /*55b0*/  BSYNC.RECONVERGENT B1 ;  /* 0x0000000000017941 */ /* 0x000fea0003800200 */
.L_x_8957:
        /* <DEDUP_REMOVED lines=35> */
.L_x_8953:
        /* <DEDUP_REMOVED lines=35> */
.L_x_8960:
[----:B------:R-:W-:-:S04]  /*5a20*/  FADD.FTZ R26, -R29, 1 ;  /* 0x3f8000001d1a7421 */ /* 0x000fc80000010100 */
[----:B------:R-:W-:-:S06]  /*5a30*/  FMUL.FTZ R19, R3, R26 ;  /* 0x0000001a03137220 */ /* 0x000fcc0000410000 */
[----:B------:R-:W0:Y:S08]  /*5a40*/  MUFU.SQRT R19, R19 ;  /* 0x0000001300137308 */ /* 0x000e300000002000 */
[----:B0-----:R-:W0:Y:S02]  /*5a50*/  MUFU.RCP R26, R19 ;  /* 0x00000013001a7308 */ /* 0x001e240000001000 */
[----:B0-----:R-:W-:Y:S01]  /*5a60*/  FMUL.FTZ R27, R26, |R21| ;  /* 0x400000151a1b7220 */ /* 0x001fe20000410000 */
[----:B------:R-:W-:Y:S06]  /*5a70*/  BRA `(.L_x_8951) ;  /* 0x0000000000047947 */ /* 0x000fec0003800000 */
.L_x_8952:
[----:B------:R0:W1:Y:S02]  /*5a80*/  MUFU.SQRT R27, R0 ;  /* 0x00000000001b7308 */ /* 0x0000640000002000 */
.L_x_8951:
[----:B------:R-:W-:Y:S05]  /*5a90*/  BSYNC.RECONVERGENT B0 ;  /* 0x0000000000007941 */ /* 0x000fea0003800200 */
.L_x_8950:
        /* <DEDUP_REMOVED lines=41> */
.L_x_8965:
        /* <DEDUP_REMOVED lines=28> */
.L_x_8964:
        /* <DEDUP_REMOVED lines=23> */
.L_x_8971:
[----:B------:R-:W-:-:S04]  /*6060*/  FADD.FTZ R2, -R2, R25 ;  /* 0x0000001902027221 */ /* 0x000fc80000010100 */
[----:B------:R-:W-:-:S07]  /*6070*/  FMUL.FTZ R3, R2, 0.5 ;  /* 0x3f00000002037820 */ /* 0x000fce0000410000 */
.L_x_8972:
[----:B------:R-:W-:Y:S05]  /*6080*/  BSYNC.RECONVERGENT B4 ;  /* 0x0000000000047941 */ /* 0x000fea0003800200 */
.L_x_8970:
[----:B------:R-:W-:Y:S01]  /*6090*/  FADD.FTZ R0, R3, R0 ;  /* 0x0000000003007221 */ /* 0x000fe20000010000 */
[----:B------:R-:W-:-:S04]  /*60a0*/  FADD.FTZ R3, R29, R24 ;  /* 0x000000181d037221 */ /* 0x000fc80000010000 */
[----:B------:R-:W-:-:S04]  /*60b0*/  FMUL.FTZ R0, R0, R3 ;  /* 0x0000000300007220 */ /* 0x000fc80000410000 */
[----:B------:R1:W2:Y:S01]  /*60c0*/  MUFU.SQRT R18, R0 ;  /* 0x0000000000127308 */ /* 0x0002a20000002000 */
[----:B------:R-:W-:Y:S05]  /*60d0*/  BRA `(.L_x_8973) ;  /* 0x0000000000487947 */ /* 0x000fea0003800000 */
.L_x_8969:
        /* <DEDUP_REMOVED lines=12> */
.L_x_8968:
[----:B------:R-:W-:Y:S01]  /*61a0*/  FADD.FTZ R2, R24, 1 ;  /* 0x3f80000018027421 */ /* 0x000fe20000010000 */
[----:B------:R-:W-:Y:S01]  /*61b0*/  MUFU.SQRT R3, R0 ;  /* 0x0000000000037308 */ /* 0x000fe20000002000 */
[----:B------:R-:W-:Y:S02]  /*61c0*/  HFMA2 R29, -RZ, RZ, 1.875, 0 ;  /* 0x3f800000ff1d7431 */ /* 0x000fe400000001ff */
[----:B------:R-:W-:-:S06]  /*61d0*/  FMUL.FTZ R2, R2, 0.5 ;  /* 0x3f00000002027820 */ /* 0x000fcc0000410000 */
[----:B------:R-:W1:Y:S02]  /*61e0*/  MUFU.SQRT R2, R2 ;  /* 0x0000000200027308 */ /* 0x000e640000002000 */
[----:B-1----:R-:W-:-:S07]  /*61f0*/  FMUL.FTZ R18, R3, R2 ;  /* 0x0000000203127220 */ /* 0x002fce0000410000 */
.L_x_8973:
[----:B------:R-:W-:Y:S05]  /*6200*/  BSYNC.RECONVERGENT B1 ;  /* 0x0000000000017941 */ /* 0x000fea0003800200 */
.L_x_8967:
[----:B------:R-:W-:Y:S05]  /*6210*/  BRA `(.L_x_8974) ;  /* 0x0000000000087947 */ /* 0x000fea0003800000 */
.L_x_8963:
[----:B------:R-:W-:Y:S01]  /*6220*/  FMUL.FTZ R18, R24, 16777216 ;  /* 0x4b80000018127820 */ /* 0x000fe20000410000 */
[----:B------:R-:W-:-:S07]  /*6230*/  FMUL.FTZ R29, R29, 16777216 ;  /* 0x4b8000001d1d7820 */ /* 0x000fce0000410000 */
.L_x_8974:
[----:B------:R-:W-:Y:S05]  /*6240*/  BSYNC.RELIABLE B0 ;  /* 0x0000000000007941 */ /* 0x000fea0003800100 */
.L_x_8962:
        /* <DEDUP_REMOVED lines=20> */
.L_x_8977:
[----:B------:R-:W-:Y:S05]  /*6390*/  BSYNC.RECONVERGENT B4 ;  /* 0x0000000000047941 */ /* 0x000fea0003800200 */
.L_x_8976:
        /* <DEDUP_REMOVED lines=29> */
.L_x_8975:
        /* <DEDUP_REMOVED lines=17> */
.L_x_8979:
[----:B------:R-:W-:Y:S05]  /*6680*/  BSYNC.RECONVERGENT B4 ;  /* 0x0000000000047941 */ /* 0x000fea0003800200 */
.L_x_8978:
        /* <DEDUP_REMOVED lines=28> */
.L_x_8966:
[----:B------:R-:W-:Y:S05]  /*6850*/  BSYNC.RECONVERGENT B3 ;  /* 0x0000000000037941 */ /* 0x000fea0003800200 */
.L_x_8961:
[----:B------:R-:W-:-:S13]  /*6860*/  ISETP.GE.AND P0, PT, R21, RZ, PT ;  /* 0x000000ff1500720c */ /* 0x000fda0003f06270 */
[----:B------:R-:W-:Y:S01]  /*6870*/  @P0 FADD.FTZ R19, -R19, -RZ ;  /* 0x800000ff13130221 */ /* 0x000fe20000010100 */
[----:B------:R-:W-:Y:S06]  /*6880*/  BRA `(.L_x_8945) ;  /* 0x0000000800ec7947 */ /* 0x000fec0003800000 */
.L_x_8949:
[----:B------:R-:W-:Y:S01]  /*6890*/  FADD.FTZ R18, -R20, 6.1232342629258392722e-17 ;  /* 0x248d313214127421 */ /* 0x000fe20000010100 */
[----:B------:R-:W-:-:S03]  /*68a0*/  FADD.FTZ R19, -R21, -RZ ;  /* 0x800000ff15137221 */ /* 0x000fc60000010100 */
[----:B------:R-:W-:Y:S01]  /*68b0*/  FADD.FTZ R18, R18, 1.5707963705062866211 ;  /* 0x3fc90fdb12127421 */ /* 0x000fe20000010000 */
[----:B------:R-:W-:Y:S06]  /*68c0*/  BRA `(.L_x_8945) ;  /* 0x0000000800dc7947 */ /* 0x000fec0003800000 */
.L_x_8948:
[----:B------:R-:W-:Y:S02]  /*68d0*/  HFMA2 R18, -RZ, RZ, 0, 0 ;  /* 0x00000000ff127431 */ /* 0x000fe400000001ff */
[----:B------:R-:W-:Y:S01]  /*68e0*/  FADD.FTZ R19, -R21, -RZ ;  /* 0x800000ff15137221 */ /* 0x000fe20000010100 */
[----:B------:R-:W-:Y:S06]  /*68f0*/  BRA `(.L_x_8945) ;  /* 0x0000000800d07947 */ /* 0x000fec0003800000 */
.L_x_8947:
        /* <DEDUP_REMOVED lines=26> */
.L_x_8984:
[----:B------:R-:W-:Y:S05]  /*6aa0*/  BSYNC.RECONVERGENT B4 ;  /* 0x0000000000047941 */ /* 0x000fea0003800200 */
.L_x_8983:
        /* <DEDUP_REMOVED lines=29> */
.L_x_8982:
        /* <DEDUP_REMOVED lines=28> */
.L_x_8987:
[----:B------:R-:W-:Y:S05]  /*6e40*/  BSYNC.RECONVERGENT B4 ;  /* 0x0000000000047941 */ /* 0x000fea0003800200 */
.L_x_8986:
        /* <DEDUP_REMOVED lines=29> */
.L_x_8981:
        /* <DEDUP_REMOVED lines=33> */
.L_x_8989:
[----:B------:R-:W-:Y:S05]  /*7230*/  BSYNC.RECONVERGENT B4 ;  /* 0x0000000000047941 */ /* 0x000fea0003800200 */
.L_x_8988:
        /* <DEDUP_REMOVED lines=27> */
.L_x_8985:
[----:B------:R-:W-:Y:S05]  /*73f0*/  BSYNC.RECONVERGENT B3 ;  /* 0x0000000000037941 */ /* 0x000fea0003800200 */
.L_x_8980:
[----:B------:R-:W-:Y:S01]  /*7400*/  ISETP.GE.AND P0, PT, R21, RZ, PT ;  /* 0x000000ff1500720c */ /* 0x000fe20003f06270 */
[----:B------:R-:W-:Y:S01]  /*7410*/  FADD.FTZ R19, R19, 0.69314718246459960938 ;  /* 0x3f31721813137421 */ /* 0x000fe20000010000 */
[----:B------:R-:W-:-:S11]  /*7420*/  FADD.FTZ R18, |R0|, -RZ ;  /* 0x800000ff00127221 */ /* 0x000fd60000010200 */
[----:B------:R-:W-:-:S07]  /*7430*/  @P0 FADD.FTZ R19, -R19, -RZ ;  /* 0x800000ff13130221 */ /* 0x000fce0000010100 */
.L_x_8945:
[----:B------:R-:W-:Y:S05]  /*7440*/  BSYNC.RECONVERGENT B2 ;  /* 0x0000000000027941 */ /* 0x000fea0003800200 */
.L_x_8944:
        /* <DEDUP_REMOVED lines=27> */
.L_x_8992:
        /* <DEDUP_REMOVED lines=69> */
.L_x_9001:
[----:B------:R-:W-:-:S04]  /*7a50*/  FADD.FTZ R21, -R3, R20 ;  /* 0x0000001403157221 */ /* 0x000fc80000010100 */
[----:B------:R-:W-:-:S07]  /*7a60*/  FMUL.FTZ R21, R21, 0.5 ;  /* 0x3f00000015157820 */ /* 0x000fce0000410000 */
.L_x_9002:
[----:B------:R-:W-:Y:S05]  /*7a70*/  BSYNC.RECONVERGENT B1 ;  /* 0x0000000000017941 */ /* 0x000fea0003800200 */
.L_x_9000:
        /* <DEDUP_REMOVED lines=11> */
.L_x_9004:
[----:B------:R-:W-:-:S04]  /*7b30*/  FADD.FTZ R28, R25, -R26 ;  /* 0x8000001a191c7221 */ /* 0x000fc80000010000 */
[----:B------:R-:W-:-:S07]  /*7b40*/  FMUL.FTZ R28, R28, 0.5 ;  /* 0x3f0000001c1c7820 */ /* 0x000fce0000410000 */
.L_x_9005:
[----:B------:R-:W-:Y:S05]  /*7b50*/  BSYNC.RECONVERGENT B1 ;  /* 0x0000000000017941 */ /* 0x000fea0003800200 */
.L_x_9003:
        /* <DEDUP_REMOVED lines=35> */
.L_x_8999:
        /* <DEDUP_REMOVED lines=35> */
.L_x_9006:
[----:B------:R-:W-:-:S04]  /*7fc0*/  FADD.FTZ R26, -R29, 1 ;  /* 0x3f8000001d1a7421 */ /* 0x000fc80000010100 */
[----:B------:R-:W-:-:S06]  /*7fd0*/  FMUL.FTZ R21, R3, R26 ;  /* 0x0000001a03157220 */ /* 0x000fcc0000410000 */
[----:B------:R-:W0:Y:S08]  /*7fe0*/  MUFU.SQRT R21, R21 ;  /* 0x0000001500157308 */ /* 0x000e300000002000 */
[----:B0-----:R-:W0:Y:S02]  /*7ff0*/  MUFU.RCP R26, R21 ;  /* 0x00000015001a7308 */ /* 0x001e240000001000 */
[----:B0-----:R-:W-:Y:S01]  /*8000*/  FMUL.FTZ R27, R26, |R5| ;  /* 0x400000051a1b7220 */ /* 0x001fe20000410000 */
[----:B------:R-:W-:Y:S06]  /*8010*/  BRA `(.L_x_8997) ;  /* 0x0000000000047947 */ /* 0x000fec0003800000 */
.L_x_8998:
[----:B------:R0:W1:Y:S02]  /*8020*/  MUFU.SQRT R27, R0 ;  /* 0x00000000001b7308 */ /* 0x0000640000002000 */
.L_x_8997:
[----:B------:R-:W-:Y:S05]  /*8030*/  BSYNC.RECONVERGENT B0 ;  /* 0x0000000000007941 */ /* 0x000fea0003800200 */
.L_x_8996:
        /* <DEDUP_REMOVED lines=41> */
.L_x_9011:
        /* <DEDUP_REMOVED lines=28> */
.L_x_9010:
        /* <DEDUP_REMOVED lines=23> */
.L_x_9017:
[----:B------:R-:W-:-:S04]  /*8600*/  FADD.FTZ R2, -R2, R25 ;  /* 0x0000001902027221 */ /* 0x000fc80000010100 */
[----:B------:R-:W-:-:S07]  /*8610*/  FMUL.FTZ R3, R2, 0.5 ;  /* 0x3f00000002037820 */ /* 0x000fce0000410000 */
.L_x_9018:
[----:B------:R-:W-:Y:S05]  /*8620*/  BSYNC.RECONVERGENT B4 ;  /* 0x0000000000047941 */ /* 0x000fea0003800200 */
.L_x_9016:
[----:B------:R-:W-:Y:S01]  /*8630*/  FADD.FTZ R0, R3, R0 ;  /* 0x0000000003007221 */ /* 0x000fe20000010000 */
[----:B------:R-:W-:-:S04]  /*8640*/  FADD.FTZ R3, R29, R24 ;  /* 0x000000181d037221 */ /* 0x000fc80000010000 */
[----:B------:R-:W-:-:S04]  /*8650*/  FMUL.FTZ R0, R0, R3 ;  /* 0x0000000300007220 */ /* 0x000fc80000410000 */
[----:B------:R0:W1:Y:S01]  /*8660*/  MUFU.SQRT R20, R0 ;  /* 0x0000000000147308 */ /* 0x0000620000002000 */
[----:B------:R-:W-:Y:S05]  /*8670*/  BRA `(.L_x_9019) ;  /* 0x0000000000487947 */ /* 0x000fea0003800000 */
.L_x_9015:
        /* <DEDUP_REMOVED lines=12> */
.L_x_9014:
[----:B------:R-:W-:Y:S01]  /*8740*/  FADD.FTZ R2, R24, 1 ;  /* 0x3f80000018027421 */ /* 0x000fe20000010000 */
[----:B------:R-:W-:Y:S01]  /*8750*/  MUFU.SQRT R3, R0 ;  /* 0x0000000000037308 */ /* 0x000fe20000002000 */
[----:B------:R-:W-:Y:S02]  /*8760*/  HFMA2 R29, -RZ, RZ, 1.875, 0 ;  /* 0x3f800000ff1d7431 */ /* 0x000fe400000001ff */
[----:B------:R-:W-:-:S06]  /*8770*/  FMUL.FTZ R2, R2, 0.5 ;  /* 0x3f00000002027820 */ /* 0x000fcc0000410000 */
[----:B------:R-:W1:Y:S02]  /*8780*/  MUFU.SQRT R2, R2 ;  /* 0x0000000200027308 */ /* 0x000e640000002000 */
[----:B-1----:R-:W-:-:S07]  /*8790*/  FMUL.FTZ R20, R3, R2 ;  /* 0x0000000203147220 */ /* 0x002fce0000410000 */
.L_x_9019:
[----:B------:R-:W-:Y:S05]  /*87a0*/  BSYNC.RECONVERGENT B1 ;  /* 0x0000000000017941 */ /* 0x000fea0003800200 */
.L_x_9013:
[----:B------:R-:W-:Y:S05]  /*87b0*/  BRA `(.L_x_9020) ;  /* 0x0000000000087947 */ /* 0x000fea0003800000 */
.L_x_9009:
[----:B------:R-:W-:Y:S01]  /*87c0*/  FMUL.FTZ R20, R24, 16777216 ;  /* 0x4b80000018147820 */ /* 0x000fe20000410000 */
[----:B------:R-:W-:-:S07]  /*87d0*/  FMUL.FTZ R29, R29, 16777216 ;  /* 0x4b8000001d1d7820 */ /* 0x000fce0000410000 */
.L_x_9020:
[----:B------:R-:W-:Y:S05]  /*87e0*/  BSYNC.RELIABLE B0 ;  /* 0x0000000000007941 */ /* 0x000fea0003800100 */
.L_x_9008:
        /* <DEDUP_REMOVED lines=20> */
.L_x_9023:
[----:B------:R-:W-:Y:S05]  /*8930*/  BSYNC.RECONVERGENT B4 ;  /* 0x0000000000047941 */ /* 0x000fea0003800200 */
.L_x_9022:
        /* <DEDUP_REMOVED lines=29> */
.L_x_9021:
        /* <DEDUP_REMOVED lines=17> */
.L_x_9025:
[----:B------:R-:W-:Y:S05]  /*8c20*/  BSYNC.RECONVERGENT B4 ;  /* 0x0000000000047941 */ /* 0x000fea0003800200 */
.L_x_9024:
        /* <DEDUP_REMOVED lines=28> */
.L_x_9012:
[----:B------:R-:W-:Y:S05]  /*8df0*/  BSYNC.RECONVERGENT B3 ;  /* 0x0000000000037941 */ /* 0x000fea0003800200 */
.L_x_9007:
[----:B------:R-:W-:-:S13]  /*8e00*/  ISETP.GE.AND P0, PT, R5, RZ, PT ;  /* 0x000000ff0500720c */ /* 0x000fda0003f06270 */
[----:B------:R-:W-:Y:S01]  /*8e10*/  @P0 FADD.FTZ R21, -R21, -RZ ;  /* 0x800000ff15150221 */ /* 0x000fe20000010100 */
[----:B------:R-:W-:Y:S06]  /*8e20*/  BRA `(.L_x_8991) ;  /* 0x0000000800ec7947 */ /* 0x000fec0003800000 */
.L_x_8995:
[----:B------:R-:W-:Y:S01]  /*8e30*/  FADD.FTZ R4, -R4, 6.1232342629258392722e-17 ;  /* 0x248d313204047421 */ /* 0x000fe20000010100 */
[----:B------:R-:W-:-:S03]  /*8e40*/  FADD.FTZ R21, -R5, -RZ ;  /* 0x800000ff05157221 */ /* 0x000fc60000010100 */
[----:B------:R-:W-:Y:S01]  /*8e50*/  FADD.FTZ R20, R4, 1.5707963705062866211 ;  /* 0x3fc90fdb04147421 */ /* 0x000fe20000010000 */
[----:B------:R-:W-:Y:S06]  /*8e60*/  BRA `(.L_x_8991) ;  /* 0x0000000800dc7947 */ /* 0x000fec0003800000 */
.L_x_8994:
[----:B------:R-:W-:Y:S02]  /*8e70*/  HFMA2 R20, -RZ, RZ, 0, 0 ;  /* 0x00000000ff147431 */ /* 0x000fe400000001ff */
[----:B------:R-:W-:Y:S01]  /*8e80*/  FADD.FTZ R21, -R5, -RZ ;  /* 0x800000ff05157221 */ /* 0x000fe20000010100 */
[----:B------:R-:W-:Y:S06]  /*8e90*/  BRA `(.L_x_8991) ;  /* 0x0000000800d07947 */ /* 0x000fec0003800000 */
.L_x_8993:
        /* <DEDUP_REMOVED lines=26> */
.L_x_9030:
[----:B------:R-:W-:Y:S05]  /*9040*/  BSYNC.RECONVERGENT B4 ;  /* 0x0000000000047941 */ /* 0x000fea0003800200 */
.L_x_9029:
        /* <DEDUP_REMOVED lines=29> */
.L_x_9028:
        /* <DEDUP_REMOVED lines=28> */
.L_x_9033:
[----:B------:R-:W-:Y:S05]  /*93e0*/  BSYNC.RECONVERGENT B4 ;  /* 0x0000000000047941 */ /* 0x000fea0003800200 */
.L_x_9032:
        /* <DEDUP_REMOVED lines=29> */
.L_x_9027:
        /* <DEDUP_REMOVED lines=33> */
.L_x_9035:
[----:B------:R-:W-:Y:S05]  /*97d0*/  BSYNC.RECONVERGENT B4 ;  /* 0x0000000000047941 */ /* 0x000fea0003800200 */
.L_x_9034:
        /* <DEDUP_REMOVED lines=27> */
.L_x_9031:
[----:B------:R-:W-:Y:S05]  /*9990*/  BSYNC.RECONVERGENT B3 ;  /* 0x0000000000037941 */ /* 0x000fea0003800200 */
.L_x_9026:
[----:B------:R-:W-:Y:S01]  /*99a0*/  ISETP.GE.AND P0, PT, R5, RZ, PT ;  /* 0x000000ff0500720c */ /* 0x000fe20003f06270 */
[----:B------:R-:W-:Y:S01]  /*99b0*/  FADD.FTZ R21, R21, 0.69314718246459960938 ;  /* 0x3f31721815157421 */ /* 0x000fe20000010000 */
[----:B------:R-:W-:-:S11]  /*99c0*/  FADD.FTZ R20, |R0|, -RZ ;  /* 0x800000ff00147221 */ /* 0x000fd60000010200 */
[----:B------:R-:W-:-:S07]  /*99d0*/  @P0 FADD.FTZ R21, -R21, -RZ ;  /* 0x800000ff15150221 */ /* 0x000fce0000010100 */
.L_x_8991:
[----:B------:R-:W-:Y:S05]  /*99e0*/  BSYNC.RECONVERGENT B2 ;  /* 0x0000000000027941 */ /* 0x000fea0003800200 */
.L_x_8990:
        /* <DEDUP_REMOVED lines=27> */
.L_x_9038:
        /* <DEDUP_REMOVED lines=69> */
.L_x_9047:
[----:B------:R-:W-:-:S04]  /*9ff0*/  FADD.FTZ R5, -R3, R4 ;  /* 0x0000000403057221 */ /* 0x000fc80000010100 */
[----:B------:R-:W-:-:S07]  /*a000*/  FMUL.FTZ R5, R5, 0.5 ;  /* 0x3f00000005057820 */ /* 0x000fce0000410000 */
.L_x_9048:
[----:B------:R-:W-:Y:S05]  /*a010*/  BSYNC.RECONVERGENT B1 ;  /* 0x0000000000017941 */ /* 0x000fea0003800200 */
.L_x_9046:
        /* <DEDUP_REMOVED lines=11> */
.L_x_9050:
[----:B------:R-:W-:-:S04]  /*a0d0*/  FADD.FTZ R28, R25, -R26 ;  /* 0x8000001a191c7221 */ /* 0x000fc80000010000 */
[----:B------:R-:W-:-:S07]  /*a0e0*/  FMUL.FTZ R28, R28, 0.5 ;  /* 0x3f0000001c1c7820 */ /* 0x000fce0000410000 */
.L_x_9051:
[----:B------:R-:W-:Y:S05]  /*a0f0*/  BSYNC.RECONVERGENT B1 ;  /* 0x0000000000017941 */ /* 0x000fea0003800200 */
.L_x_9049:
        /* <DEDUP_REMOVED lines=35> */
.L_x_9045:
        /* <DEDUP_REMOVED lines=35> */
.L_x_9052:
[----:B------:R-:W-:-:S04]  /*a560*/  FADD.FTZ R26, -R29, 1 ;  /* 0x3f8000001d1a7421 */ /* 0x000fc80000010100 */
[----:B------:R-:W-:-:S06]  /*a570*/  FMUL.FTZ R5, R3, R26 ;  /* 0x0000001a03057220 */ /* 0x000fcc0000410000 */
[----:B------:R-:W0:Y:S08]  /*a580*/  MUFU.SQRT R5, R5 ;  /* 0x0000000500057308 */ /* 0x000e300000002000 */
[----:B0-----:R-:W0:Y:S02]  /*a590*/  MUFU.RCP R26, R5 ;  /* 0x00000005001a7308 */ /* 0x001e240000001000 */
[----:B0-----:R-:W-:Y:S01]  /*a5a0*/  FMUL.FTZ R27, R26, |R7| ;  /* 0x400000071a1b7220 */ /* 0x001fe20000410000 */
[----:B------:R-:W-:Y:S06]  /*a5b0*/  BRA `(.L_x_9043) ;  /* 0x0000000000047947 */ /* 0x000fec0003800000 */
.L_x_9044:
[----:B------:R0:W1:Y:S02]  /*a5c0*/  MUFU.SQRT R27, R0 ;  /* 0x00000000001b7308 */ /* 0x0000640000002000 */
.L_x_9043:
[----:B------:R-:W-:Y:S05]  /*a5d0*/  BSYNC.RECONVERGENT B0 ;  /* 0x0000000000007941 */ /* 0x000fea0003800200 */
.L_x_9042:
        /* <DEDUP_REMOVED lines=41> */
.L_x_9057:
        /* <DEDUP_REMOVED lines=28> */
.L_x_9056:
        /* <DEDUP_REMOVED lines=23> */
.L_x_9063:
[----:B------:R-:W-:-:S04]  /*aba0*/  FADD.FTZ R2, -R2, R25 ;  /* 0x0000001902027221 */ /* 0x000fc80000010100 */
[----:B------:R-:W-:-:S07]  /*abb0*/  FMUL.FTZ R3, R2, 0.5 ;  /* 0x3f00000002037820 */ /* 0x000fce0000410000 */
.L_x_9064:
[----:B------:R-:W-:Y:S05]  /*abc0*/  BSYNC.RECONVERGENT B4 ;  /* 0x0000000000047941 */ /* 0x000fea0003800200 */
.L_x_9062:
[----:B------:R-:W-:Y:S01]  /*abd0*/  FADD.FTZ R0, R3, R0 ;  /* 0x0000000003007221 */ /* 0x000fe20000010000 */
[----:B------:R-:W-:-:S04]  /*abe0*/  FADD.FTZ R3, R29, R24 ;  /* 0x000000181d037221 */ /* 0x000fc80000010000 */
[----:B------:R-:W-:-:S04]  /*abf0*/  FMUL.FTZ R0, R0, R3 ;  /* 0x0000000300007220 */ /* 0x000fc80000410000 */
[----:B------:R0:W1:Y:S01]  /*ac00*/  MUFU.SQRT R4, R0 ;  /* 0x0000000000047308 */ /* 0x0000620000002000 */
[----:B------:R-:W-:Y:S05]  /*ac10*/  BRA `(.L_x_9065) ;  /* 0x0000000000487947 */ /* 0x000fea0003800000 */
.L_x_9061:
        /* <DEDUP_REMOVED lines=12> */
.L_x_9060:
[----:B------:R-:W-:Y:S01]  /*ace0*/  FADD.FTZ R2, R24, 1 ;  /* 0x3f80000018027421 */ /* 0x000fe20000010000 */
[----:B------:R-:W-:Y:S01]  /*acf0*/  MUFU.SQRT R3, R0 ;  /* 0x0000000000037308 */ /* 0x000fe20000002000 */
[----:B------:R-:W-:Y:S02]  /*ad00*/  HFMA2 R29, -RZ, RZ, 1.875, 0 ;  /* 0x3f800000ff1d7431 */ /* 0x000fe400000001ff */
[----:B------:R-:W-:-:S06]  /*ad10*/  FMUL.FTZ R2, R2, 0.5 ;  /* 0x3f00000002027820 */ /* 0x000fcc0000410000 */
[----:B------:R-:W1:Y:S02]  /*ad20*/  MUFU.SQRT R2, R2 ;  /* 0x0000000200027308 */ /* 0x000e640000002000 */
[----:B-1----:R-:W-:-:S07]  /*ad30*/  FMUL.FTZ R4, R3, R2 ;  /* 0x0000000203047220 */ /* 0x002fce0000410000 */
.L_x_9065:
[----:B------:R-:W-:Y:S05]  /*ad40*/  BSYNC.RECONVERGENT B1 ;  /* 0x0000000000017941 */ /* 0x000fea0003800200 */
.L_x_9059:
[----:B------:R-:W-:Y:S05]  /*ad50*/  BRA `(.L_x_9066) ;  /* 0x0000000000087947 */ /* 0x000fea0003800000 */
.L_x_9055:
[----:B------:R-:W-:Y:S01]  /*ad60*/  FMUL.FTZ R4, R24, 16777216 ;  /* 0x4b80000018047820 */ /* 0x000fe20000410000 */
[----:B------:R-:W-:-:S07]  /*ad70*/  FMUL.FTZ R29, R29, 16777216 ;  /* 0x4b8000001d1d7820 */ /* 0x000fce0000410000 */
.L_x_9066:
[----:B------:R-:W-:Y:S05]  /*ad80*/  BSYNC.RELIABLE B0 ;  /* 0x0000000000007941 */ /* 0x000fea0003800100 */
.L_x_9054:
        /* <DEDUP_REMOVED lines=20> */
.L_x_9069:
[----:B------:R-:W-:Y:S05]  /*aed0*/  BSYNC.RECONVERGENT B4 ;  /* 0x0000000000047941 */ /* 0x000fea0003800200 */
.L_x_9068:
        /* <DEDUP_REMOVED lines=29> */
.L_x_9067:
        /* <DEDUP_REMOVED lines=17> */
.L_x_9071:
[----:B------:R-:W-:Y:S05]  /*b1c0*/  BSYNC.RECONVERGENT B4 ;  /* 0x0000000000047941 */ /* 0x000fea0003800200 */
.L_x_9070:
        /* <DEDUP_REMOVED lines=28> */
.L_x_9058:
[----:B------:R-:W-:Y:S05]  /*b390*/  BSYNC.RECONVERGENT B3 ;  /* 0x0000000000037941 */ /* 0x000fea0003800200 */
.L_x_9053:
[----:B------:R-:W-:-:S13]  /*b3a0*/  ISETP.GE.AND P0, PT, R7, RZ, PT ;  /* 0x000000ff0700720c */ /* 0x000fda0003f06270 */
[----:B------:R-:W-:Y:S01]  /*b3b0*/  @P0 FADD.FTZ R5, -R5, -RZ ;  /* 0x800000ff05050221 */ /* 0x000fe20000010100 */
[----:B------:R-:W-:Y:S06]  /*b3c0*/  BRA `(.L_x_9037) ;  /* 0x0000000800ec7947 */ /* 0x000fec0003800000 */
.L_x_9041:
[----:B------:R-:W-:Y:S01]  /*b3d0*/  FADD.FTZ R4, -R6, 6.1232342629258392722e-17 ;  /* 0x248d313206047421 */ /* 0x000fe20000010100 */
[----:B------:R-:W-:-:S03]  /*b3e0*/  FADD.FTZ R5, -R7, -RZ ;  /* 0x800000ff07057221 */ /* 0x000fc60000010100 */
[----:B------:R-:W-:Y:S01]  /*b3f0*/  FADD.FTZ R4, R4, 1.5707963705062866211 ;  /* 0x3fc90fdb04047421 */ /* 0x000fe20000010000 */
[----:B------:R-:W-:Y:S06]  /*b400*/  BRA `(.L_x_9037) ;  /* 0x0000000800dc7947 */ /* 0x000fec0003800000 */
.L_x_9040:
[----:B------:R-:W-:Y:S02]  /*b410*/  HFMA2 R4, -RZ, RZ, 0, 0 ;  /* 0x00000000ff047431 */ /* 0x000fe400000001ff */
[----:B------:R-:W-:Y:S01]  /*b420*/  FADD.FTZ R5, -R7, -RZ ;  /* 0x800000ff07057221 */ /* 0x000fe20000010100 */
[----:B------:R-:W-:Y:S06]  /*b430*/  BRA `(.L_x_9037) ;  /* 0x0000000800d07947 */ /* 0x000fec0003800000 */
.L_x_9039:
        /* <DEDUP_REMOVED lines=26> */
.L_x_9076:
[----:B------:R-:W-:Y:S05]  /*b5e0*/  BSYNC.RECONVERGENT B4 ;  /* 0x0000000000047941 */ /* 0x000fea0003800200 */
.L_x_9075:
        /* <DEDUP_REMOVED lines=29> */
.L_x_9074:
        /* <DEDUP_REMOVED lines=28> */
.L_x_9079:
[----:B------:R-:W-:Y:S05]  /*b980*/  BSYNC.RECONVERGENT B4 ;  /* 0x0000000000047941 */ /* 0x000fea0003800200 */
.L_x_9078:
        /* <DEDUP_REMOVED lines=29> */
.L_x_9073:
        /* <DEDUP_REMOVED lines=33> */
.L_x_9081:
[----:B------:R-:W-:Y:S05]  /*bd70*/  BSYNC.RECONVERGENT B4 ;  /* 0x0000000000047941 */ /* 0x000fea0003800200 */
.L_x_9080:
        /* <DEDUP_REMOVED lines=27> */
.L_x_9077:
[----:B------:R-:W-:Y:S05]  /*bf30*/  BSYNC.RECONVERGENT B3 ;  /* 0x0000000000037941 */ /* 0x000fea0003800200 */
.L_x_9072:
[----:B------:R-:W-:Y:S01]  /*bf40*/  ISETP.GE.AND P0, PT, R7, RZ, PT ;  /* 0x000000ff0700720c */ /* 0x000fe20003f06270 */
[----:B------:R-:W-:Y:S01]  /*bf50*/  FADD.FTZ R5, R5, 0.69314718246459960938 ;  /* 0x3f31721805057421 */ /* 0x000fe20000010000 */
[----:B------:R-:W-:-:S11]  /*bf60*/  FADD.FTZ R4, |R0|, -RZ ;  /* 0x800000ff00047221 */ /* 0x000fd60000010200 */
[----:B------:R-:W-:-:S07]  /*bf70*/  @P0 FADD.FTZ R5, -R5, -RZ ;  /* 0x800000ff05050221 */ /* 0x000fce0000010100 */
.L_x_9037:
[----:B------:R-:W-:Y:S05]  /*bf80*/  BSYNC.RECONVERGENT B2 ;  /* 0x0000000000027941 */ /* 0x000fea0003800200 */
.L_x_9036:
        /* <DEDUP_REMOVED lines=27> */
.L_x_9084:
        /* <DEDUP_REMOVED lines=69> */
.L_x_9093:
[----:B------:R-:W-:-:S04]  /*c590*/  FADD.FTZ R7, -R3, R6 ;  /* 0x0000000603077221 */ /* 0x000fc80000010100 */
[----:B------:R-:W-:-:S07]  /*c5a0*/  FMUL.FTZ R7, R7, 0.5 ;  /* 0x3f00000007077820 */ /* 0x000fce0000410000 */
.L_x_9094:
[----:B------:R-:W-:Y:S05]  /*c5b0*/  BSYNC.RECONVERGENT B1 ;  /* 0x0000000000017941 */ /* 0x000fea0003800200 */
.L_x_9092:
        /* <DEDUP_REMOVED lines=11> */
.L_x_9096:
[----:B------:R-:W-:-:S04]  /*c670*/  FADD.FTZ R28, R25, -R26 ;  /* 0x8000001a191c7221 */ /* 0x000fc80000010000 */
[----:B------:R-:W-:-:S07]  /*c680*/  FMUL.FTZ R28, R28, 0.5 ;  /* 0x3f0000001c1c7820 */ /* 0x000fce0000410000 */
.L_x_9097:
[----:B------:R-:W-:Y:S05]  /*c690*/  BSYNC.RECONVERGENT B1 ;  /* 0x0000000000017941 */ /* 0x000fea0003800200 */
.L_x_9095:
        /* <DEDUP_REMOVED lines=35> */
.L_x_9091:
        /* <DEDUP_REMOVED lines=35> */
.L_x_9098:
[----:B------:R-:W-:-:S04]  /*cb00*/  FADD.FTZ R26, -R29, 1 ;  /* 0x3f8000001d1a7421 */ /* 0x000fc80000010100 */
[----:B------:R-:W-:-:S06]  /*cb10*/  FMUL.FTZ R7, R3, R26 ;  /* 0x0000001a03077220 */ /* 0x000fcc0000410000 */
[----:B------:R-:W0:Y:S08]  /*cb20*/  MUFU.SQRT R7, R7 ;  /* 0x0000000700077308 */ /* 0x000e300000002000 */
[----:B0-----:R-:W0:Y:S02]  /*cb30*/  MUFU.RCP R26, R7 ;  /* 0x00000007001a7308 */ /* 0x001e240000001000 */
[----:B0-----:R-:W-:Y:S01]  /*cb40*/  FMUL.FTZ R27, R26, |R9| ;  /* 0x400000091a1b7220 */ /* 0x001fe20000410000 */
[----:B------:R-:W-:Y:S06]  /*cb50*/  BRA `(.L_x_9089) ;  /* 0x0000000000047947 */ /* 0x000fec0003800000 */
.L_x_9090:
[----:B------:R0:W1:Y:S02]  /*cb60*/  MUFU.SQRT R27, R0 ;  /* 0x00000000001b7308 */ /* 0x0000640000002000 */
.L_x_9089:
[----:B------:R-:W-:Y:S05]  /*cb70*/  BSYNC.RECONVERGENT B0 ;  /* 0x0000000000007941 */ /* 0x000fea0003800200 */
.L_x_9088:
        /* <DEDUP_REMOVED lines=41> */
.L_x_9103:
        /* <DEDUP_REMOVED lines=28> */
.L_x_9102:
        /* <DEDUP_REMOVED lines=23> */
.L_x_9109:
[----:B------:R-:W-:-:S04]  /*d140*/  FADD.FTZ R2, -R2, R25 ;  /* 0x0000001902027221 */ /* 0x000fc80000010100 */
[----:B------:R-:W-:-:S07]  /*d150*/  FMUL.FTZ R3, R2, 0.5 ;  /* 0x3f00000002037820 */ /* 0x000fce0000410000 */
.L_x_9110:
[----:B------:R-:W-:Y:S05]  /*d160*/  BSYNC.RECONVERGENT B4 ;  /* 0x0000000000047941 */ /* 0x000fea0003800200 */
.L_x_9108:
[----:B------:R-:W-:Y:S01]  /*d170*/  FADD.FTZ R0, R3, R0 ;  /* 0x0000000003007221 */ /* 0x000fe20000010000 */
[----:B------:R-:W-:-:S04]  /*d180*/  FADD.FTZ R3, R29, R24 ;  /* 0x000000181d037221 */ /* 0x000fc80000010000 */
[----:B------:R-:W-:-:S04]  /*d190*/  FMUL.FTZ R0, R0, R3 ;  /* 0x0000000300007220 */ /* 0x000fc80000410000 */
[----:B------:R0:W1:Y:S01]  /*d1a0*/  MUFU.SQRT R6, R0 ;  /* 0x0000000000067308 */ /* 0x0000620000002000 */
[----:B------:R-:W-:Y:S05]  /*d1b0*/  BRA `(.L_x_9111) ;  /* 0x0000000000487947 */ /* 0x000fea0003800000 */
.L_x_9107:
        /* <DEDUP_REMOVED lines=12> */
.L_x_9106:
[----:B------:R-:W-:Y:S01]  /*d280*/  FADD.FTZ R2, R24, 1 ;  /* 0x3f80000018027421 */ /* 0x000fe20000010000 */
[----:B------:R-:W-:Y:S01]  /*d290*/  MUFU.SQRT R3, R0 ;  /* 0x0000000000037308 */ /* 0x000fe20000002000 */
[----:B------:R-:W-:Y:S02]  /*d2a0*/  HFMA2 R29, -RZ, RZ, 1.875, 0 ;  /* 0x3f800000ff1d7431 */ /* 0x000fe400000001ff */
[----:B------:R-:W-:-:S06]  /*d2b0*/  FMUL.FTZ R2, R2, 0.5 ;  /* 0x3f00000002027820 */ /* 0x000fcc0000410000 */
[----:B------:R-:W1:Y:S02]  /*d2c0*/  MUFU.SQRT R2, R2 ;  /* 0x0000000200027308 */ /* 0x000e640000002000 */
[----:B-1----:R-:W-:-:S07]  /*d2d0*/  FMUL.FTZ R6, R3, R2 ;  /* 0x0000000203067220 */ /* 0x002fce0000410000 */
.L_x_9111:
[----:B------:R-:W-:Y:S05]  /*d2e0*/  BSYNC.RECONVERGENT B1 ;  /* 0x0000000000017941 */ /* 0x000fea0003800200 */
.L_x_9105:
[----:B------:R-:W-:Y:S05]  /*d2f0*/  BRA `(.L_x_9112) ;  /* 0x0000000000087947 */ /* 0x000fea0003800000 */
.L_x_9101:
[----:B------:R-:W-:Y:S01]  /*d300*/  FMUL.FTZ R6, R24, 16777216 ;  /* 0x4b80000018067820 */ /* 0x000fe20000410000 */
[----:B------:R-:W-:-:S07]  /*d310*/  FMUL.FTZ R29, R29, 16777216 ;  /* 0x4b8000001d1d7820 */ /* 0x000fce0000410000 */
.L_x_9112:
[----:B------:R-:W-:Y:S05]  /*d320*/  BSYNC.RELIABLE B0 ;  /* 0x0000000000007941 */ /* 0x000fea0003800100 */
.L_x_9100:
        /* <DEDUP_REMOVED lines=20> */
.L_x_9115:
[----:B------:R-:W-:Y:S05]  /*d470*/  BSYNC.RECONVERGENT B4 ;  /* 0x0000000000047941 */ /* 0x000fea0003800200 */
.L_x_9114:
        /* <DEDUP_REMOVED lines=29> */
.L_x_9113:
        /* <DEDUP_REMOVED lines=17> */
.L_x_9117:
[----:B------:R-:W-:Y:S05]  /*d760*/  BSYNC.RECONVERGENT B4 ;  /* 0x0000000000047941 */ /* 0x000fea0003800200 */
.L_x_9116:
        /* <DEDUP_REMOVED lines=28> */
.L_x_9104:
[----:B------:R-:W-:Y:S05]  /*d930*/  BSYNC.RECONVERGENT B3 ;  /* 0x0000000000037941 */ /* 0x000fea0003800200 */
.L_x_9099:
[----:B------:R-:W-:-:S13]  /*d940*/  ISETP.GE.AND P0, PT, R9, RZ, PT ;  /* 0x000000ff0900720c */ /* 0x000fda0003f06270 */
[----:B------:R-:W-:Y:S01]  /*d950*/  @P0 FADD.FTZ R7, -R7, -RZ ;  /* 0x800000ff07070221 */ /* 0x000fe20000010100 */
[----:B------:R-:W-:Y:S06]  /*d960*/  BRA `(.L_x_9083) ;  /* 0x0000000800ec7947 */ /* 0x000fec0003800000 */
.L_x_9087:
[----:B------:R-:W-:Y:S01]  /*d970*/  FADD.FTZ R6, -R8, 6.1232342629258392722e-17 ;  /* 0x248d313208067421 */ /* 0x000fe20000010100 */
[----:B------:R-:W-:-:S03]  /*d980*/  FADD.FTZ R7, -R9, -RZ ;  /* 0x800000ff09077221 */ /* 0x000fc60000010100 */
[----:B------:R-:W-:Y:S01]  /*d990*/  FADD.FTZ R6, R6, 1.5707963705062866211 ;  /* 0x3fc90fdb06067421 */ /* 0x000fe20000010000 */
[----:B------:R-:W-:Y:S06]  /*d9a0*/  BRA `(.L_x_9083) ;  /* 0x0000000800dc7947 */ /* 0x000fec0003800000 */
.L_x_9086:
[----:B------:R-:W-:Y:S02]  /*d9b0*/  HFMA2 R6, -RZ, RZ, 0, 0 ;  /* 0x00000000ff067431 */ /* 0x000fe400000001ff */
[----:B------:R-:W-:Y:S01]  /*d9c0*/  FADD.FTZ R7, -R9, -RZ ;  /* 0x800000ff09077221 */ /* 0x000fe20000010100 */
[----:B------:R-:W-:Y:S06]  /*d9d0*/  BRA `(.L_x_9083) ;  /* 0x0000000800d07947 */ /* 0x000fec0003800000 */
.L_x_9085:
        /* <DEDUP_REMOVED lines=26> */
.L_x_9122:
[----:B------:R-:W-:Y:S05]  /*db80*/  BSYNC.RECONVERGENT B4 ;  /* 0x0000000000047941 */ /* 0x000fea0003800200 */
.L_x_9121:
        /* <DEDUP_REMOVED lines=29> */
.L_x_9120:
        /* <DEDUP_REMOVED lines=28> */
.L_x_9125:
[----:B------:R-:W-:Y:S05]  /*df20*/  BSYNC.RECONVERGENT B4 ;  /* 0x0000000000047941 */ /* 0x000fea0003800200 */
.L_x_9124:
        /* <DEDUP_REMOVED lines=29> */
.L_x_9119:
        /* <DEDUP_REMOVED lines=33> */
.L_x_9127:
[----:B------:R-:W-:Y:S05]  /*e310*/  BSYNC.RECONVERGENT B4 ;  /* 0x0000000000047941 */ /* 0x000fea0003800200 */
.L_x_9126:
        /* <DEDUP_REMOVED lines=27> */
.L_x_9123:
[----:B------:R-:W-:Y:S05]  /*e4d0*/  BSYNC.RECONVERGENT B3 ;  /* 0x0000000000037941 */ /* 0x000fea0003800200 */
.L_x_9118:
[----:B------:R-:W-:Y:S01]  /*e4e0*/  ISETP.GE.AND P0, PT, R9, RZ, PT ;  /* 0x000000ff0900720c */ /* 0x000fe20003f06270 */
[----:B------:R-:W-:Y:S01]  /*e4f0*/  FADD.FTZ R7, R7, 0.69314718246459960938 ;  /* 0x3f31721807077421 */ /* 0x000fe20000010000 */
[----:B------:R-:W-:-:S11]  /*e500*/  FADD.FTZ R6, |R0|, -RZ ;  /* 0x800000ff00067221 */ /* 0x000fd60000010200 */
[----:B------:R-:W-:-:S07]  /*e510*/  @P0 FADD.FTZ R7, -R7, -RZ ;  /* 0x800000ff07070221 */ /* 0x000fce0000010100 */
.L_x_9083:
[----:B------:R-:W-:Y:S05]  /*e520*/  BSYNC.RECONVERGENT B2 ;  /* 0x0000000000027941 */ /* 0x000fea0003800200 */
.L_x_9082:
        /* <DEDUP_REMOVED lines=27> */
.L_x_9130:
        /* <DEDUP_REMOVED lines=69> */
.L_x_9139:
[----:B------:R-:W-:-:S04]  /*eb30*/  FADD.FTZ R9, -R3, R8 ;  /* 0x0000000803097221 */ /* 0x000fc80000010100 */
[----:B------:R-:W-:-:S07]  /*eb40*/  FMUL.FTZ R9, R9, 0.5 ;  /* 0x3f00000009097820 */ /* 0x000fce0000410000 */
.L_x_9140:
[----:B------:R-:W-:Y:S05]  /*eb50*/  BSYNC.RECONVERGENT B1 ;  /* 0x0000000000017941 */ /* 0x000fea0003800200 */
.L_x_9138:
        /* <DEDUP_REMOVED lines=11> */
.L_x_9142:
[----:B------:R-:W-:-:S04]  /*ec10*/  FADD.FTZ R28, R25, -R26 ;  /* 0x8000001a191c7221 */ /* 0x000fc80000010000 */
[----:B------:R-:W-:-:S07]  /*ec20*/  FMUL.FTZ R28, R28, 0.5 ;  /* 0x3f0000001c1c7820 */ /* 0x000fce0000410000 */
.L_x_9143:
[----:B------:R-:W-:Y:S05]  /*ec30*/  BSYNC.RECONVERGENT B1 ;  /* 0x0000000000017941 */ /* 0x000fea0003800200 */
.L_x_9141:
        /* <DEDUP_REMOVED lines=35> */
.L_x_9137:
        /* <DEDUP_REMOVED lines=35> */
.L_x_9144:
[----:B------:R-:W-:-:S04]  /*f0a0*/  FADD.FTZ R26, -R29, 1 ;  /* 0x3f8000001d1a7421 */ /* 0x000fc80000010100 */
[----:B------:R-:W-:-:S06]  /*f0b0*/  FMUL.FTZ R9, R3, R26 ;  /* 0x0000001a03097220 */ /* 0x000fcc0000410000 */
[----:B------:R-:W0:Y:S08]  /*f0c0*/  MUFU.SQRT R9, R9 ;  /* 0x0000000900097308 */ /* 0x000e300000002000 */
[----:B0-----:R-:W0:Y:S02]  /*f0d0*/  MUFU.RCP R26, R9 ;  /* 0x00000009001a7308 */ /* 0x001e240000001000 */
[----:B0-----:R-:W-:Y:S01]  /*f0e0*/  FMUL.FTZ R27, R26, |R11| ;  /* 0x4000000b1a1b7220 */ /* 0x001fe20000410000 */
[----:B------:R-:W-:Y:S06]  /*f0f0*/  BRA `(.L_x_9135) ;  /* 0x0000000000047947 */ /* 0x000fec0003800000 */
.L_x_9136:
[----:B------:R0:W1:Y:S02]  /*f100*/  MUFU.SQRT R27, R0 ;  /* 0x00000000001b7308 */ /* 0x0000640000002000 */
.L_x_9135:
[----:B------:R-:W-:Y:S05]  /*f110*/  BSYNC.RECONVERGENT B0 ;  /* 0x0000000000007941 */ /* 0x000fea0003800200 */
.L_x_9134:
        /* <DEDUP_REMOVED lines=41> */
.L_x_9149:
        /* <DEDUP_REMOVED lines=28> */
.L_x_9148:
        /* <DEDUP_REMOVED lines=23> */
.L_x_9155:
[----:B------:R-:W-:-:S04]  /*f6e0*/  FADD.FTZ R2, -R2, R25 ;  /* 0x0000001902027221 */ /* 0x000fc80000010100 */
[----:B------:R-:W-:-:S07]  /*f6f0*/  FMUL.FTZ R3, R2, 0.5 ;  /* 0x3f00000002037820 */ /* 0x000fce0000410000 */
.L_x_9156:
[----:B------:R-:W-:Y:S05]  /*f700*/  BSYNC.RECONVERGENT B4 ;  /* 0x0000000000047941 */ /* 0x000fea0003800200 */
.L_x_9154:
[----:B------:R-:W-:Y:S01]  /*f710*/  FADD.FTZ R0, R3, R0 ;  /* 0x0000000003007221 */ /* 0x000fe20000010000 */
[----:B------:R-:W-:-:S04]  /*f720*/  FADD.FTZ R3, R29, R24 ;  /* 0x000000181d037221 */ /* 0x000fc80000010000 */
[----:B------:R-:W-:-:S04]  /*f730*/  FMUL.FTZ R0, R0, R3 ;  /* 0x0000000300007220 */ /* 0x000fc80000410000 */
[----:B------:R1:W2:Y:S01]  /*f740*/  MUFU.SQRT R8, R0 ;  /* 0x0000000000087308 */ /* 0x0002a20000002000 */
[----:B------:R-:W-:Y:S05]  /*f750*/  BRA `(.L_x_9157) ;  /* 0x0000000000487947 */ /* 0x000fea0003800000 */
.L_x_9153:
        /* <DEDUP_REMOVED lines=12> */
.L_x_9152:
[----:B------:R-:W-:Y:S01]  /*f820*/  FADD.FTZ R2, R24, 1 ;  /* 0x3f80000018027421 */ /* 0x000fe20000010000 */
[----:B------:R-:W-:Y:S01]  /*f830*/  MUFU.SQRT R3, R0 ;  /* 0x0000000000037308 */ /* 0x000fe20000002000 */
[----:B------:R-:W-:Y:S02]  /*f840*/  HFMA2 R29, -RZ, RZ, 1.875, 0 ;  /* 0x3f800000ff1d7431 */ /* 0x000fe400000001ff */
[----:B------:R-:W-:-:S06]  /*f850*/  FMUL.FTZ R2, R2, 0.5 ;  /* 0x3f00000002027820 */ /* 0x000fcc0000410000 */
[----:B------:R-:W1:Y:S02]  /*f860*/  MUFU.SQRT R2, R2 ;  /* 0x0000000200027308 */ /* 0x000e640000002000 */
[----:B-1----:R-:W-:-:S07]  /*f870*/  FMUL.FTZ R8, R3, R2 ;  /* 0x0000000203087220 */ /* 0x002fce0000410000 */
.L_x_9157:
[----:B------:R-:W-:Y:S05]  /*f880*/  BSYNC.RECONVERGENT B1 ;  /* 0x0000000000017941 */ /* 0x000fea0003800200 */
.L_x_9151:
[----:B------:R-:W-:Y:S05]  /*f890*/  BRA `(.L_x_9158) ;  /* 0x0000000000087947 */ /* 0x000fea0003800000 */
.L_x_9147:
[----:B------:R-:W-:Y:S01]  /*f8a0*/  FMUL.FTZ R8, R24, 16777216 ;  /* 0x4b80000018087820 */ /* 0x000fe20000410000 */
[----:B------:R-:W-:-:S07]  /*f8b0*/  FMUL.FTZ R29, R29, 16777216 ;  /* 0x4b8000001d1d7820 */ /* 0x000fce0000410000 */
.L_x_9158:
[----:B------:R-:W-:Y:S05]  /*f8c0*/  BSYNC.RELIABLE B0 ;  /* 0x0000000000007941 */ /* 0x000fea0003800100 */
.L_x_9146:
        /* <DEDUP_REMOVED lines=20> */
.L_x_9161:
[----:B------:R-:W-:Y:S05]  /*fa10*/  BSYNC.RECONVERGENT B4 ;  /* 0x0000000000047941 */ /* 0x000fea0003800200 */
.L_x_9160:
        /* <DEDUP_REMOVED lines=29> */
.L_x_9159:
        /* <DEDUP_REMOVED lines=17> */
.L_x_9163:
[----:B------:R-:W-:Y:S05]  /*fd00*/  BSYNC.RECONVERGENT B4 ;  /* 0x0000000000047941 */ /* 0x000fea0003800200 */
.L_x_9162:
        /* <DEDUP_REMOVED lines=28> */
.L_x_9150:
[----:B------:R-:W-:Y:S05]  /*fed0*/  BSYNC.RECONVERGENT B3 ;  /* 0x0000000000037941 */ /* 0x000fea0003800200 */
.L_x_9145:
[----:B------:R-:W-:-:S13]  /*fee0*/  ISETP.GE.AND P0, PT, R11, RZ, PT ;  /* 0x000000ff0b00720c */ /* 0x000fda0003f06270 */
[----:B------:R-:W-:Y:S01]  /*fef0*/  @P0 FADD.FTZ R9, -R9, -RZ ;  /* 0x800000ff09090221 */ /* 0x000fe20000010100 */
[----:B------:R-:W-:Y:S06]  /*ff00*/  BRA `(.L_x_9129) ;  /* 0x0000000800ec7947 */ /* 0x000fec0003800000 */
.L_x_9133:
[----:B------:R-:W-:Y:S01]  /*ff10*/  FADD.FTZ R8, -R10, 6.1232342629258392722e-17 ;  /* 0x248d31320a087421 */ /* 0x000fe20000010100 */
[----:B------:R-:W-:-:S03]  /*ff20*/  FADD.FTZ R9, -R11, -RZ ;  /* 0x800000ff0b097221 */ /* 0x000fc60000010100 */
[----:B------:R-:W-:Y:S01]  /*ff30*/  FADD.FTZ R8, R8, 1.5707963705062866211 ;  /* 0x3fc90fdb08087421 */ /* 0x000fe20000010000 */
[----:B------:R-:W-:Y:S06]  /*ff40*/  BRA `(.L_x_9129) ;  /* 0x0000000800dc7947 */ /* 0x000fec0003800000 */
.L_x_9132:
[----:B------:R-:W-:Y:S02]  /*ff50*/  HFMA2 R8, -RZ, RZ, 0, 0 ;  /* 0x00000000ff087431 */ /* 0x000fe400000001ff */
[----:B------:R-:W-:Y:S01]  /*ff60*/  FADD.FTZ R9, -R11, -RZ ;  /* 0x800000ff0b097221 */ /* 0x000fe20000010100 */
[----:B------:R-:W-:Y:S06]  /*ff70*/  BRA `(.L_x_9129) ;  /* 0x0000000800d07947 */ /* 0x000fec0003800000 */
.L_x_9131:
        /* <DEDUP_REMOVED lines=26> */
.L_x_9168:
[----:B------:R-:W-:Y:S05]  /*10120*/  BSYNC.RECONVERGENT B4 ;  /* 0x0000000000047941 */ /* 0x000fea0003800200 */
.L_x_9167:
        /* <DEDUP_REMOVED lines=29> */
.L_x_9166:
        /* <DEDUP_REMOVED lines=28> */
.L_x_9171:
[----:B------:R-:W-:Y:S05]  /*104c0*/  BSYNC.RECONVERGENT B4 ;  /* 0x0000000000047941 */ /* 0x000fea0003800200 */
.L_x_9170:
        /* <DEDUP_REMOVED lines=29> */
.L_x_9165:
        /* <DEDUP_REMOVED lines=33> */
.L_x_9173:
[----:B------:R-:W-:Y:S05]  /*108b0*/  BSYNC.RECONVERGENT B4 ;  /* 0x0000000000047941 */ /* 0x000fea0003800200 */
.L_x_9172:
        /* <DEDUP_REMOVED lines=27> */
.L_x_9169:
[----:B------:R-:W-:Y:S05]  /*10a70*/  BSYNC.RECONVERGENT B3 ;  /* 0x0000000000037941 */ /* 0x000fea0003800200 */
.L_x_9164:
[----:B------:R-:W-:Y:S01]  /*10a80*/  ISETP.GE.AND P0, PT, R11, RZ, PT ;  /* 0x000000ff0b00720c */ /* 0x000fe20003f06270 */
[----:B------:R-:W-:Y:S01]  /*10a90*/  FADD.FTZ R9, R9, 0.69314718246459960938 ;  /* 0x3f31721809097421 */ /* 0x000fe20000010000 */
[----:B------:R-:W-:-:S11]  /*10aa0*/  FADD.FTZ R8, |R0|, -RZ ;  /* 0x800000ff00087221 */ /* 0x000fd60000010200 */
[----:B------:R-:W-:-:S07]  /*10ab0*/  @P0 FADD.FTZ R9, -R9, -RZ ;  /* 0x800000ff09090221 */ /* 0x000fce0000010100 */
.L_x_9129:
[----:B------:R-:W-:Y:S05]  /*10ac0*/  BSYNC.RECONVERGENT B2 ;  /* 0x0000000000027941 */ /* 0x000fea0003800200 */
.L_x_9128:
        /* <DEDUP_REMOVED lines=27> */
.L_x_9176:
        /* <DEDUP_REMOVED lines=69> */
.L_x_9185:
[----:B------:R-:W-:-:S04]  /*110d0*/  FADD.FTZ R10, -R3, R24 ;  /* 0x00000018030a7221 */ /* 0x000fc80000010100 */
[----:B------:R-:W-:-:S07]  /*110e0*/  FMUL.FTZ R10, R10, 0.5 ;  /* 0x3f0000000a0a7820 */ /* 0x000fce0000410000 */
.L_x_9186:
[----:B------:R-:W-:Y:S05]  /*110f0*/  BSYNC.RECONVERGENT B1 ;  /* 0x0000000000017941 */ /* 0x000fea0003800200 */
.L_x_9184:
        /* <DEDUP_REMOVED lines=11> */
.L_x_9188:
[----:B------:R-:W-:-:S04]  /*111b0*/  FADD.FTZ R27, R11, -R28 ;  /* 0x8000001c0b1b7221 */ /* 0x000fc80000010000 */
[----:B------:R-:W-:-:S07]  /*111c0*/  FMUL.FTZ R27, R27, 0.5 ;  /* 0x3f0000001b1b7820 */ /* 0x000fce0000410000 */
.L_x_9189:
[----:B------:R-:W-:Y:S05]  /*111d0*/  BSYNC.RECONVERGENT B1 ;  /* 0x0000000000017941 */ /* 0x000fea0003800200 */
.L_x_9187:
        /* <DEDUP_REMOVED lines=35> */
.L_x_9183:
        /* <DEDUP_REMOVED lines=35> */
.L_x_9190:
[----:B------:R-:W-:-:S04]  /*11640*/  FADD.FTZ R10, -R29, 1 ;  /* 0x3f8000001d0a7421 */ /* 0x000fc80000010100 */
[----:B------:R-:W-:-:S06]  /*11650*/  FMUL.FTZ R10, R3, R10 ;  /* 0x0000000a030a7220 */ /* 0x000fcc0000410000 */
[----:B------:R-:W0:Y:S08]  /*11660*/  MUFU.SQRT R10, R10 ;  /* 0x0000000a000a7308 */ /* 0x000e300000002000 */
[----:B0-----:R-:W0:Y:S02]  /*11670*/  MUFU.RCP R28, R10 ;  /* 0x0000000a001c7308 */ /* 0x001e240000001000 */
[----:B0-----:R-:W-:Y:S01]  /*11680*/  FMUL.FTZ R27, R28, |R13| ;  /* 0x4000000d1c1b7220 */ /* 0x001fe20000410000 */
[----:B------:R-:W-:Y:S06]  /*11690*/  BRA `(.L_x_9181) ;  /* 0x0000000000047947 */ /* 0x000fec0003800000 */
.L_x_9182:
[----:B------:R0:W1:Y:S02]  /*116a0*/  MUFU.SQRT R27, R0 ;  /* 0x00000000001b7308 */ /* 0x0000640000002000 */
.L_x_9181:
[----:B------:R-:W-:Y:S05]  /*116b0*/  BSYNC.RECONVERGENT B0 ;  /* 0x0000000000007941 */ /* 0x000fea0003800200 */
.L_x_9180:
        /* <DEDUP_REMOVED lines=41> */
.L_x_9195:
        /* <DEDUP_REMOVED lines=28> */
.L_x_9194:
        /* <DEDUP_REMOVED lines=23> */
.L_x_9201:
[----:B------:R-:W-:-:S04]  /*11c80*/  FADD.FTZ R2, -R2, R11 ;  /* 0x0000000b02027221 */ /* 0x000fc80000010100 */
[----:B------:R-:W-:-:S07]  /*11c90*/  FMUL.FTZ R3, R2, 0.5 ;  /* 0x3f00000002037820 */ /* 0x000fce0000410000 */
.L_x_9202:
[----:B------:R-:W-:Y:S05]  /*11ca0*/  BSYNC.RECONVERGENT B4 ;  /* 0x0000000000047941 */ /* 0x000fea0003800200 */
.L_x_9200:
[----:B------:R-:W-:Y:S01]  /*11cb0*/  FADD.FTZ R0, R3, R0 ;  /* 0x0000000003007221 */ /* 0x000fe20000010000 */
[----:B------:R-:W-:-:S04]  /*11cc0*/  FADD.FTZ R3, R29, R26 ;  /* 0x0000001a1d037221 */ /* 0x000fc80000010000 */
[----:B------:R-:W-:-:S04]  /*11cd0*/  FMUL.FTZ R0, R0, R3 ;  /* 0x0000000300007220 */ /* 0x000fc80000410000 */
[----:B------:R1:W2:Y:S01]  /*11ce0*/  MUFU.SQRT R11, R0 ;  /* 0x00000000000b7308 */ /* 0x0002a20000002000 */
[----:B------:R-:W-:Y:S05]  /*11cf0*/  BRA `(.L_x_9203) ;  /* 0x0000000000487947 */ /* 0x000fea0003800000 */
.L_x_9199:
        /* <DEDUP_REMOVED lines=12> */
.L_x_9198:
[----:B------:R-:W-:Y:S01]  /*11dc0*/  FADD.FTZ R2, R26, 1 ;  /* 0x3f8000001a027421 */ /* 0x000fe20000010000 */
[----:B------:R-:W-:Y:S01]  /*11dd0*/  MUFU.SQRT R11, R0 ;  /* 0x00000000000b7308 */ /* 0x000fe20000002000 */
[----:B------:R-:W-:Y:S02]  /*11de0*/  HFMA2 R29, -RZ, RZ, 1.875, 0 ;  /* 0x3f800000ff1d7431 */ /* 0x000fe400000001ff */
[----:B------:R-:W-:-:S06]  /*11df0*/  FMUL.FTZ R2, R2, 0.5 ;  /* 0x3f00000002027820 */ /* 0x000fcc0000410000 */
[----:B------:R-:W1:Y:S02]  /*11e00*/  MUFU.SQRT R2, R2 ;  /* 0x0000000200027308 */ /* 0x000e640000002000 */
[----:B-1----:R-:W-:-:S07]  /*11e10*/  FMUL.FTZ R11, R11, R2 ;  /* 0x000000020b0b7220 */ /* 0x002fce0000410000 */
.L_x_9203:
[----:B------:R-:W-:Y:S05]  /*11e20*/  BSYNC.RECONVERGENT B1 ;  /* 0x0000000000017941 */ /* 0x000fea0003800200 */
.L_x_9197:
[----:B------:R-:W-:Y:S05]  /*11e30*/  BRA `(.L_x_9204) ;  /* 0x0000000000087947 */ /* 0x000fea0003800000 */
.L_x_9193:
[----:B------:R-:W-:Y:S01]  /*11e40*/  FMUL.FTZ R11, R26, 16777216 ;  /* 0x4b8000001a0b7820 */ /* 0x000fe20000410000 */
[----:B------:R-:W-:-:S07]  /*11e50*/  FMUL.FTZ R29, R29, 16777216 ;  /* 0x4b8000001d1d7820 */ /* 0x000fce0000410000 */
.L_x_9204:
[----:B------:R-:W-:Y:S05]  /*11e60*/  BSYNC.RELIABLE B0 ;  /* 0x0000000000007941 */ /* 0x000fea0003800100 */
.L_x_9192:
        /* <DEDUP_REMOVED lines=20> */
.L_x_9207:
[----:B------:R-:W-:Y:S05]  /*11fb0*/  BSYNC.RECONVERGENT B4 ;  /* 0x0000000000047941 */ /* 0x000fea0003800200 */
.L_x_9206:
        /* <DEDUP_REMOVED lines=29> */
.L_x_9205:
        /* <DEDUP_REMOVED lines=17> */
.L_x_9209:
[----:B------:R-:W-:Y:S05]  /*122a0*/  BSYNC.RECONVERGENT B4 ;  /* 0x0000000000047941 */ /* 0x000fea0003800200 */
.L_x_9208:
        /* <DEDUP_REMOVED lines=28> */
.L_x_9196:
[----:B------:R-:W-:Y:S05]  /*12470*/  BSYNC.RECONVERGENT B3 ;  /* 0x0000000000037941 */ /* 0x000fea0003800200 */
.L_x_9191:
[----:B------:R-:W-:-:S13]  /*12480*/  ISETP.GE.AND P0, PT, R13, RZ, PT ;  /* 0x000000ff0d00720c */ /* 0x000fda0003f06270 */
[----:B------:R-:W-:-:S05]  /*12490*/  @P0 FADD.FTZ R10, -R10, -RZ ;  /* 0x800000ff0a0a0221 */ /* 0x000fca0000010100 */
[----:B------:R-:W-:Y:S01]  /*124a0*/  MOV R3, R10 ;  /* 0x0000000a00037202 */ /* 0x000fe20000000f00 */
[----:B------:R-:W-:Y:S06]  /*124b0*/  BRA `(.L_x_9175) ;  /* 0x0000000800ec7947 */ /* 0x000fec0003800000 */
.L_x_9179:
[----:B------:R-:W-:Y:S01]  /*124c0*/  FADD.FTZ R2, -R12, 6.1232342629258392722e-17 ;  /* 0x248d31320c027421 */ /* 0x000fe20000010100 */
[----:B------:R-:W-:-:S03]  /*124d0*/  FADD.FTZ R3, -R13, -RZ ;  /* 0x800000ff0d037221 */ /* 0x000fc60000010100 */
[----:B------:R-:W-:Y:S01]  /*124e0*/  FADD.FTZ R2, R2, 1.5707963705062866211 ;  /* 0x3fc90fdb02027421 */ /* 0x000fe20000010000 */
[----:B------:R-:W-:Y:S06]  /*124f0*/  BRA `(.L_x_9175) ;  /* 0x0000000800dc7947 */ /* 0x000fec0003800000 */
.L_x_9178:
[----:B------:R-:W-:Y:S02]  /*12500*/  HFMA2 R2, -RZ, RZ, 0, 0 ;  /* 0x00000000ff027431 */ /* 0x000fe400000001ff */
[----:B------:R-:W-:Y:S01]  /*12510*/  FADD.FTZ R3, -R13, -RZ ;  /* 0x800000ff0d037221 */ /* 0x000fe20000010100 */
[----:B------:R-:W-:Y:S06]  /*12520*/  BRA `(.L_x_9175) ;  /* 0x0000000800d07947 */ /* 0x000fec0003800000 */
.L_x_9177:
        /* <DEDUP_REMOVED lines=26> */
.L_x_9214:
[----:B------:R-:W-:Y:S05]  /*126d0*/  BSYNC.RECONVERGENT B4 ;  /* 0x0000000000047941 */ /* 0x000fea0003800200 */
.L_x_9213:
        /* <DEDUP_REMOVED lines=29> */
.L_x_9212:
        /* <DEDUP_REMOVED lines=28> */
.L_x_9217:
[----:B------:R-:W-:Y:S05]  /*12a70*/  BSYNC.RECONVERGENT B4 ;  /* 0x0000000000047941 */ /* 0x000fea0003800200 */
.L_x_9216:
        /* <DEDUP_REMOVED lines=29> */
.L_x_9211:
        /* <DEDUP_REMOVED lines=32> */
[----:B------:R-:W-:Y:S05]  /*12e50*/  CALL.REL.NOINC `($__internal_13_$__cuda_sm3x_div_rn_ftz_f32_slowpath) ;  /* 0x0000013000707944 */ /* 0x000fea0003c00000 */
.L_x_9219:
[----:B------:R-:W-:Y:S05]  /*12e60*/  BSYNC.RECONVERGENT B4 ;  /* 0x0000000000047941 */ /* 0x000fea0003800200 */
.L_x_9218:
        /* <DEDUP_REMOVED lines=27> */
.L_x_9215:
[----:B------:R-:W-:Y:S05]  /*13020*/  BSYNC.RECONVERGENT B3 ;  /* 0x0000000000037941 */ /* 0x000fea0003800200 */
.L_x_9210:
[----:B------:R-:W-:Y:S01]  /*13030*/  ISETP.GE.AND P0, PT, R13, RZ, PT ;  /* 0x000000ff0d00720c */ /* 0x000fe20003f06270 */
[----:B------:R-:W-:Y:S01]  /*13040*/  FADD.FTZ R3, R10, 0.69314718246459960938 ;  /* 0x3f3172180a037421 */ /* 0x000fe20000010000 */
[----:B------:R-:W-:-:S11]  /*13050*/  FADD.FTZ R2, |R0|, -RZ ;  /* 0x800000ff00027221 */ /* 0x000fd60000010200 */
[----:B------:R-:W-:-:S07]  /*13060*/  @P0 FADD.FTZ R3, -R3, -RZ ;  /* 0x800000ff03030221 */ /* 0x000fce0000010100 */
.L_x_9175:
[----:B------:R-:W-:Y:S05]  /*13070*/  BSYNC.RECONVERGENT B2 ;  /* 0x0000000000027941 */ /* 0x000fea0003800200 */
.L_x_9174:
        /* <DEDUP_REMOVED lines=17> */
.L_x_9222:
[----:B------:R-:W-:-:S13]  /*13190*/  ISETP.GE.AND P0, PT, R22, UR4, PT ;  /* 0x0000000416007c0c */ /* 0x000fda000bf06270 */
[----:B------:R-:W-:Y:S05]  /*131a0*/  @P0 BRA `(.L_x_9224) ;  /* 0x0000000000300947 */ /* 0x000fea0003800000 */
[----:B0-----:R-:W0:Y:S01]  /*131b0*/  LDC.64 R10, c[0x0][0x388] ;  /* 0x0000e200ff0a7b82 */ /* 0x001e220000000a00 */
[C---:B------:R-:W-:Y:S02]  /*131c0*/  IADD3 R13, PT, PT, R22.reuse, UR6, RZ ;  /* 0x00000006160d7c10 */ /* 0x040fe4000fffe0ff */
[----:B------:R-:W-:-:S03]  /*131d0*/  IADD3 R22, PT, PT, R22, 0x80, RZ ;  /* 0x0000008016167810 */ /* 0x000fc60007ffe0ff */
[----:B0-----:R-:W-:-:S05]  /*131e0*/  IMAD.WIDE.U32 R10, R13, 0x8, R10 ;  /* 0x000000080d0a7825 */ /* 0x001fca00078e000a */
[----:B------:R1:W-:Y:S02]  /*131f0*/  STG.E.64 desc[UR8][R10.64], R18 ;  /* 0x000000120a007986 */ /* 0x0003e4000c101b08 */
.L_x_9223:
[----:B------:R-:W-:-:S13]  /*13200*/  ISETP.GE.AND P0, PT, R22, UR4, PT ;  /* 0x0000000416007c0c */ /* 0x000fda000bf06270 */
[----:B------:R-:W-:Y:S05]  /*13210*/  @P0 BRA `(.L_x_9225) ;  /* 0x0000000000300947 */ /* 0x000fea0003800000 */
[----:B01----:R-:W0:Y:S01]  /*13220*/  LDC.64 R10, c[0x0][0x388] ;  /* 0x0000e200ff0a7b82 */ /* 0x003e220000000a00 */
[C---:B------:R-:W-:Y:S02]  /*13230*/  IADD3 R13, PT, PT, R22.reuse, UR6, RZ ;  /* 0x00000006160d7c10 */ /* 0x040fe4000fffe0ff */
[----:B------:R-:W-:-:S03]  /*13240*/  IADD3 R22, PT, PT, R22, 0x80, RZ ;  /* 0x0000008016167810 */ /* 0x000fc60007ffe0ff */
[----:B0-----:R-:W-:-:S05]  /*13250*/  IMAD.WIDE.U32 R10, R13, 0x8, R10 ;  /* 0x000000080d0a7825 */ /* 0x001fca00078e000a */
[----:B------:R1:W-:Y:S02]  /*13260*/  STG.E.64 desc[UR8][R10.64], R20 ;  /* 0x000000140a007986 */ /* 0x0003e4000c101b08 */
.L_x_9224:
[----:B------:R-:W-:-:S13]  /*13270*/  ISETP.GE.AND P0, PT, R22, UR4, PT ;  /* 0x0000000416007c0c */ /* 0x000fda000bf06270 */
[----:B------:R-:W-:Y:S05]  /*13280*/  @P0 BRA `(.L_x_9226) ;  /* 0x0000000000340947 */ /* 0x000fea0003800000 */
[----:B01----:R-:W0:Y:S01]  /*13290*/  LDC.64 R10, c[0x0][0x388] ;  /* 0x0000e200ff0a7b82 */ /* 0x003e220000000a00 */
[C---:B------:R-:W-:Y:S02]  /*132a0*/  IADD3 R13, PT, PT, R22.reuse, UR6, RZ ;  /* 0x00000006160d7c10 */ /* 0x040fe4000fffe0ff */
[----:B------:R-:W-:-:S03]  /*132b0*/  IADD3 R22, PT, PT, R22, 0x80, RZ ;  /* 0x0000008016167810 */ /* 0x000fc60007ffe0ff */
[----:B0-----:R-:W-:-:S05]  /*132c0*/  IMAD.WIDE.U32 R10, R13, 0x8, R10 ;  /* 0x000000080d0a7825 */ /* 0x001fca00078e000a */
[----:B------:R2:W-:Y:S02]  /*132d0*/  STG.E.64 desc[UR8][R10.64], R4 ;  /* 0x000000040a007986 */ /* 0x0005e4000c101b08 */
.L_x_9225:
        /* <DEDUP_REMOVED lines=8> */
.L_x_9226:
[----:B------:R-:W-:Y:S05]  /*13360*/  BSYNC.RELIABLE B1 ;  /* 0x0000000000017941 */ /* 0x000fea0003800100 */
.L_x_9221:
[----:B------:R-:W-:-:S13]  /*13370*/  ISETP.GE.AND P0, PT, R22, UR4, PT ;  /* 0x0000000416007c0c */ /* 0x000fda000bf06270 */
[----:B--2---:R-:W2:Y:S01]  /*13380*/  @!P0 LDC.64 R4, c[0x0][0x388] ;  /* 0x0000e200ff048b82 */ /* 0x004ea20000000a00 */
[C---:B------:R-:W-:Y:S02]  /*13390*/  @!P0 IADD3 R7, PT, PT, R22.reuse, UR6, RZ ;  /* 0x0000000616078c10 */ /* 0x040fe4000fffe0ff */
[----:B------:R-:W-:-:S03]  /*133a0*/  @!P0 IADD3 R22, PT, PT, R22, 0x80, RZ ;  /* 0x0000008016168810 */ /* 0x000fc60007ffe0ff */
[----:B--2---:R-:W-:-:S05]  /*133b0*/  @!P0 IMAD.WIDE.U32 R4, R7, 0x8, R4 ;  /* 0x0000000807048825 */ /* 0x004fca00078e0004 */
[----:B------:R3:W-:Y:S02]  /*133c0*/  @!P0 STG.E.64 desc[UR8][R4.64], R8 ;  /* 0x0000000804008986 */ /* 0x0007e4000c101b08 */
.L_x_9227:
[----:B------:R-:W-:Y:S05]  /*133d0*/  BSYNC.RECONVERGENT B0 ;  /* 0x0000000000007941 */ /* 0x000fea0003800200 */
.L_x_9220:
        /* <DEDUP_REMOVED lines=8> */
.L_x_8860:
        /* <DEDUP_REMOVED lines=30> */
.L_x_9229:
        /* <DEDUP_REMOVED lines=41> */
[----:B-----5:R-:W-:Y:S05]  /*138d0*/  CALL.REL.NOINC `($__internal_13_$__cuda_sm3x_div_rn_ftz_f32_slowpath) ;  /* 0x0000012400d07944 */ /* 0x020fea0003c00000 */
.L_x_9235:
[----:B------:R-:W-:Y:S05]  /*138e0*/  BSYNC.RECONVERGENT B4 ;  /* 0x0000000000047941 */ /* 0x000fea0003800200 */
.L_x_9234:
        /* <DEDUP_REMOVED lines=28> */
.L_x_9233:
        /* <DEDUP_REMOVED lines=30> */
[----:B-----5:R-:W-:Y:S05]  /*13c90*/  CALL.REL.NOINC `($__internal_13_$__cuda_sm3x_div_rn_ftz_f32_slowpath) ;  /* 0x0000012000e07944 */ /* 0x020fea0003c00000 */
.L_x_9239:
[----:B------:R-:W-:Y:S05]  /*13ca0*/  BSYNC.RECONVERGENT B4 ;  /* 0x0000000000047941 */ /* 0x000fea0003800200 */
.L_x_9238:
        /* <DEDUP_REMOVED lines=28> */
.L_x_9237:
        /* <DEDUP_REMOVED lines=15> */
[----:B-----5:R-:W-:Y:S05]  /*13f60*/  CALL.REL.NOINC `($__internal_13_$__cuda_sm3x_div_rn_ftz_f32_slowpath) ;  /* 0x00000120002c7944 */ /* 0x020fea0003c00000 */
.L_x_9241:
[----:B------:R-:W-:Y:S05]  /*13f70*/  BSYNC.RECONVERGENT B4 ;  /* 0x0000000000047941 */ /* 0x000fea0003800200 */
.L_x_9240:
        /* <DEDUP_REMOVED lines=27> */
.L_x_9236:
[----:B------:R-:W-:Y:S05]  /*14130*/  BSYNC.RECONVERGENT B3 ;  /* 0x0000000000037941 */ /* 0x000fea0003800200 */
.L_x_9232:
[----:B------:R-:W-:Y:S01]  /*14140*/  ISETP.GE.AND P0, PT, R5, RZ, PT ;  /* 0x000000ff0500720c */ /* 0x000fe20003f06270 */
[----:B------:R-:W-:Y:S01]  /*14150*/  FADD.FTZ R9, R9, 0.69314718246459960938 ;  /* 0x3f31721809097421 */ /* 0x000fe20000010000 */
[----:B------:R-:W-:-:S11]  /*14160*/  FADD.FTZ R8, |R3|, -RZ ;  /* 0x800000ff03087221 */ /* 0x000fd60000010200 */
[----:B------:R-:W-:Y:S01]  /*14170*/  @P0 FADD.FTZ R9, -R9, -RZ ;  /* 0x800000ff09090221 */ /* 0x000fe20000010100 */
[----:B------:R-:W-:Y:S06]  /*14180*/  BRA `(.L_x_9230) ;  /* 0x0000001800047947 */ /* 0x000fec0003800000 */
.L_x_9231:
        /* <DEDUP_REMOVED lines=71> */
.L_x_9247:
[----:B------:R-:W-:Y:S05]  /*14600*/  BSYNC.RECONVERGENT B1 ;  /* 0x0000000000017941 */ /* 0x000fea0003800200 */
.L_x_9246:
        /* <DEDUP_REMOVED lines=12> */
.L_x_9249:
[----:B------:R-:W-:Y:S05]  /*146d0*/  BSYNC.RECONVERGENT B1 ;  /* 0x0000000000017941 */ /* 0x000fea0003800200 */
.L_x_9248:
        /* <DEDUP_REMOVED lines=35> */
.L_x_9245:
        /* <DEDUP_REMOVED lines=40> */
.L_x_9243:
[----:B------:R-:W-:-:S06]  /*14b90*/  FFMA.FTZ R8, R27, R27, -1 ;  /* 0xbf8000001b087423 */ /* 0x000fcc000001001b */
[----:B------:R-:W0:Y:S02]  /*14ba0*/  MUFU.SQRT R8, R8 ;  /* 0x0000000800087308 */ /* 0x000e240000002000 */
[----:B0-----:R-:W-:-:S06]  /*14bb0*/  FADD.FTZ R24, R27, R8 ;  /* 0x000000081b187221 */ /* 0x001fcc0000010000 */
[----:B------:R-:W0:Y:S02]  /*14bc0*/  MUFU.LG2 R24, R24 ;  /* 0x0000001800187308 */ /* 0x000e240000000c00 */
[----:B0-----:R-:W-:-:S07]  /*14bd0*/  FMUL.FTZ R9, R24, 0.69314718246459960938 ;  /* 0x3f31721818097820 */ /* 0x001fce0000410000 */
.L_x_9244:
[----:B------:R-:W-:Y:S05]  /*14be0*/  BSYNC.RECONVERGENT B0 ;  /* 0x0000000000007941 */ /* 0x000fea0003800200 */
.L_x_9242:
        /* <DEDUP_REMOVED lines=43> */
.L_x_9257:
[----:B------:R-:W-:Y:S05]  /*14ea0*/  BSYNC.RECONVERGENT B4 ;  /* 0x0000000000047941 */ /* 0x000fea0003800200 */
.L_x_9256:
[----:B------:R-:W-:-:S04]  /*14eb0*/  FADD.FTZ R0, R3, R0 ;  /* 0x0000000003007221 */ /* 0x000fc80000010000 */
[----:B------:R-:W-:-:S04]  /*14ec0*/  FMUL.FTZ R0, R0, R27 ;  /* 0x0000001b00007220 */ /* 0x000fc80000410000 */
[----:B------:R3:W4:Y:S01]  /*14ed0*/  MUFU.SQRT R8, R0 ;  /* 0x0000000000087308 */ /* 0x0007220000002000 */
[----:B------:R-:W-:Y:S05]  /*14ee0*/  BRA `(.L_x_9254) ;  /* 0x00000000002c7947 */ /* 0x000fea0003800000 */
.L_x_9255:
        /* <DEDUP_REMOVED lines=11> */
.L_x_9254:
[----:B------:R-:W-:Y:S05]  /*14fa0*/  BSYNC.RECONVERGENT B1 ;  /* 0x0000000000017941 */ /* 0x000fea0003800200 */
.L_x_9252:
[----:B------:R-:W-:Y:S05]  /*14fb0*/  BSYNC.RELIABLE B0 ;  /* 0x0000000000007941 */ /* 0x000fea0003800100 */
.L_x_9251:
        /* <DEDUP_REMOVED lines=18> */
[----:B-1---5:R-:W-:Y:S05]  /*150e0*/  CALL.REL.NOINC `($__internal_13_$__cuda_sm3x_div_rn_ftz_f32_slowpath) ;  /* 0x0000010c00cc7944 */ /* 0x022fea0003c00000 */
.L_x_9260:
[----:B------:R-:W-:Y:S05]  /*150f0*/  BSYNC.RECONVERGENT B4 ;  /* 0x0000000000047941 */ /* 0x000fea0003800200 */
.L_x_9259:
        /* <DEDUP_REMOVED lines=28> */
.L_x_9258:
        /* <DEDUP_REMOVED lines=17> */
[----:B-1---5:R-:W-:Y:S05]  /*153d0*/  CALL.REL.NOINC `($__internal_13_$__cuda_sm3x_div_rn_ftz_f32_slowpath) ;  /* 0x0000010c00107944 */ /* 0x022fea0003c00000 */
.L_x_9263:
[----:B------:R-:W-:Y:S05]  /*153e0*/  BSYNC.RECONVERGENT B4 ;  /* 0x0000000000047941 */ /* 0x000fea0003800200 */
.L_x_9262:
        /* <DEDUP_REMOVED lines=28> */
.L_x_9253:
        /* <DEDUP_REMOVED lines=31> */
.L_x_9264:
        /* <DEDUP_REMOVED lines=29> */
.L_x_9261:
[----:B------:R-:W-:Y:S05]  /*15970*/  BSYNC.RECONVERGENT B3 ;  /* 0x0000000000037941 */ /* 0x000fea0003800200 */
.L_x_9250:
[----:B------:R-:W-:-:S13]  /*15980*/  ISETP.GE.AND P0, PT, R5, RZ, PT ;  /* 0x000000ff0500720c */ /* 0x000fda0003f06270 */
[----:B-1----:R-:W-:-:S07]  /*15990*/  @P0 FADD.FTZ R9, -R9, -RZ ;  /* 0x800000ff09090221 */ /* 0x002fce0000010100 */
.L_x_9230:
[----:B------:R-:W-:Y:S05]  /*159a0*/  BSYNC.RECONVERGENT B2 ;  /* 0x0000000000027941 */ /* 0x000fea0003800200 */
.L_x_9228:
        /* <DEDUP_REMOVED lines=23> */
.L_x_9266:
        /* <DEDUP_REMOVED lines=69> */
.L_x_9276:
[----:B------:R-:W-:-:S04]  /*15f70*/  FADD.FTZ R11, -R2, R25 ;  /* 0x00000019020b7221 */ /* 0x000fc80000010100 */
[----:B------:R-:W-:-:S07]  /*15f80*/  FMUL.FTZ R11, R11, 0.5 ;  /* 0x3f0000000b0b7820 */ /* 0x000fce0000410000 */
.L_x_9277:
[----:B------:R-:W-:Y:S05]  /*15f90*/  BSYNC.RECONVERGENT B1 ;  /* 0x0000000000017941 */ /* 0x000fea0003800200 */
.L_x_9275:
        /* <DEDUP_REMOVED lines=11> */
.L_x_9279:
[----:B------:R-:W-:-:S04]  /*16050*/  FADD.FTZ R26, R4, -R27 ;  /* 0x8000001b041a7221 */ /* 0x000fc80000010000 */
[----:B------:R-:W-:-:S07]  /*16060*/  FMUL.FTZ R26, R26, 0.5 ;  /* 0x3f0000001a1a7820 */ /* 0x000fce0000410000 */
.L_x_9280:
[----:B------:R-:W-:Y:S05]  /*16070*/  BSYNC.RECONVERGENT B1 ;  /* 0x0000000000017941 */ /* 0x000fea0003800200 */
.L_x_9278:
        /* <DEDUP_REMOVED lines=35> */
.L_x_9274:
        /* <DEDUP_REMOVED lines=35> */
.L_x_9281:
[----:B------:R-:W-:-:S04]  /*164e0*/  FADD.FTZ R11, -R5, 1 ;  /* 0x3f800000050b7421 */ /* 0x000fc80000010100 */
[----:B------:R-:W-:-:S06]  /*164f0*/  FMUL.FTZ R11, R2, R11 ;  /* 0x0000000b020b7220 */ /* 0x000fcc0000410000 */
[----:B------:R-:W0:Y:S08]  /*16500*/  MUFU.SQRT R11, R11 ;  /* 0x0000000b000b7308 */ /* 0x000e300000002000 */
[----:B0-----:R-:W0:Y:S02]  /*16510*/  MUFU.RCP R26, R11 ;  /* 0x0000000b001a7308 */ /* 0x001e240000001000 */
[----:B0-----:R-:W-:Y:S01]  /*16520*/  FMUL.FTZ R26, |R7|, R26 ;  /* 0x0000001a071a7220 */ /* 0x001fe20000410200 */
[----:B------:R-:W-:Y:S06]  /*16530*/  BRA `(.L_x_9272) ;  /* 0x0000000000047947 */ /* 0x000fec0003800000 */
.L_x_9273:
[----:B------:R0:W1:Y:S02]  /*16540*/  MUFU.SQRT R26, R0 ;  /* 0x00000000001a7308 */ /* 0x0000640000002000 */
.L_x_9272:
[----:B------:R-:W-:Y:S05]  /*16550*/  BSYNC.RECONVERGENT B0 ;  /* 0x0000000000007941 */ /* 0x000fea0003800200 */
.L_x_9271:
        /* <DEDUP_REMOVED lines=41> */
.L_x_9286:
        /* <DEDUP_REMOVED lines=28> */
.L_x_9285:
        /* <DEDUP_REMOVED lines=23> */
.L_x_9292:
[----:B------:R-:W-:-:S04]  /*16b20*/  FADD.FTZ R3, -R3, R4 ;  /* 0x0000000403037221 */ /* 0x000fc80000010100 */
[----:B------:R-:W-:-:S07]  /*16b30*/  FMUL.FTZ R25, R3, 0.5 ;  /* 0x3f00000003197820 */ /* 0x000fce0000410000 */
.L_x_9293:
[----:B------:R-:W-:Y:S05]  /*16b40*/  BSYNC.RECONVERGENT B4 ;  /* 0x0000000000047941 */ /* 0x000fea0003800200 */
.L_x_9291:
[----:B------:R-:W-:Y:S01]  /*16b50*/  FADD.FTZ R0, R25, R0 ;  /* 0x0000000019007221 */ /* 0x000fe20000010000 */
[----:B------:R-:W-:-:S04]  /*16b60*/  FADD.FTZ R3, R5, R10 ;  /* 0x0000000a05037221 */ /* 0x000fc80000010000 */
[----:B------:R-:W-:-:S04]  /*16b70*/  FMUL.FTZ R0, R0, R3 ;  /* 0x0000000300007220 */ /* 0x000fc80000410000 */
[----:B------:R1:W2:Y:S01]  /*16b80*/  MUFU.SQRT R4, R0 ;  /* 0x0000000000047308 */ /* 0x0002a20000002000 */
[----:B------:R-:W-:Y:S05]  /*16b90*/  BRA `(.L_x_9294) ;  /* 0x0000000000487947 */ /* 0x000fea0003800000 */
.L_x_9290:
        /* <DEDUP_REMOVED lines=12> */
.L_x_9289:
[----:B------:R-:W-:Y:S01]  /*16c60*/  FADD.FTZ R2, R10, 1 ;  /* 0x3f8000000a027421 */ /* 0x000fe20000010000 */
[----:B------:R-:W-:Y:S01]  /*16c70*/  MUFU.SQRT R3, R0 ;  /* 0x0000000000037308 */ /* 0x000fe20000002000 */
[----:B------:R-:W-:Y:S02]  /*16c80*/  HFMA2 R5, -RZ, RZ, 1.875, 0 ;  /* 0x3f800000ff057431 */ /* 0x000fe400000001ff */
[----:B------:R-:W-:-:S06]  /*16c90*/  FMUL.FTZ R2, R2, 0.5 ;  /* 0x3f00000002027820 */ /* 0x000fcc0000410000 */
[----:B------:R-:W1:Y:S02]  /*16ca0*/  MUFU.SQRT R2, R2 ;  /* 0x0000000200027308 */ /* 0x000e640000002000 */
[----:B-1----:R-:W-:-:S07]  /*16cb0*/  FMUL.FTZ R4, R3, R2 ;  /* 0x0000000203047220 */ /* 0x002fce0000410000 */
.L_x_9294:
[----:B------:R-:W-:Y:S05]  /*16cc0*/  BSYNC.RECONVERGENT B1 ;  /* 0x0000000000017941 */ /* 0x000fea0003800200 */
.L_x_9288:
[----:B------:R-:W-:Y:S05]  /*16cd0*/  BRA `(.L_x_9295) ;  /* 0x0000000000087947 */ /* 0x000fea0003800000 */
.L_x_9284:
[----:B------:R-:W-:Y:S01]  /*16ce0*/  FMUL.FTZ R4, R10, 16777216 ;  /* 0x4b8000000a047820 */ /* 0x000fe20000410000 */
[----:B------:R-:W-:-:S07]  /*16cf0*/  FMUL.FTZ R5, R5, 16777216 ;  /* 0x4b80000005057820 */ /* 0x000fce0000410000 */
.L_x_9295:
[----:B------:R-:W-:Y:S05]  /*16d00*/  BSYNC.RELIABLE B0 ;  /* 0x0000000000007941 */ /* 0x000fea0003800100 */
.L_x_9283:
        /* <DEDUP_REMOVED lines=19> */
[----:B-----5:R-:W-:Y:S05]  /*16e40*/  CALL.REL.NOINC `($__internal_13_$__cuda_sm3x_div_rn_ftz_f32_slowpath) ;  /* 0x000000f000747944 */ /* 0x020fea0003c00000 */
.L_x_9298:
[----:B------:R-:W-:Y:S05]  /*16e50*/  BSYNC.RECONVERGENT B4 ;  /* 0x0000000000047941 */ /* 0x000fea0003800200 */
.L_x_9297:
        /* <DEDUP_REMOVED lines=29> */
.L_x_9296:
        /* <DEDUP_REMOVED lines=16> */
[----:B-----5:R-:W-:Y:S05]  /*17130*/  CALL.REL.NOINC `($__internal_13_$__cuda_sm3x_div_rn_ftz_f32_slowpath) ;  /* 0x000000ec00b87944 */ /* 0x020fea0003c00000 */
.L_x_9300:
[----:B------:R-:W-:Y:S05]  /*17140*/  BSYNC.RECONVERGENT B4 ;  /* 0x0000000000047941 */ /* 0x000fea0003800200 */
.L_x_9299:
        /* <DEDUP_REMOVED lines=28> */
.L_x_9287:
[----:B------:R-:W-:Y:S05]  /*17310*/  BSYNC.RECONVERGENT B3 ;  /* 0x0000000000037941 */ /* 0x000fea0003800200 */
.L_x_9282:
[----:B------:R-:W-:-:S13]  /*17320*/  ISETP.GE.AND P0, PT, R7, RZ, PT ;  /* 0x000000ff0700720c */ /* 0x000fda0003f06270 */
[----:B------:R-:W-:Y:S01]  /*17330*/  @P0 FADD.FTZ R11, -R11, -RZ ;  /* 0x800000ff0b0b0221 */ /* 0x000fe20000010100 */
[----:B------:R-:W-:Y:S06]  /*17340*/  BRA `(.L_x_9267) ;  /* 0x0000000800ec7947 */ /* 0x000fec0003800000 */
.L_x_9270:
[----:B------:R-:W-:Y:S01]  /*17350*/  FADD.FTZ R6, -R6, 6.1232342629258392722e-17 ;  /* 0x248d313206067421 */ /* 0x000fe20000010100 */
[----:B------:R-:W-:-:S03]  /*17360*/  FADD.FTZ R11, -R7, -RZ ;  /* 0x800000ff070b7221 */ /* 0x000fc60000010100 */
[----:B------:R-:W-:Y:S01]  /*17370*/  FADD.FTZ R10, R6, 1.5707963705062866211 ;  /* 0x3fc90fdb060a7421 */ /* 0x000fe20000010000 */
[----:B------:R-:W-:Y:S06]  /*17380*/  BRA `(.L_x_9267) ;  /* 0x0000000800dc7947 */ /* 0x000fec0003800000 */
.L_x_9269:
[----:B------:R-:W-:Y:S02]  /*17390*/  HFMA2 R10, -RZ, RZ, 0, 0 ;  /* 0x00000000ff0a7431 */ /* 0x000fe400000001ff */
[----:B------:R-:W-:Y:S01]  /*173a0*/  FADD.FTZ R11, -R7, -RZ ;  /* 0x800000ff070b7221 */ /* 0x000fe20000010100 */
[----:B------:R-:W-:Y:S06]  /*173b0*/  BRA `(.L_x_9267) ;  /* 0x0000000800d07947 */ /* 0x000fec0003800000 */
.L_x_9268:
        /* <DEDUP_REMOVED lines=26> */
.L_x_9305:
[----:B------:R-:W-:Y:S05]  /*17560*/  BSYNC.RECONVERGENT B4 ;  /* 0x0000000000047941 */ /* 0x000fea0003800200 */
.L_x_9304:
        /* <DEDUP_REMOVED lines=29> */
.L_x_9303:
        /* <DEDUP_REMOVED lines=27> */
[----:B-----5:R-:W-:Y:S05]  /*178f0*/  CALL.REL.NOINC `($__internal_13_$__cuda_sm3x_div_rn_ftz_f32_slowpath) ;  /* 0x000000e400c87944 */ /* 0x020fea0003c00000 */
.L_x_9308:
[----:B------:R-:W-:Y:S05]  /*17900*/  BSYNC.RECONVERGENT B4 ;  /* 0x0000000000047941 */ /* 0x000fea0003800200 */
.L_x_9307:
        /* <DEDUP_REMOVED lines=29> */
.L_x_9302:
        /* <DEDUP_REMOVED lines=33> */
.L_x_9310:
[----:B------:R-:W-:Y:S05]  /*17cf0*/  BSYNC.RECONVERGENT B4 ;  /* 0x0000000000047941 */ /* 0x000fea0003800200 */
.L_x_9309:
        /* <DEDUP_REMOVED lines=27> */
.L_x_9306:
[----:B------:R-:W-:Y:S05]  /*17eb0*/  BSYNC.RECONVERGENT B3 ;  /* 0x0000000000037941 */ /* 0x000fea0003800200 */
.L_x_9301:
[----:B------:R-:W-:Y:S01]  /*17ec0*/  ISETP.GE.AND P0, PT, R7, RZ, PT ;  /* 0x000000ff0700720c */ /* 0x000fe20003f06270 */
[----:B------:R-:W-:Y:S01]  /*17ed0*/  FADD.FTZ R11, R11, 0.69314718246459960938 ;  /* 0x3f3172180b0b7421 */ /* 0x000fe20000010000 */
[----:B------:R-:W-:-:S11]  /*17ee0*/  FADD.FTZ R10, |R0|, -RZ ;  /* 0x800000ff000a7221 */ /* 0x000fd60000010200 */
[----:B------:R-:W-:-:S07]  /*17ef0*/  @P0 FADD.FTZ R11, -R11, -RZ ;  /* 0x800000ff0b0b0221 */ /* 0x000fce0000010100 */
.L_x_9267:
[----:B------:R-:W-:Y:S05]  /*17f00*/  BSYNC.RECONVERGENT B2 ;  /* 0x0000000000027941 */ /* 0x000fea0003800200 */
.L_x_9265:
        /* <DEDUP_REMOVED lines=23> */
.L_x_9312:
        /* <DEDUP_REMOVED lines=69> */
.L_x_9322:
[----:B------:R-:W-:-:S04]  /*184d0*/  FADD.FTZ R4, -R0, R25 ;  /* 0x0000001900047221 */ /* 0x000fc80000010100 */
[----:B------:R-:W-:-:S07]  /*184e0*/  FMUL.FTZ R4, R4, 0.5 ;  /* 0x3f00000004047820 */ /* 0x000fce0000410000 */
.L_x_9323:
[----:B------:R-:W-:Y:S05]  /*184f0*/  BSYNC.RECONVERGENT B1 ;  /* 0x0000000000017941 */ /* 0x000fea0003800200 */
.L_x_9321:
        /* <DEDUP_REMOVED lines=11> */
.L_x_9325:
[----:B------:R-:W-:-:S04]  /*185b0*/  FADD.FTZ R24, R2, -R5 ;  /* 0x8000000502187221 */ /* 0x000fc80000010000 */
[----:B------:R-:W-:-:S07]  /*185c0*/  FMUL.FTZ R24, R24, 0.5 ;  /* 0x3f00000018187820 */ /* 0x000fce0000410000 */
.L_x_9326:
[----:B------:R-:W-:Y:S05]  /*185d0*/  BSYNC.RECONVERGENT B1 ;  /* 0x0000000000017941 */ /* 0x000fea0003800200 */
.L_x_9324:
        /* <DEDUP_REMOVED lines=35> */
.L_x_9320:
        /* <DEDUP_REMOVED lines=35> */
.L_x_9327:
[----:B------:R-:W-:-:S04]  /*18a40*/  FADD.FTZ R5, -R6, 1 ;  /* 0x3f80000006057421 */ /* 0x000fc80000010100 */
[----:B------:R-:W-:-:S06]  /*18a50*/  FMUL.FTZ R4, R0, R5 ;  /* 0x0000000500047220 */ /* 0x000fcc0000410000 */
[----:B------:R-:W0:Y:S08]  /*18a60*/  MUFU.SQRT R4, R4 ;  /* 0x0000000400047308 */ /* 0x000e300000002000 */
[----:B0-----:R-:W0:Y:S02]  /*18a70*/  MUFU.RCP R24, R4 ;  /* 0x0000000400187308 */ /* 0x001e240000001000 */
[----:B0-----:R-:W-:Y:S01]  /*18a80*/  FMUL.FTZ R5, |R21|, R24 ;  /* 0x0000001815057220 */ /* 0x001fe20000410200 */
[----:B------:R-:W-:Y:S06]  /*18a90*/  BRA `(.L_x_9318) ;  /* 0x0000000000047947 */ /* 0x000fec0003800000 */
.L_x_9319:
[----:B------:R0:W1:Y:S02]  /*18aa0*/  MUFU.SQRT R5, R3 ;  /* 0x0000000300057308 */ /* 0x0000640000002000 */
.L_x_9318:
[----:B------:R-:W-:Y:S05]  /*18ab0*/  BSYNC.RECONVERGENT B0 ;  /* 0x0000000000007941 */ /* 0x000fea0003800200 */
.L_x_9317:
        /* <DEDUP_REMOVED lines=41> */
.L_x_9332:
        /* <DEDUP_REMOVED lines=29> */
.L_x_9331:
        /* <DEDUP_REMOVED lines=23> */
.L_x_9338:
[----:B------:R-:W-:-:S04]  /*19090*/  FADD.FTZ R2, -R7, R2 ;  /* 0x0000000207027221 */ /* 0x000fc80000010100 */
[----:B0-----:R-:W-:-:S07]  /*190a0*/  FMUL.FTZ R3, R2, 0.5 ;  /* 0x3f00000002037820 */ /* 0x001fce0000410000 */
.L_x_9339:
[----:B------:R-:W-:Y:S05]  /*190b0*/  BSYNC.RECONVERGENT B4 ;  /* 0x0000000000047941 */ /* 0x000fea0003800200 */
.L_x_9337:
[----:B------:R-:W-:Y:S01]  /*190c0*/  FADD.FTZ R0, R3, R0 ;  /* 0x0000000003007221 */ /* 0x000fe20000010000 */
[----:B------:R-:W-:-:S04]  /*190d0*/  FADD.FTZ R27, R6, R27 ;  /* 0x0000001b061b7221 */ /* 0x000fc80000010000 */
[----:B------:R-:W-:-:S04]  /*190e0*/  FMUL.FTZ R0, R0, R27 ;  /* 0x0000001b00007220 */ /* 0x000fc80000410000 */
[----:B------:R0:W2:Y:S01]  /*190f0*/  MUFU.SQRT R4, R0 ;  /* 0x0000000000047308 */ /* 0x0000a20000002000 */
[----:B------:R-:W-:Y:S05]  /*19100*/  BRA `(.L_x_9340) ;  /* 0x0000000000487947 */ /* 0x000fea0003800000 */
.L_x_9336:
        /* <DEDUP_REMOVED lines=12> */
.L_x_9335:
[----:B------:R-:W-:Y:S01]  /*191d0*/  FADD.FTZ R0, R27, 1 ;  /* 0x3f8000001b007421 */ /* 0x000fe20000010000 */
[----:B0-----:R-:W-:Y:S01]  /*191e0*/  MUFU.SQRT R3, R3 ;  /* 0x0000000300037308 */ /* 0x001fe20000002000 */
[----:B------:R-:W-:Y:S02]  /*191f0*/  HFMA2 R6, -RZ, RZ, 1.875, 0 ;  /* 0x3f800000ff067431 */ /* 0x000fe400000001ff */
[----:B------:R-:W-:-:S06]  /*19200*/  FMUL.FTZ R0, R0, 0.5 ;  /* 0x3f00000000007820 */ /* 0x000fcc0000410000 */
[----:B------:R-:W0:Y:S02]  /*19210*/  MUFU.SQRT R0, R0 ;  /* 0x0000000000007308 */ /* 0x000e240000002000 */
[----:B0-----:R-:W-:-:S07]  /*19220*/  FMUL.FTZ R4, R3, R0 ;  /* 0x0000000003047220 */ /* 0x001fce0000410000 */
.L_x_9340:
[----:B------:R-:W-:Y:S05]  /*19230*/  BSYNC.RECONVERGENT B1 ;  /* 0x0000000000017941 */ /* 0x000fea0003800200 */
.L_x_9334:
[----:B------:R-:W-:Y:S05]  /*19240*/  BRA `(.L_x_9341) ;  /* 0x0000000000087947 */ /* 0x000fea0003800000 */
.L_x_9330:
[----:B------:R-:W-:Y:S01]  /*19250*/  FMUL.FTZ R4, R27, 16777216 ;  /* 0x4b8000001b047820 */ /* 0x000fe20000410000 */
[----:B------:R-:W-:-:S07]  /*19260*/  FMUL.FTZ R6, R6, 16777216 ;  /* 0x4b80000006067820 */ /* 0x000fce0000410000 */
.L_x_9341:
[----:B------:R-:W-:Y:S05]  /*19270*/  BSYNC.RELIABLE B0 ;  /* 0x0000000000007941 */ /* 0x000fea0003800100 */
.L_x_9329:
        /* <DEDUP_REMOVED lines=20> */
.L_x_9344:
[----:B------:R-:W-:Y:S05]  /*193c0*/  BSYNC.RECONVERGENT B4 ;  /* 0x0000000000047941 */ /* 0x000fea0003800200 */
.L_x_9343:
        /* <DEDUP_REMOVED lines=29> */
.L_x_9342:
        /* <DEDUP_REMOVED lines=17> */
.L_x_9346:
[----:B------:R-:W-:Y:S05]  /*196b0*/  BSYNC.RECONVERGENT B4 ;  /* 0x0000000000047941 */ /* 0x000fea0003800200 */
.L_x_9345:
        /* <DEDUP_REMOVED lines=28> */
.L_x_9333:
[----:B------:R-:W-:Y:S05]  /*19880*/  BSYNC.RECONVERGENT B3 ;  /* 0x0000000000037941 */ /* 0x000fea0003800200 */
.L_x_9328:
[----:B------:R-:W-:-:S13]  /*19890*/  ISETP.GE.AND P0, PT, R21, RZ, PT ;  /* 0x000000ff1500720c */ /* 0x000fda0003f06270 */
[----:B-1----:R-:W-:Y:S01]  /*198a0*/  @P0 FADD.FTZ R5, -R5, -RZ ;  /* 0x800000ff05050221 */ /* 0x002fe20000010100 */
[----:B------:R-:W-:Y:S06]  /*198b0*/  BRA `(.L_x_9313) ;  /* 0x0000000800ec7947 */ /* 0x000fec0003800000 */
.L_x_9316:
[----:B------:R-:W-:Y:S01]  /*198c0*/  FADD.FTZ R4, -R20, 6.1232342629258392722e-17 ;  /* 0x248d313214047421 */ /* 0x000fe20000010100 */
[----:B------:R-:W-:-:S03]  /*198d0*/  FADD.FTZ R5, -R21, -RZ ;  /* 0x800000ff15057221 */ /* 0x000fc60000010100 */
[----:B------:R-:W-:Y:S01]  /*198e0*/  FADD.FTZ R4, R4, 1.5707963705062866211 ;  /* 0x3fc90fdb04047421 */ /* 0x000fe20000010000 */
[----:B------:R-:W-:Y:S06]  /*198f0*/  BRA `(.L_x_9313) ;  /* 0x0000000800dc7947 */ /* 0x000fec0003800000 */
.L_x_9315:
[----:B------:R-:W-:Y:S02]  /*19900*/  HFMA2 R4, -RZ, RZ, 0, 0 ;  /* 0x00000000ff047431 */ /* 0x000fe400000001ff */
[----:B------:R-:W-:Y:S01]  /*19910*/  FADD.FTZ R5, -R21, -RZ ;  /* 0x800000ff15057221 */ /* 0x000fe20000010100 */
[----:B------:R-:W-:Y:S06]  /*19920*/  BRA `(.L_x_9313) ;  /* 0x0000000800d07947 */ /* 0x000fec0003800000 */
.L_x_9314:
        /* <DEDUP_REMOVED lines=26> */
.L_x_9351:
[----:B------:R-:W-:Y:S05]  /*19ad0*/  BSYNC.RECONVERGENT B4 ;  /* 0x0000000000047941 */ /* 0x000fea0003800200 */
.L_x_9350:
        /* <DEDUP_REMOVED lines=29> */
.L_x_9349:
        /* <DEDUP_REMOVED lines=28> */
.L_x_9354:
[----:B------:R-:W-:Y:S05]  /*19e70*/  BSYNC.RECONVERGENT B4 ;  /* 0x0000000000047941 */ /* 0x000fea0003800200 */
.L_x_9353:
        /* <DEDUP_REMOVED lines=29> */
.L_x_9348:
        /* <DEDUP_REMOVED lines=33> */
.L_x_9356:
[----:B------:R-:W-:Y:S05]  /*1a260*/  BSYNC.RECONVERGENT B4 ;  /* 0x0000000000047941 */ /* 0x000fea0003800200 */
.L_x_9355:
        /* <DEDUP_REMOVED lines=27> */
.L_x_9352:
[----:B------:R-:W-:Y:S05]  /*1a420*/  BSYNC.RECONVERGENT B3 ;  /* 0x0000000000037941 */ /* 0x000fea0003800200 */
.L_x_9347:
[----:B------:R-:W-:Y:S01]  /*1a430*/  ISETP.GE.AND P0, PT, R21, RZ, PT ;  /* 0x000000ff1500720c */ /* 0x000fe20003f06270 */
[----:B------:R-:W-:Y:S01]  /*1a440*/  FADD.FTZ R5, R5, 0.69314718246459960938 ;  /* 0x3f31721805057421 */ /* 0x000fe20000010000 */
[----:B------:R-:W-:-:S11]  /*1a450*/  FADD.FTZ R4, |R3|, -RZ ;  /* 0x800000ff03047221 */ /* 0x000fd60000010200 */
[----:B------:R-:W-:-:S07]  /*1a460*/  @P0 FADD.FTZ R5, -R5, -RZ ;  /* 0x800000ff05050221 */ /* 0x000fce0000010100 */
.L_x_9313:
[----:B------:R-:W-:Y:S05]  /*1a470*/  BSYNC.RECONVERGENT B2 ;  /* 0x0000000000027941 */ /* 0x000fea0003800200 */
.L_x_9311:
        /* <DEDUP_REMOVED lines=23> */
.L_x_9358:
        /* <DEDUP_REMOVED lines=69> */
.L_x_9368:
[----:B------:R-:W-:-:S04]  /*1aa40*/  FADD.FTZ R6, -R0, R25 ;  /* 0x0000001900067221 */ /* 0x000fc80000010100 */
[----:B------:R-:W-:-:S07]  /*1aa50*/  FMUL.FTZ R6, R6, 0.5 ;  /* 0x3f00000006067820 */ /* 0x000fce0000410000 */
.L_x_9369:
[----:B------:R-:W-:Y:S05]  /*1aa60*/  BSYNC.RECONVERGENT B1 ;  /* 0x0000000000017941 */ /* 0x000fea0003800200 */
.L_x_9367:
        /* <DEDUP_REMOVED lines=11> */
.L_x_9371:
[----:B------:R-:W-:-:S04]  /*1ab20*/  FADD.FTZ R24, R2, -R7 ;  /* 0x8000000702187221 */ /* 0x000fc80000010000 */
[----:B------:R-:W-:-:S07]  /*1ab30*/  FMUL.FTZ R24, R24, 0.5 ;  /* 0x3f00000018187820 */ /* 0x000fce0000410000 */
.L_x_9372:
[----:B------:R-:W-:Y:S05]  /*1ab40*/  BSYNC.RECONVERGENT B1 ;  /* 0x0000000000017941 */ /* 0x000fea0003800200 */
.L_x_9370:
        /* <DEDUP_REMOVED lines=35> */
.L_x_9366:
        /* <DEDUP_REMOVED lines=35> */
.L_x_9373:
[----:B------:R-:W-:-:S04]  /*1afb0*/  FADD.FTZ R7, -R20, 1 ;  /* 0x3f80000014077421 */ /* 0x000fc80000010100 */
[----:B------:R-:W-:-:S06]  /*1afc0*/  FMUL.FTZ R6, R0, R7 ;  /* 0x0000000700067220 */ /* 0x000fcc0000410000 */
[----:B------:R-:W0:Y:S08]  /*1afd0*/  MUFU.SQRT R6, R6 ;  /* 0x0000000600067308 */ /* 0x000e300000002000 */
[----:B0-----:R-:W0:Y:S02]  /*1afe0*/  MUFU.RCP R24, R6 ;  /* 0x0000000600187308 */ /* 0x001e240000001000 */
[----:B0-----:R-:W-:Y:S01]  /*1aff0*/  FMUL.FTZ R7, |R23|, R24 ;  /* 0x0000001817077220 */ /* 0x001fe20000410200 */
[----:B------:R-:W-:Y:S06]  /*1b000*/  BRA `(.L_x_9364) ;  /* 0x0000000000047947 */ /* 0x000fec0003800000 */
.L_x_9365:
[----:B------:R0:W1:Y:S02]  /*1b010*/  MUFU.SQRT R7, R3 ;  /* 0x0000000300077308 */ /* 0x0000640000002000 */
.L_x_9364:
[----:B------:R-:W-:Y:S05]  /*1b020*/  BSYNC.RECONVERGENT B0 ;  /* 0x0000000000007941 */ /* 0x000fea0003800200 */
.L_x_9363:
        /* <DEDUP_REMOVED lines=41> */
.L_x_9378:
        /* <DEDUP_REMOVED lines=29> */
.L_x_9377:
        /* <DEDUP_REMOVED lines=23> */
.L_x_9384:
[----:B------:R-:W-:-:S04]  /*1b600*/  FADD.FTZ R2, -R21, R2 ;  /* 0x0000000215027221 */ /* 0x000fc80000010100 */
[----:B0-----:R-:W-:-:S07]  /*1b610*/  FMUL.FTZ R3, R2, 0.5 ;  /* 0x3f00000002037820 */ /* 0x001fce0000410000 */
.L_x_9385:
[----:B------:R-:W-:Y:S05]  /*1b620*/  BSYNC.RECONVERGENT B4 ;  /* 0x0000000000047941 */ /* 0x000fea0003800200 */
.L_x_9383:
[----:B------:R-:W-:Y:S01]  /*1b630*/  FADD.FTZ R0, R3, R0 ;  /* 0x0000000003007221 */ /* 0x000fe20000010000 */
[----:B------:R-:W-:-:S04]  /*1b640*/  FADD.FTZ R27, R20, R27 ;  /* 0x0000001b141b7221 */ /* 0x000fc80000010000 */
[----:B------:R-:W-:-:S04]  /*1b650*/  FMUL.FTZ R0, R0, R27 ;  /* 0x0000001b00007220 */ /* 0x000fc80000410000 */
[----:B------:R0:W2:Y:S01]  /*1b660*/  MUFU.SQRT R6, R0 ;  /* 0x0000000000067308 */ /* 0x0000a20000002000 */
[----:B------:R-:W-:Y:S05]  /*1b670*/  BRA `(.L_x_9386) ;  /* 0x0000000000487947 */ /* 0x000fea0003800000 */
.L_x_9382:
        /* <DEDUP_REMOVED lines=12> */
.L_x_9381:
[----:B------:R-:W-:Y:S01]  /*1b740*/  FADD.FTZ R0, R27, 1 ;  /* 0x3f8000001b007421 */ /* 0x000fe20000010000 */
[----:B0-----:R-:W-:Y:S01]  /*1b750*/  MUFU.SQRT R3, R3 ;  /* 0x0000000300037308 */ /* 0x001fe20000002000 */
[----:B------:R-:W-:Y:S02]  /*1b760*/  HFMA2 R20, -RZ, RZ, 1.875, 0 ;  /* 0x3f800000ff147431 */ /* 0x000fe400000001ff */
[----:B------:R-:W-:-:S06]  /*1b770*/  FMUL.FTZ R0, R0, 0.5 ;  /* 0x3f00000000007820 */ /* 0x000fcc0000410000 */
[----:B------:R-:W0:Y:S02]  /*1b780*/  MUFU.SQRT R0, R0 ;  /* 0x0000000000007308 */ /* 0x000e240000002000 */
[----:B0-----:R-:W-:-:S07]  /*1b790*/  FMUL.FTZ R6, R3, R0 ;  /* 0x0000000003067220 */ /* 0x001fce0000410000 */
.L_x_9386:
[----:B------:R-:W-:Y:S05]  /*1b7a0*/  BSYNC.RECONVERGENT B1 ;  /* 0x0000000000017941 */ /* 0x000fea0003800200 */
.L_x_9380:
[----:B------:R-:W-:Y:S05]  /*1b7b0*/  BRA `(.L_x_9387) ;  /* 0x0000000000087947 */ /* 0x000fea0003800000 */
.L_x_9376:
[----:B------:R-:W-:Y:S01]  /*1b7c0*/  FMUL.FTZ R6, R27, 16777216 ;  /* 0x4b8000001b067820 */ /* 0x000fe20000410000 */
[----:B------:R-:W-:-:S07]  /*1b7d0*/  FMUL.FTZ R20, R20, 16777216 ;  /* 0x4b80000014147820 */ /* 0x000fce0000410000 */
.L_x_9387:
[----:B------:R-:W-:Y:S05]  /*1b7e0*/  BSYNC.RELIABLE B0 ;  /* 0x0000000000007941 */ /* 0x000fea0003800100 */
.L_x_9375:
        /* <DEDUP_REMOVED lines=20> */
.L_x_9390:
[----:B------:R-:W-:Y:S05]  /*1b930*/  BSYNC.RECONVERGENT B4 ;  /* 0x0000000000047941 */ /* 0x000fea0003800200 */
.L_x_9389:
        /* <DEDUP_REMOVED lines=29> */
.L_x_9388:
        /* <DEDUP_REMOVED lines=17> */
.L_x_9392:
[----:B------:R-:W-:Y:S05]  /*1bc20*/  BSYNC.RECONVERGENT B4 ;  /* 0x0000000000047941 */ /* 0x000fea0003800200 */
.L_x_9391:
        /* <DEDUP_REMOVED lines=28> */
.L_x_9379:
[----:B------:R-:W-:Y:S05]  /*1bdf0*/  BSYNC.RECONVERGENT B3 ;  /* 0x0000000000037941 */ /* 0x000fea0003800200 */
.L_x_9374:
[----:B------:R-:W-:-:S13]  /*1be00*/  ISETP.GE.AND P0, PT, R23, RZ, PT ;  /* 0x000000ff1700720c */ /* 0x000fda0003f06270 */
[----:B-1----:R-:W-:Y:S01]  /*1be10*/  @P0 FADD.FTZ R7, -R7, -RZ ;  /* 0x800000ff07070221 */ /* 0x002fe20000010100 */
[----:B------:R-:W-:Y:S06]  /*1be20*/  BRA `(.L_x_9359) ;  /* 0x0000000800ec7947 */ /* 0x000fec0003800000 */
.L_x_9362:
[----:B------:R-:W-:Y:S01]  /*1be30*/  FADD.FTZ R6, -R22, 6.1232342629258392722e-17 ;  /* 0x248d313216067421 */ /* 0x000fe20000010100 */
[----:B------:R-:W-:-:S03]  /*1be40*/  FADD.FTZ R7, -R23, -RZ ;  /* 0x800000ff17077221 */ /* 0x000fc60000010100 */
[----:B------:R-:W-:Y:S01]  /*1be50*/  FADD.FTZ R6, R6, 1.5707963705062866211 ;  /* 0x3fc90fdb06067421 */ /* 0x000fe20000010000 */
[----:B------:R-:W-:Y:S06]  /*1be60*/  BRA `(.L_x_9359) ;  /* 0x0000000800dc7947 */ /* 0x000fec0003800000 */
.L_x_9361:
[----:B------:R-:W-:Y:S02]  /*1be70*/  HFMA2 R6, -RZ, RZ, 0, 0 ;  /* 0x00000000ff067431 */ /* 0x000fe400000001ff */
[----:B------:R-:W-:Y:S01]  /*1be80*/  FADD.FTZ R7, -R23, -RZ ;  /* 0x800000ff17077221 */ /* 0x000fe20000010100 */
[----:B------:R-:W-:Y:S06]  /*1be90*/  BRA `(.L_x_9359) ;  /* 0x0000000800d07947 */ /* 0x000fec0003800000 */
.L_x_9360:
        /* <DEDUP_REMOVED lines=26> */
.L_x_9397:
[----:B------:R-:W-:Y:S05]  /*1c040*/  BSYNC.RECONVERGENT B4 ;  /* 0x0000000000047941 */ /* 0x000fea0003800200 */
.L_x_9396:
        /* <DEDUP_REMOVED lines=29> */
.L_x_9395:
        /* <DEDUP_REMOVED lines=28> */
.L_x_9400:
[----:B------:R-:W-:Y:S05]  /*1c3e0*/  BSYNC.RECONVERGENT B4 ;  /* 0x0000000000047941 */ /* 0x000fea0003800200 */
.L_x_9399:
        /* <DEDUP_REMOVED lines=29> */
.L_x_9394:
        /* <DEDUP_REMOVED lines=33> */
.L_x_9402:
[----:B------:R-:W-:Y:S05]  /*1c7d0*/  BSYNC.RECONVERGENT B4 ;  /* 0x0000000000047941 */ /* 0x000fea0003800200 */
.L_x_9401:
        /* <DEDUP_REMOVED lines=27> */
.L_x_9398:
[----:B------:R-:W-:Y:S05]  /*1c990*/  BSYNC.RECONVERGENT B3 ;  /* 0x0000000000037941 */ /* 0x000fea0003800200 */
.L_x_9393:
[----:B------:R-:W-:Y:S01]  /*1c9a0*/  ISETP.GE.AND P0, PT, R23, RZ, PT ;  /* 0x000000ff1700720c */ /* 0x000fe20003f06270 */
[----:B------:R-:W-:Y:S01]  /*1c9b0*/  FADD.FTZ R7, R7, 0.69314718246459960938 ;  /* 0x3f31721807077421 */ /* 0x000fe20000010000 */
[----:B------:R-:W-:-:S11]  /*1c9c0*/  FADD.FTZ R6, |R3|, -RZ ;  /* 0x800000ff03067221 */ /* 0x000fd60000010200 */
[----:B------:R-:W-:-:S07]  /*1c9d0*/  @P0 FADD.FTZ R7, -R7, -RZ ;  /* 0x800000ff07070221 */ /* 0x000fce0000010100 */
.L_x_9359:
[----:B------:R-:W-:Y:S05]  /*1c9e0*/  BSYNC.RECONVERGENT B2 ;  /* 0x0000000000027941 */ /* 0x000fea0003800200 */
.L_x_9357:
        /* <DEDUP_REMOVED lines=23> */
.L_x_9404:
        /* <DEDUP_REMOVED lines=69> */
.L_x_9414:
[----:B------:R-:W-:-:S04]  /*1cfb0*/  FADD.FTZ R20, -R0, R25 ;  /* 0x0000001900147221 */ /* 0x000fc80000010100 */
[----:B------:R-:W-:-:S07]  /*1cfc0*/  FMUL.FTZ R20, R20, 0.5 ;  /* 0x3f00000014147820 */ /* 0x000fce0000410000 */
.L_x_9415:
[----:B------:R-:W-:Y:S05]  /*1cfd0*/  BSYNC.RECONVERGENT B1 ;  /* 0x0000000000017941 */ /* 0x000fea0003800200 */
.L_x_9413:
        /* <DEDUP_REMOVED lines=11> */
.L_x_9417:
[----:B------:R-:W-:-:S04]  /*1d090*/  FADD.FTZ R24, R2, -R21 ;  /* 0x8000001502187221 */ /* 0x000fc80000010000 */
[----:B------:R-:W-:-:S07]  /*1d0a0*/  FMUL.FTZ R24, R24, 0.5 ;  /* 0x3f00000018187820 */ /* 0x000fce0000410000 */
.L_x_9418:
[----:B------:R-:W-:Y:S05]  /*1d0b0*/  BSYNC.RECONVERGENT B1 ;  /* 0x0000000000017941 */ /* 0x000fea0003800200 */
.L_x_9416:
        /* <DEDUP_REMOVED lines=35> */
.L_x_9412:
        /* <DEDUP_REMOVED lines=35> */
.L_x_9419:
[----:B------:R-:W-:-:S04]  /*1d520*/  FADD.FTZ R21, -R22, 1 ;  /* 0x3f80000016157421 */ /* 0x000fc80000010100 */
[----:B------:R-:W-:-:S06]  /*1d530*/  FMUL.FTZ R20, R0, R21 ;  /* 0x0000001500147220 */ /* 0x000fcc0000410000 */
[----:B------:R-:W0:Y:S08]  /*1d540*/  MUFU.SQRT R20, R20 ;  /* 0x0000001400147308 */ /* 0x000e300000002000 */
[----:B0-----:R-:W0:Y:S02]  /*1d550*/  MUFU.RCP R24, R20 ;  /* 0x0000001400187308 */ /* 0x001e240000001000 */
[----:B0-----:R-:W-:Y:S01]  /*1d560*/  FMUL.FTZ R21, |R17|, R24 ;  /* 0x0000001811157220 */ /* 0x001fe20000410200 */
[----:B------:R-:W-:Y:S06]  /*1d570*/  BRA `(.L_x_9410) ;  /* 0x0000000000047947 */ /* 0x000fec0003800000 */
.L_x_9411:
[----:B------:R0:W1:Y:S02]  /*1d580*/  MUFU.SQRT R21, R3 ;  /* 0x0000000300157308 */ /* 0x0000640000002000 */
.L_x_9410:
[----:B------:R-:W-:Y:S05]  /*1d590*/  BSYNC.RECONVERGENT B0 ;  /* 0x0000000000007941 */ /* 0x000fea0003800200 */
.L_x_9409:
        /* <DEDUP_REMOVED lines=41> */
.L_x_9424:
        /* <DEDUP_REMOVED lines=29> */
.L_x_9423:
        /* <DEDUP_REMOVED lines=23> */
.L_x_9430:
[----:B------:R-:W-:-:S04]  /*1db70*/  FADD.FTZ R2, -R23, R2 ;  /* 0x0000000217027221 */ /* 0x000fc80000010100 */
[----:B0-----:R-:W-:-:S07]  /*1db80*/  FMUL.FTZ R3, R2, 0.5 ;  /* 0x3f00000002037820 */ /* 0x001fce0000410000 */
.L_x_9431:
[----:B------:R-:W-:Y:S05]  /*1db90*/  BSYNC.RECONVERGENT B4 ;  /* 0x0000000000047941 */ /* 0x000fea0003800200 */
.L_x_9429:
[----:B------:R-:W-:Y:S01]  /*1dba0*/  FADD.FTZ R0, R3, R0 ;  /* 0x0000000003007221 */ /* 0x000fe20000010000 */
[----:B------:R-:W-:-:S04]  /*1dbb0*/  FADD.FTZ R27, R22, R27 ;  /* 0x0000001b161b7221 */ /* 0x000fc80000010000 */
[----:B------:R-:W-:-:S04]  /*1dbc0*/  FMUL.FTZ R0, R0, R27 ;  /* 0x0000001b00007220 */ /* 0x000fc80000410000 */
[----:B------:R0:W2:Y:S01]  /*1dbd0*/  MUFU.SQRT R20, R0 ;  /* 0x0000000000147308 */ /* 0x0000a20000002000 */
[----:B------:R-:W-:Y:S05]  /*1dbe0*/  BRA `(.L_x_9432) ;  /* 0x0000000000487947 */ /* 0x000fea0003800000 */
.L_x_9428:
        /* <DEDUP_REMOVED lines=12> */
.L_x_9427:
[----:B------:R-:W-:Y:S01]  /*1dcb0*/  FADD.FTZ R0, R27, 1 ;  /* 0x3f8000001b007421 */ /* 0x000fe20000010000 */
[----:B0-----:R-:W-:Y:S01]  /*1dcc0*/  MUFU.SQRT R3, R3 ;  /* 0x0000000300037308 */ /* 0x001fe20000002000 */
[----:B------:R-:W-:Y:S02]  /*1dcd0*/  HFMA2 R22, -RZ, RZ, 1.875, 0 ;  /* 0x3f800000ff167431 */ /* 0x000fe400000001ff */
[----:B------:R-:W-:-:S06]  /*1dce0*/  FMUL.FTZ R0, R0, 0.5 ;  /* 0x3f00000000007820 */ /* 0x000fcc0000410000 */
[----:B------:R-:W0:Y:S02]  /*1dcf0*/  MUFU.SQRT R0, R0 ;  /* 0x0000000000007308 */ /* 0x000e240000002000 */
[----:B0-----:R-:W-:-:S07]  /*1dd00*/  FMUL.FTZ R20, R3, R0 ;  /* 0x0000000003147220 */ /* 0x001fce0000410000 */
.L_x_9432:
[----:B------:R-:W-:Y:S05]  /*1dd10*/  BSYNC.RECONVERGENT B1 ;  /* 0x0000000000017941 */ /* 0x000fea0003800200 */
.L_x_9426:
[----:B------:R-:W-:Y:S05]  /*1dd20*/  BRA `(.L_x_9433) ;  /* 0x0000000000087947 */ /* 0x000fea0003800000 */
.L_x_9422:
[----:B------:R-:W-:Y:S01]  /*1dd30*/  FMUL.FTZ R20, R27, 16777216 ;  /* 0x4b8000001b147820 */ /* 0x000fe20000410000 */
[----:B------:R-:W-:-:S07]  /*1dd40*/  FMUL.FTZ R22, R22, 16777216 ;  /* 0x4b80000016167820 */ /* 0x000fce0000410000 */
.L_x_9433:
[----:B------:R-:W-:Y:S05]  /*1dd50*/  BSYNC.RELIABLE B0 ;  /* 0x0000000000007941 */ /* 0x000fea0003800100 */
.L_x_9421:
        /* <DEDUP_REMOVED lines=19> */
[----:B-1----:R-:W-:Y:S05]  /*1de90*/  CALL.REL.NOINC `($__internal_13_$__cuda_sm3x_div_rn_ftz_f32_slowpath) ;  /* 0x0000008000607944 */ /* 0x002fea0003c00000 */
.L_x_9436:
[----:B------:R-:W-:Y:S05]  /*1dea0*/  BSYNC.RECONVERGENT B4 ;  /* 0x0000000000047941 */ /* 0x000fea0003800200 */
.L_x_9435:
        /* <DEDUP_REMOVED lines=29> */
.L_x_9434:
        /* <DEDUP_REMOVED lines=17> */
.L_x_9438:
[----:B------:R-:W-:Y:S05]  /*1e190*/  BSYNC.RECONVERGENT B4 ;  /* 0x0000000000047941 */ /* 0x000fea0003800200 */
.L_x_9437:
        /* <DEDUP_REMOVED lines=28> */
.L_x_9425:
[----:B------:R-:W-:Y:S05]  /*1e360*/  BSYNC.RECONVERGENT B3 ;  /* 0x0000000000037941 */ /* 0x000fea0003800200 */
.L_x_9420:
[----:B------:R-:W-:-:S13]  /*1e370*/  ISETP.GE.AND P0, PT, R17, RZ, PT ;  /* 0x000000ff1100720c */ /* 0x000fda0003f06270 */
[----:B-1----:R-:W-:Y:S01]  /*1e380*/  @P0 FADD.FTZ R21, -R21, -RZ ;  /* 0x800000ff15150221 */ /* 0x002fe20000010100 */
[----:B------:R-:W-:Y:S06]  /*1e390*/  BRA `(.L_x_9405) ;  /* 0x0000000800ec7947 */ /* 0x000fec0003800000 */
.L_x_9408:
[----:B------:R-:W-:Y:S01]  /*1e3a0*/  FADD.FTZ R16, -R16, 6.1232342629258392722e-17 ;  /* 0x248d313210107421 */ /* 0x000fe20000010100 */
[----:B------:R-:W-:-:S03]  /*1e3b0*/  FADD.FTZ R21, -R17, -RZ ;  /* 0x800000ff11157221 */ /* 0x000fc60000010100 */
[----:B------:R-:W-:Y:S01]  /*1e3c0*/  FADD.FTZ R20, R16, 1.5707963705062866211 ;  /* 0x3fc90fdb10147421 */ /* 0x000fe20000010000 */
[----:B------:R-:W-:Y:S06]  /*1e3d0*/  BRA `(.L_x_9405) ;  /* 0x0000000800dc7947 */ /* 0x000fec0003800000 */
.L_x_9407:
[----:B------:R-:W-:Y:S02]  /*1e3e0*/  HFMA2 R20, -RZ, RZ, 0, 0 ;  /* 0x00000000ff147431 */ /* 0x000fe400000001ff */
[----:B------:R-:W-:Y:S01]  /*1e3f0*/  FADD.FTZ R21, -R17, -RZ ;  /* 0x800000ff11157221 */ /* 0x000fe20000010100 */
[----:B------:R-:W-:Y:S06]  /*1e400*/  BRA `(.L_x_9405) ;  /* 0x0000000800d07947 */ /* 0x000fec0003800000 */
.L_x_9406:
        /* <DEDUP_REMOVED lines=26> */
.L_x_9443:
[----:B------:R-:W-:Y:S05]  /*1e5b0*/  BSYNC.RECONVERGENT B4 ;  /* 0x0000000000047941 */ /* 0x000fea0003800200 */
.L_x_9442:
        /* <DEDUP_REMOVED lines=29> */
.L_x_9441:
        /* <DEDUP_REMOVED lines=27> */
[----:B------:R-:W-:Y:S05]  /*1e940*/  CALL.REL.NOINC `($__internal_13_$__cuda_sm3x_div_rn_ftz_f32_slowpath) ;  /* 0x0000007400b47944 */ /* 0x000fea0003c00000 */
.L_x_9446:
[----:B------:R-:W-:Y:S05]  /*1e950*/  BSYNC.RECONVERGENT B4 ;  /* 0x0000000000047941 */ /* 0x000fea0003800200 */
.L_x_9445:
        /* <DEDUP_REMOVED lines=29> */
.L_x_9440:
        /* <DEDUP_REMOVED lines=33> */
.L_x_9448:
[----:B------:R-:W-:Y:S05]  /*1ed40*/  BSYNC.RECONVERGENT B4 ;  /* 0x0000000000047941 */ /* 0x000fea0003800200 */
.L_x_9447:
        /* <DEDUP_REMOVED lines=27> */
.L_x_9444:
[----:B------:R-:W-:Y:S05]  /*1ef00*/  BSYNC.RECONVERGENT B3 ;  /* 0x0000000000037941 */ /* 0x000fea0003800200 */
.L_x_9439:
[----:B------:R-:W-:Y:S01]  /*1ef10*/  ISETP.GE.AND P0, PT, R17, RZ, PT ;  /* 0x000000ff1100720c */ /* 0x000fe20003f06270 */
[----:B------:R-:W-:Y:S01]  /*1ef20*/  FADD.FTZ R21, R21, 0.69314718246459960938 ;  /* 0x3f31721815157421 */ /* 0x000fe20000010000 */
[----:B------:R-:W-:-:S11]  /*1ef30*/  FADD.FTZ R20, |R3|, -RZ ;  /* 0x800000ff03147221 */ /* 0x000fd60000010200 */
[----:B------:R-:W-:-:S07]  /*1ef40*/  @P0 FADD.FTZ R21, -R21, -RZ ;  /* 0x800000ff15150221 */ /* 0x000fce0000010100 */
.L_x_9405:
[----:B------:R-:W-:Y:S05]  /*1ef50*/  BSYNC.RECONVERGENT B2 ;  /* 0x0000000000027941 */ /* 0x000fea0003800200 */
.L_x_9403:
        /* <DEDUP_REMOVED lines=23> */
.L_x_9450:
        /* <DEDUP_REMOVED lines=69> */
.L_x_9460:
[----:B------:R-:W-:-:S04]  /*1f520*/  FADD.FTZ R23, -R2, R25 ;  /* 0x0000001902177221 */ /* 0x000fc80000010100 */
[----:B------:R-:W-:-:S07]  /*1f530*/  FMUL.FTZ R23, R23, 0.5 ;  /* 0x3f00000017177820 */ /* 0x000fce0000410000 */
.L_x_9461:
[----:B------:R-:W-:Y:S05]  /*1f540*/  BSYNC.RECONVERGENT B1 ;  /* 0x0000000000017941 */ /* 0x000fea0003800200 */
.L_x_9459:
        /* <DEDUP_REMOVED lines=11> */
.L_x_9463:
[----:B------:R-:W-:-:S04]  /*1f600*/  FADD.FTZ R26, R16, -R27 ;  /* 0x8000001b101a7221 */ /* 0x000fc80000010000 */
[----:B------:R-:W-:-:S07]  /*1f610*/  FMUL.FTZ R26, R26, 0.5 ;  /* 0x3f0000001a1a7820 */ /* 0x000fce0000410000 */
.L_x_9464:
[----:B------:R-:W-:Y:S05]  /*1f620*/  BSYNC.RECONVERGENT B1 ;  /* 0x0000000000017941 */ /* 0x000fea0003800200 */
.L_x_9462:
        /* <DEDUP_REMOVED lines=35> */
.L_x_9458:
        /* <DEDUP_REMOVED lines=35> */
.L_x_9465:
[----:B------:R-:W-:-:S04]  /*1fa90*/  FADD.FTZ R23, -R17, 1 ;  /* 0x3f80000011177421 */ /* 0x000fc80000010100 */
[----:B------:R-:W-:-:S06]  /*1faa0*/  FMUL.FTZ R23, R2, R23 ;  /* 0x0000001702177220 */ /* 0x000fcc0000410000 */
[----:B------:R-:W0:Y:S08]  /*1fab0*/  MUFU.SQRT R23, R23 ;  /* 0x0000001700177308 */ /* 0x000e300000002000 */
[----:B0-----:R-:W0:Y:S02]  /*1fac0*/  MUFU.RCP R26, R23 ;  /* 0x00000017001a7308 */ /* 0x001e240000001000 */
[----:B0-----:R-:W-:Y:S01]  /*1fad0*/  FMUL.FTZ R26, |R19|, R26 ;  /* 0x0000001a131a7220 */ /* 0x001fe20000410200 */
[----:B------:R-:W-:Y:S06]  /*1fae0*/  BRA `(.L_x_9456) ;  /* 0x0000000000047947 */ /* 0x000fec0003800000 */
.L_x_9457:
[----:B------:R0:W1:Y:S02]  /*1faf0*/  MUFU.SQRT R26, R0 ;  /* 0x00000000001a7308 */ /* 0x0000640000002000 */
.L_x_9456:
[----:B------:R-:W-:Y:S05]  /*1fb00*/  BSYNC.RECONVERGENT B0 ;  /* 0x0000000000007941 */ /* 0x000fea0003800200 */
.L_x_9455:
        /* <DEDUP_REMOVED lines=41> */
.L_x_9470:
        /* <DEDUP_REMOVED lines=28> */
.L_x_9469:
        /* <DEDUP_REMOVED lines=23> */
.L_x_9476:
[----:B------:R-:W-:-:S04]  /*200d0*/  FADD.FTZ R3, -R3, R16 ;  /* 0x0000001003037221 */ /* 0x000fc80000010100 */
[----:B------:R-:W-:-:S07]  /*200e0*/  FMUL.FTZ R25, R3, 0.5 ;  /* 0x3f00000003197820 */ /* 0x000fce0000410000 */
.L_x_9477:
[----:B------:R-:W-:Y:S05]  /*200f0*/  BSYNC.RECONVERGENT B4 ;  /* 0x0000000000047941 */ /* 0x000fea0003800200 */
.L_x_9475:
[----:B------:R-:W-:Y:S01]  /*20100*/  FADD.FTZ R0, R25, R0 ;  /* 0x0000000019007221 */ /* 0x000fe20000010000 */
[----:B------:R-:W-:-:S04]  /*20110*/  FADD.FTZ R3, R17, R22 ;  /* 0x0000001611037221 */ /* 0x000fc80000010000 */
[----:B------:R-:W-:-:S04]  /*20120*/  FMUL.FTZ R0, R0, R3 ;  /* 0x0000000300007220 */ /* 0x000fc80000410000 */
[----:B------:R0:W1:Y:S01]  /*20130*/  MUFU.SQRT R16, R0 ;  /* 0x0000000000107308 */ /* 0x0000620000002000 */
[----:B------:R-:W-:Y:S05]  /*20140*/  BRA `(.L_x_9478) ;  /* 0x0000000000487947 */ /* 0x000fea0003800000 */
.L_x_9474:
        /* <DEDUP_REMOVED lines=12> */
.L_x_9473:
[----:B------:R-:W-:Y:S01]  /*20210*/  FADD.FTZ R2, R22, 1 ;  /* 0x3f80000016027421 */ /* 0x000fe20000010000 */
[----:B------:R-:W-:Y:S01]  /*20220*/  MUFU.SQRT R3, R0 ;  /* 0x0000000000037308 */ /* 0x000fe20000002000 */
[----:B------:R-:W-:Y:S02]  /*20230*/  HFMA2 R17, -RZ, RZ, 1.875, 0 ;  /* 0x3f800000ff117431 */ /* 0x000fe400000001ff */
[----:B------:R-:W-:-:S06]  /*20240*/  FMUL.FTZ R2, R2, 0.5 ;  /* 0x3f00000002027820 */ /* 0x000fcc0000410000 */
[----:B------:R-:W1:Y:S02]  /*20250*/  MUFU.SQRT R2, R2 ;  /* 0x0000000200027308 */ /* 0x000e640000002000 */
[----:B-1----:R-:W-:-:S07]  /*20260*/  FMUL.FTZ R16, R3, R2 ;  /* 0x0000000203107220 */ /* 0x002fce0000410000 */
.L_x_9478:
[----:B------:R-:W-:Y:S05]  /*20270*/  BSYNC.RECONVERGENT B1 ;  /* 0x0000000000017941 */ /* 0x000fea0003800200 */
.L_x_9472:
[----:B------:R-:W-:Y:S05]  /*20280*/  BRA `(.L_x_9479) ;  /* 0x0000000000087947 */ /* 0x000fea0003800000 */
.L_x_9468:
[----:B------:R-:W-:Y:S01]  /*20290*/  FMUL.FTZ R16, R22, 16777216 ;  /* 0x4b80000016107820 */ /* 0x000fe20000410000 */
[----:B------:R-:W-:-:S07]  /*202a0*/  FMUL.FTZ R17, R17, 16777216 ;  /* 0x4b80000011117820 */ /* 0x000fce0000410000 */
.L_x_9479:
[----:B------:R-:W-:Y:S05]  /*202b0*/  BSYNC.RELIABLE B0 ;  /* 0x0000000000007941 */ /* 0x000fea0003800100 */
.L_x_9467:
        /* <DEDUP_REMOVED lines=20> */
.L_x_9482:
[----:B------:R-:W-:Y:S05]  /*20400*/  BSYNC.RECONVERGENT B4 ;  /* 0x0000000000047941 */ /* 0x000fea0003800200 */
.L_x_9481:
        /* <DEDUP_REMOVED lines=29> */
.L_x_9480:
        /* <DEDUP_REMOVED lines=17> */
.L_x_9484:
[----:B------:R-:W-:Y:S05]  /*206f0*/  BSYNC.RECONVERGENT B4 ;  /* 0x0000000000047941 */ /* 0x000fea0003800200 */
.L_x_9483:
        /* <DEDUP_REMOVED lines=28> */
.L_x_9471:
[----:B------:R-:W-:Y:S05]  /*208c0*/  BSYNC.RECONVERGENT B3 ;  /* 0x0000000000037941 */ /* 0x000fea0003800200 */
.L_x_9466:
[----:B------:R-:W-:-:S13]  /*208d0*/  ISETP.GE.AND P0, PT, R19, RZ, PT ;  /* 0x000000ff1300720c */ /* 0x000fda0003f06270 */
[----:B------:R-:W-:Y:S01]  /*208e0*/  @P0 FADD.FTZ R23, -R23, -RZ ;  /* 0x800000ff17170221 */ /* 0x000fe20000010100 */
[----:B------:R-:W-:Y:S06]  /*208f0*/  BRA `(.L_x_9451) ;  /* 0x0000000800ec7947 */ /* 0x000fec0003800000 */
.L_x_9454:
[----:B------:R-:W-:Y:S01]  /*20900*/  FADD.FTZ R18, -R18, 6.1232342629258392722e-17 ;  /* 0x248d313212127421 */ /* 0x000fe20000010100 */
[----:B------:R-:W-:-:S03]  /*20910*/  FADD.FTZ R23, -R19, -RZ ;  /* 0x800000ff13177221 */ /* 0x000fc60000010100 */
[----:B------:R-:W-:Y:S01]  /*20920*/  FADD.FTZ R22, R18, 1.5707963705062866211 ;  /* 0x3fc90fdb12167421 */ /* 0x000fe20000010000 */
[----:B------:R-:W-:Y:S06]  /*20930*/  BRA `(.L_x_9451) ;  /* 0x0000000800dc7947 */ /* 0x000fec0003800000 */
.L_x_9453:
[----:B------:R-:W-:Y:S02]  /*20940*/  HFMA2 R22, -RZ, RZ, 0, 0 ;  /* 0x00000000ff167431 */ /* 0x000fe400000001ff */
[----:B------:R-:W-:Y:S01]  /*20950*/  FADD.FTZ R23, -R19, -RZ ;  /* 0x800000ff13177221 */ /* 0x000fe20000010100 */
[----:B------:R-:W-:Y:S06]  /*20960*/  BRA `(.L_x_9451) ;  /* 0x0000000800d07947 */ /* 0x000fec0003800000 */
.L_x_9452:
        /* <DEDUP_REMOVED lines=26> */
.L_x_9489:
[----:B------:R-:W-:Y:S05]  /*20b10*/  BSYNC.RECONVERGENT B4 ;  /* 0x0000000000047941 */ /* 0x000fea0003800200 */
.L_x_9488:
        /* <DEDUP_REMOVED lines=29> */
.L_x_9487:
        /* <DEDUP_REMOVED lines=28> */
.L_x_9492:
[----:B------:R-:W-:Y:S05]  /*20eb0*/  BSYNC.RECONVERGENT B4 ;  /* 0x0000000000047941 */ /* 0x000fea0003800200 */
.L_x_9491:
        /* <DEDUP_REMOVED lines=29> */
.L_x_9486:
        /* <DEDUP_REMOVED lines=33> */
.L_x_9494:
[----:B------:R-:W-:Y:S05]  /*212a0*/  BSYNC.RECONVERGENT B4 ;  /* 0x0000000000047941 */ /* 0x000fea0003800200 */
.L_x_9493:
        /* <DEDUP_REMOVED lines=27> */
.L_x_9490:
[----:B------:R-:W-:Y:S05]  /*21460*/  BSYNC.RECONVERGENT B3 ;  /* 0x0000000000037941 */ /* 0x000fea0003800200 */
.L_x_9485:
[----:B------:R-:W-:Y:S01]  /*21470*/  ISETP.GE.AND P0, PT, R19, RZ, PT ;  /* 0x000000ff1300720c */ /* 0x000fe20003f06270 */
[----:B------:R-:W-:Y:S01]  /*21480*/  FADD.FTZ R23, R23, 0.69314718246459960938 ;  /* 0x3f31721817177421 */ /* 0x000fe20000010000 */
[----:B------:R-:W-:-:S11]  /*21490*/  FADD.FTZ R22, |R0|, -RZ ;  /* 0x800000ff00167221 */ /* 0x000fd60000010200 */
[----:B------:R-:W-:-:S07]  /*214a0*/  @P0 FADD.FTZ R23, -R23, -RZ ;  /* 0x800000ff17170221 */ /* 0x000fce0000010100 */
.L_x_9451:
[----:B------:R-:W-:Y:S05]  /*214b0*/  BSYNC.RECONVERGENT B2 ;  /* 0x0000000000027941 */ /* 0x000fea0003800200 */
.L_x_9449:
        /* <DEDUP_REMOVED lines=23> */
.L_x_9496:
        /* <DEDUP_REMOVED lines=69> */
.L_x_9506:
[----:B------:R-:W-:-:S04]  /*21a80*/  FADD.FTZ R16, -R0, R25 ;  /* 0x0000001900107221 */ /* 0x000fc80000010100 */
[----:B------:R-:W-:-:S07]  /*21a90*/  FMUL.FTZ R16, R16, 0.5 ;  /* 0x3f00000010107820 */ /* 0x000fce0000410000 */
.L_x_9507:
[----:B------:R-:W-:Y:S05]  /*21aa0*/  BSYNC.RECONVERGENT B1 ;  /* 0x0000000000017941 */ /* 0x000fea0003800200 */
.L_x_9505:
        /* <DEDUP_REMOVED lines=11> */
.L_x_9509:
[----:B------:R-:W-:-:S04]  /*21b60*/  FADD.FTZ R24, R2, -R17 ;  /* 0x8000001102187221 */ /* 0x000fc80000010000 */
[----:B------:R-:W-:-:S07]  /*21b70*/  FMUL.FTZ R24, R24, 0.5 ;  /* 0x3f00000018187820 */ /* 0x000fce0000410000 */
.L_x_9510:
[----:B------:R-:W-:Y:S05]  /*21b80*/  BSYNC.RECONVERGENT B1 ;  /* 0x0000000000017941 */ /* 0x000fea0003800200 */
.L_x_9508:
        /* <DEDUP_REMOVED lines=35> */
.L_x_9504:
        /* <DEDUP_REMOVED lines=35> */
.L_x_9511:
[----:B------:R-:W-:-:S04]  /*21ff0*/  FADD.FTZ R17, -R18, 1 ;  /* 0x3f80000012117421 */ /* 0x000fc80000010100 */
[----:B------:R-:W-:-:S06]  /*22000*/  FMUL.FTZ R16, R0, R17 ;  /* 0x0000001100107220 */ /* 0x000fcc0000410000 */
[----:B------:R-:W0:Y:S08]  /*22010*/  MUFU.SQRT R16, R16 ;  /* 0x0000001000107308 */ /* 0x000e300000002000 */
[----:B0-----:R-:W0:Y:S02]  /*22020*/  MUFU.RCP R24, R16 ;  /* 0x0000001000187308 */ /* 0x001e240000001000 */
[----:B0-----:R-:W-:Y:S01]  /*22030*/  FMUL.FTZ R17, |R13|, R24 ;  /* 0x000000180d117220 */ /* 0x001fe20000410200 */
[----:B------:R-:W-:Y:S06]  /*22040*/  BRA `(.L_x_9502) ;  /* 0x0000000000047947 */ /* 0x000fec0003800000 */
.L_x_9503:
[----:B------:R0:W1:Y:S02]  /*22050*/  MUFU.SQRT R17, R3 ;  /* 0x0000000300117308 */ /* 0x0000640000002000 */
.L_x_9502:
[----:B------:R-:W-:Y:S05]  /*22060*/  BSYNC.RECONVERGENT B0 ;  /* 0x0000000000007941 */ /* 0x000fea0003800200 */
.L_x_9501:
        /* <DEDUP_REMOVED lines=41> */
.L_x_9516:
        /* <DEDUP_REMOVED lines=29> */
.L_x_9515:
        /* <DEDUP_REMOVED lines=23> */
.L_x_9522:
[----:B------:R-:W-:-:S04]  /*22640*/  FADD.FTZ R2, -R19, R2 ;  /* 0x0000000213027221 */ /* 0x000fc80000010100 */
[----:B0-----:R-:W-:-:S07]  /*22650*/  FMUL.FTZ R3, R2, 0.5 ;  /* 0x3f00000002037820 */ /* 0x001fce0000410000 */
.L_x_9523:
[----:B------:R-:W-:Y:S05]  /*22660*/  BSYNC.RECONVERGENT B4 ;  /* 0x0000000000047941 */ /* 0x000fea0003800200 */
.L_x_9521:
[----:B------:R-:W-:Y:S01]  /*22670*/  FADD.FTZ R0, R3, R0 ;  /* 0x0000000003007221 */ /* 0x000fe20000010000 */
[----:B------:R-:W-:-:S04]  /*22680*/  FADD.FTZ R27, R18, R27 ;  /* 0x0000001b121b7221 */ /* 0x000fc80000010000 */
[----:B------:R-:W-:-:S04]  /*22690*/  FMUL.FTZ R0, R0, R27 ;  /* 0x0000001b00007220 */ /* 0x000fc80000410000 */
[----:B------:R0:W2:Y:S01]  /*226a0*/  MUFU.SQRT R16, R0 ;  /* 0x0000000000107308 */ /* 0x0000a20000002000 */
[----:B------:R-:W-:Y:S05]  /*226b0*/  BRA `(.L_x_9524) ;  /* 0x0000000000487947 */ /* 0x000fea0003800000 */
.L_x_9520:
        /* <DEDUP_REMOVED lines=12> */
.L_x_9519:
[----:B------:R-:W-:Y:S01]  /*22780*/  FADD.FTZ R0, R27, 1 ;  /* 0x3f8000001b007421 */ /* 0x000fe20000010000 */
[----:B0-----:R-:W-:Y:S01]  /*22790*/  MUFU.SQRT R3, R3 ;  /* 0x0000000300037308 */ /* 0x001fe20000002000 */
[----:B------:R-:W-:Y:S02]  /*227a0*/  HFMA2 R18, -RZ, RZ, 1.875, 0 ;  /* 0x3f800000ff127431 */ /* 0x000fe400000001ff */
[----:B------:R-:W-:-:S06]  /*227b0*/  FMUL.FTZ R0, R0, 0.5 ;  /* 0x3f00000000007820 */ /* 0x000fcc0000410000 */
[----:B------:R-:W0:Y:S02]  /*227c0*/  MUFU.SQRT R0, R0 ;  /* 0x0000000000007308 */ /* 0x000e240000002000 */
[----:B0-----:R-:W-:-:S07]  /*227d0*/  FMUL.FTZ R16, R3, R0 ;  /* 0x0000000003107220 */ /* 0x001fce0000410000 */
.L_x_9524:
[----:B------:R-:W-:Y:S05]  /*227e0*/  BSYNC.RECONVERGENT B1 ;  /* 0x0000000000017941 */ /* 0x000fea0003800200 */
.L_x_9518:
[----:B------:R-:W-:Y:S05]  /*227f0*/  BRA `(.L_x_9525) ;  /* 0x0000000000087947 */ /* 0x000fea0003800000 */
.L_x_9514:
[----:B------:R-:W-:Y:S01]  /*22800*/  FMUL.FTZ R16, R27, 16777216 ;  /* 0x4b8000001b107820 */ /* 0x000fe20000410000 */
[----:B------:R-:W-:-:S07]  /*22810*/  FMUL.FTZ R18, R18, 16777216 ;  /* 0x4b80000012127820 */ /* 0x000fce0000410000 */
.L_x_9525:
[----:B------:R-:W-:Y:S05]  /*22820*/  BSYNC.RELIABLE B0 ;  /* 0x0000000000007941 */ /* 0x000fea0003800100 */
.L_x_9513:
        /* <DEDUP_REMOVED lines=20> */
.L_x_9528:
[----:B------:R-:W-:Y:S05]  /*22970*/  BSYNC.RECONVERGENT B4 ;  /* 0x0000000000047941 */ /* 0x000fea0003800200 */
.L_x_9527:
        /* <DEDUP_REMOVED lines=29> */
.L_x_9526:
        /* <DEDUP_REMOVED lines=17> */
.L_x_9530:
[----:B------:R-:W-:Y:S05]  /*22c60*/  BSYNC.RECONVERGENT B4 ;  /* 0x0000000000047941 */ /* 0x000fea0003800200 */
.L_x_9529:
        /* <DEDUP_REMOVED lines=28> */
.L_x_9517:
[----:B------:R-:W-:Y:S05]  /*22e30*/  BSYNC.RECONVERGENT B3 ;  /* 0x0000000000037941 */ /* 0x000fea0003800200 */
.L_x_9512:
[----:B------:R-:W-:-:S13]  /*22e40*/  ISETP.GE.AND P0, PT, R13, RZ, PT ;  /* 0x000000ff0d00720c */ /* 0x000fda0003f06270 */
[----:B-1----:R-:W-:Y:S01]  /*22e50*/  @P0 FADD.FTZ R17, -R17, -RZ ;  /* 0x800000ff11110221 */ /* 0x002fe20000010100 */
[----:B------:R-:W-:Y:S06]  /*22e60*/  BRA `(.L_x_9497) ;  /* 0x0000000800ec7947 */ /* 0x000fec0003800000 */
.L_x_9500:
[----:B------:R-:W-:Y:S01]  /*22e70*/  FADD.FTZ R12, -R12, 6.1232342629258392722e-17 ;  /* 0x248d31320c0c7421 */ /* 0x000fe20000010100 */
[----:B------:R-:W-:-:S03]  /*22e80*/  FADD.FTZ R17, -R13, -RZ ;  /* 0x800000ff0d117221 */ /* 0x000fc60000010100 */
[----:B------:R-:W-:Y:S01]  /*22e90*/  FADD.FTZ R16, R12, 1.5707963705062866211 ;  /* 0x3fc90fdb0c107421 */ /* 0x000fe20000010000 */
[----:B------:R-:W-:Y:S06]  /*22ea0*/  BRA `(.L_x_9497) ;  /* 0x0000000800dc7947 */ /* 0x000fec0003800000 */
.L_x_9499:
[----:B------:R-:W-:Y:S02]  /*22eb0*/  HFMA2 R16, -RZ, RZ, 0, 0 ;  /* 0x00000000ff107431 */ /* 0x000fe400000001ff */
[----:B------:R-:W-:Y:S01]  /*22ec0*/  FADD.FTZ R17, -R13, -RZ ;  /* 0x800000ff0d117221 */ /* 0x000fe20000010100 */
[----:B------:R-:W-:Y:S06]  /*22ed0*/  BRA `(.L_x_9497) ;  /* 0x0000000800d07947 */ /* 0x000fec0003800000 */
.L_x_9498:
        /* <DEDUP_REMOVED lines=26> */
.L_x_9535:
[----:B------:R-:W-:Y:S05]  /*23080*/  BSYNC.RECONVERGENT B4 ;  /* 0x0000000000047941 */ /* 0x000fea0003800200 */
.L_x_9534:
        /* <DEDUP_REMOVED lines=29> */
.L_x_9533:
        /* <DEDUP_REMOVED lines=28> */
.L_x_9538:
[----:B------:R-:W-:Y:S05]  /*23420*/  BSYNC.RECONVERGENT B4 ;  /* 0x0000000000047941 */ /* 0x000fea0003800200 */
.L_x_9537:
        /* <DEDUP_REMOVED lines=29> */
.L_x_9532:
        /* <DEDUP_REMOVED lines=33> */
.L_x_9540:
[----:B------:R-:W-:Y:S05]  /*23810*/  BSYNC.RECONVERGENT B4 ;  /* 0x0000000000047941 */ /* 0x000fea0003800200 */
.L_x_9539:
        /* <DEDUP_REMOVED lines=27> */
.L_x_9536:
[----:B------:R-:W-:Y:S05]  /*239d0*/  BSYNC.RECONVERGENT B3 ;  /* 0x0000000000037941 */ /* 0x000fea0003800200 */
.L_x_9531:
[----:B------:R-:W-:Y:S01]  /*239e0*/  ISETP.GE.AND P0, PT, R13, RZ, PT ;  /* 0x000000ff0d00720c */ /* 0x000fe20003f06270 */
[----:B------:R-:W-:Y:S01]  /*239f0*/  FADD.FTZ R17, R17, 0.69314718246459960938 ;  /* 0x3f31721811117421 */ /* 0x000fe20000010000 */
[----:B------:R-:W-:-:S11]  /*23a00*/  FADD.FTZ R16, |R3|, -RZ ;  /* 0x800000ff03107221 */ /* 0x000fd60000010200 */
[----:B------:R-:W-:-:S07]  /*23a10*/  @P0 FADD.FTZ R17, -R17, -RZ ;  /* 0x800000ff11110221 */ /* 0x000fce0000010100 */
.L_x_9497:
[----:B------:R-:W-:Y:S05]  /*23a20*/  BSYNC.RECONVERGENT B2 ;  /* 0x0000000000027941 */ /* 0x000fea0003800200 */
.L_x_9495:
        /* <DEDUP_REMOVED lines=23> */
.L_x_9542:
        /* <DEDUP_REMOVED lines=69> */
.L_x_9552:
[----:B------:R-:W-:-:S04]  /*23ff0*/  FADD.FTZ R19, -R2, R25 ;  /* 0x0000001902137221 */ /* 0x000fc80000010100 */
[----:B------:R-:W-:-:S07]  /*24000*/  FMUL.FTZ R19, R19, 0.5 ;  /* 0x3f00000013137820 */ /* 0x000fce0000410000 */
.L_x_9553:
[----:B------:R-:W-:Y:S05]  /*24010*/  BSYNC.RECONVERGENT B1 ;  /* 0x0000000000017941 */ /* 0x000fea0003800200 */
.L_x_9551:
        /* <DEDUP_REMOVED lines=11> */
.L_x_9555:
[----:B------:R-:W-:-:S04]  /*240d0*/  FADD.FTZ R26, R12, -R27 ;  /* 0x8000001b0c1a7221 */ /* 0x000fc80000010000 */
[----:B------:R-:W-:-:S07]  /*240e0*/  FMUL.FTZ R26, R26, 0.5 ;  /* 0x3f0000001a1a7820 */ /* 0x000fce0000410000 */
.L_x_9556:
[----:B------:R-:W-:Y:S05]  /*240f0*/  BSYNC.RECONVERGENT B1 ;  /* 0x0000000000017941 */ /* 0x000fea0003800200 */
.L_x_9554:
        /* <DEDUP_REMOVED lines=35> */
.L_x_9550:
        /* <DEDUP_REMOVED lines=35> */
.L_x_9557:
[----:B------:R-:W-:-:S04]  /*24560*/  FADD.FTZ R19, -R13, 1 ;  /* 0x3f8000000d137421 */ /* 0x000fc80000010100 */
[----:B------:R-:W-:-:S06]  /*24570*/  FMUL.FTZ R19, R2, R19 ;  /* 0x0000001302137220 */ /* 0x000fcc0000410000 */
[----:B------:R-:W0:Y:S08]  /*24580*/  MUFU.SQRT R19, R19 ;  /* 0x0000001300137308 */ /* 0x000e300000002000 */
[----:B0-----:R-:W0:Y:S02]  /*24590*/  MUFU.RCP R26, R19 ;  /* 0x00000013001a7308 */ /* 0x001e240000001000 */
[----:B0-----:R-:W-:Y:S01]  /*245a0*/  FMUL.FTZ R26, |R15|, R26 ;  /* 0x0000001a0f1a7220 */ /* 0x001fe20000410200 */
[----:B------:R-:W-:Y:S06]  /*245b0*/  BRA `(.L_x_9548) ;  /* 0x0000000000047947 */ /* 0x000fec0003800000 */
.L_x_9549:
[----:B------:R0:W1:Y:S02]  /*245c0*/  MUFU.SQRT R26, R0 ;  /* 0x00000000001a7308 */ /* 0x0000640000002000 */
.L_x_9548:
[----:B------:R-:W-:Y:S05]  /*245d0*/  BSYNC.RECONVERGENT B0 ;  /* 0x0000000000007941 */ /* 0x000fea0003800200 */
.L_x_9547:
        /* <DEDUP_REMOVED lines=41> */
.L_x_9562:
        /* <DEDUP_REMOVED lines=28> */
.L_x_9561:
        /* <DEDUP_REMOVED lines=23> */
.L_x_9568:
[----:B------:R-:W-:-:S04]  /*24ba0*/  FADD.FTZ R3, -R3, R12 ;  /* 0x0000000c03037221 */ /* 0x000fc80000010100 */
[----:B------:R-:W-:-:S07]  /*24bb0*/  FMUL.FTZ R25, R3, 0.5 ;  /* 0x3f00000003197820 */ /* 0x000fce0000410000 */
.L_x_9569:
[----:B------:R-:W-:Y:S05]  /*24bc0*/  BSYNC.RECONVERGENT B4 ;  /* 0x0000000000047941 */ /* 0x000fea0003800200 */
.L_x_9567:
[----:B------:R-:W-:Y:S01]  /*24bd0*/  FADD.FTZ R0, R25, R0 ;  /* 0x0000000019007221 */ /* 0x000fe20000010000 */
[----:B------:R-:W-:-:S04]  /*24be0*/  FADD.FTZ R3, R13, R18 ;  /* 0x000000120d037221 */ /* 0x000fc80000010000 */
[----:B------:R-:W-:-:S04]  /*24bf0*/  FMUL.FTZ R0, R0, R3 ;  /* 0x0000000300007220 */ /* 0x000fc80000410000 */
[----:B------:R1:W2:Y:S01]  /*24c00*/  MUFU.SQRT R12, R0 ;  /* 0x00000000000c7308 */ /* 0x0002a20000002000 */
[----:B------:R-:W-:Y:S05]  /*24c10*/  BRA `(.L_x_9570) ;  /* 0x0000000000487947 */ /* 0x000fea0003800000 */
.L_x_9566:
        /* <DEDUP_REMOVED lines=12> */
.L_x_9565:
[----:B------:R-:W-:Y:S01]  /*24ce0*/  FADD.FTZ R2, R18, 1 ;  /* 0x3f80000012027421 */ /* 0x000fe20000010000 */
[----:B------:R-:W-:Y:S01]  /*24cf0*/  MUFU.SQRT R3, R0 ;  /* 0x0000000000037308 */ /* 0x000fe20000002000 */
[----:B------:R-:W-:Y:S02]  /*24d00*/  HFMA2 R13, -RZ, RZ, 1.875, 0 ;  /* 0x3f800000ff0d7431 */ /* 0x000fe400000001ff */
[----:B------:R-:W-:-:S06]  /*24d10*/  FMUL.FTZ R2, R2, 0.5 ;  /* 0x3f00000002027820 */ /* 0x000fcc0000410000 */
[----:B------:R-:W1:Y:S02]  /*24d20*/  MUFU.SQRT R2, R2 ;  /* 0x0000000200027308 */ /* 0x000e640000002000 */
[----:B-1----:R-:W-:-:S07]  /*24d30*/  FMUL.FTZ R12, R3, R2 ;  /* 0x00000002030c7220 */ /* 0x002fce0000410000 */
.L_x_9570:
[----:B------:R-:W-:Y:S05]  /*24d40*/  BSYNC.RECONVERGENT B1 ;  /* 0x0000000000017941 */ /* 0x000fea0003800200 */
.L_x_9564:
[----:B------:R-:W-:Y:S05]  /*24d50*/  BRA `(.L_x_9571) ;  /* 0x0000000000087947 */ /* 0x000fea0003800000 */
.L_x_9560:
[----:B------:R-:W-:Y:S01]  /*24d60*/  FMUL.FTZ R12, R18, 16777216 ;  /* 0x4b800000120c7820 */ /* 0x000fe20000410000 */
[----:B------:R-:W-:-:S07]  /*24d70*/  FMUL.FTZ R13, R13, 16777216 ;  /* 0x4b8000000d0d7820 */ /* 0x000fce0000410000 */
.L_x_9571:
[----:B------:R-:W-:Y:S05]  /*24d80*/  BSYNC.RELIABLE B0 ;  /* 0x0000000000007941 */ /* 0x000fea0003800100 */
.L_x_9559:
        /* <DEDUP_REMOVED lines=20> */
.L_x_9574:
[----:B------:R-:W-:Y:S05]  /*24ed0*/  BSYNC.RECONVERGENT B4 ;  /* 0x0000000000047941 */ /* 0x000fea0003800200 */
.L_x_9573:
        /* <DEDUP_REMOVED lines=29> */
.L_x_9572:
        /* <DEDUP_REMOVED lines=17> */
.L_x_9576:
[----:B------:R-:W-:Y:S05]  /*251c0*/  BSYNC.RECONVERGENT B4 ;  /* 0x0000000000047941 */ /* 0x000fea0003800200 */
.L_x_9575:
        /* <DEDUP_REMOVED lines=28> */
.L_x_9563:
[----:B------:R-:W-:Y:S05]  /*25390*/  BSYNC.RECONVERGENT B3 ;  /* 0x0000000000037941 */ /* 0x000fea0003800200 */
.L_x_9558:
[----:B------:R-:W-:-:S13]  /*253a0*/  ISETP.GE.AND P0, PT, R15, RZ, PT ;  /* 0x000000ff0f00720c */ /* 0x000fda0003f06270 */
[----:B------:R-:W-:Y:S01]  /*253b0*/  @P0 FADD.FTZ R19, -R19, -RZ ;  /* 0x800000ff13130221 */ /* 0x000fe20000010100 */
[----:B------:R-:W-:Y:S06]  /*253c0*/  BRA `(.L_x_9543) ;  /* 0x0000000800ec7947 */ /* 0x000fec0003800000 */
.L_x_9546:
[----:B------:R-:W-:Y:S01]  /*253d0*/  FADD.FTZ R14, -R14, 6.1232342629258392722e-17 ;  /* 0x248d31320e0e7421 */ /* 0x000fe20000010100 */
[----:B------:R-:W-:-:S03]  /*253e0*/  FADD.FTZ R19, -R15, -RZ ;  /* 0x800000ff0f137221 */ /* 0x000fc60000010100 */
[----:B------:R-:W-:Y:S01]  /*253f0*/  FADD.FTZ R18, R14, 1.5707963705062866211 ;  /* 0x3fc90fdb0e127421 */ /* 0x000fe20000010000 */
[----:B------:R-:W-:Y:S06]  /*25400*/  BRA `(.L_x_9543) ;  /* 0x0000000800dc7947 */ /* 0x000fec0003800000 */
.L_x_9545:
[----:B------:R-:W-:Y:S02]  /*25410*/  HFMA2 R18, -RZ, RZ, 0, 0 ;  /* 0x00000000ff127431 */ /* 0x000fe400000001ff */
[----:B------:R-:W-:Y:S01]  /*25420*/  FADD.FTZ R19, -R15, -RZ ;  /* 0x800000ff0f137221 */ /* 0x000fe20000010100 */
[----:B------:R-:W-:Y:S06]  /*25430*/  BRA `(.L_x_9543) ;  /* 0x0000000800d07947 */ /* 0x000fec0003800000 */
.L_x_9544:
        /* <DEDUP_REMOVED lines=26> */
.L_x_9581:
[----:B------:R-:W-:Y:S05]  /*255e0*/  BSYNC.RECONVERGENT B4 ;  /* 0x0000000000047941 */ /* 0x000fea0003800200 */
.L_x_9580:
        /* <DEDUP_REMOVED lines=29> */
.L_x_9579:
        /* <DEDUP_REMOVED lines=28> */
.L_x_9584:
[----:B------:R-:W-:Y:S05]  /*25980*/  BSYNC.RECONVERGENT B4 ;  /* 0x0000000000047941 */ /* 0x000fea0003800200 */
.L_x_9583:
        /* <DEDUP_REMOVED lines=29> */
.L_x_9578:
        /* <DEDUP_REMOVED lines=33> */
.L_x_9586:
[----:B------:R-:W-:Y:S05]  /*25d70*/  BSYNC.RECONVERGENT B4 ;  /* 0x0000000000047941 */ /* 0x000fea0003800200 */
.L_x_9585:
        /* <DEDUP_REMOVED lines=27> */
.L_x_9582:
[----:B------:R-:W-:Y:S05]  /*25f30*/  BSYNC.RECONVERGENT B3 ;  /* 0x0000000000037941 */ /* 0x000fea0003800200 */
.L_x_9577:
[----:B------:R-:W-:Y:S01]  /*25f40*/  ISETP.GE.AND P0, PT, R15, RZ, PT ;  /* 0x000000ff0f00720c */ /* 0x000fe20003f06270 */
[----:B------:R-:W-:Y:S01]  /*25f50*/  FADD.FTZ R19, R19, 0.69314718246459960938 ;  /* 0x3f31721813137421 */ /* 0x000fe20000010000 */
[----:B------:R-:W-:-:S11]  /*25f60*/  FADD.FTZ R18, |R0|, -RZ ;  /* 0x800000ff00127221 */ /* 0x000fd60000010200 */
[----:B------:R-:W-:-:S07]  /*25f70*/  @P0 FADD.FTZ R19, -R19, -RZ ;  /* 0x800000ff13130221 */ /* 0x000fce0000010100 */
.L_x_9543:
[----:B------:R-:W-:Y:S05]  /*25f80*/  BSYNC.RECONVERGENT B2 ;  /* 0x0000000000027941 */ /* 0x000fea0003800200 */
.L_x_9541:
        /* <DEDUP_REMOVED lines=9> */
        .weak           $__internal_13_$__cuda_sm3x_div_rn_ftz_f32_slowpath
        .type           $__internal_13_$__cuda_sm3x_div_rn_ftz_f32_slowpath,@function
        .size           $__internal_13_$__cuda_sm3x_div_rn_ftz_f32_slowpath,(.L_x_17234 - $__internal_13_$__cuda_sm3x_div_rn_ftz_f32_slowpath)
$__internal_13_$__cuda_sm3x_div_rn_ftz_f32_slowpath:
        /* <DEDUP_REMOVED lines=32> */
.L_x_9589:
[----:B------:R-:W-:Y:S05]  /*26220*/  BSYNC.RELIABLE B1 ;  /* 0x0000000000017941 */ /* 0x000fea0003800100 */
.L_x_9588:
        /* <DEDUP_REMOVED lines=27> */
.L_x_9595:
[----:B------:R-:W-:-:S07]  /*263e0*/  LEA R25, R26, R25, 0x17 ;  /* 0x000000191a197211 */ /* 0x000fce00078eb8ff */
.L_x_9596:
[----:B------:R-:W-:Y:S05]  /*263f0*/  BSYNC.RECONVERGENT B1 ;  /* 0x0000000000017941 */ /* 0x000fea0003800200 */
.L_x_9594:
[----:B------:R-:W-:Y:S01]  /*26400*/  MOV R27, R25 ;  /* 0x00000019001b7202 */ /* 0x000fe20000000f00 */
[----:B------:R-:W-:Y:S06]  /*26410*/  BRA `(.L_x_9597) ;  /* 0x0000000000207947 */ /* 0x000fec0003800000 */
.L_x_9593:
[----:B------:R-:W-:-:S04]  /*26420*/  LOP3.LUT R27, R2, 0x80000000, R27, 0x48, !PT ;  /* 0x80000000021b7812 */ /* 0x000fc800078e481b */
[----:B------:R-:W-:Y:S01]  /*26430*/  LOP3.LUT R27, R27, 0x7f800000, RZ, 0xfc, !PT ;  /* 0x7f8000001b1b7812 */ /* 0x000fe200078efcff */
[----:B------:R-:W-:Y:S06]  /*26440*/  BRA `(.L_x_9597) ;  /* 0x0000000000147947 */ /* 0x000fec0003800000 */
.L_x_9592:
[----:B------:R-:W-:Y:S01]  /*26450*/  LOP3.LUT R27, R2, 0x80000000, R27, 0x48, !PT ;  /* 0x80000000021b7812 */ /* 0x000fe200078e481b */
[----:B------:R-:W-:Y:S06]  /*26460*/  BRA `(.L_x_9597) ;  /* 0x00000000000c7947 */ /* 0x000fec0003800000 */
.L_x_9591:
[----:B------:R-:W0:Y:S01]  /*26470*/  MUFU.RSQ R27, -QNAN ;  /* 0xffc00000001b7908 */ /* 0x000e220000001400 */
[----:B------:R-:W-:Y:S05]  /*26480*/  BRA `(.L_x_9597) ;  /* 0x0000000000047947 */ /* 0x000fea0003800000 */
.L_x_9590:
[----:B------:R-:W-:-:S07]  /*26490*/  FADD.FTZ R27, R27, R2 ;  /* 0x000000021b1b7221 */ /* 0x000fce0000010000 */
.L_x_9597:
[----:B------:R-:W-:Y:S05]  /*264a0*/  BSYNC.RECONVERGENT B0 ;  /* 0x0000000000007941 */ /* 0x000fea0003800200 */
.L_x_9587:
[----:B------:R-:W-:Y:S01]  /*264b0*/  HFMA2 R25, -RZ, RZ, 0, 0 ;  /* 0x00000000ff197431 */ /* 0x000fe200000001ff */
[----:B------:R-:W-:Y:S02]  /*264c0*/  MOV R24, R0 ;  /* 0x0000000000187202 */ /* 0x000fe40000000f00 */
[----:B0-----:R-:W-:Y:S02]  /*264d0*/  MOV R2, R27 ;  /* 0x0000001b00027202 */ /* 0x001fe40000000f00 */
[----:B------:R-:W-:Y:S05]  /*264e0*/  RET.REL.NODEC R24 `(_ZN2at6native29vectorized_elementwise_kernelILi8EZZZNS0_16acos_kernel_cudaERNS_18TensorIteratorBaseEENKUlvE_clEvENKUlvE0_clEvEUlN3c107complexIfEEE_St5arrayIPcLm2EEEEviT0_T1_) ;  /* 0xfffffd9818c47950 */ /* 0x000fea0003c3ffff */
.L_x_9598:
        /* <DEDUP_REMOVED lines=9> */
.L_x_17234:


//--------------------- .text._ZN2at6native18elementwise_kernelILi128ELi4EZNS0_15gpu_kernel_implIZZZNS0_16acos_kernel_cudaERNS_18TensorIteratorBaseEENKUlvE_clEvENKUlvE_clEvEUlN3c107complexIdEEE_EEvS4_RKT_EUliE_EEviT1_ --------------------------
	.section	.text._ZN2at6native18elementwise_kernelILi128ELi4EZNS0_15gpu_kernel_implIZZZNS0_16acos_kernel_cudaERNS_18TensorIteratorBaseEENKUlvE_clEvENKUlvE_clEvEUlN3c107complexIdEEE_EEvS4_RKT_EUliE_EEviT1_,"ax",@progbits
	.align	128
        .global         _ZN2at6native18elementwise_kernelILi128ELi4EZNS0_15gpu_kernel_implIZZZNS0_16acos_kernel_cudaERNS_18TensorIteratorBaseEENKUlvE_clEvENKUlvE_clEvEUlN3c107complexIdEEE_EEvS4_RKT_EUliE_EEviT1_
        .type           _ZN2at6native18elementwise_kernelILi128ELi4EZNS0_15gpu_kernel_implIZZZNS0_16acos_kernel_cudaERNS_18TensorIteratorBaseEENKUlvE_clEvENKUlvE_clEvEUlN3c107complexIdEEE_EEvS4_RKT_EUliE_EEviT1_,@function
        .size           _ZN2at6native18elementwise_kernelILi128ELi4EZNS0_15gpu_kernel_implIZZZNS0_16acos_kernel_cudaERNS_18TensorIteratorBaseEENKUlvE_clEvENKUlvE_clEvEUlN3c107complexIdEEE_EEvS4_RKT_EUliE_EEviT1_,(.L_x_17236 - _ZN2at6native18elementwise_kernelILi128ELi4EZNS0_15gpu_kernel_implIZZZNS0_16acos_kernel_cudaERNS_18TensorIteratorBaseEENKUlvE_clEvENKUlvE_clEvEUlN3c107complexIdEEE_EEvS4_RKT_EUliE_EEviT1_)
        .other          _ZN2at6native18elementwise_kernelILi128ELi4EZNS0_15gpu_kernel_implIZZZNS0_16acos_kernel_cudaERNS_18TensorIteratorBaseEENKUlvE_clEvENKUlvE_clEvEUlN3c107complexIdEEE_EEvS4_RKT_EUliE_EEviT1_,@"STO_CUDA_ENTRY STV_DEFAULT"
_ZN2at6native18elementwise_kernelILi128ELi4EZNS0_15gpu_kernel_implIZZZNS0_16acos_kernel_cudaERNS_18TensorIteratorBaseEENKUlvE_clEvENKUlvE_clEvEUlN3c107complexIdEEE_EEvS4_RKT_EUliE_EEviT1_:
.text._ZN2at6native18elementwise_kernelILi128ELi4EZNS0_15gpu_kernel_implIZZZNS0_16acos_kernel_cudaERNS_18TensorIteratorBaseEENKUlvE_clEvENKUlvE_clEvEUlN3c107complexIdEEE_EEvS4_RKT_EUliE_EEviT1_:
[----:B------:R-:W0:Y:S01]  /*0000*/  LDC R1, c[0x0][0x37c] ;  /* 0x0000df00ff017b82 */ /* 0x000e220000000800 */
[----:B------:R-:W1:Y:S07]  /*0010*/  S2R R16, SR_TID.X ;  /* 0x0000000000107919 */ /* 0x000e6e0000002100 */
[----:B------:R-:W2:Y:S01]  /*0020*/  S2UR UR4, SR_CTAID.X ;  /* 0x00000000000479c3 */ /* 0x000ea20000002500 */
[----:B------:R-:W3:Y:S01]  /*0030*/  LDCU UR39, c[0x0][0x388] ;  /* 0x00007100ff2777ac */ /* 0x000ee20008000800 */
[----:B------:R-:W-:Y:S01]  /*0040*/  BSSY.RECONVERGENT B6, `(.L_x_9599) ;  /* 0x0000c3d000067945 */ /* 0x000fe20003800200 */
[----:B0-----:R-:W-:Y:S01]  /*0050*/  VIADD R1, R1, 0xfffffff0 ;  /* 0xfffffff001017836 */ /* 0x001fe20000000000 */
[----:B------:R-:W0:Y:S01]  /*0060*/  LDCU UR5, c[0x0][0x380] ;  /* 0x00007000ff0577ac */ /* 0x000e220008000800 */
[----:B------:R-:W4:Y:S01]  /*0070*/  LDCU.64 UR36, c[0x0][0x358] ;  /* 0x00006b00ff2477ac */ /* 0x000f220008000a00 */
[----:B------:R-:W4:Y:S01]  /*0080*/  LDCU.U8 UR41, c[0x0][0x592] ;  /* 0x0000b240ff2977ac */ /* 0x000f220008000000 */
[----:B------:R-:W4:Y:S01]  /*0090*/  LDCU.U8 UR42, c[0x0][0x591] ;  /* 0x0000b220ff2a77ac */ /* 0x000f220008000000 */
[----:B---3--:R-:W-:-:S02]  /*00a0*/  UIADD3 UR40, UPT, UPT, UR39, -0x1, URZ ;  /* 0xffffffff27287890 */ /* 0x008fc4000fffe0ff */
[----:B--2---:R-:W-:Y:S02]  /*00b0*/  USHF.L.U32 UR4, UR4, 0x9, URZ ;  /* 0x0000000904047899 */ /* 0x004fe400080006ff */
[----:B------:R-:W-:-:S04]  /*00c0*/  UISETP.LT.U32.AND UP0, UPT, UR40, 0x18, UPT ;  /* 0x000000182800788c */ /* 0x000fc8000bf01070 */
[----:B------:R-:W-:Y:S01]  /*00d0*/  USEL UR38, UR40, 0x18, UP0 ;  /* 0x0000001828267887 */ /* 0x000fe20008000000 */
[----:B-1----:R-:W-:-:S03]  /*00e0*/  LOP3.LUT R16, R16, UR4, RZ, 0xfc, !PT ;  /* 0x0000000410107c12 */ /* 0x002fc6000f8efcff */
[----:B------:R-:W-:Y:S01]  /*00f0*/  UIADD3 UR38, UPT, UPT, UR38, 0x1, URZ ;  /* 0x0000000126267890 */ /* 0x000fe2000fffe0ff */
[----:B0-----:R-:W-:-:S13]  /*0100*/  ISETP.GE.AND P0, PT, R16, UR5, PT ;  /* 0x0000000510007c0c */ /* 0x001fda000bf06270 */
[----:B----4-:R-:W-:Y:S05]  /*0110*/  @P0 BRA `(.L_x_9600) ;  /* 0x000000c000bc0947 */ /* 0x010fea0003800000 */
[----:B------:R-:W-:Y:S01]  /*0120*/  UISETP.NE.AND UP0, UPT, UR39, URZ, UPT ;  /* 0x000000ff2700728c */ /* 0x000fe2000bf05270 */
[----:B------:R-:W-:Y:S02]  /*0130*/  IMAD.MOV.U32 R0, RZ, RZ, RZ ;  /* 0x000000ffff007224 */ /* 0x000fe400078e00ff */
[----:B------:R-:W-:-:S06]  /*0140*/  IMAD.MOV.U32 R17, RZ, RZ, RZ ;  /* 0x000000ffff117224 */ /* 0x000fcc00078e00ff */
[----:B------:R-:W-:Y:S05]  /*0150*/  BRA.U !UP0, `(.L_x_9601) ;  /* 0x0000001108ac7547 */ /* 0x000fea000b800000 */
[----:B------:R-:W0:Y:S01]  /*0160*/  LDCU.64 UR4, c[0x0][0x390] ;  /* 0x00007200ff0477ac */ /* 0x000e220008000a00 */
[----:B------:R-:W-:Y:S02]  /*0170*/  IMAD.MOV.U32 R2, RZ, RZ, RZ ;  /* 0x000000ffff027224 */ /* 0x000fe400078e00ff */
[----:B------:R-:W-:Y:S01]  /*0180*/  IMAD.MOV.U32 R3, RZ, RZ, R16 ;  /* 0x000000ffff037224 */ /* 0x000fe200078e0010 */
        /* <DEDUP_REMOVED lines=296> */
.L_x_9601:
        /* <DEDUP_REMOVED lines=16> */
[----:B------:R-:W-:Y:S01]  /*1510*/  CS2R R10, SRZ ;  /* 0x00000000000a7805 */ /* 0x000fe2000001ff00 */
[----:B--2---:R0:W1:Y:S01]  /*1520*/  I2F.F64.S16 R8, R2 ;  /* 0x0000000200087312 */ /* 0x0040620000101c00 */
[----:B------:R-:W-:Y:S05]  /*1530*/  BRA `(.L_x_9608) ;  /* 0x0000000c00c87947 */ /* 0x000fea0003800000 */
.L_x_9606:
[----:B------:R-:W2:Y:S01]  /*1540*/  LDG.E.U8 R2, desc[UR36][R2.64] ;  /* 0x0000002402027981 */ /* 0x000ea2000c1e1100 */
[----:B------:R-:W-:Y:S01]  /*1550*/  CS2R R10, SRZ ;  /* 0x00000000000a7805 */ /* 0x000fe2000001ff00 */
[----:B--2---:R0:W1:Y:S01]  /*1560*/  I2F.F64.U16 R8, R2 ;  /* 0x0000000200087312 */ /* 0x0040620000101800 */
[----:B------:R-:W-:Y:S05]  /*1570*/  BRA `(.L_x_9608) ;  /* 0x0000000c00b87947 */ /* 0x000fea0003800000 */
.L_x_9605:
[----:B------:R-:W-:-:S09]  /*1580*/  UISETP.NE.AND UP0, UPT, UR4, 0x2, UPT ;  /* 0x000000020400788c */ /* 0x000fd2000bf05270 */
[----:B------:R-:W-:Y:S05]  /*1590*/  BRA.U !UP0, `(.L_x_9609) ;  /* 0x0000000108307547 */ /* 0x000fea000b800000 */
[----:B------:R-:W-:-:S09]  /*15a0*/  UISETP.NE.AND UP0, UPT, UR4, 0x3, UPT ;  /* 0x000000030400788c */ /* 0x000fd2000bf05270 */
[----:B------:R-:W-:Y:S05]  /*15b0*/  BRA.U !UP0, `(.L_x_9610) ;  /* 0x0000000108187547 */ /* 0x000fea000b800000 */
[----:B------:R-:W-:-:S09]  /*15c0*/  UISETP.NE.AND UP0, UPT, UR4, 0x4, UPT ;  /* 0x000000040400788c */ /* 0x000fd2000bf05270 */
[----:B------:R-:W-:Y:S05]  /*15d0*/  BRA.U UP0, `(.L_x_9607) ;  /* 0x0000000d00047547 */ /* 0x000fea000b800000 */
[----:B------:R-:W2:Y:S01]  /*15e0*/  LDG.E.64 R8, desc[UR36][R2.64] ;  /* 0x0000002402087981 */ /* 0x000ea2000c1e1b00 */
[----:B------:R-:W-:Y:S01]  /*15f0*/  CS2R R10, SRZ ;  /* 0x00000000000a7805 */ /* 0x000fe2000001ff00 */
[----:B--2---:R-:W0:Y:S01]  /*1600*/  I2F.F64.S64 R8, R8 ;  /* 0x0000000800087312 */ /* 0x004e220000301c00 */
[----:B------:R-:W-:Y:S05]  /*1610*/  BRA `(.L_x_9608) ;  /* 0x0000000c00907947 */ /* 0x000fea0003800000 */
.L_x_9610:
[----:B------:R-:W2:Y:S01]  /*1620*/  LDG.E R2, desc[UR36][R2.64] ;  /* 0x0000002402027981 */ /* 0x000ea2000c1e1900 */
[----:B------:R-:W-:Y:S01]  /*1630*/  CS2R R10, SRZ ;  /* 0x00000000000a7805 */ /* 0x000fe2000001ff00 */
[----:B--2---:R0:W1:Y:S01]  /*1640*/  I2F.F64 R8, R2 ;  /* 0x0000000200087312 */ /* 0x0040620000201c00 */
[----:B------:R-:W-:Y:S05]  /*1650*/  BRA `(.L_x_9608) ;  /* 0x0000000c00807947 */ /* 0x000fea0003800000 */
.L_x_9609:
[----:B------:R-:W2:Y:S01]  /*1660*/  LDG.E.U16 R2, desc[UR36][R2.64] ;  /* 0x0000002402027981 */ /* 0x000ea2000c1e1500 */
[----:B------:R-:W-:Y:S01]  /*1670*/  CS2R R10, SRZ ;  /* 0x00000000000a7805 */ /* 0x000fe2000001ff00 */
[----:B--2---:R0:W1:Y:S01]  /*1680*/  I2F.F64.S16 R8, R2 ;  /* 0x0000000200087312 */ /* 0x0040620000101c00 */
[----:B------:R-:W-:Y:S05]  /*1690*/  BRA `(.L_x_9608) ;  /* 0x0000000c00707947 */ /* 0x000fea0003800000 */
.L_x_9604:
[----:B------:R-:W-:-:S09]  /*16a0*/  UISETP.GT.AND UP0, UPT, UR4, 0x6, UPT ;  /* 0x000000060400788c */ /* 0x000fd2000bf04270 */
[----:B------:R-:W-:Y:S05]  /*16b0*/  BRA.U UP0, `(.L_x_9611) ;  /* 0x00000001003c7547 */ /* 0x000fea000b800000 */
[----:B------:R-:W-:-:S09]  /*16c0*/  UISETP.NE.AND UP0, UPT, UR4, 0x5, UPT ;  /* 0x000000050400788c */ /* 0x000fd2000bf05270 */
[----:B------:R-:W-:Y:S05]  /*16d0*/  BRA.U !UP0, `(.L_x_9612) ;  /* 0x00000001081c7547 */ /* 0x000fea000b800000 */
[----:B------:R-:W-:-:S09]  /*16e0*/  UISETP.NE.AND UP0, UPT, UR4, 0x6, UPT ;  /* 0x000000060400788c */ /* 0x000fd2000bf05270 */
[----:B------:R-:W-:Y:S05]  /*16f0*/  BRA.U UP0, `(.L_x_9607) ;  /* 0x0000000900bc7547 */ /* 0x000fea000b800000 */
[----:B------:R-:W2:Y:S01]  /*1700*/  LDG.E R8, desc[UR36][R2.64] ;  /* 0x0000002402087981 */ /* 0x000ea2000c1e1900 */
[----:B------:R-:W-:Y:S01]  /*1710*/  CS2R R10, SRZ ;  /* 0x00000000000a7805 */ /* 0x000fe2000001ff00 */
[----:B--2---:R-:W-:-:S06]  /*1720*/  FMUL.FTZ R8, R8, 1 ;  /* 0x3f80000008087820 */ /* 0x004fcc0000410000 */
[----:B------:R-:W0:Y:S01]  /*1730*/  F2F.F64.F32 R8, R8 ;  /* 0x0000000800087310 */ /* 0x000e220000201800 */
[----:B------:R-:W-:Y:S05]  /*1740*/  BRA `(.L_x_9608) ;  /* 0x0000000c00447947 */ /* 0x000fea0003800000 */
.L_x_9612:
[----:B------:R-:W2:Y:S01]  /*1750*/  LDG.E.U16 R0, desc[UR36][R2.64] ;  /* 0x0000002402007981 */ /* 0x000ea2000c1e1500 */
[----:B------:R-:W-:Y:S01]  /*1760*/  CS2R R10, SRZ ;  /* 0x00000000000a7805 */ /* 0x000fe2000001ff00 */
[----:B--2---:R-:W-:-:S05]  /*1770*/  HADD2.F32 R0, -RZ, R0.H0_H0 ;  /* 0x20000000ff007230 */ /* 0x004fca0000004100 */
[----:B------:R-:W-:-:S04]  /*1780*/  FMUL.FTZ R0, R0, 1 ;  /* 0x3f80000000007820 */ /* 0x000fc80000410000 */
[----:B------:R0:W1:Y:S01]  /*1790*/  F2F.F64.F32 R8, R0 ;  /* 0x0000000000087310 */ /* 0x0000620000201800 */
[----:B------:R-:W-:Y:S05]  /*17a0*/  BRA `(.L_x_9608) ;  /* 0x0000000c002c7947 */ /* 0x000fea0003800000 */
.L_x_9611:
[----:B------:R-:W-:-:S09]  /*17b0*/  UISETP.NE.AND UP0, UPT, UR4, 0x7, UPT ;  /* 0x000000070400788c */ /* 0x000fd2000bf05270 */
[----:B------:R-:W-:Y:S05]  /*17c0*/  BRA.U !UP0, `(.L_x_9613) ;  /* 0x0000000108487547 */ /* 0x000fea000b800000 */
[----:B------:R-:W-:-:S09]  /*17d0*/  UISETP.NE.AND UP0, UPT, UR4, 0x8, UPT ;  /* 0x000000080400788c */ /* 0x000fd2000bf05270 */
[----:B------:R-:W-:Y:S05]  /*17e0*/  BRA.U !UP0, `(.L_x_9614) ;  /* 0x0000000108207547 */ /* 0x000fea000b800000 */
[----:B------:R-:W-:-:S09]  /*17f0*/  UISETP.NE.AND UP0, UPT, UR4, 0x9, UPT ;  /* 0x000000090400788c */ /* 0x000fd2000bf05270 */
[----:B------:R-:W-:Y:S05]  /*1800*/  BRA.U UP0, `(.L_x_9607) ;  /* 0x0000000900787547 */ /* 0x000fea000b800000 */
[----:B------:R-:W2:Y:S02]  /*1810*/  LDG.E.64 R2, desc[UR36][R2.64] ;  /* 0x0000002402027981 */ /* 0x000ea4000c1e1b00 */
[----:B--2---:R-:W-:Y:S01]  /*1820*/  FMUL.FTZ R8, R2, 1 ;  /* 0x3f80000002087820 */ /* 0x004fe20000410000 */
[----:B------:R-:W-:-:S05]  /*1830*/  FMUL.FTZ R10, R3, 1 ;  /* 0x3f800000030a7820 */ /* 0x000fca0000410000 */
[----:B------:R-:W0:Y:S08]  /*1840*/  F2F.F64.F32 R8, R8 ;  /* 0x0000000800087310 */ /* 0x000e300000201800 */
[----:B------:R-:W1:Y:S01]  /*1850*/  F2F.F64.F32 R10, R10 ;  /* 0x0000000a000a7310 */ /* 0x000e620000201800 */
[----:B------:R-:W-:Y:S05]  /*1860*/  BRA `(.L_x_9608) ;  /* 0x0000000800fc7947 */ /* 0x000fea0003800000 */
.L_x_9614:
[----:B------:R-:W2:Y:S02]  /*1870*/  LDG.E R2, desc[UR36][R2.64] ;  /* 0x0000002402027981 */ /* 0x000ea4000c1e1900 */
[--C-:B--2---:R-:W-:Y:S02]  /*1880*/  HADD2.F32 R0, -RZ, R2.reuse.H0_H0 ;  /* 0x20000002ff007230 */ /* 0x104fe40000004100 */
[----:B------:R-:W-:-:S03]  /*1890*/  HADD2.F32 R4, -RZ, R2.H1_H1 ;  /* 0x30000002ff047230 */ /* 0x000fc60000004100 */
[----:B------:R-:W-:Y:S02]  /*18a0*/  FMUL.FTZ R0, R0, 1 ;  /* 0x3f80000000007820 */ /* 0x000fe40000410000 */
[----:B------:R-:W-:Y:S02]  /*18b0*/  FMUL.FTZ R4, R4, 1 ;  /* 0x3f80000004047820 */ /* 0x000fe40000410000 */
[----:B------:R0:W1:Y:S08]  /*18c0*/  F2F.F64.F32 R8, R0 ;  /* 0x0000000000087310 */ /* 0x0000700000201800 */
[----:B------:R0:W2:Y:S01]  /*18d0*/  F2F.F64.F32 R10, R4 ;  /* 0x00000004000a7310 */ /* 0x0000a20000201800 */
[----:B------:R-:W-:Y:S05]  /*18e0*/  BRA `(.L_x_9608) ;  /* 0x0000000800dc7947 */ /* 0x000fea0003800000 */
.L_x_9613:
[----:B------:R0:W5:Y:S01]  /*18f0*/  LDG.E.64 R8, desc[UR36][R2.64] ;  /* 0x0000002402087981 */ /* 0x000162000c1e1b00 */
[----:B------:R-:W-:Y:S01]  /*1900*/  CS2R R10, SRZ ;  /* 0x00000000000a7805 */ /* 0x000fe2000001ff00 */
[----:B------:R-:W-:Y:S06]  /*1910*/  BRA `(.L_x_9608) ;  /* 0x0000000800d07947 */ /* 0x000fec0003800000 */
.L_x_9603:
        /* <DEDUP_REMOVED lines=9> */
[----:B------:R-:W-:Y:S01]  /*19b0*/  CS2R R10, SRZ ;  /* 0x00000000000a7805 */ /* 0x000fe2000001ff00 */
[----:B------:R-:W-:Y:S01]  /*19c0*/  IMAD.MOV.U32 R8, RZ, RZ, RZ ;  /* 0x000000ffff087224 */ /* 0x000fe200078e00ff */
[----:B--2---:R-:W-:-:S04]  /*19d0*/  ISETP.NE.AND P0, PT, R2, RZ, PT ;  /* 0x000000ff0200720c */ /* 0x004fc80003f05270 */
[----:B------:R-:W-:Y:S01]  /*19e0*/  FSEL R9, RZ, 1.875, !P0 ;  /* 0x3ff00000ff097808 */ /* 0x000fe20004000000 */
[----:B------:R-:W-:Y:S08]  /*19f0*/  BRA `(.L_x_9608) ;  /* 0x0000000800987947 */ /* 0x000ff00003800000 */
.L_x_9617:
[----:B------:R0:W5:Y:S01]  /*1a00*/  LDG.E.128 R8, desc[UR36][R2.64] ;  /* 0x0000002402087981 */ /* 0x000162000c1e1d00 */
[----:B------:R-:W-:Y:S05]  /*1a10*/  BRA `(.L_x_9608) ;  /* 0x0000000800907947 */ /* 0x000fea0003800000 */
.L_x_9616:
        /* <DEDUP_REMOVED lines=8> */
[----:B------:R-:W-:Y:S01]  /*1aa0*/  CS2R R10, SRZ ;  /* 0x00000000000a7805 */ /* 0x000fe2000001ff00 */
        /* <DEDUP_REMOVED lines=19> */
.L_x_9619:
[----:B------:R-:W2:Y:S01]  /*1be0*/  LDG.E.U8 R2, desc[UR36][R2.64] ;  /* 0x0000002402027981 */ /* 0x000ea2000c1e1100 */
[----:B------:R-:W-:Y:S01]  /*1bf0*/  CS2R R10, SRZ ;  /* 0x00000000000a7805 */ /* 0x000fe2000001ff00 */
        /* <DEDUP_REMOVED lines=13> */
.L_x_9618:
[----:B------:R-:W2:Y:S01]  /*1cd0*/  LDG.E.U16 R0, desc[UR36][R2.64] ;  /* 0x0000002402007981 */ /* 0x000ea2000c1e1500 */
[----:B------:R-:W-:Y:S02]  /*1ce0*/  CS2R R10, SRZ ;  /* 0x00000000000a7805 */ /* 0x000fe4000001ff00 */
[----:B--2---:R-:W-:-:S05]  /*1cf0*/  SHF.L.U32 R0, R0, 0x10, RZ ;  /* 0x0000001000007819 */ /* 0x004fca00000006ff */
[----:B------:R-:W-:-:S04]  /*1d00*/  FMUL.FTZ R0, R0, 1 ;  /* 0x3f80000000007820 */ /* 0x000fc80000410000 */
[----:B------:R0:W1:Y:S01]  /*1d10*/  F2F.F64.F32 R8, R0 ;  /* 0x0000000000087310 */ /* 0x0000620000201800 */
[----:B------:R-:W-:Y:S05]  /*1d20*/  BRA `(.L_x_9608) ;  /* 0x0000000400cc7947 */ /* 0x000fea0003800000 */
.L_x_9615:
        /* <DEDUP_REMOVED lines=9> */
[----:B------:R-:W-:Y:S01]  /*1dc0*/  CS2R R10, SRZ ;  /* 0x00000000000a7805 */ /* 0x000fe2000001ff00 */
[----:B--2---:R0:W1:Y:S01]  /*1dd0*/  I2F.F64.U16 R8, R2 ;  /* 0x0000000200087312 */ /* 0x0040620000101800 */
[----:B------:R-:W-:Y:S05]  /*1de0*/  BRA `(.L_x_9608) ;  /* 0x00000004009c7947 */ /* 0x000fea0003800000 */
.L_x_9622:
[----:B------:R-:W2:Y:S01]  /*1df0*/  LDG.E.U8 R3, desc[UR36][R2.64] ;  /* 0x0000002402037981 */ /* 0x000ea2000c1e1100 */
[----:B------:R-:W-:Y:S02]  /*1e00*/  CS2R R10, SRZ ;  /* 0x00000000000a7805 */ /* 0x000fe4000001ff00 */
        /* <DEDUP_REMOVED lines=20> */
.L_x_9624:
[----:B------:R-:W-:Y:S05]  /*1f50*/  BSYNC.RECONVERGENT B0 ;  /* 0x0000000000007941 */ /* 0x000fea0003800200 */
.L_x_9623:
[----:B------:R-:W-:Y:S01]  /*1f60*/  IMAD.SHL.U32 R0, R0, 0x100000, RZ ;  /* 0x0010000000007824 */ /* 0x000fe200078e00ff */
[----:B------:R-:W-:-:S04]  /*1f70*/  LEA R2, R2, 0x3b800000, 0x17 ;  /* 0x3b80000002027811 */ /* 0x000fc800078eb8ff */
[----:B------:R-:W-:-:S05]  /*1f80*/  LOP3.LUT R0, R2, R0, R7, 0xfe, !PT ;  /* 0x0000000002007212 */ /* 0x000fca00078efe07 */
[----:B------:R-:W-:-:S04]  /*1f90*/  FMUL.FTZ R0, R0, 1 ;  /* 0x3f80000000007820 */ /* 0x000fc80000410000 */
[----:B------:R0:W1:Y:S01]  /*1fa0*/  F2F.F64.F32 R8, R0 ;  /* 0x0000000000087310 */ /* 0x0000620000201800 */
[----:B------:R-:W-:Y:S05]  /*1fb0*/  BRA `(.L_x_9608) ;  /* 0x0000000400287947 */ /* 0x000fea0003800000 */
.L_x_9621:
[----:B------:R-:W2:Y:S01]  /*1fc0*/  LDG.E.U8 R3, desc[UR36][R2.64] ;  /* 0x0000002402037981 */ /* 0x000ea2000c1e1100 */
[----:B------:R-:W-:Y:S02]  /*1fd0*/  CS2R R10, SRZ ;  /* 0x00000000000a7805 */ /* 0x000fe4000001ff00 */
        /* <DEDUP_REMOVED lines=20> */
.L_x_9626:
[----:B------:R-:W-:Y:S05]  /*2120*/  BSYNC.RECONVERGENT B0 ;  /* 0x0000000000007941 */ /* 0x000fea0003800200 */
.L_x_9625:
[----:B------:R-:W-:Y:S01]  /*2130*/  IMAD.SHL.U32 R0, R0, 0x200000, RZ ;  /* 0x0020000000007824 */ /* 0x000fe200078e00ff */
[----:B------:R-:W-:-:S04]  /*2140*/  LEA R2, R2, 0x37800000, 0x17 ;  /* 0x3780000002027811 */ /* 0x000fc800078eb8ff */
[----:B------:R-:W-:-:S05]  /*2150*/  LOP3.LUT R0, R2, R0, R7, 0xfe, !PT ;  /* 0x0000000002007212 */ /* 0x000fca00078efe07 */
[----:B------:R-:W-:-:S04]  /*2160*/  FMUL.FTZ R0, R0, 1 ;  /* 0x3f80000000007820 */ /* 0x000fc80000410000 */
[----:B------:R0:W1:Y:S01]  /*2170*/  F2F.F64.F32 R8, R0 ;  /* 0x0000000000087310 */ /* 0x0000620000201800 */
[----:B------:R-:W-:Y:S05]  /*2180*/  BRA `(.L_x_9608) ;  /* 0x0000000000b47947 */ /* 0x000fea0003800000 */
.L_x_9620:
[----:B------:R-:W-:-:S09]  /*2190*/  UISETP.NE.AND UP0, UPT, UR4, 0x1c, UPT ;  /* 0x0000001c0400788c */ /* 0x000fd2000bf05270 */
[----:B------:R-:W-:Y:S05]  /*21a0*/  BRA.U !UP0, `(.L_x_9627) ;  /* 0x0000000108a07547 */ /* 0x000fea000b800000 */
[----:B------:R-:W-:-:S09]  /*21b0*/  UISETP.NE.AND UP0, UPT, UR4, 0x1d, UPT ;  /* 0x0000001d0400788c */ /* 0x000fd2000bf05270 */
[----:B------:R-:W-:Y:S05]  /*21c0*/  BRA.U !UP0, `(.L_x_9628) ;  /* 0x0000000108887547 */ /* 0x000fea000b800000 */
[----:B------:R-:W-:-:S09]  /*21d0*/  UISETP.NE.AND UP0, UPT, UR4, 0x2c, UPT ;  /* 0x0000002c0400788c */ /* 0x000fd2000bf05270 */
[----:B------:R-:W-:Y:S05]  /*21e0*/  BRA.U !UP0, `(.L_x_9629) ;  /* 0x00000001084c7547 */ /* 0x000fea000b800000 */
.L_x_9607:
        /* <DEDUP_REMOVED lines=11> */
[----:B------:R-:W-:Y:S02]  /*22a0*/  IMAD.U32 R7, RZ, RZ, UR7 ;  /* 0x00000007ff077e24 */ /* 0x000fe4000f8e00ff */
[----:B----4-:R-:W-:Y:S02]  /*22b0*/  IMAD.U32 R10, RZ, RZ, UR8 ;  /* 0x00000008ff0a7e24 */ /* 0x010fe4000f8e00ff */
[----:B-1----:R-:W-:-:S07]  /*22c0*/  IMAD.U32 R11, RZ, RZ, UR9 ;  /* 0x00000009ff0b7e24 */ /* 0x002fce000f8e00ff */
[----:B------:R-:W-:-:S07]  /*22d0*/  LEPC R20, `(.L_x_9630) ;  /* 0x000000001014794e */ /* 0x000fce0000000000 */
[----:B--2---:R-:W-:Y:S05]  /*22e0*/  CALL.ABS.NOINC R2 ;  /* 0x0000000002007343 */ /* 0x004fea0003c00000 */
.L_x_9630:
[----:B------:R-:W-:Y:S02]  /*22f0*/  CS2R R10, SRZ ;  /* 0x00000000000a7805 */ /* 0x000fe4000001ff00 */
[----:B------:R-:W-:Y:S01]  /*2300*/  CS2R R8, SRZ ;  /* 0x0000000000087805 */ /* 0x000fe2000001ff00 */
[----:B------:R-:W-:Y:S06]  /*2310*/  BRA `(.L_x_9608) ;  /* 0x0000000000507947 */ /* 0x000fec0003800000 */
.L_x_9629:
[----:B------:R-:W2:Y:S01]  /*2320*/  LDG.E.U8 R0, desc[UR36][R2.64] ;  /* 0x0000002402007981 */ /* 0x000ea2000c1e1100 */
[----:B------:R-:W-:Y:S01]  /*2330*/  IMAD.MOV.U32 R8, RZ, RZ, 0x0 ;  /* 0x00000000ff087424 */ /* 0x000fe200078e00ff */
[----:B------:R-:W-:Y:S01]  /*2340*/  CS2R R10, SRZ ;  /* 0x00000000000a7805 */ /* 0x000fe2000001ff00 */
        /* <DEDUP_REMOVED lines=10> */
.L_x_9628:
[----:B------:R-:W2:Y:S01]  /*23f0*/  LDG.E.64 R8, desc[UR36][R2.64] ;  /* 0x0000002402087981 */ /* 0x000ea2000c1e1b00 */
[----:B------:R-:W-:Y:S01]  /*2400*/  CS2R R10, SRZ ;  /* 0x00000000000a7805 */ /* 0x000fe2000001ff00 */
[----:B--2---:R-:W4:Y:S01]  /*2410*/  I2F.F64.U64 R8, R8 ;  /* 0x0000000800087312 */ /* 0x004f220000301800 */
[----:B------:R-:W-:Y:S05]  /*2420*/  BRA `(.L_x_9608) ;  /* 0x00000000000c7947 */ /* 0x000fea0003800000 */
.L_x_9627:
[----:B------:R-:W2:Y:S01]  /*2430*/  LDG.E R2, desc[UR36][R2.64] ;  /* 0x0000002402027981 */ /* 0x000ea2000c1e1900 */
[----:B------:R-:W-:Y:S01]  /*2440*/  CS2R R10, SRZ ;  /* 0x00000000000a7805 */ /* 0x000fe2000001ff00 */
[----:B--2---:R0:W1:Y:S06]  /*2450*/  I2F.F64.U32 R8, R2 ;  /* 0x0000000200087312 */ /* 0x00406c0000201800 */
.L_x_9608:
[----:B------:R-:W-:Y:S05]  /*2460*/  BSYNC.RECONVERGENT B7 ;  /* 0x0000000000077941 */ /* 0x000fea0003800200 */
.L_x_9602:
[----:B------:R-:W-:Y:S01]  /*2470*/  IMAD.MOV.U32 R6, RZ, RZ, 0x33145c07 ;  /* 0x33145c07ff067424 */ /* 0x000fe200078e00ff */
[----:B-12--5:R-:W-:Y:S01]  /*2480*/  DSETP.NAN.AND P0, PT, R10, R10, PT ;  /* 0x0000000a0a00722a */ /* 0x026fe20003f08000 */
[----:B------:R-:W-:Y:S01]  /*2490*/  IMAD.MOV.U32 R7, RZ, RZ, 0x3c91a626 ;  /* 0x3c91a626ff077424 */ /* 0x000fe200078e00ff */
[--C-:B0--34-:R-:W-:Y:S01]  /*24a0*/  DSETP.NUM.AND P1, PT, R8, R8.reuse, PT ;  /* 0x000000080800722a */ /* 0x119fe20003f27000 */
[----:B------:R-:W-:Y:S01]  /*24b0*/  BSSY.RECONVERGENT B1, `(.L_x_9631) ;  /* 0x00008e2000017945 */ /* 0x000fe20003800200 */
[----:B------:R-:W-:Y:S01]  /*24c0*/  DADD R2, -RZ, |R8| ;  /* 0x00000000ff027229 */ /* 0x000fe20000000508 */
[----:B------:R-:W-:Y:S01]  /*24d0*/  IMAD.MOV.U32 R18, RZ, RZ, 0x33145c07 ;  /* 0x33145c07ff127424 */ /* 0x000fe200078e00ff */
[----:B------:R0:W-:Y:S01]  /*24e0*/  STL.64 [R1+0x8], R6 ;  /* 0x0000080601007387 */ /* 0x0001e20000100a00 */
[----:B------:R-:W-:Y:S01]  /*24f0*/  DADD R4, -RZ, |R10| ;  /* 0x00000000ff047229 */ /* 0x000fe2000000050a */
[----:B------:R-:W-:-:S08]  /*2500*/  IMAD.MOV.U32 R19, RZ, RZ, 0x3c91a626 ;  /* 0x3c91a626ff137424 */ /* 0x000fd000078e00ff */
[----:B------:R-:W-:Y:S05]  /*2510*/  @!P0 BRA P1, `(.L_x_9632) ;  /* 0x0000000000508947 */ /* 0x000fea0000800000 */
[----:B------:R-:W-:-:S14]  /*2520*/  DSETP.NEU.AND P0, PT, R2, +INF , PT ;  /* 0x7ff000000200742a */ /* 0x000fdc0003f0d000 */
[----:B------:R-:W-:Y:S01]  /*2530*/  @!P0 DADD R12, R10, R10 ;  /* 0x000000000a0c8229 */ /* 0x000fe2000000000a */
[----:B------:R-:W-:Y:S01]  /*2540*/  @!P0 IMAD.MOV.U32 R14, RZ, RZ, 0x0 ;  /* 0x00000000ff0e8424 */ /* 0x000fe200078e00ff */
[----:B------:R-:W-:Y:S01]  /*2550*/  @!P0 MOV R15, 0xfff00000 ;  /* 0xfff00000000f8802 */ /* 0x000fe20000000f00 */
[----:B------:R-:W-:Y:S08]  /*2560*/  @!P0 BRA `(.L_x_9633) ;  /* 0x0000008c00588947 */ /* 0x000ff00003800000 */
[----:B------:R-:W-:-:S14]  /*2570*/  DSETP.NEU.AND P0, PT, R4, +INF , PT ;  /* 0x7ff000000400742a */ /* 0x000fdc0003f0d000 */
[----:B------:R-:W-:Y:S02]  /*2580*/  @!P0 DADD R12, R8, R8 ;  /* 0x00000000080c8229 */ /* 0x000fe40000000008 */
[----:B------:R-:W-:Y:S01]  /*2590*/  @!P0 DADD R14, -RZ, -R10 ;  /* 0x00000000ff0e8229 */ /* 0x000fe2000000090a */
[----:B------:R-:W-:Y:S10]  /*25a0*/  @!P0 BRA `(.L_x_9633) ;  /* 0x0000008c00488947 */ /* 0x000ff40003800000 */
[----:B------:R-:W-:-:S14]  /*25b0*/  DSETP.NEU.AND P0, PT, R8, RZ, PT ;  /* 0x000000ff0800722a */ /* 0x000fdc0003f0d000 */
[----:B------:R-:W-:Y:S01]  /*25c0*/  @P0 DADD R8, RZ, R8 ;  /* 0x00000000ff080229 */ /* 0x000fe20000000008 */
[----:B------:R-:W-:Y:S01]  /*25d0*/  @!P0 IMAD.MOV.U32 R12, RZ, RZ, 0x54442d18 ;  /* 0x54442d18ff0c8424 */ /* 0x000fe200078e00ff */
[--C-:B------:R-:W-:Y:S01]  /*25e0*/  @P0 DADD R2, RZ, R10.reuse ;  /* 0x00000000ff020229 */ /* 0x100fe2000000000a */
[----:B------:R-:W-:Y:S01]  /*25f0*/  @!P0 IMAD.MOV.U32 R13, RZ, RZ, 0x3ff921fb ;  /* 0x3ff921fbff0d8424 */ /* 0x000fe200078e00ff */
[----:B------:R-:W-:-:S05]  /*2600*/  @!P0 DADD R14, R10, R10 ;  /* 0x000000000a0e8229 */ /* 0x000fca000000000a */
[----:B------:R-:W-:Y:S02]  /*2610*/  @!P0 DADD R12, R12, R18 ;  /* 0x000000000c0c8229 */ /* 0x000fe40000000012 */
[----:B------:R-:W-:-:S10]  /*2620*/  @P0 DADD R12, R8, R2 ;  /* 0x00000000080c0229 */ /* 0x000fd40000000002 */
[----:B------:R-:W-:Y:S02]  /*2630*/  @P0 IMAD.MOV.U32 R14, RZ, RZ, R12 ;  /* 0x000000ffff0e0224 */ /* 0x000fe400078e000c */
[----:B------:R-:W-:Y:S01]  /*2640*/  @P0 IMAD.MOV.U32 R15, RZ, RZ, R13 ;  /* 0x000000ffff0f0224 */ /* 0x000fe200078e000d */
[----:B------:R-:W-:Y:S06]  /*2650*/  BRA `(.L_x_9633) ;  /* 0x0000008c001c7947 */ /* 0x000fec0003800000 */
.L_x_9632:
[----:B------:R-:W-:Y:S01]  /*2660*/  DSETP.MAX.AND P0, P1, R2, R4, PT ;  /* 0x000000040200722a */ /* 0x000fe2000390f000 */
[----:B------:R-:W-:Y:S01]  /*2670*/  IMAD.MOV.U32 R0, RZ, RZ, R3 ;  /* 0x000000ffff007224 */ /* 0x000fe200078e0003 */
[----:B------:R-:W-:Y:S01]  /*2680*/  MOV R13, R5 ;  /* 0x00000005000d7202 */ /* 0x000fe20000000f00 */
[----:B0-----:R-:W-:-:S03]  /*2690*/  IMAD.MOV.U32 R7, RZ, RZ, R4 ;  /* 0x000000ffff077224 */ /* 0x001fc600078e0004 */
[----:B------:R-:W-:Y:S01]  /*26a0*/  FSEL R15, R0, R13, P0 ;  /* 0x0000000d000f7208 */ /* 0x000fe20000000000 */
[----:B------:R-:W-:-:S05]  /*26b0*/  IMAD.MOV.U32 R0, RZ, RZ, R2 ;  /* 0x000000ffff007224 */ /* 0x000fca00078e0002 */
[----:B------:R-:W-:Y:S02]  /*26c0*/  SEL R6, R0, R7, P0 ;  /* 0x0000000700067207 */ /* 0x000fe40000000000 */
[----:B------:R-:W-:-:S05]  /*26d0*/  @P1 LOP3.LUT R15, R13, 0x80000, RZ, 0xfc, !PT ;  /* 0x000800000d0f1812 */ /* 0x000fca00078efcff */
[----:B------:R-:W-:-:S06]  /*26e0*/  IMAD.MOV.U32 R7, RZ, RZ, R15 ;  /* 0x000000ffff077224 */ /* 0x000fcc00078e000f */
[----:B------:R-:W-:-:S14]  /*26f0*/  DSETP.GT.AND P0, PT, R6, 4.50359962737049600000e+15, PT ;  /* 0x433000000600742a */ /* 0x000fdc0003f04000 */
[----:B------:R-:W-:Y:S05]  /*2700*/  @!P0 BRA `(.L_x_9634) ;  /* 0x0000002c00d08947 */ /* 0x000fea0003800000 */
[----:B------:R-:W-:Y:S01]  /*2710*/  DSETP.GEU.AND P1, PT, R2, R4, PT ;  /* 0x000000040200722a */ /* 0x000fe20003f2e000 */
[----:B------:R-:W-:Y:S01]  /*2720*/  UMOV UR4, 0xffffffff ;  /* 0xffffffff00047882 */ /* 0x000fe20000000000 */
[----:B------:R-:W-:Y:S01]  /*2730*/  UMOV UR5, 0x7fdfffff ;  /* 0x7fdfffff00057882 */ /* 0x000fe20000000000 */
[----:B------:R-:W-:Y:S03]  /*2740*/  BSSY.RECONVERGENT B2, `(.L_x_9635) ;  /* 0x00002e7000027945 */ /* 0x000fe60003800200 */
[----:B------:R-:W-:Y:S02]  /*2750*/  FSEL R28, R4, R2, !P1 ;  /* 0x00000002041c7208 */ /* 0x000fe40004800000 */
[----:B------:R-:W-:Y:S02]  /*2760*/  FSEL R29, R5, R3, !P1 ;  /* 0x00000003051d7208 */ /* 0x000fe40004800000 */
[----:B------:R-:W-:-:S02]  /*2770*/  FSEL R26, R2, R4, !P1 ;  /* 0x00000004021a7208 */ /* 0x000fc40004800000 */
[----:B------:R-:W-:Y:S02]  /*2780*/  FSEL R27, R3, R5, !P1 ;  /* 0x00000005031b7208 */ /* 0x000fe40004800000 */
[----:B------:R-:W-:-:S14]  /*2790*/  DSETP.GT.AND P0, PT, R28, UR4, PT ;  /* 0x000000041c007e2a */ /* 0x000fdc000bf04000 */
[----:B------:R-:W-:Y:S05]  /*27a0*/  @!P0 BRA `(.L_x_9636) ;  /* 0x0000001000988947 */ /* 0x000fea0003800000 */
[----:B------:R-:W0:Y:S01]  /*27b0*/  MUFU.RCP64H R7, 2.718280792236328125 ;  /* 0x4005bf0a00077908 */ /* 0x000e220000001800 */
[----:B------:R-:W-:Y:S01]  /*27c0*/  IMAD.MOV.U32 R14, RZ, RZ, -0x74eba897 ;  /* 0x8b145769ff0e7424 */ /* 0x000fe200078e00ff */
[----:B------:R-:W-:Y:S01]  /*27d0*/  MOV R6, 0x1 ;  /* 0x0000000100067802 */ /* 0x000fe20000000f00 */
[----:B------:R-:W-:Y:S01]  /*27e0*/  IMAD.MOV.U32 R15, RZ, RZ, 0x4005bf0a ;  /* 0x4005bf0aff0f7424 */ /* 0x000fe200078e00ff */
[----:B------:R-:W-:Y:S01]  /*27f0*/  FSETP.GEU.AND P1, PT, |R9|, 6.5827683646048100446e-37, PT ;  /* 0x036000000900780b */ /* 0x000fe20003f2e200 */
[----:B------:R-:W-:Y:S04]  /*2800*/  BSSY.RECONVERGENT B3, `(.L_x_9637) ;  /* 0x0000014000037945 */ /* 0x000fe80003800200 */
[----:B0-----:R-:W-:-:S08]  /*2810*/  DFMA R12, R6, -R14, 1 ;  /* 0x3ff00000060c742b */ /* 0x001fd0000000080e */
[----:B------:R-:W-:-:S08]  /*2820*/  DFMA R12, R12, R12, R12 ;  /* 0x0000000c0c0c722b */ /* 0x000fd0000000000c */
[----:B------:R-:W-:-:S08]  /*2830*/  DFMA R12, R6, R12, R6 ;  /* 0x0000000c060c722b */ /* 0x000fd00000000006 */
[----:B------:R-:W-:-:S08]  /*2840*/  DFMA R6, R12, -R14, 1 ;  /* 0x3ff000000c06742b */ /* 0x000fd0000000080e */
[----:B------:R-:W-:-:S08]  /*2850*/  DFMA R6, R12, R6, R12 ;  /* 0x000000060c06722b */ /* 0x000fd0000000000c */
[----:B------:R-:W-:-:S08]  /*2860*/  DMUL R12, R6, R8 ;  /* 0x00000008060c7228 */ /* 0x000fd00000000000 */
[----:B------:R-:W-:-:S08]  /*2870*/  DFMA R14, R12, -R14, R8 ;  /* 0x8000000e0c0e722b */ /* 0x000fd00000000008 */
[----:B------:R-:W-:-:S10]  /*2880*/  DFMA R6, R6, R14, R12 ;  /* 0x0000000e0606722b */ /* 0x000fd4000000000c */
[----:B------:R-:W-:-:S05]  /*2890*/  FFMA R0, RZ, 2.0897850990295410156, R7 ;  /* 0x4005bf0aff007823 */ /* 0x000fca0000000007 */
[----:B------:R-:W-:-:S13]  /*28a0*/  FSETP.GT.AND P0, PT, |R0|, 1.469367938527859385e-39, PT ;  /* 0x001000000000780b */ /* 0x000fda0003f04200 */
[----:B------:R-:W-:Y:S05]  /*28b0*/  @P0 BRA P1, `(.L_x_9638) ;  /* 0x0000000000200947 */ /* 0x000fea0000800000 */
[----:B------:R-:W-:Y:S01]  /*28c0*/  IMAD.MOV.U32 R18, RZ, RZ, R8 ;  /* 0x000000ffff127224 */ /* 0x000fe200078e0008 */
[----:B------:R-:W-:Y:S01]  /*28d0*/  MOV R0, 0x2920 ;  /* 0x0000292000007802 */ /* 0x000fe20000000f00 */
[----:B------:R-:W-:Y:S02]  /*28e0*/  IMAD.MOV.U32 R19, RZ, RZ, R9 ;  /* 0x000000ffff137224 */ /* 0x000fe400078e0009 */
[----:B------:R-:W-:Y:S02]  /*28f0*/  IMAD.MOV.U32 R12, RZ, RZ, -0x74eba897 ;  /* 0x8b145769ff0c7424 */ /* 0x000fe400078e00ff */
[----:B------:R-:W-:-:S07]  /*2900*/  IMAD.MOV.U32 R13, RZ, RZ, 0x4005bf0a ;  /* 0x4005bf0aff0d7424 */ /* 0x000fce00078e00ff */
[----:B------:R-:W-:Y:S05]  /*2910*/  CALL.REL.NOINC `($__internal_14_$__cuda_sm20_div_rn_f64_full) ;  /* 0x000002e400f07944 */ /* 0x000fea0003c00000 */
[----:B------:R-:W-:Y:S01]  /*2920*/  IMAD.MOV.U32 R6, RZ, RZ, R24 ;  /* 0x000000ffff067224 */ /* 0x000fe200078e0018 */
[----:B------:R-:W-:-:S07]  /*2930*/  MOV R7, R25 ;  /* 0x0000001900077202 */ /* 0x000fce0000000f00 */
.L_x_9638:
[----:B------:R-:W-:Y:S05]  /*2940*/  BSYNC.RECONVERGENT B3 ;  /* 0x0000000000037941 */ /* 0x000fea0003800200 */
.L_x_9637:
[----:B------:R-:W0:Y:S01]  /*2950*/  MUFU.RCP64H R13, 2.718280792236328125 ;  /* 0x4005bf0a000d7908 */ /* 0x000e220000001800 */
[----:B------:R-:W-:Y:S01]  /*2960*/  IMAD.MOV.U32 R14, RZ, RZ, -0x74eba897 ;  /* 0x8b145769ff0e7424 */ /* 0x000fe200078e00ff */
[----:B------:R-:W-:Y:S01]  /*2970*/  FSETP.GEU.AND P1, PT, |R11|, 6.5827683646048100446e-37, PT ;  /* 0x036000000b00780b */ /* 0x000fe20003f2e200 */
[----:B------:R-:W-:Y:S01]  /*2980*/  IMAD.MOV.U32 R15, RZ, RZ, 0x4005bf0a ;  /* 0x4005bf0aff0f7424 */ /* 0x000fe200078e00ff */
[----:B------:R-:W-:Y:S01]  /*2990*/  BSSY.RECONVERGENT B3, `(.L_x_9639) ;  /* 0x0000013000037945 */ /* 0x000fe20003800200 */
[----:B------:R-:W-:-:S06]  /*29a0*/  IMAD.MOV.U32 R12, RZ, RZ, 0x1 ;  /* 0x00000001ff0c7424 */ /* 0x000fcc00078e00ff */
        /* <DEDUP_REMOVED lines=13> */
[----:B------:R-:W-:Y:S01]  /*2a80*/  IMAD.MOV.U32 R19, RZ, RZ, R11 ;  /* 0x000000ffff137224 */ /* 0x000fe200078e000b */
[----:B------:R-:W-:Y:S01]  /*2a90*/  MOV R0, 0x2ac0 ;  /* 0x00002ac000007802 */ /* 0x000fe20000000f00 */
[----:B------:R-:W-:-:S07]  /*2aa0*/  IMAD.MOV.U32 R13, RZ, RZ, 0x4005bf0a ;  /* 0x4005bf0aff0d7424 */ /* 0x000fce00078e00ff */
[----:B------:R-:W-:Y:S05]  /*2ab0*/  CALL.REL.NOINC `($__internal_14_$__cuda_sm20_div_rn_f64_full) ;  /* 0x000002e400887944 */ /* 0x000fea0003c00000 */
.L_x_9640:
[----:B------:R-:W-:Y:S05]  /*2ac0*/  BSYNC.RECONVERGENT B3 ;  /* 0x0000000000037941 */ /* 0x000fea0003800200 */
.L_x_9639:
[----:B------:R-:W-:Y:S01]  /*2ad0*/  DADD R14, -RZ, |R6| ;  /* 0x00000000ff0e7229 */ /* 0x000fe20000000506 */
[----:B------:R-:W-:Y:S01]  /*2ae0*/  UMOV UR4, 0xffffffff ;  /* 0xffffffff00047882 */ /* 0x000fe20000000000 */
[----:B------:R-:W-:Y:S01]  /*2af0*/  DADD R18, -RZ, |R24| ;  /* 0x00000000ff127229 */ /* 0x000fe20000000518 */
[----:B------:R-:W-:Y:S01]  /*2b00*/  IMAD.MOV.U32 R6, RZ, RZ, RZ ;  /* 0x000000ffff067224 */ /* 0x000fe200078e00ff */
[----:B------:R-:W-:Y:S01]  /*2b10*/  UMOV UR5, 0x7fefffff ;  /* 0x7fefffff00057882 */ /* 0x000fe20000000000 */
[----:B------:R-:W-:Y:S01]  /*2b20*/  IMAD.MOV.U32 R20, RZ, RZ, 0x0 ;  /* 0x00000000ff147424 */ /* 0x000fe200078e00ff */
[----:B------:R-:W-:Y:S01]  /*2b30*/  UMOV UR6, UR5 ;  /* 0x0000000500067c82 */ /* 0x000fe20008000000 */
[----:B------:R-:W-:Y:S01]  /*2b40*/  IMAD.MOV.U32 R21, RZ, RZ, 0x3fd80000 ;  /* 0x3fd80000ff157424 */ /* 0x000fe200078e00ff */
[----:B------:R-:W-:Y:S04]  /*2b50*/  BSSY.RECONVERGENT B0, `(.L_x_9641) ;  /* 0x0000078000007945 */ /* 0x000fe80003800200 */
[----:B------:R-:W-:-:S02]  /*2b60*/  ISETP.GT.U32.AND P1, PT, R14, R18, PT ;  /* 0x000000120e00720c */ /* 0x000fc40003f24070 */
[----:B------:R-:W-:Y:S02]  /*2b70*/  ISETP.LT.U32.AND P0, PT, R18, R14, PT ;  /* 0x0000000e1200720c */ /* 0x000fe40003f01070 */
[----:B------:R-:W-:Y:S02]  /*2b80*/  ISETP.GT.U32.AND.EX P1, PT, R15, R19, PT, P1 ;  /* 0x000000130f00720c */ /* 0x000fe40003f24110 */
[----:B------:R-:W-:Y:S02]  /*2b90*/  ISETP.LT.U32.AND.EX P0, PT, R19, R15, PT, P0 ;  /* 0x0000000f1300720c */ /* 0x000fe40003f01100 */
[----:B------:R-:W-:Y:S02]  /*2ba0*/  SEL R25, R15, R19, P1 ;  /* 0x000000130f197207 */ /* 0x000fe40000800000 */
[----:B------:R-:W-:Y:S02]  /*2bb0*/  SEL R30, R19, R15, P0 ;  /* 0x0000000f131e7207 */ /* 0x000fe40000000000 */
[----:B------:R-:W-:-:S02]  /*2bc0*/  LOP3.LUT R0, R25, 0xffc00000, RZ, 0xc0, !PT ;  /* 0xffc0000019007812 */ /* 0x000fc400078ec0ff */
[----:B------:R-:W-:Y:S01]  /*2bd0*/  SEL R22, R18, R14, P0 ;  /* 0x0000000e12167207 */ /* 0x000fe20000000000 */
[----:B------:R-:W-:Y:S01]  /*2be0*/  IMAD.MOV.U32 R23, RZ, RZ, R30 ;  /* 0x000000ffff177224 */ /* 0x000fe200078e001e */
[----:B------:R-:W-:Y:S02]  /*2bf0*/  LOP3.LUT R7, R0, 0x7fd00000, RZ, 0x3c, !PT ;  /* 0x7fd0000000077812 */ /* 0x000fe400078e3cff */
[----:B------:R-:W-:Y:S01]  /*2c00*/  SEL R24, R14, R18, P1 ;  /* 0x000000120e187207 */ /* 0x000fe20000800000 */
[----:B------:R-:W-:-:S03]  /*2c10*/  IMAD.U32 R14, RZ, RZ, UR6 ;  /* 0x00000006ff0e7e24 */ /* 0x000fc6000f8e00ff */
[C---:B------:R-:W-:Y:S02]  /*2c20*/  DMUL R12, R6.reuse, R22 ;  /* 0x00000016060c7228 */ /* 0x040fe40000000000 */
[----:B------:R-:W-:-:S06]  /*2c30*/  DMUL R6, R6, R24 ;  /* 0x0000001806067228 */ /* 0x000fcc0000000000 */
[----:B------:R-:W-:-:S08]  /*2c40*/  DMUL R12, R12, R12 ;  /* 0x0000000c0c0c7228 */ /* 0x000fd00000000000 */
[----:B------:R-:W-:-:S08]  /*2c50*/  DFMA R12, R6, R6, R12 ;  /* 0x00000006060c722b */ /* 0x000fd0000000000c */
[----:B------:R-:W-:Y:S02]  /*2c60*/  DSETP.MIN.AND P0, P1, R12, UR4, PT ;  /* 0x000000040c007e2a */ /* 0x000fe4000b900000 */
[----:B------:R-:W-:-:S05]  /*2c70*/  IMAD.MOV.U32 R6, RZ, RZ, R13 ;  /* 0x000000ffff067224 */ /* 0x000fca00078e000d */
[----:B------:R-:W-:Y:S02]  /*2c80*/  FSEL R7, R6, UR6, P0 ;  /* 0x0000000606077c08 */ /* 0x000fe40008000000 */
[----:B------:R-:W-:-:S04]  /*2c90*/  MOV R6, R12 ;  /* 0x0000000c00067202 */ /* 0x000fc80000000f00 */
[----:B------:R-:W-:Y:S01]  /*2ca0*/  SEL R6, R6, UR4, P0 ;  /* 0x0000000406067c07 */ /* 0x000fe20008000000 */
[----:B------:R-:W-:Y:S01]  /*2cb0*/  DSETP.NEU.AND P0, PT, R22, RZ, PT ;  /* 0x000000ff1600722a */ /* 0x000fe20003f0d000 */
[----:B------:R-:W-:Y:S01]  /*2cc0*/  @P1 LOP3.LUT R7, R14, 0x80000, RZ, 0xfc, !PT ;  /* 0x000800000e071812 */ /* 0x000fe200078efcff */
[----:B------:R-:W-:Y:S01]  /*2cd0*/  IMAD.MOV.U32 R14, RZ, RZ, RZ ;  /* 0x000000ffff0e7224 */ /* 0x000fe200078e00ff */
[----:B------:R-:W-:Y:S02]  /*2ce0*/  ISETP.GE.U32.AND P1, PT, R30, 0x7ff00000, PT ;  /* 0x7ff000001e00780c */ /* 0x000fe40003f26070 */
[----:B------:R-:W0:Y:S03]  /*2cf0*/  MUFU.RSQ64H R15, R7 ;  /* 0x00000007000f7308 */ /* 0x000e260000001c00 */
[----:B0-----:R-:W-:-:S08]  /*2d00*/  DMUL R18, R14, R14 ;  /* 0x0000000e0e127228 */ /* 0x001fd00000000000 */
[----:B------:R-:W-:-:S08]  /*2d10*/  DFMA R18, R6, -R18, 1 ;  /* 0x3ff000000612742b */ /* 0x000fd00000000812 */
[----:B------:R-:W-:Y:S02]  /*2d20*/  DFMA R20, R18, R20, 0.5 ;  /* 0x3fe000001214742b */ /* 0x000fe40000000014 */
[----:B------:R-:W-:-:S08]  /*2d30*/  DMUL R18, R14, R18 ;  /* 0x000000120e127228 */ /* 0x000fd00000000000 */
[----:B------:R-:W-:-:S08]  /*2d40*/  DFMA R18, R20, R18, R14 ;  /* 0x000000121412722b */ /* 0x000fd0000000000e */
[----:B------:R-:W-:Y:S01]  /*2d50*/  DMUL R18, R12, R18 ;  /* 0x000000120c127228 */ /* 0x000fe20000000000 */
[----:B------:R-:W-:Y:S01]  /*2d60*/  LOP3.LUT R13, R0, 0x100000, RZ, 0xfc, !PT ;  /* 0x00100000000d7812 */ /* 0x000fe200078efcff */
[----:B------:R-:W-:-:S06]  /*2d70*/  IMAD.MOV.U32 R12, RZ, RZ, RZ ;  /* 0x000000ffff0c7224 */ /* 0x000fcc00078e00ff */
[----:B------:R-:W-:-:S10]  /*2d80*/  DMUL R18, R18, R12 ;  /* 0x0000000c12127228 */ /* 0x000fd40000000000 */
[----:B------:R-:W-:Y:S01]  /*2d90*/  @!P1 FSEL R30, R25, R19, !P0 ;  /* 0x00000013191e9208 */ /* 0x000fe20004000000 */
[----:B------:R-:W-:Y:S01]  /*2da0*/  IMAD.MOV.U32 R25, RZ, RZ, -0x3ff ;  /* 0xfffffc01ff197424 */ /* 0x000fe200078e00ff */
[----:B------:R-:W-:Y:S02]  /*2db0*/  @!P1 FSEL R22, R24, R18, !P0 ;  /* 0x0000001218169208 */ /* 0x000fe40004000000 */
[----:B------:R-:W-:Y:S02]  /*2dc0*/  ISETP.GT.AND P2, PT, R30, 0xfffff, PT ;  /* 0x000fffff1e00780c */ /* 0x000fe40003f44270 */
[----:B------:R-:W-:Y:S01]  /*2dd0*/  MOV R7, R30 ;  /* 0x0000001e00077202 */ /* 0x000fe20000000f00 */
[----:B------:R-:W-:-:S10]  /*2de0*/  IMAD.MOV.U32 R6, RZ, RZ, R22 ;  /* 0x000000ffff067224 */ /* 0x000fd400078e0016 */
[----:B------:R-:W-:Y:S01]  /*2df0*/  @!P2 DMUL R6, R6, 1.80143985094819840000e+16 ;  /* 0x435000000606a828 */ /* 0x000fe20000000000 */
[----:B------:R-:W-:-:S09]  /*2e00*/  @!P2 IMAD.MOV.U32 R25, RZ, RZ, -0x435 ;  /* 0xfffffbcbff19a424 */ /* 0x000fd200078e00ff */
[----:B------:R-:W-:Y:S02]  /*2e10*/  @!P2 IMAD.MOV.U32 R30, RZ, RZ, R7 ;  /* 0x000000ffff1ea224 */ /* 0x000fe400078e0007 */
[----:B------:R-:W-:Y:S02]  /*2e20*/  @!P2 IMAD.MOV.U32 R22, RZ, RZ, R6 ;  /* 0x000000ffff16a224 */ /* 0x000fe400078e0006 */
[----:B------:R-:W-:-:S05]  /*2e30*/  VIADD R0, R30, 0xffffffff ;  /* 0xffffffff1e007836 */ /* 0x000fca0000000000 */
[----:B------:R-:W-:-:S13]  /*2e40*/  ISETP.GT.U32.AND P0, PT, R0, 0x7feffffe, PT ;  /* 0x7feffffe0000780c */ /* 0x000fda0003f04070 */
[----:B------:R-:W-:Y:S05]  /*2e50*/  @P0 BRA `(.L_x_9642) ;  /* 0x0000000400040947 */ /* 0x000fea0003800000 */
[----:B------:R-:W-:Y:S01]  /*2e60*/  LOP3.LUT R0, R30, 0xfffff, RZ, 0xc0, !PT ;  /* 0x000fffff1e007812 */ /* 0x000fe200078ec0ff */
[----:B------:R-:W-:Y:S01]  /*2e70*/  IMAD.MOV.U32 R14, RZ, RZ, RZ ;  /* 0x000000ffff0e7224 */ /* 0x000fe200078e00ff */
[----:B------:R-:W-:Y:S01]  /*2e80*/  MOV R6, R22 ;  /* 0x0000001600067202 */ /* 0x000fe20000000f00 */
[----:B------:R-:W-:Y:S01]  /*2e90*/  IMAD.MOV.U32 R22, RZ, RZ, -0x748574fc ;  /* 0x8b7a8b04ff167424 */ /* 0x000fe200078e00ff */
[----:B------:R-:W-:Y:S01]  /*2ea0*/  LOP3.LUT R7, R0, 0x3ff00000, RZ, 0xfc, !PT ;  /* 0x3ff0000000077812 */ /* 0x000fe200078efcff */
[----:B------:R-:W-:Y:S01]  /*2eb0*/  IMAD.MOV.U32 R23, RZ, RZ, 0x3ed0ee25 ;  /* 0x3ed0ee25ff177424 */ /* 0x000fe200078e00ff */
[----:B------:R-:W-:Y:S01]  /*2ec0*/  UMOV UR4, 0x3ae80f1e ;  /* 0x3ae80f1e00047882 */ /* 0x000fe20000000000 */
[----:B------:R-:W-:Y:S01]  /*2ed0*/  UMOV UR5, 0x3eb1380b ;  /* 0x3eb1380b00057882 */ /* 0x000fe20000000000 */
[----:B------:R-:W-:Y:S01]  /*2ee0*/  ISETP.GE.U32.AND P0, PT, R7, 0x3ff6a09f, PT ;  /* 0x3ff6a09f0700780c */ /* 0x000fe20003f06070 */
[----:B------:R-:W-:Y:S01]  /*2ef0*/  UMOV UR6, 0x80000000 ;  /* 0x8000000000067882 */ /* 0x000fe20000000000 */
[----:B------:R-:W-:Y:S01]  /*2f00*/  LEA.HI R25, R30, R25, RZ, 0xc ;  /* 0x000000191e197211 */ /* 0x000fe200078f60ff */
[----:B------:R-:W-:-:S10]  /*2f10*/  UMOV UR7, 0x43300000 ;  /* 0x4330000000077882 */ /* 0x000fd40000000000 */
[----:B------:R-:W-:Y:S01]  /*2f20*/  @P0 VIADD R13, R7, 0xfff00000 ;  /* 0xfff00000070d0836 */ /* 0x000fe20000000000 */
[----:B------:R-:W-:-:S03]  /*2f30*/  @P0 IADD3 R25, PT, PT, R25, 0x1, RZ ;  /* 0x0000000119190810 */ /* 0x000fc60007ffe0ff */
[----:B------:R-:W-:Y:S01]  /*2f40*/  @P0 IMAD.MOV.U32 R7, RZ, RZ, R13 ;  /* 0x000000ffff070224 */ /* 0x000fe200078e000d */
[----:B------:R-:W-:Y:S01]  /*2f50*/  LOP3.LUT R24, R25, 0x80000000, RZ, 0x3c, !PT ;  /* 0x8000000019187812 */ /* 0x000fe200078e3cff */
[----:B------:R-:W-:-:S04]  /*2f60*/  IMAD.MOV.U32 R25, RZ, RZ, 0x43300000 ;  /* 0x43300000ff197424 */ /* 0x000fc800078e00ff */
[C---:B------:R-:W-:Y:S02]  /*2f70*/  DADD R12, R6.reuse, 1 ;  /* 0x3ff00000060c7429 */ /* 0x040fe40000000000 */
[----:B------:R-:W-:Y:S02]  /*2f80*/  DADD R6, R6, -1 ;  /* 0xbff0000006067429 */ /* 0x000fe40000000000 */
[----:B------:R-:W-:Y:S01]  /*2f90*/  DADD R24, R24, -UR6 ;  /* 0x8000000618187e29 */ /* 0x000fe20008000000 */
[----:B------:R-:W-:Y:S01]  /*2fa0*/  UMOV UR6, 0xfefa39ef ;  /* 0xfefa39ef00067882 */ /* 0x000fe20000000000 */
[----:B------:R-:W0:Y:S01]  /*2fb0*/  MUFU.RCP64H R15, R13 ;  /* 0x0000000d000f7308 */ /* 0x000e220000001800 */
[----:B------:R-:W-:Y:S01]  /*2fc0*/  UMOV UR7, 0x3fe62e42 ;  /* 0x3fe62e4200077882 */ /* 0x000fe20000000000 */
[----:B0-----:R-:W-:-:S08]  /*2fd0*/  DFMA R18, -R12, R14, 1 ;  /* 0x3ff000000c12742b */ /* 0x001fd0000000010e */
[----:B------:R-:W-:-:S08]  /*2fe0*/  DFMA R18, R18, R18, R18 ;  /* 0x000000121212722b */ /* 0x000fd00000000012 */
[----:B------:R-:W-:-:S08]  /*2ff0*/  DFMA R18, R14, R18, R14 ;  /* 0x000000120e12722b */ /* 0x000fd0000000000e */
[----:B------:R-:W-:-:S08]  /*3000*/  DMUL R14, R6, R18 ;  /* 0x00000012060e7228 */ /* 0x000fd00000000000 */
[----:B------:R-:W-:-:S08]  /*3010*/  DFMA R14, R6, R18, R14 ;  /* 0x00000012060e722b */ /* 0x000fd0000000000e */
[----:B------:R-:W-:-:S08]  /*3020*/  DMUL R20, R14, R14 ;  /* 0x0000000e0e147228 */ /* 0x000fd00000000000 */
[----:B------:R-:W-:Y:S01]  /*3030*/  DFMA R12, R20, UR4, R22 ;  /* 0x00000004140c7c2b */ /* 0x000fe20008000016 */
[----:B------:R-:W-:Y:S01]  /*3040*/  UMOV UR4, 0x9f02676f ;  /* 0x9f02676f00047882 */ /* 0x000fe20000000000 */
[----:B------:R-:W-:Y:S01]  /*3050*/  UMOV UR5, 0x3ef3b266 ;  /* 0x3ef3b26600057882 */ /* 0x000fe20000000000 */
[----:B------:R-:W-:-:S05]  /*3060*/  DADD R22, R6, -R14 ;  /* 0x0000000006167229 */ /* 0x000fca000000080e */
[----:B------:R-:W-:Y:S01]  /*3070*/  DFMA R12, R20, R12, UR4 ;  /* 0x00000004140c7e2b */ /* 0x000fe2000800000c */
[----:B------:R-:W-:Y:S01]  /*3080*/  UMOV UR4, 0xa9ab0956 ;  /* 0xa9ab095600047882 */ /* 0x000fe20000000000 */
[----:B------:R-:W-:Y:S01]  /*3090*/  UMOV UR5, 0x3f1745cb ;  /* 0x3f1745cb00057882 */ /* 0x000fe20000000000 */
[----:B------:R-:W-:-:S05]  /*30a0*/  DADD R22, R22, R22 ;  /* 0x0000000016167229 */ /* 0x000fca0000000016 */
[----:B------:R-:W-:Y:S01]  /*30b0*/  DFMA R12, R20, R12, UR4 ;  /* 0x00000004140c7e2b */ /* 0x000fe2000800000c */
[----:B------:R-:W-:Y:S01]  /*30c0*/  UMOV UR4, 0x2d1b5154 ;  /* 0x2d1b515400047882 */ /* 0x000fe20000000000 */
[----:B------:R-:W-:Y:S01]  /*30d0*/  UMOV UR5, 0x3f3c71c7 ;  /* 0x3f3c71c700057882 */ /* 0x000fe20000000000 */
[----:B------:R-:W-:Y:S02]  /*30e0*/  DFMA R22, R6, -R14, R22 ;  /* 0x8000000e0616722b */ /* 0x000fe40000000016 */
[----:B------:R-:W-:-:S03]  /*30f0*/  DFMA R6, R24, UR6, R14 ;  /* 0x0000000618067c2b */ /* 0x000fc6000800000e */
[----:B------:R-:W-:Y:S01]  /*3100*/  DFMA R12, R20, R12, UR4 ;  /* 0x00000004140c7e2b */ /* 0x000fe2000800000c */
[----:B------:R-:W-:Y:S01]  /*3110*/  UMOV UR4, 0x923be72d ;  /* 0x923be72d00047882 */ /* 0x000fe20000000000 */
[----:B------:R-:W-:Y:S01]  /*3120*/  UMOV UR5, 0x3f624924 ;  /* 0x3f62492400057882 */ /* 0x000fe20000000000 */
[----:B------:R-:W-:-:S05]  /*3130*/  DMUL R22, R18, R22 ;  /* 0x0000001612167228 */ /* 0x000fca0000000000 */
        /* <DEDUP_REMOVED lines=8> */
[----:B------:R-:W-:Y:S02]  /*31c0*/  UMOV UR5, 0x3fe62e42 ;  /* 0x3fe62e4200057882 */ /* 0x000fe40000000000 */
[----:B------:R-:W-:Y:S01]  /*31d0*/  DFMA R30, R24, -UR4, R6 ;  /* 0x80000004181e7c2b */ /* 0x000fe20008000006 */
[----:B------:R-:W-:Y:S01]  /*31e0*/  UMOV UR4, 0x3b39803f ;  /* 0x3b39803f00047882 */ /* 0x000fe20000000000 */
[----:B------:R-:W-:Y:S02]  /*31f0*/  UMOV UR5, 0x3c7abc9e ;  /* 0x3c7abc9e00057882 */ /* 0x000fe40000000000 */
[----:B------:R-:W-:-:S04]  /*3200*/  DMUL R12, R20, R12 ;  /* 0x0000000c140c7228 */ /* 0x000fc80000000000 */
[----:B------:R-:W-:-:S04]  /*3210*/  DADD R30, -R14, R30 ;  /* 0x000000000e1e7229 */ /* 0x000fc8000000011e */
[----:B------:R-:W-:-:S08]  /*3220*/  DFMA R12, R14, R12, R22 ;  /* 0x0000000c0e0c722b */ /* 0x000fd00000000016 */
[----:B------:R-:W-:-:S08]  /*3230*/  DADD R12, R12, -R30 ;  /* 0x000000000c0c7229 */ /* 0x000fd0000000081e */
[----:B------:R-:W-:-:S08]  /*3240*/  DFMA R12, R24, UR4, R12 ;  /* 0x00000004180c7c2b */ /* 0x000fd0000800000c */
[----:B------:R-:W-:Y:S01]  /*3250*/  DADD R6, R6, R12 ;  /* 0x0000000006067229 */ /* 0x000fe2000000000c */
[----:B------:R-:W-:Y:S10]  /*3260*/  BRA `(.L_x_9643) ;  /* 0x0000000000187947 */ /* 0x000ff40003800000 */
.L_x_9642:
[----:B------:R-:W-:Y:S01]  /*3270*/  IMAD.MOV.U32 R12, RZ, RZ, 0x0 ;  /* 0x00000000ff0c7424 */ /* 0x000fe200078e00ff */
[----:B------:R-:W-:Y:S01]  /*3280*/  LOP3.LUT P0, RZ, R7, 0x7fffffff, RZ, 0xc0, !PT ;  /* 0x7fffffff07ff7812 */ /* 0x000fe2000780c0ff */
[----:B------:R-:W-:-:S06]  /*3290*/  IMAD.MOV.U32 R13, RZ, RZ, 0x7ff00000 ;  /* 0x7ff00000ff0d7424 */ /* 0x000fcc00078e00ff */
[----:B------:R-:W-:-:S10]  /*32a0*/  DFMA R12, R6, R12, +INF ;  /* 0x7ff00000060c742b */ /* 0x000fd4000000000c */
[----:B------:R-:W-:Y:S02]  /*32b0*/  FSEL R6, R12, RZ, P0 ;  /* 0x000000ff0c067208 */ /* 0x000fe40000000000 */
[----:B------:R-:W-:-:S07]  /*32c0*/  FSEL R7, R13, -QNAN , P0 ;  /* 0xfff000000d077808 */ /* 0x000fce0000000000 */
.L_x_9643:
[----:B------:R-:W-:Y:S05]  /*32d0*/  BSYNC.RECONVERGENT B0 ;  /* 0x0000000000007941 */ /* 0x000fea0003800200 */
.L_x_9641:
[----:B------:R-:W0:Y:S01]  /*32e0*/  MUFU.RCP64H R13, R29 ;  /* 0x0000001d000d7308 */ /* 0x000e220000001800 */
[----:B------:R-:W-:Y:S01]  /*32f0*/  IMAD.MOV.U32 R12, RZ, RZ, 0x1 ;  /* 0x00000001ff0c7424 */ /* 0x000fe200078e00ff */
[----:B------:R-:W-:Y:S01]  /*3300*/  FSETP.GEU.AND P2, PT, |R27|, 6.5827683646048100446e-37, PT ;  /* 0x036000001b00780b */ /* 0x000fe20003f4e200 */
[----:B------:R-:W-:Y:S01]  /*3310*/  BSSY.RECONVERGENT B3, `(.L_x_9644) ;  /* 0x0000013000037945 */ /* 0x000fe20003800200 */
[----:B------:R-:W-:-:S03]  /*3320*/  DSETP.GEU.AND P1, PT, R2, R4, PT ;  /* 0x000000040200722a */ /* 0x000fc60003f2e000 */
[----:B0-----:R-:W-:-:S08]  /*3330*/  DFMA R14, -R28, R12, 1 ;  /* 0x3ff000001c0e742b */ /* 0x001fd0000000010c */
[----:B------:R-:W-:-:S08]  /*3340*/  DFMA R14, R14, R14, R14 ;  /* 0x0000000e0e0e722b */ /* 0x000fd0000000000e */
[----:B------:R-:W-:-:S08]  /*3350*/  DFMA R14, R12, R14, R12 ;  /* 0x0000000e0c0e722b */ /* 0x000fd0000000000c */
[----:B------:R-:W-:-:S08]  /*3360*/  DFMA R12, -R28, R14, 1 ;  /* 0x3ff000001c0c742b */ /* 0x000fd0000000010e */
[----:B------:R-:W-:-:S08]  /*3370*/  DFMA R12, R14, R12, R14 ;  /* 0x0000000c0e0c722b */ /* 0x000fd0000000000e */
[----:B------:R-:W-:-:S08]  /*3380*/  DMUL R24, R26, R12 ;  /* 0x0000000c1a187228 */ /* 0x000fd00000000000 */
[----:B------:R-:W-:-:S08]  /*3390*/  DFMA R14, -R28, R24, R26 ;  /* 0x000000181c0e722b */ /* 0x000fd0000000011a */
[----:B------:R-:W-:-:S10]  /*33a0*/  DFMA R24, R12, R14, R24 ;  /* 0x0000000e0c18722b */ /* 0x000fd40000000018 */
[----:B------:R-:W-:-:S05]  /*33b0*/  FFMA R0, RZ, R29, R25 ;  /* 0x0000001dff007223 */ /* 0x000fca0000000019 */
[----:B------:R-:W-:-:S13]  /*33c0*/  FSETP.GT.AND P0, PT, |R0|, 1.469367938527859385e-39, PT ;  /* 0x001000000000780b */ /* 0x000fda0003f04200 */
[----:B------:R-:W-:Y:S05]  /*33d0*/  @P0 BRA P2, `(.L_x_9645) ;  /* 0x0000000000180947 */ /* 0x000fea0001000000 */
[----:B------:R-:W-:Y:S01]  /*33e0*/  IMAD.MOV.U32 R18, RZ, RZ, R26 ;  /* 0x000000ffff127224 */ /* 0x000fe200078e001a */
[----:B------:R-:W-:Y:S01]  /*33f0*/  MOV R19, R27 ;  /* 0x0000001b00137202 */ /* 0x000fe20000000f00 */
[----:B------:R-:W-:Y:S01]  /*3400*/  IMAD.MOV.U32 R12, RZ, RZ, R28 ;  /* 0x000000ffff0c7224 */ /* 0x000fe200078e001c */
[----:B------:R-:W-:Y:S01]  /*3410*/  MOV R0, 0x3440 ;  /* 0x0000344000007802 */ /* 0x000fe20000000f00 */
[----:B------:R-:W-:-:S07]  /*3420*/  IMAD.MOV.U32 R13, RZ, RZ, R29 ;  /* 0x000000ffff0d7224 */ /* 0x000fce00078e001d */
[----:B------:R-:W-:Y:S05]  /*3430*/  CALL.REL.NOINC `($__internal_14_$__cuda_sm20_div_rn_f64_full) ;  /* 0x000002dc00287944 */ /* 0x000fea0003c00000 */
.L_x_9645:
[----:B------:R-:W-:Y:S05]  /*3440*/  BSYNC.RECONVERGENT B3 ;  /* 0x0000000000037941 */ /* 0x000fea0003800200 */
.L_x_9644:
[----:B------:R-:W-:Y:S01]  /*3450*/  DMUL R12, R24, R24 ;  /* 0x00000018180c7228 */ /* 0x000fe20000000000 */
[----:B------:R-:W-:Y:S01]  /*3460*/  IMAD.MOV.U32 R14, RZ, RZ, -0x2449a4b7 ;  /* 0xdbb65b49ff0e7424 */ /* 0x000fe200078e00ff */
[----:B------:R-:W-:Y:S01]  /*3470*/  UMOV UR4, 0x2a25ff7e ;  /* 0x2a25ff7e00047882 */ /* 0x000fe20000000000 */
[----:B------:R-:W-:Y:S01]  /*3480*/  IMAD.MOV.U32 R15, RZ, RZ, 0x3f2d3b63 ;  /* 0x3f2d3b63ff0f7424 */ /* 0x000fe200078e00ff */
[----:B------:R-:W-:Y:S01]  /*3490*/  UMOV UR5, 0x3ef53e1d ;  /* 0x3ef53e1d00057882 */ /* 0x000fe20000000000 */
[----:B------:R-:W-:Y:S01]  /*34a0*/  ISETP.GE.AND P2, PT, R9, RZ, PT ;  /* 0x000000ff0900720c */ /* 0x000fe20003f46270 */
[----:B------:R-:W-:Y:S01]  /*34b0*/  DSETP.NEU.AND P3, PT, R28, RZ, PT ;  /* 0x000000ff1c00722a */ /* 0x000fe20003f6d000 */
[----:B------:R-:W-:Y:S01]  /*34c0*/  @!P1 IMAD.MOV.U32 R18, RZ, RZ, 0x54442d18 ;  /* 0x54442d18ff129424 */ /* 0x000fe200078e00ff */
[----:B------:R-:W-:Y:S01]  /*34d0*/  DADD R6, R6, 1 ;  /* 0x3ff0000006067429 */ /* 0x000fe20000000000 */
[----:B------:R-:W-:Y:S01]  /*34e0*/  @!P1 PLOP3.LUT P0, PT, P2, PT, PT, 0x80, 0x8 ;  /* 0x000000000008981c */ /* 0x000fe2000170f070 */
[----:B------:R-:W-:Y:S01]  /*34f0*/  DFMA R14, R12, -UR4, R14 ;  /* 0x800000040c0e7c2b */ /* 0x000fe2000800000e */
[----:B------:R-:W-:Y:S01]  /*3500*/  UMOV UR4, 0x8dde082e ;  /* 0x8dde082e00047882 */ /* 0x000fe20000000000 */
[----:B------:R-:W-:Y:S01]  /*3510*/  UMOV UR5, 0x3f531278 ;  /* 0x3f53127800057882 */ /* 0x000fe20000000000 */
[----:B------:R-:W-:-:S05]  /*3520*/  @!P1 IMAD.MOV.U32 R19, RZ, RZ, 0x3ff921fb ;  /* 0x3ff921fbff139424 */ /* 0x000fca00078e00ff */
[----:B------:R-:W-:Y:S01]  /*3530*/  DFMA R14, R12, R14, -UR4 ;  /* 0x800000040c0e7e2b */ /* 0x000fe2000800000e */
[----:B------:R-:W-:Y:S01]  /*3540*/  UMOV UR4, 0xc8249315 ;  /* 0xc824931500047882 */ /* 0x000fe20000000000 */
[----:B------:R-:W-:Y:S01]  /*3550*/  UMOV UR5, 0x3f6f9690 ;  /* 0x3f6f969000057882 */ /* 0x000fe20000000000 */
[----:B------:R-:W-:-:S05]  /*3560*/  @P3 IMAD.MOV.U32 R0, RZ, RZ, 0x7f3321d2 ;  /* 0x7f3321d2ff003424 */ /* 0x000fca00078e00ff */
        /* <DEDUP_REMOVED lines=45> */
[----:B------:R-:W-:-:S08]  /*3840*/  DFMA R14, R12, R14, -UR4 ;  /* 0x800000040c0e7e2b */ /* 0x000fd0000800000e */
[----:B------:R-:W-:-:S08]  /*3850*/  DMUL R14, R12, R14 ;  /* 0x0000000e0c0e7228 */ /* 0x000fd00000000000 */
[----:B------:R-:W-:Y:S01]  /*3860*/  DFMA R24, R14, R24, R24 ;  /* 0x000000180e18722b */ /* 0x000fe20000000018 */
[----:B------:R-:W-:Y:S01]  /*3870*/  @P1 IMAD.MOV.U32 R14, RZ, RZ, 0x54442d18 ;  /* 0x54442d18ff0e1424 */ /* 0x000fe200078e00ff */
[----:B------:R-:W-:-:S06]  /*3880*/  @P1 MOV R15, 0x400921fb ;  /* 0x400921fb000f1802 */ /* 0x000fcc0000000f00 */
[----:B------:R-:W-:-:S10]  /*3890*/  @!P1 DADD R12, -RZ, -R24 ;  /* 0x00000000ff0c9229 */ /* 0x000fd40000000918 */
[----:B------:R-:W-:Y:S02]  /*38a0*/  @!P1 FSEL R8, R24, R12, !P0 ;  /* 0x0000000c18089208 */ /* 0x000fe40004000000 */
[----:B------:R-:W-:Y:S01]  /*38b0*/  @!P1 FSEL R9, R25, R13, !P0 ;  /* 0x0000000d19099208 */ /* 0x000fe20004000000 */
[----:B------:R-:W-:Y:S01]  /*38c0*/  @P1 DADD R12, -R24, R14 ;  /* 0x00000000180c1229 */ /* 0x000fe2000000010e */
[----:B------:R-:W-:Y:S01]  /*38d0*/  @P1 PLOP3.LUT P0, PT, P2, PT, PT, 0x80, 0x8 ;  /* 0x000000000008181c */ /* 0x000fe2000170f070 */
[----:B------:R-:W-:-:S03]  /*38e0*/  @P3 IMAD.MOV.U32 R15, RZ, RZ, 0x4002d97c ;  /* 0x4002d97cff0f3424 */ /* 0x000fc600078e00ff */
[----:B------:R-:W-:Y:S02]  /*38f0*/  @!P1 DADD R8, R8, R18 ;  /* 0x0000000008089229 */ /* 0x000fe40000000012 */
[----:B------:R-:W-:-:S04]  /*3900*/  @P3 FSEL R15, R15, 1.8213495016098022461, !P0 ;  /* 0x3fe921fb0f0f3808 */ /* 0x000fc80004000000 */
[----:B------:R-:W-:Y:S02]  /*3910*/  @P1 FSEL R8, R12, R24, !P0 ;  /* 0x000000180c081208 */ /* 0x000fe40004000000 */
[----:B------:R-:W-:Y:S01]  /*3920*/  @P1 FSEL R9, R13, R25, !P0 ;  /* 0x000000190d091208 */ /* 0x000fe20004000000 */
[C-C-:B------:R-:W-:Y:S02]  /*3930*/  @P3 DSETP.NEU.AND P1, PT, R2.reuse, R4.reuse, PT ;  /* 0x000000040200322a */ /* 0x140fe40003f2d000 */
[----:B------:R-:W-:Y:S01]  /*3940*/  DADD R12, R2, R4 ;  /* 0x00000000020c7229 */ /* 0x000fe20000000004 */
[----:B------:R-:W-:-:S03]  /*3950*/  @P3 FSEL R5, R0, 3.37028055040000000000e+12, !P0 ;  /* 0x54442d1800053808 */ /* 0x000fc60004000000 */
[----:B------:R-:W-:Y:S02]  /*3960*/  @P3 FSEL R9, R15, R9, !P1 ;  /* 0x000000090f093208 */ /* 0x000fe40004800000 */
[----:B------:R-:W-:Y:S02]  /*3970*/  @P3 FSEL R0, R5, R8, !P1 ;  /* 0x0000000805003208 */ /* 0x000fe40004800000 */
[----:B------:R-:W-:Y:S02]  /*3980*/  @!P3 FSEL R3, RZ, 2.1426990032196044922, P0 ;  /* 0x400921fbff03b808 */ /* 0x000fe40000000000 */
[----:B------:R-:W-:Y:S02]  /*3990*/  @P3 MOV R3, R9 ;  /* 0x0000000900033202 */ /* 0x000fe40000000f00 */
[----:B------:R-:W-:Y:S01]  /*39a0*/  @!P3 FSEL R2, RZ, 3.37028055040000000000e+12, P0 ;  /* 0x54442d18ff02b808 */ /* 0x000fe20000000000 */
[----:B------:R-:W-:Y:S01]  /*39b0*/  DSETP.NAN.AND P0, PT, R12, R12, PT ;  /* 0x0000000c0c00722a */ /* 0x000fe20003f08000 */
[----:B------:R-:W-:Y:S01]  /*39c0*/  @P3 IMAD.MOV.U32 R2, RZ, RZ, R0 ;  /* 0x000000ffff023224 */ /* 0x000fe200078e0000 */
[----:B------:R-:W-:-:S04]  /*39d0*/  LOP3.LUT R3, R3, 0x80000000, R11, 0xb8, !PT ;  /* 0x8000000003037812 */ /* 0x000fc800078eb80b */
[----:B------:R-:W-:Y:S02]  /*39e0*/  FSEL R2, R12, R2, P0 ;  /* 0x000000020c027208 */ /* 0x000fe40000000000 */
[----:B------:R-:W-:Y:S01]  /*39f0*/  FSEL R3, R13, R3, P0 ;  /* 0x000000030d037208 */ /* 0x000fe20000000000 */
[----:B------:R-:W-:Y:S06]  /*3a00*/  BRA `(.L_x_9646) ;  /* 0x0000001800e87947 */ /* 0x000fec0003800000 */
.L_x_9636:
[----:B------:R-:W-:Y:S02]  /*3a10*/  DSETP.GEU.AND P0, PT, R26, 1.4916681462400413487e-154, PT ;  /* 0x200000001a00742a */ /* 0x000fe40003f0e000 */
[----:B------:R-:W-:-:S14]  /*3a20*/  DSETP.LEU.AND P2, PT, R28, 5.9666725849601653946e-154, PT ;  /* 0x202000001c00742a */ /* 0x000fdc0003f4b000 */
[----:B------:R-:W-:Y:S05]  /*3a30*/  @P0 BRA P2, `(.L_x_9647) ;  /* 0x0000000c00c00947 */ /* 0x000fea0001000000 */
[----:B------:R-:W-:Y:S01]  /*3a40*/  ISETP.GT.U32.AND P2, PT, R2, R4, PT ;  /* 0x000000040200720c */ /* 0x000fe20003f44070 */
[----:B------:R-:W-:Y:S01]  /*3a50*/  IMAD.MOV.U32 R6, RZ, RZ, RZ ;  /* 0x000000ffff067224 */ /* 0x000fe200078e00ff */
[CC--:B------:R-:W-:Y:S01]  /*3a60*/  ISETP.LT.U32.AND P0, PT, R4.reuse, R2.reuse, PT ;  /* 0x000000020400720c */ /* 0x0c0fe20003f01070 */
[----:B------:R-:W-:Y:S01]  /*3a70*/  UMOV UR4, 0xffffffff ;  /* 0xffffffff00047882 */ /* 0x000fe20000000000 */
[----:B------:R-:W-:Y:S01]  /*3a80*/  ISETP.GT.U32.AND.EX P2, PT, R3, R5, PT, P2 ;  /* 0x000000050300720c */ /* 0x000fe20003f44120 */
[----:B------:R-:W-:Y:S01]  /*3a90*/  UMOV UR5, 0x7fefffff ;  /* 0x7fefffff00057882 */ /* 0x000fe20000000000 */
[----:B------:R-:W-:Y:S01]  /*3aa0*/  ISETP.LT.U32.AND.EX P0, PT, R5, R3, PT, P0 ;  /* 0x000000030500720c */ /* 0x000fe20003f01100 */
[----:B------:R-:W-:Y:S01]  /*3ab0*/  UMOV UR6, UR5 ;  /* 0x0000000500067c82 */ /* 0x000fe20008000000 */
[----:B------:R-:W-:Y:S01]  /*3ac0*/  SEL R25, R3, R5, P2 ;  /* 0x0000000503197207 */ /* 0x000fe20001000000 */
[----:B------:R-:W-:Y:S01]  /*3ad0*/  IMAD.U32 R14, RZ, RZ, UR6 ;  /* 0x00000006ff0e7e24 */ /* 0x000fe2000f8e00ff */
[----:B------:R-:W-:Y:S01]  /*3ae0*/  SEL R30, R5, R3, P0 ;  /* 0x00000003051e7207 */ /* 0x000fe20000000000 */
[----:B------:R-:W-:Y:S01]  /*3af0*/  IMAD.MOV.U32 R20, RZ, RZ, 0x0 ;  /* 0x00000000ff147424 */ /* 0x000fe200078e00ff */
[----:B------:R-:W-:Y:S01]  /*3b00*/  LOP3.LUT R0, R25, 0xffc00000, RZ, 0xc0, !PT ;  /* 0xffc0000019007812 */ /* 0x000fe200078ec0ff */
[----:B------:R-:W-:Y:S01]  /*3b10*/  IMAD.MOV.U32 R21, RZ, RZ, 0x3fd80000 ;  /* 0x3fd80000ff157424 */ /* 0x000fe200078e00ff */
[----:B------:R-:W-:Y:S01]  /*3b20*/  SEL R22, R4, R2, P0 ;  /* 0x0000000204167207 */ /* 0x000fe20000000000 */
[----:B------:R-:W-:Y:S01]  /*3b30*/  IMAD.MOV.U32 R23, RZ, RZ, R30 ;  /* 0x000000ffff177224 */ /* 0x000fe200078e001e */
[----:B------:R-:W-:Y:S01]  /*3b40*/  LOP3.LUT R7, R0, 0x7fd00000, RZ, 0x3c, !PT ;  /* 0x7fd0000000077812 */ /* 0x000fe200078e3cff */
[----:B------:R-:W-:Y:S01]  /*3b50*/  BSSY.RECONVERGENT B0, `(.L_x_9648) ;  /* 0x000006d000007945 */ /* 0x000fe20003800200 */
[----:B------:R-:W-:-:S04]  /*3b60*/  SEL R24, R2, R4, P2 ;  /* 0x0000000402187207 */ /* 0x000fc80001000000 */
[C---:B------:R-:W-:Y:S02]  /*3b70*/  DMUL R12, R6.reuse, R22 ;  /* 0x00000016060c7228 */ /* 0x040fe40000000000 */
[----:B------:R-:W-:-:S06]  /*3b80*/  DMUL R6, R6, R24 ;  /* 0x0000001806067228 */ /* 0x000fcc0000000000 */
[----:B------:R-:W-:-:S08]  /*3b90*/  DMUL R12, R12, R12 ;  /* 0x0000000c0c0c7228 */ /* 0x000fd00000000000 */
[----:B------:R-:W-:-:S08]  /*3ba0*/  DFMA R12, R6, R6, R12 ;  /* 0x00000006060c722b */ /* 0x000fd0000000000c */
[----:B------:R-:W-:Y:S02]  /*3bb0*/  DSETP.MIN.AND P0, P2, R12, UR4, PT ;  /* 0x000000040c007e2a */ /* 0x000fe4000ba00000 */
[----:B------:R-:W-:-:S05]  /*3bc0*/  IMAD.MOV.U32 R6, RZ, RZ, R13 ;  /* 0x000000ffff067224 */ /* 0x000fca00078e000d */
[----:B------:R-:W-:Y:S01]  /*3bd0*/  FSEL R7, R6, UR6, P0 ;  /* 0x0000000606077c08 */ /* 0x000fe20008000000 */
[----:B------:R-:W-:-:S05]  /*3be0*/  IMAD.MOV.U32 R6, RZ, RZ, R12 ;  /* 0x000000ffff067224 */ /* 0x000fca00078e000c */
[----:B------:R-:W-:Y:S01]  /*3bf0*/  SEL R6, R6, UR4, P0 ;  /* 0x0000000406067c07 */ /* 0x000fe20008000000 */
[----:B------:R-:W-:Y:S01]  /*3c00*/  DSETP.NEU.AND P0, PT, R22, RZ, PT ;  /* 0x000000ff1600722a */ /* 0x000fe20003f0d000 */
[----:B------:R-:W-:Y:S02]  /*3c10*/  @P2 LOP3.LUT R7, R14, 0x80000, RZ, 0xfc, !PT ;  /* 0x000800000e072812 */ /* 0x000fe400078efcff */
[----:B------:R-:W-:Y:S02]  /*3c20*/  MOV R14, RZ ;  /* 0x000000ff000e7202 */ /* 0x000fe40000000f00 */
[----:B------:R-:W0:Y:S01]  /*3c30*/  MUFU.RSQ64H R15, R7 ;  /* 0x00000007000f7308 */ /* 0x000e220000001c00 */
[----:B------:R-:W-:-:S03]  /*3c40*/  ISETP.GE.U32.AND P2, PT, R30, 0x7ff00000, PT ;  /* 0x7ff000001e00780c */ /* 0x000fc60003f46070 */
        /* <DEDUP_REMOVED lines=12> */
[----:B------:R-:W-:Y:S01]  /*3d10*/  ISETP.GT.AND P3, PT, R30, 0xfffff, PT ;  /* 0x000fffff1e00780c */ /* 0x000fe20003f64270 */
[----:B------:R-:W-:Y:S02]  /*3d20*/  IMAD.MOV.U32 R7, RZ, RZ, R30 ;  /* 0x000000ffff077224 */ /* 0x000fe400078e001e */
[----:B------:R-:W-:-:S10]  /*3d30*/  IMAD.MOV.U32 R6, RZ, RZ, R22 ;  /* 0x000000ffff067224 */ /* 0x000fd400078e0016 */
[----:B------:R-:W-:Y:S01]  /*3d40*/  @!P3 DMUL R6, R6, 1.80143985094819840000e+16 ;  /* 0x435000000606b828 */ /* 0x000fe20000000000 */
[----:B------:R-:W-:-:S09]  /*3d50*/  @!P3 IMAD.MOV.U32 R25, RZ, RZ, -0x435 ;  /* 0xfffffbcbff19b424 */ /* 0x000fd200078e00ff */
[----:B------:R-:W-:Y:S01]  /*3d60*/  @!P3 MOV R30, R7 ;  /* 0x00000007001eb202 */ /* 0x000fe20000000f00 */
[----:B------:R-:W-:-:S04]  /*3d70*/  @!P3 IMAD.MOV.U32 R22, RZ, RZ, R6 ;  /* 0x000000ffff16b224 */ /* 0x000fc800078e0006 */
[----:B------:R-:W-:-:S05]  /*3d80*/  VIADD R0, R30, 0xffffffff ;  /* 0xffffffff1e007836 */ /* 0x000fca0000000000 */
[----:B------:R-:W-:-:S13]  /*3d90*/  ISETP.GT.U32.AND P0, PT, R0, 0x7feffffe, PT ;  /* 0x7feffffe0000780c */ /* 0x000fda0003f04070 */
[----:B------:R-:W-:Y:S05]  /*3da0*/  @P0 BRA `(.L_x_9649) ;  /* 0x0000000400040947 */ /* 0x000fea0003800000 */
[----:B------:R-:W-:Y:S01]  /*3db0*/  LOP3.LUT R0, R30, 0xfffff, RZ, 0xc0, !PT ;  /* 0x000fffff1e007812 */ /* 0x000fe200078ec0ff */
[----:B------:R-:W-:Y:S01]  /*3dc0*/  IMAD.MOV.U32 R6, RZ, RZ, R22 ;  /* 0x000000ffff067224 */ /* 0x000fe200078e0016 */
[----:B------:R-:W-:Y:S01]  /*3dd0*/  UMOV UR4, 0x3ae80f1e ;  /* 0x3ae80f1e00047882 */ /* 0x000fe20000000000 */
[----:B------:R-:W-:Y:S01]  /*3de0*/  IMAD.MOV.U32 R14, RZ, RZ, RZ ;  /* 0x000000ffff0e7224 */ /* 0x000fe200078e00ff */
[----:B------:R-:W-:Y:S01]  /*3df0*/  LOP3.LUT R7, R0, 0x3ff00000, RZ, 0xfc, !PT ;  /* 0x3ff0000000077812 */ /* 0x000fe200078efcff */
[----:B------:R-:W-:Y:S01]  /*3e00*/  IMAD.MOV.U32 R22, RZ, RZ, -0x748574fc ;  /* 0x8b7a8b04ff167424 */ /* 0x000fe200078e00ff */
[----:B------:R-:W-:Y:S01]  /*3e10*/  UMOV UR5, 0x3eb1380b ;  /* 0x3eb1380b00057882 */ /* 0x000fe20000000000 */
[----:B------:R-:W-:Y:S01]  /*3e20*/  IMAD.MOV.U32 R23, RZ, RZ, 0x3ed0ee25 ;  /* 0x3ed0ee25ff177424 */ /* 0x000fe200078e00ff */
[----:B------:R-:W-:Y:S01]  /*3e30*/  ISETP.GE.U32.AND P0, PT, R7, 0x3ff6a09f, PT ;  /* 0x3ff6a09f0700780c */ /* 0x000fe20003f06070 */
[----:B------:R-:W-:Y:S01]  /*3e40*/  UMOV UR6, 0x80000000 ;  /* 0x8000000000067882 */ /* 0x000fe20000000000 */
[----:B------:R-:W-:Y:S01]  /*3e50*/  LEA.HI R25, R30, R25, RZ, 0xc ;  /* 0x000000191e197211 */ /* 0x000fe200078f60ff */
[----:B------:R-:W-:-:S10]  /*3e60*/  UMOV UR7, 0x43300000 ;  /* 0x4330000000077882 */ /* 0x000fd40000000000 */
[----:B------:R-:W-:Y:S01]  /*3e70*/  @P0 IADD3 R13, PT, PT, R7, -0x100000, RZ ;  /* 0xfff00000070d0810 */ /* 0x000fe20007ffe0ff */
[----:B------:R-:W-:-:S04]  /*3e80*/  @P0 VIADD R25, R25, 0x1 ;  /* 0x0000000119190836 */ /* 0x000fc80000000000 */
[----:B------:R-:W-:Y:S01]  /*3e90*/  @P0 IMAD.MOV.U32 R7, RZ, RZ, R13 ;  /* 0x000000ffff070224 */ /* 0x000fe200078e000d */
[----:B------:R-:W-:Y:S02]  /*3ea0*/  LOP3.LUT R24, R25, 0x80000000, RZ, 0x3c, !PT ;  /* 0x8000000019187812 */ /* 0x000fe400078e3cff */
[----:B------:R-:W-:-:S03]  /*3eb0*/  MOV R25, 0x43300000 ;  /* 0x4330000000197802 */ /* 0x000fc60000000f00 */
        /* <DEDUP_REMOVED lines=48> */
.L_x_9649:
[----:B------:R-:W-:Y:S01]  /*41c0*/  IMAD.MOV.U32 R12, RZ, RZ, 0x0 ;  /* 0x00000000ff0c7424 */ /* 0x000fe200078e00ff */
[----:B------:R-:W-:Y:S01]  /*41d0*/  LOP3.LUT P0, RZ, R7, 0x7fffffff, RZ, 0xc0, !PT ;  /* 0x7fffffff07ff7812 */ /* 0x000fe2000780c0ff */
[----:B------:R-:W-:-:S06]  /*41e0*/  IMAD.MOV.U32 R13, RZ, RZ, 0x7ff00000 ;  /* 0x7ff00000ff0d7424 */ /* 0x000fcc00078e00ff */
[----:B------:R-:W-:-:S10]  /*41f0*/  DFMA R12, R6, R12, +INF ;  /* 0x7ff00000060c742b */ /* 0x000fd4000000000c */
[----:B------:R-:W-:Y:S02]  /*4200*/  FSEL R6, R12, RZ, P0 ;  /* 0x000000ff0c067208 */ /* 0x000fe40000000000 */
[----:B------:R-:W-:-:S07]  /*4210*/  FSEL R7, R13, -QNAN , P0 ;  /* 0xfff000000d077808 */ /* 0x000fce0000000000 */
.L_x_9650:
[----:B------:R-:W-:Y:S05]  /*4220*/  BSYNC.RECONVERGENT B0 ;  /* 0x0000000000007941 */ /* 0x000fea0003800200 */
.L_x_9648:
[----:B------:R-:W0:Y:S01]  /*4230*/  MUFU.RCP64H R13, R29 ;  /* 0x0000001d000d7308 */ /* 0x000e220000001800 */
[----:B------:R-:W-:Y:S01]  /*4240*/  IMAD.MOV.U32 R12, RZ, RZ, 0x1 ;  /* 0x00000001ff0c7424 */ /* 0x000fe200078e00ff */
[----:B------:R-:W-:Y:S01]  /*4250*/  FSETP.GEU.AND P2, PT, |R27|, 6.5827683646048100446e-37, PT ;  /* 0x036000001b00780b */ /* 0x000fe20003f4e200 */
[----:B------:R-:W-:Y:S04]  /*4260*/  BSSY.RECONVERGENT B3, `(.L_x_9651) ;  /* 0x0000012000037945 */ /* 0x000fe80003800200 */
        /* <DEDUP_REMOVED lines=17> */
.L_x_9652:
[----:B------:R-:W-:Y:S05]  /*4380*/  BSYNC.RECONVERGENT B3 ;  /* 0x0000000000037941 */ /* 0x000fea0003800200 */
.L_x_9651:
[----:B------:R-:W-:Y:S01]  /*4390*/  DMUL R12, R24, R24 ;  /* 0x00000018180c7228 */ /* 0x000fe20000000000 */
[----:B------:R-:W-:Y:S01]  /*43a0*/  IMAD.MOV.U32 R14, RZ, RZ, -0x2449a4b7 ;  /* 0xdbb65b49ff0e7424 */ /* 0x000fe200078e00ff */
[----:B------:R-:W-:Y:S01]  /*43b0*/  UMOV UR4, 0x2a25ff7e ;  /* 0x2a25ff7e00047882 */ /* 0x000fe20000000000 */
[----:B------:R-:W-:Y:S01]  /*43c0*/  IMAD.MOV.U32 R15, RZ, RZ, 0x3f2d3b63 ;  /* 0x3f2d3b63ff0f7424 */ /* 0x000fe200078e00ff */
[----:B------:R-:W-:Y:S01]  /*43d0*/  UMOV UR5, 0x3ef53e1d ;  /* 0x3ef53e1d00057882 */ /* 0x000fe20000000000 */
[----:B------:R-:W-:Y:S01]  /*43e0*/  ISETP.GE.AND P2, PT, R9, RZ, PT ;  /* 0x000000ff0900720c */ /* 0x000fe20003f46270 */
[----:B------:R-:W-:Y:S01]  /*43f0*/  @P1 IMAD.MOV.U32 R20, RZ, RZ, 0x54442d18 ;  /* 0x54442d18ff141424 */ /* 0x000fe200078e00ff */
[----:B------:R-:W-:Y:S01]  /*4400*/  DSETP.NEU.AND P3, PT, R28, RZ, PT ;  /* 0x000000ff1c00722a */ /* 0x000fe20003f6d000 */
[----:B------:R-:W-:Y:S01]  /*4410*/  @P1 IMAD.MOV.U32 R21, RZ, RZ, 0x400921fb ;  /* 0x400921fbff151424 */ /* 0x000fe200078e00ff */
[----:B------:R-:W-:Y:S01]  /*4420*/  DFMA R14, R12, -UR4, R14 ;  /* 0x800000040c0e7c2b */ /* 0x000fe2000800000e */
[----:B------:R-:W-:Y:S01]  /*4430*/  UMOV UR4, 0x8dde082e ;  /* 0x8dde082e00047882 */ /* 0x000fe20000000000 */
[----:B------:R-:W-:Y:S01]  /*4440*/  UMOV UR5, 0x3f531278 ;  /* 0x3f53127800057882 */ /* 0x000fe20000000000 */
[----:B------:R-:W-:Y:S01]  /*4450*/  @!P1 PLOP3.LUT P0, PT, P2, PT, PT, 0x80, 0x8 ;  /* 0x000000000008981c */ /* 0x000fe2000170f070 */
[----:B------:R-:W-:Y:S01]  /*4460*/  @!P1 IMAD.MOV.U32 R19, RZ, RZ, 0x3ff921fb ;  /* 0x3ff921fbff139424 */ /* 0x000fe200078e00ff */
[----:B------:R-:W-:-:S03]  /*4470*/  @!P1 MOV R18, 0x54442d18 ;  /* 0x54442d1800129802 */ /* 0x000fc60000000f00 */
[----:B------:R-:W-:Y:S01]  /*4480*/  DFMA R14, R12, R14, -UR4 ;  /* 0x800000040c0e7e2b */ /* 0x000fe2000800000e */
[----:B------:R-:W-:Y:S01]  /*4490*/  UMOV UR4, 0xc8249315 ;  /* 0xc824931500047882 */ /* 0x000fe20000000000 */
[----:B------:R-:W-:Y:S02]  /*44a0*/  UMOV UR5, 0x3f6f9690 ;  /* 0x3f6f969000057882 */ /* 0x000fe40000000000 */
[----:B------:R-:W-:-:S04]  /*44b0*/  @P3 IMAD.MOV.U32 R0, RZ, RZ, 0x7f3321d2 ;  /* 0x7f3321d2ff003424 */ /* 0x000fc800078e00ff */
        /* <DEDUP_REMOVED lines=47> */
[----:B------:R-:W-:-:S08]  /*47b0*/  DFMA R14, R14, R24, R24 ;  /* 0x000000180e0e722b */ /* 0x000fd00000000018 */
[----:B------:R-:W-:-:S10]  /*47c0*/  @!P1 DADD R12, -RZ, -R14 ;  /* 0x00000000ff0c9229 */ /* 0x000fd4000000090e */
[----:B------:R-:W-:Y:S02]  /*47d0*/  @!P1 FSEL R8, R14, R12, !P0 ;  /* 0x0000000c0e089208 */ /* 0x000fe40004000000 */
[----:B------:R-:W-:Y:S01]  /*47e0*/  @!P1 FSEL R9, R15, R13, !P0 ;  /* 0x0000000d0f099208 */ /* 0x000fe20004000000 */
[----:B------:R-:W-:Y:S01]  /*47f0*/  @P1 DADD R12, -R14, R20 ;  /* 0x000000000e0c1229 */ /* 0x000fe20000000114 */
[----:B------:R-:W-:-:S04]  /*4800*/  @P1 PLOP3.LUT P0, PT, P2, PT, PT, 0x80, 0x8 ;  /* 0x000000000008181c */ /* 0x000fc8000170f070 */
[----:B------:R-:W-:-:S06]  /*4810*/  @!P1 DADD R8, R8, R18 ;  /* 0x0000000008089229 */ /* 0x000fcc0000000012 */
[----:B------:R-:W-:Y:S01]  /*4820*/  @P1 FSEL R8, R12, R14, !P0 ;  /* 0x0000000e0c081208 */ /* 0x000fe20004000000 */
[----:B------:R-:W-:Y:S01]  /*4830*/  @P3 IMAD.MOV.U32 R14, RZ, RZ, 0x4002d97c ;  /* 0x4002d97cff0e3424 */ /* 0x000fe200078e00ff */
[----:B------:R-:W-:Y:S01]  /*4840*/  @P1 FSEL R9, R13, R15, !P0 ;  /* 0x0000000f0d091208 */ /* 0x000fe20004000000 */
[C-C-:B------:R-:W-:Y:S02]  /*4850*/  @P3 DSETP.NEU.AND P1, PT, R2.reuse, R4.reuse, PT ;  /* 0x000000040200322a */ /* 0x140fe40003f2d000 */
[----:B------:R-:W-:Y:S01]  /*4860*/  DADD R12, R2, R4 ;  /* 0x00000000020c7229 */ /* 0x000fe20000000004 */
[----:B------:R-:W-:Y:S02]  /*4870*/  @P3 FSEL R15, R14, 1.8213495016098022461, !P0 ;  /* 0x3fe921fb0e0f3808 */ /* 0x000fe40004000000 */
[----:B------:R-:W-:Y:S02]  /*4880*/  @P3 FSEL R5, R0, 3.37028055040000000000e+12, !P0 ;  /* 0x54442d1800053808 */ /* 0x000fe40004000000 */
[----:B------:R-:W-:-:S02]  /*4890*/  @P3 FSEL R9, R15, R9, !P1 ;  /* 0x000000090f093208 */ /* 0x000fc40004800000 */
[----:B------:R-:W-:Y:S02]  /*48a0*/  @!P3 FSEL R3, RZ, 2.1426990032196044922, P0 ;  /* 0x400921fbff03b808 */ /* 0x000fe40000000000 */
[----:B------:R-:W-:Y:S01]  /*48b0*/  @P3 FSEL R0, R5, R8, !P1 ;  /* 0x0000000805003208 */ /* 0x000fe20004800000 */
[----:B------:R-:W-:Y:S01]  /*48c0*/  @P3 IMAD.MOV.U32 R3, RZ, RZ, R9 ;  /* 0x000000ffff033224 */ /* 0x000fe200078e0009 */
[----:B------:R-:W-:Y:S01]  /*48d0*/  @!P3 FSEL R2, RZ, 3.37028055040000000000e+12, P0 ;  /* 0x54442d18ff02b808 */ /* 0x000fe20000000000 */
[----:B------:R-:W-:Y:S02]  /*48e0*/  DSETP.NAN.AND P0, PT, R12, R12, PT ;  /* 0x0000000c0c00722a */ /* 0x000fe40003f08000 */
[----:B------:R-:W-:Y:S01]  /*48f0*/  @P3 IMAD.MOV.U32 R2, RZ, RZ, R0 ;  /* 0x000000ffff023224 */ /* 0x000fe200078e0000 */
[----:B------:R-:W-:-:S04]  /*4900*/  LOP3.LUT R3, R3, 0x80000000, R11, 0xb8, !PT ;  /* 0x8000000003037812 */ /* 0x000fc800078eb80b */
[----:B------:R-:W-:Y:S02]  /*4910*/  FSEL R2, R12, R2, P0 ;  /* 0x000000020c027208 */ /* 0x000fe40000000000 */
[----:B------:R-:W-:Y:S01]  /*4920*/  FSEL R3, R13, R3, P0 ;  /* 0x000000030d037208 */ /* 0x000fe20000000000 */
[----:B------:R-:W-:Y:S06]  /*4930*/  BRA `(.L_x_9646) ;  /* 0x0000000c001c7947 */ /* 0x000fec0003800000 */
.L_x_9647:
[----:B------:R-:W-:Y:S01]  /*4940*/  DMUL R6, R26, R26 ;  /* 0x0000001a1a067228 */ /* 0x000fe20000000000 */
[----:B------:R-:W-:Y:S01]  /*4950*/  BSSY.RECONVERGENT B0, `(.L_x_9653) ;  /* 0x0000054000007945 */ /* 0x000fe20003800200 */
[----:B------:R-:W-:-:S06]  /*4960*/  IMAD.MOV.U32 R25, RZ, RZ, -0x3ff ;  /* 0xfffffc01ff197424 */ /* 0x000fcc00078e00ff */
[----:B------:R-:W-:-:S10]  /*4970*/  DFMA R6, R28, R28, R6 ;  /* 0x0000001c1c06722b */ /* 0x000fd40000000006 */
[----:B------:R-:W-:Y:S01]  /*4980*/  ISETP.GT.AND P0, PT, R7, 0xfffff, PT ;  /* 0x000fffff0700780c */ /* 0x000fe20003f04270 */
[--C-:B------:R-:W-:Y:S01]  /*4990*/  IMAD.MOV.U32 R13, RZ, RZ, R7.reuse ;  /* 0x000000ffff0d7224 */ /* 0x100fe200078e0007 */
[----:B------:R-:W-:Y:S01]  /*49a0*/  MOV R12, R6 ;  /* 0x00000006000c7202 */ /* 0x000fe20000000f00 */
[----:B------:R-:W-:-:S10]  /*49b0*/  IMAD.MOV.U32 R0, RZ, RZ, R7 ;  /* 0x000000ffff007224 */ /* 0x000fd400078e0007 */
[----:B------:R-:W-:Y:S01]  /*49c0*/  @!P0 DMUL R12, R12, 1.80143985094819840000e+16 ;  /* 0x435000000c0c8828 */ /* 0x000fe20000000000 */
[----:B------:R-:W-:-:S09]  /*49d0*/  @!P0 MOV R25, 0xfffffbcb ;  /* 0xfffffbcb00198802 */ /* 0x000fd20000000f00 */
[----:B------:R-:W-:Y:S02]  /*49e0*/  @!P0 IMAD.MOV.U32 R0, RZ, RZ, R13 ;  /* 0x000000ffff008224 */ /* 0x000fe400078e000d */
[----:B------:R-:W-:Y:S02]  /*49f0*/  @!P0 IMAD.MOV.U32 R6, RZ, RZ, R12 ;  /* 0x000000ffff068224 */ /* 0x000fe400078e000c */
[----:B------:R-:W-:-:S05]  /*4a00*/  VIADD R7, R0, 0xffffffff ;  /* 0xffffffff00077836 */ /* 0x000fca0000000000 */
[----:B------:R-:W-:-:S13]  /*4a10*/  ISETP.GT.U32.AND P2, PT, R7, 0x7feffffe, PT ;  /* 0x7feffffe0700780c */ /* 0x000fda0003f44070 */
[----:B------:R-:W-:Y:S05]  /*4a20*/  @P2 BRA `(.L_x_9654) ;  /* 0x0000000400002947 */ /* 0x000fea0003800000 */
[C---:B------:R-:W-:Y:S01]  /*4a30*/  LOP3.LUT R7, R0.reuse, 0xfffff, RZ, 0xc0, !PT ;  /* 0x000fffff00077812 */ /* 0x040fe200078ec0ff */
[----:B------:R-:W-:Y:S01]  /*4a40*/  IMAD.MOV.U32 R14, RZ, RZ, RZ ;  /* 0x000000ffff0e7224 */ /* 0x000fe200078e00ff */
[----:B------:R-:W-:Y:S01]  /*4a50*/  MOV R23, 0x3ed0ee25 ;  /* 0x3ed0ee2500177802 */ /* 0x000fe20000000f00 */
[----:B------:R-:W-:Y:S01]  /*4a60*/  IMAD.MOV.U32 R22, RZ, RZ, -0x748574fc ;  /* 0x8b7a8b04ff167424 */ /* 0x000fe200078e00ff */
[----:B------:R-:W-:Y:S01]  /*4a70*/  LOP3.LUT R7, R7, 0x3ff00000, RZ, 0xfc, !PT ;  /* 0x3ff0000007077812 */ /* 0x000fe200078efcff */
[----:B------:R-:W-:Y:S01]  /*4a80*/  UMOV UR4, 0x3ae80f1e ;  /* 0x3ae80f1e00047882 */ /* 0x000fe20000000000 */
[----:B------:R-:W-:Y:S01]  /*4a90*/  UMOV UR5, 0x3eb1380b ;  /* 0x3eb1380b00057882 */ /* 0x000fe20000000000 */
[----:B------:R-:W-:Y:S01]  /*4aa0*/  LEA.HI R25, R0, R25, RZ, 0xc ;  /* 0x0000001900197211 */ /* 0x000fe200078f60ff */
[----:B------:R-:W-:Y:S01]  /*4ab0*/  UMOV UR6, 0x80000000 ;  /* 0x8000000000067882 */ /* 0x000fe20000000000 */
[----:B------:R-:W-:Y:S01]  /*4ac0*/  ISETP.GE.U32.AND P0, PT, R7, 0x3ff6a09f, PT ;  /* 0x3ff6a09f0700780c */ /* 0x000fe20003f06070 */
[----:B------:R-:W-:-:S12]  /*4ad0*/  UMOV UR7, 0x43300000 ;  /* 0x4330000000077882 */ /* 0x000fd80000000000 */
[----:B------:R-:W-:Y:S02]  /*4ae0*/  @P0 VIADD R13, R7, 0xfff00000 ;  /* 0xfff00000070d0836 */ /* 0x000fe40000000000 */
[----:B------:R-:W-:Y:S02]  /*4af0*/  @P0 VIADD R25, R25, 0x1 ;  /* 0x0000000119190836 */ /* 0x000fe40000000000 */
[----:B------:R-:W-:-:S03]  /*4b00*/  @P0 IMAD.MOV.U32 R7, RZ, RZ, R13 ;  /* 0x000000ffff070224 */ /* 0x000fc600078e000d */
[----:B------:R-:W-:Y:S01]  /*4b10*/  LOP3.LUT R24, R25, 0x80000000, RZ, 0x3c, !PT ;  /* 0x8000000019187812 */ /* 0x000fe200078e3cff */
[----:B------:R-:W-:Y:S02]  /*4b20*/  IMAD.MOV.U32 R25, RZ, RZ, 0x43300000 ;  /* 0x43300000ff197424 */ /* 0x000fe400078e00ff */
        /* <DEDUP_REMOVED lines=48> */
.L_x_9654:
[----:B------:R-:W-:Y:S01]  /*4e30*/  IMAD.MOV.U32 R6, RZ, RZ, 0x0 ;  /* 0x00000000ff067424 */ /* 0x000fe200078e00ff */
[----:B------:R-:W-:Y:S01]  /*4e40*/  LOP3.LUT P0, RZ, R13, 0x7fffffff, RZ, 0xc0, !PT ;  /* 0x7fffffff0dff7812 */ /* 0x000fe2000780c0ff */
[----:B------:R-:W-:-:S06]  /*4e50*/  IMAD.MOV.U32 R7, RZ, RZ, 0x7ff00000 ;  /* 0x7ff00000ff077424 */ /* 0x000fcc00078e00ff */
[----:B------:R-:W-:-:S10]  /*4e60*/  DFMA R6, R12, R6, +INF ;  /* 0x7ff000000c06742b */ /* 0x000fd40000000006 */
[----:B------:R-:W-:Y:S02]  /*4e70*/  FSEL R6, R6, RZ, P0 ;  /* 0x000000ff06067208 */ /* 0x000fe40000000000 */
[----:B------:R-:W-:-:S07]  /*4e80*/  FSEL R7, R7, -QNAN , P0 ;  /* 0xfff0000007077808 */ /* 0x000fce0000000000 */
.L_x_9655:
[----:B------:R-:W-:Y:S05]  /*4e90*/  BSYNC.RECONVERGENT B0 ;  /* 0x0000000000007941 */ /* 0x000fea0003800200 */
.L_x_9653:
        /* <DEDUP_REMOVED lines=15> */
[----:B------:R-:W-:Y:S01]  /*4f90*/  MOV R18, R26 ;  /* 0x0000001a00127202 */ /* 0x000fe20000000f00 */
[----:B------:R-:W-:Y:S01]  /*4fa0*/  IMAD.MOV.U32 R19, RZ, RZ, R27 ;  /* 0x000000ffff137224 */ /* 0x000fe200078e001b */
[----:B------:R-:W-:Y:S01]  /*4fb0*/  MOV R0, 0x4ff0 ;  /* 0x00004ff000007802 */ /* 0x000fe20000000f00 */
[----:B------:R-:W-:Y:S02]  /*4fc0*/  IMAD.MOV.U32 R12, RZ, RZ, R28 ;  /* 0x000000ffff0c7224 */ /* 0x000fe400078e001c */
[----:B------:R-:W-:-:S07]  /*4fd0*/  IMAD.MOV.U32 R13, RZ, RZ, R29 ;  /* 0x000000ffff0d7224 */ /* 0x000fce00078e001d */
[----:B------:R-:W-:Y:S05]  /*4fe0*/  CALL.REL.NOINC `($__internal_14_$__cuda_sm20_div_rn_f64_full) ;  /* 0x000002c0003c7944 */ /* 0x000fea0003c00000 */
.L_x_9657:
[----:B------:R-:W-:Y:S05]  /*4ff0*/  BSYNC.RECONVERGENT B3 ;  /* 0x0000000000037941 */ /* 0x000fea0003800200 */
.L_x_9656:
[----:B------:R-:W-:Y:S01]  /*5000*/  DMUL R12, R24, R24 ;  /* 0x00000018180c7228 */ /* 0x000fe20000000000 */
[----:B------:R-:W-:Y:S01]  /*5010*/  IMAD.MOV.U32 R14, RZ, RZ, -0x2449a4b7 ;  /* 0xdbb65b49ff0e7424 */ /* 0x000fe200078e00ff */
[----:B------:R-:W-:Y:S01]  /*5020*/  UMOV UR4, 0x2a25ff7e ;  /* 0x2a25ff7e00047882 */ /* 0x000fe20000000000 */
[----:B------:R-:W-:Y:S01]  /*5030*/  IMAD.MOV.U32 R15, RZ, RZ, 0x3f2d3b63 ;  /* 0x3f2d3b63ff0f7424 */ /* 0x000fe200078e00ff */
[----:B------:R-:W-:Y:S01]  /*5040*/  UMOV UR5, 0x3ef53e1d ;  /* 0x3ef53e1d00057882 */ /* 0x000fe20000000000 */
[----:B------:R-:W-:Y:S01]  /*5050*/  ISETP.GE.AND P2, PT, R9, RZ, PT ;  /* 0x000000ff0900720c */ /* 0x000fe20003f46270 */
[----:B------:R-:W-:Y:S01]  /*5060*/  @P1 IMAD.MOV.U32 R21, RZ, RZ, 0x400921fb ;  /* 0x400921fbff151424 */ /* 0x000fe200078e00ff */
[----:B------:R-:W-:Y:S01]  /*5070*/  @P1 MOV R20, 0x54442d18 ;  /* 0x54442d1800141802 */ /* 0x000fe20000000f00 */
[----:B------:R-:W-:Y:S01]  /*5080*/  DSETP.NEU.AND P3, PT, R28, RZ, PT ;  /* 0x000000ff1c00722a */ /* 0x000fe20003f6d000 */
[----:B------:R-:W-:Y:S01]  /*5090*/  @!P1 PLOP3.LUT P0, PT, P2, PT, PT, 0x80, 0x8 ;  /* 0x000000000008981c */ /* 0x000fe2000170f070 */
[----:B------:R-:W-:Y:S01]  /*50a0*/  DFMA R14, R12, -UR4, R14 ;  /* 0x800000040c0e7c2b */ /* 0x000fe2000800000e */
[----:B------:R-:W-:Y:S01]  /*50b0*/  UMOV UR4, 0x8dde082e ;  /* 0x8dde082e00047882 */ /* 0x000fe20000000000 */
[----:B------:R-:W-:Y:S01]  /*50c0*/  UMOV UR5, 0x3f531278 ;  /* 0x3f53127800057882 */ /* 0x000fe20000000000 */
[----:B------:R-:W-:Y:S01]  /*50d0*/  @!P1 IMAD.MOV.U32 R18, RZ, RZ, 0x54442d18 ;  /* 0x54442d18ff129424 */ /* 0x000fe200078e00ff */
[----:B------:R-:W-:Y:S01]  /*50e0*/  DMUL R6, R6, 0.5 ;  /* 0x3fe0000006067828 */ /* 0x000fe20000000000 */
[----:B------:R-:W-:-:S03]  /*50f0*/  @!P1 IMAD.MOV.U32 R19, RZ, RZ, 0x3ff921fb ;  /* 0x3ff921fbff139424 */ /* 0x000fc600078e00ff */
        /* <DEDUP_REMOVED lines=70> */
[----:B------:R-:W-:Y:S01]  /*5560*/  DSETP.NAN.AND P0, PT, R12, R12, PT ;  /* 0x0000000c0c00722a */ /* 0x000fe20003f08000 */
[----:B------:R-:W-:Y:S02]  /*5570*/  @P3 MOV R2, R0 ;  /* 0x0000000000023202 */ /* 0x000fe40000000f00 */
[----:B------:R-:W-:-:S03]  /*5580*/  LOP3.LUT R3, R3, 0x80000000, R11, 0xb8, !PT ;  /* 0x8000000003037812 */ /* 0x000fc600078eb80b */
[----:B------:R-:W-:Y:S02]  /*5590*/  FSEL R2, R12, R2, P0 ;  /* 0x000000020c027208 */ /* 0x000fe40000000000 */
[----:B------:R-:W-:-:S07]  /*55a0*/  FSEL R3, R13, R3, P0 ;  /* 0x000000030d037208 */ /* 0x000fce0000000000 */
.L_x_9646:
[----:B------:R-:W-:Y:S05]  /*55b0*/  BSYNC.RECONVERGENT B2 ;  /* 0x0000000000027941 */ /* 0x000fea0003800200 */
.L_x_9635:
[----:B------:R-:W-:Y:S01]  /*55c0*/  UMOV UR4, 0xfefa39ef ;  /* 0xfefa39ef00047882 */ /* 0x000fe20000000000 */
[----:B------:R-:W-:Y:S01]  /*55d0*/  UMOV UR5, 0x3fe62e42 ;  /* 0x3fe62e4200057882 */ /* 0x000fe20000000000 */
[----:B------:R-:W-:Y:S01]  /*55e0*/  ISETP.GE.AND P0, PT, R11, RZ, PT ;  /* 0x000000ff0b00720c */ /* 0x000fe20003f06270 */
[----:B------:R-:W-:Y:S02]  /*55f0*/  DADD R6, R6, UR4 ;  /* 0x0000000406067e29 */ /* 0x000fe40008000000 */
[----:B------:R-:W-:-:S06]  /*5600*/  DADD R12, -RZ, |R2| ;  /* 0x00000000ff0c7229 */ /* 0x000fcc0000000502 */
[----:B------:R-:W-:-:S10]  /*5610*/  DADD R4, -RZ, -R6 ;  /* 0x00000000ff047229 */ /* 0x000fd40000000906 */
[----:B------:R-:W-:Y:S02]  /*5620*/  FSEL R14, R6, R4, !P0 ;  /* 0x00000004060e7208 */ /* 0x000fe40004000000 */
[----:B------:R-:W-:Y:S01]  /*5630*/  FSEL R15, R7, R5, !P0 ;  /* 0x00000005070f7208 */ /* 0x000fe20004000000 */
[----:B------:R-:W-:Y:S06]  /*5640*/  BRA `(.L_x_9633) ;  /* 0x0000005c00207947 */ /* 0x000fec0003800000 */
.L_x_9634:
[----:B------:R-:W-:-:S06]  /*5650*/  DSETP.NEU.AND P0, PT, R10, RZ, PT ;  /* 0x000000ff0a00722a */ /* 0x000fcc0003f0d000 */
[----:B------:R-:W-:-:S14]  /*5660*/  DSETP.NEU.OR P0, PT, R8, 1, P0 ;  /* 0x3ff000000800742a */ /* 0x000fdc000070d400 */
[----:B------:R-:W-:Y:S01]  /*5670*/  @!P0 DADD R14, -RZ, -R10 ;  /* 0x00000000ff0e8229 */ /* 0x000fe2000000090a */
[----:B------:R-:W-:Y:S01]  /*5680*/  @!P0 CS2R R12, SRZ ;  /* 0x00000000000c8805 */ /* 0x000fe2000001ff00 */
[----:B------:R-:W-:Y:S09]  /*5690*/  @!P0 BRA `(.L_x_9633) ;  /* 0x0000005c000c8947 */ /* 0x000ff20003800000 */
[----:B------:R-:W-:Y:S01]  /*56a0*/  IMAD.MOV.U32 R7, RZ, RZ, 0xd800000 ;  /* 0x0d800000ff077424 */ /* 0x000fe200078e00ff */
[----:B------:R-:W-:Y:S01]  /*56b0*/  UMOV UR4, 0x1409212f ;  /* 0x1409212f00047882 */ /* 0x000fe20000000000 */
[----:B------:R-:W-:Y:S01]  /*56c0*/  IMAD.MOV.U32 R6, RZ, RZ, 0xd800000 ;  /* 0x0d800000ff067424 */ /* 0x000fe200078e00ff */
[----:B------:R-:W-:Y:S01]  /*56d0*/  UMOV UR5, 0x3e43988e ;  /* 0x3e43988e00057882 */ /* 0x000fe20000000000 */
[----:B------:R-:W-:Y:S01]  /*56e0*/  FADD.FTZ R7, R7, 1 ;  /* 0x3f80000007077421 */ /* 0x000fe20000010000 */
[----:B------:R-:W-:-:S04]  /*56f0*/  DSETP.GEU.AND P0, PT, R4, UR4, PT ;  /* 0x0000000404007e2a */ /* 0x000fc8000bf0e000 */
[----:B------:R0:W-:Y:S02]  /*5700*/  STL.64 [R1], R6 ;  /* 0x0000000601007387 */ /* 0x0001e40000100a00 */
[----:B------:R-:W-:-:S14]  /*5710*/  DSETP.GEU.OR P0, PT, R2, UR4, P0 ;  /* 0x0000000402007e2a */ /* 0x000fdc000870e400 */
[----:B0-----:R-:W-:Y:S05]  /*5720*/  @P0 BRA `(.L_x_9658) ;  /* 0x00000000001c0947 */ /* 0x001fea0003800000 */
[----:B------:R-:W2:Y:S01]  /*5730*/  LDL.64 R2, [R1+0x8] ;  /* 0x0000080001027983 */ /* 0x000ea20000100a00 */
[----:B------:R-:W-:Y:S01]  /*5740*/  UMOV UR4, 0x54442d18 ;  /* 0x54442d1800047882 */ /* 0x000fe20000000000 */
[----:B------:R-:W-:Y:S01]  /*5750*/  UMOV UR5, 0x3ff921fb ;  /* 0x3ff921fb00057882 */ /* 0x000fe20000000000 */
[----:B------:R-:W-:Y:S02]  /*5760*/  DADD R14, -RZ, -R10 ;  /* 0x00000000ff0e7229 */ /* 0x000fe4000000090a */
[----:B--2---:R-:W-:-:S08]  /*5770*/  DADD R8, R2, -R8 ;  /* 0x0000000002087229 */ /* 0x004fd00000000808 */
[----:B------:R-:W-:Y:S01]  /*5780*/  DADD R12, R8, UR4 ;  /* 0x00000004080c7e29 */ /* 0x000fe20008000000 */
[----:B------:R-:W-:Y:S10]  /*5790*/  BRA `(.L_x_9633) ;  /* 0x0000005800cc7947 */ /* 0x000ff40003800000 */
.L_x_9658:
[C---:B------:R-:W-:Y:S01]  /*57a0*/  DADD R30, R2.reuse, -1 ;  /* 0xbff00000021e7429 */ /* 0x040fe20000000000 */
[----:B------:R-:W-:Y:S01]  /*57b0*/  IMAD.MOV.U32 R6, RZ, RZ, RZ ;  /* 0x000000ffff067224 */ /* 0x000fe200078e00ff */
[----:B------:R-:W-:Y:S01]  /*57c0*/  DADD R32, R2, 1 ;  /* 0x3ff0000002207429 */ /* 0x000fe20000000000 */
[----:B------:R-:W-:Y:S01]  /*57d0*/  IMAD.MOV.U32 R14, RZ, RZ, RZ ;  /* 0x000000ffff0e7224 */ /* 0x000fe200078e00ff */
[----:B------:R-:W-:Y:S01]  /*57e0*/  UMOV UR4, 0xffffffff ;  /* 0xffffffff00047882 */ /* 0x000fe20000000000 */
[----:B------:R-:W-:Y:S01]  /*57f0*/  UMOV UR5, 0x7fefffff ;  /* 0x7fefffff00057882 */ /* 0x000fe20000000000 */
[----:B------:R-:W-:Y:S01]  /*5800*/  UMOV UR7, UR4 ;  /* 0x0000000400077c82 */ /* 0x000fe20008000000 */
[----:B------:R-:W-:Y:S01]  /*5810*/  UMOV UR6, UR5 ;  /* 0x0000000500067c82 */ /* 0x000fe20008000000 */
[----:B------:R-:W-:Y:S01]  /*5820*/  DADD R20, -RZ, |R30| ;  /* 0x00000000ff147229 */ /* 0x000fe2000000051e */
[----:B------:R-:W-:Y:S01]  /*5830*/  IMAD.MOV.U32 R24, RZ, RZ, RZ ;  /* 0x000000ffff187224 */ /* 0x000fe200078e00ff */
[----:B------:R-:W-:Y:S01]  /*5840*/  BSSY.RECONVERGENT B2, `(.L_x_9659) ;  /* 0x00002a2000027945 */ /* 0x000fe20003800200 */
[----:B------:R-:W-:Y:S01]  /*5850*/  IMAD.MOV.U32 R42, RZ, RZ, 0x0 ;  /* 0x00000000ff2a7424 */ /* 0x000fe200078e00ff */
[----:B------:R-:W-:Y:S01]  /*5860*/  ISETP.GT.U32.AND P1, PT, R4, R32, PT ;  /* 0x000000200400720c */ /* 0x000fe20003f24070 */
[----:B------:R-:W-:Y:S01]  /*5870*/  IMAD.MOV.U32 R43, RZ, RZ, 0x3fd80000 ;  /* 0x3fd80000ff2b7424 */ /* 0x000fe200078e00ff */
[----:B------:R-:W-:-:S02]  /*5880*/  ISETP.LT.U32.AND P0, PT, R32, R4, PT ;  /* 0x000000042000720c */ /* 0x000fc40003f01070 */
[----:B------:R-:W-:Y:S02]  /*5890*/  ISETP.GT.U32.AND.EX P1, PT, R5, R33, PT, P1 ;  /* 0x000000210500720c */ /* 0x000fe40003f24110 */
[----:B------:R-:W-:Y:S02]  /*58a0*/  ISETP.GT.U32.AND P3, PT, R4, R20, PT ;  /* 0x000000140400720c */ /* 0x000fe40003f64070 */
[----:B------:R-:W-:Y:S02]  /*58b0*/  ISETP.LT.U32.AND.EX P0, PT, R33, R5, PT, P0 ;  /* 0x000000052100720c */ /* 0x000fe40003f01100 */
[C---:B------:R-:W-:Y:S02]  /*58c0*/  ISETP.GT.U32.AND.EX P3, PT, R5.reuse, R21, PT, P3 ;  /* 0x000000150500720c */ /* 0x040fe40003f64130 */
[----:B------:R-:W-:Y:S02]  /*58d0*/  SEL R37, R5, R33, P1 ;  /* 0x0000002105257207 */ /* 0x000fe40000800000 */
[----:B------:R-:W-:-:S02]  /*58e0*/  ISETP.LT.U32.AND P2, PT, R20, R4, PT ;  /* 0x000000041400720c */ /* 0x000fc40003f41070 */
[----:B------:R-:W-:Y:S02]  /*58f0*/  SEL R41, R5, R21, P3 ;  /* 0x0000001505297207 */ /* 0x000fe40001800000 */
[----:B------:R-:W-:Y:S02]  /*5900*/  SEL R34, R32, R4, P0 ;  /* 0x0000000420227207 */ /* 0x000fe40000000000 */
[-C--:B------:R-:W-:Y:S02]  /*5910*/  SEL R35, R33, R5.reuse, P0 ;  /* 0x0000000521237207 */ /* 0x080fe40000000000 */
[----:B------:R-:W-:Y:S02]  /*5920*/  LOP3.LUT R0, R37, 0xffc00000, RZ, 0xc0, !PT ;  /* 0xffc0000025007812 */ /* 0x000fe400078ec0ff */
[----:B------:R-:W-:Y:S02]  /*5930*/  ISETP.LT.U32.AND.EX P0, PT, R21, R5, PT, P2 ;  /* 0x000000051500720c */ /* 0x000fe40003f01120 */
[----:B------:R-:W-:-:S02]  /*5940*/  LOP3.LUT R44, R41, 0xffc00000, RZ, 0xc0, !PT ;  /* 0xffc00000292c7812 */ /* 0x000fc400078ec0ff */
[----:B------:R-:W-:Y:S02]  /*5950*/  LOP3.LUT R7, R0, 0x7fd00000, RZ, 0x3c, !PT ;  /* 0x7fd0000000077812 */ /* 0x000fe400078e3cff */
[----:B------:R-:W-:Y:S02]  /*5960*/  SEL R38, R20, R4, P0 ;  /* 0x0000000414267207 */ /* 0x000fe40000000000 */
[----:B------:R-:W-:Y:S02]  /*5970*/  SEL R39, R21, R5, P0 ;  /* 0x0000000515277207 */ /* 0x000fe40000000000 */
[----:B------:R-:W-:Y:S01]  /*5980*/  LOP3.LUT R15, R44, 0x7fd00000, RZ, 0x3c, !PT ;  /* 0x7fd000002c0f7812 */ /* 0x000fe200078e3cff */
[----:B------:R-:W-:Y:S01]  /*5990*/  DMUL R12, R6, R34 ;  /* 0x00000022060c7228 */ /* 0x000fe20000000000 */
[C---:B------:R-:W-:Y:S02]  /*59a0*/  SEL R36, R4.reuse, R32, P1 ;  /* 0x0000002004247207 */ /* 0x040fe40000800000 */
[----:B------:R-:W-:-:S02]  /*59b0*/  SEL R40, R4, R20, P3 ;  /* 0x0000001404287207 */ /* 0x000fc40001800000 */
[----:B------:R-:W-:Y:S02]  /*59c0*/  DMUL R18, R14, R38 ;  /* 0x000000260e127228 */ /* 0x000fe40000000000 */
[----:B------:R-:W-:Y:S02]  /*59d0*/  DMUL R6, R6, R36 ;  /* 0x0000002406067228 */ /* 0x000fe40000000000 */
[----:B------:R-:W-:Y:S02]  /*59e0*/  DMUL R12, R12, R12 ;  /* 0x0000000c0c0c7228 */ /* 0x000fe40000000000 */
[----:B------:R-:W-:Y:S02]  /*59f0*/  DMUL R14, R14, R40 ;  /* 0x000000280e0e7228 */ /* 0x000fe40000000000 */
[----:B------:R-:W-:-:S04]  /*5a00*/  DMUL R18, R18, R18 ;  /* 0x0000001212127228 */ /* 0x000fc80000000000 */
[----:B------:R-:W-:-:S04]  /*5a10*/  DFMA R12, R6, R6, R12 ;  /* 0x00000006060c722b */ /* 0x000fc8000000000c */
[----:B------:R-:W-:Y:S01]  /*5a20*/  DFMA R20, R14, R14, R18 ;  /* 0x0000000e0e14722b */ /* 0x000fe20000000012 */
[----:B------:R-:W-:Y:S01]  /*5a30*/  IMAD.U32 R18, RZ, RZ, UR5 ;  /* 0x00000005ff127e24 */ /* 0x000fe2000f8e00ff */
[----:B------:R-:W-:Y:S02]  /*5a40*/  MOV R14, UR6 ;  /* 0x00000006000e7c02 */ /* 0x000fe40008000f00 */
[----:B------:R-:W-:Y:S02]  /*5a50*/  DSETP.MIN.AND P0, P1, R12, UR4, PT ;  /* 0x000000040c007e2a */ /* 0x000fe4000b900000 */
[----:B------:R-:W-:Y:S02]  /*5a60*/  IMAD.MOV.U32 R6, RZ, RZ, R13 ;  /* 0x000000ffff067224 */ /* 0x000fe400078e000d */
[----:B------:R-:W-:Y:S02]  /*5a70*/  DSETP.MIN.AND P2, P3, R20, UR4, PT ;  /* 0x0000000414007e2a */ /* 0x000fe4000bb40000 */
[----:B------:R-:W-:Y:S01]  /*5a80*/  IMAD.MOV.U32 R15, RZ, RZ, R21 ;  /* 0x000000ffff0f7224 */ /* 0x000fe200078e0015 */
[----:B------:R-:W-:Y:S01]  /*5a90*/  FSEL R7, R6, UR6, P0 ;  /* 0x0000000606077c08 */ /* 0x000fe20008000000 */
[----:B------:R-:W-:Y:S01]  /*5aa0*/  IMAD.MOV.U32 R6, RZ, RZ, R12 ;  /* 0x000000ffff067224 */ /* 0x000fe200078e000c */
[----:B------:R-:W-:-:S02]  /*5ab0*/  UMOV UR6, UR4 ;  /* 0x0000000400067c82 */ /* 0x000fc40008000000 */
[----:B------:R-:W-:Y:S02]  /*5ac0*/  FSEL R23, R15, UR5, P2 ;  /* 0x000000050f177c08 */ /* 0x000fe40009000000 */
[----:B------:R-:W-:Y:S01]  /*5ad0*/  SEL R6, R6, UR6, P0 ;  /* 0x0000000606067c07 */ /* 0x000fe20008000000 */
[----:B------:R-:W-:Y:S01]  /*5ae0*/  DSETP.NEU.AND P0, PT, R34, RZ, PT ;  /* 0x000000ff2200722a */ /* 0x000fe20003f0d000 */
[----:B------:R-:W-:Y:S01]  /*5af0*/  @P1 LOP3.LUT R7, R14, 0x80000, RZ, 0xfc, !PT ;  /* 0x000800000e071812 */ /* 0x000fe200078efcff */
[----:B------:R-:W-:Y:S01]  /*5b00*/  IMAD.MOV.U32 R14, RZ, RZ, R20 ;  /* 0x000000ffff0e7224 */ /* 0x000fe200078e0014 */
[----:B------:R-:W-:Y:S02]  /*5b10*/  ISETP.GE.U32.AND P1, PT, R35, 0x7ff00000, PT ;  /* 0x7ff000002300780c */ /* 0x000fe40003f26070 */
[----:B------:R-:W-:Y:S01]  /*5b20*/  @P3 LOP3.LUT R23, R18, 0x80000, RZ, 0xfc, !PT ;  /* 0x0008000012173812 */ /* 0x000fe200078efcff */
[----:B------:R-:W0:Y:S01]  /*5b30*/  MUFU.RSQ64H R15, R7 ;  /* 0x00000007000f7308 */ /* 0x000e220000001c00 */
[----:B------:R-:W-:Y:S01]  /*5b40*/  SEL R22, R14, UR7, P2 ;  /* 0x000000070e167c07 */ /* 0x000fe20009000000 */
[----:B------:R-:W-:Y:S01]  /*5b50*/  DSETP.NEU.AND P2, PT, R38, RZ, PT ;  /* 0x000000ff2600722a */ /* 0x000fe20003f4d000 */
[----:B------:R-:W-:-:S02]  /*5b60*/  MOV R14, RZ ;  /* 0x000000ff000e7202 */ /* 0x000fc40000000f00 */
[----:B------:R-:W-:-:S03]  /*5b70*/  ISETP.GE.U32.AND P3, PT, R39, 0x7ff00000, PT ;  /* 0x7ff000002700780c */ /* 0x000fc60003f66070 */
[----:B------:R-:W1:Y:S01]  /*5b80*/  MUFU.RSQ64H R25, R23 ;  /* 0x0000001700197308 */ /* 0x000e620000001c00 */
[----:B0-----:R-:W-:Y:S02]  /*5b90*/  DMUL R18, R14, R14 ;  /* 0x0000000e0e127228 */ /* 0x001fe40000000000 */
[----:B-1----:R-:W-:-:S06]  /*5ba0*/  DMUL R26, R24, R24 ;  /* 0x00000018181a7228 */ /* 0x002fcc0000000000 */
[----:B------:R-:W-:Y:S02]  /*5bb0*/  DFMA R18, R6, -R18, 1 ;  /* 0x3ff000000612742b */ /* 0x000fe40000000812 */
[----:B------:R-:W-:-:S06]  /*5bc0*/  DFMA R26, R22, -R26, 1 ;  /* 0x3ff00000161a742b */ /* 0x000fcc000000081a */
[----:B------:R-:W-:Y:S02]  /*5bd0*/  DMUL R6, R14, R18 ;  /* 0x000000120e067228 */ /* 0x000fe40000000000 */
[-C--:B------:R-:W-:Y:S02]  /*5be0*/  DFMA R18, R18, R42.reuse, 0.5 ;  /* 0x3fe000001212742b */ /* 0x080fe4000000002a */
[----:B------:R-:W-:Y:S02]  /*5bf0*/  DFMA R28, R26, R42, 0.5 ;  /* 0x3fe000001a1c742b */ /* 0x000fe4000000002a */
[----:B------:R-:W-:-:S04]  /*5c00*/  DMUL R26, R24, R26 ;  /* 0x0000001a181a7228 */ /* 0x000fc80000000000 */
[----:B------:R-:W-:Y:S01]  /*5c10*/  DFMA R6, R18, R6, R14 ;  /* 0x000000061206722b */ /* 0x000fe2000000000e */
[----:B------:R-:W-:-:S03]  /*5c20*/  LOP3.LUT R15, R44, 0x100000, RZ, 0xfc, !PT ;  /* 0x001000002c0f7812 */ /* 0x000fc600078efcff */
[----:B------:R-:W-:-:S04]  /*5c30*/  DFMA R26, R28, R26, R24 ;  /* 0x0000001a1c1a722b */ /* 0x000fc80000000018 */
[----:B------:R-:W-:Y:S01]  /*5c40*/  DMUL R6, R12, R6 ;  /* 0x000000060c067228 */ /* 0x000fe20000000000 */
[----:B------:R-:W-:Y:S01]  /*5c50*/  LOP3.LUT R13, R0, 0x100000, RZ, 0xfc, !PT ;  /* 0x00100000000d7812 */ /* 0x000fe200078efcff */
[----:B------:R-:W-:Y:S02]  /*5c60*/  IMAD.MOV.U32 R12, RZ, RZ, RZ ;  /* 0x000000ffff0c7224 */ /* 0x000fe400078e00ff */
[----:B------:R-:W-:-:S04]  /*5c70*/  DMUL R26, R20, R26 ;  /* 0x0000001a141a7228 */ /* 0x000fc80000000000 */
[----:B------:R-:W-:-:S04]  /*5c80*/  DMUL R6, R6, R12 ;  /* 0x0000000c06067228 */ /* 0x000fc80000000000 */
[----:B------:R-:W-:-:S06]  /*5c90*/  DMUL R26, R26, R14 ;  /* 0x0000000e1a1a7228 */ /* 0x000fcc0000000000 */
[----:B------:R-:W-:Y:S02]  /*5ca0*/  @!P1 FSEL R34, R36, R6, !P0 ;  /* 0x0000000624229208 */ /* 0x000fe40004000000 */
[----:B------:R-:W-:Y:S02]  /*5cb0*/  @!P1 FSEL R35, R37, R7, !P0 ;  /* 0x0000000725239208 */ /* 0x000fe40004000000 */
[----:B------:R-:W-:Y:S01]  /*5cc0*/  @!P3 FSEL R38, R40, R26, !P2 ;  /* 0x0000001a2826b208 */ /* 0x000fe20005000000 */
[----:B------:R-:W-:Y:S01]  /*5cd0*/  IMAD.MOV.U32 R28, RZ, RZ, R34 ;  /* 0x000000ffff1c7224 */ /* 0x000fe200078e0022 */
[----:B------:R-:W-:Y:S02]  /*5ce0*/  @!P3 FSEL R39, R41, R27, !P2 ;  /* 0x0000001b2927b208 */ /* 0x000fe40005000000 */
[----:B------:R-:W-:Y:S01]  /*5cf0*/  MOV R29, R35 ;  /* 0x00000023001d7202 */ /* 0x000fe20000000f00 */
[----:B------:R-:W-:Y:S02]  /*5d00*/  IMAD.MOV.U32 R26, RZ, RZ, R38 ;  /* 0x000000ffff1a7224 */ /* 0x000fe400078e0026 */
[----:B------:R-:W-:-:S06]  /*5d10*/  IMAD.MOV.U32 R27, RZ, RZ, R39 ;  /* 0x000000ffff1b7224 */ /* 0x000fcc00078e0027 */
[----:B------:R-:W-:-:S08]  /*5d20*/  DADD R6, R28, R26 ;  /* 0x000000001c067229 */ /* 0x000fd0000000001a */
[----:B------:R-:W-:-:S08]  /*5d30*/  DMUL R6, R6, 0.5 ;  /* 0x3fe0000006067828 */ /* 0x000fd00000000000 */
[----:B------:R-:W-:-:S06]  /*5d40*/  DSETP.GEU.AND P0, PT, R6, 1, PT ;  /* 0x3ff000000600742a */ /* 0x000fcc0003f0e000 */
[----:B------:R-:W-:Y:S02]  /*5d50*/  FSEL R6, R6, RZ, P0 ;  /* 0x000000ff06067208 */ /* 0x000fe40000000000 */
[----:B------:R-:W-:-:S06]  /*5d60*/  FSEL R7, R7, 1.875, P0 ;  /* 0x3ff0000007077808 */ /* 0x000fcc0000000000 */
[----:B------:R-:W-:-:S14]  /*5d70*/  DSETP.GEU.AND P0, PT, R6, 10, PT ;  /* 0x402400000600742a */ /* 0x000fdc0003f0e000 */
[----:B------:R-:W-:Y:S05]  /*5d80*/  @P0 BRA `(.L_x_9660) ;  /* 0x0000001c00880947 */ /* 0x000fea0003800000 */
[----:B------:R-:W-:-:S06]  /*5d90*/  DSETP.GEU.AND P0, PT, R4, 3.8518598887744717061e-34, PT ;  /* 0x390000000400742a */ /* 0x000fcc0003f0e000 */
[----:B------:R-:W-:-:S14]  /*5da0*/  DSETP.NEU.OR P0, PT, R2, 1, P0 ;  /* 0x3ff000000200742a */ /* 0x000fdc000070d400 */
[----:B------:R-:W-:Y:S05]  /*5db0*/  @P0 BRA `(.L_x_9661) ;  /* 0x00000000006c0947 */ /* 0x000fea0003800000 */
[----:B------:R-:W0:Y:S01]  /*5dc0*/  MUFU.RSQ64H R23, R5 ;  /* 0x0000000500177308 */ /* 0x000e220000001c00 */
[----:B------:R-:W-:Y:S01]  /*5dd0*/  VIADD R22, R5, 0xfcb00000 ;  /* 0xfcb0000005167836 */ /* 0x000fe20000000000 */
[----:B------:R-:W-:Y:S04]  /*5de0*/  BSSY.RECONVERGENT B3, `(.L_x_9662) ;  /* 0x0000017000037945 */ /* 0x000fe80003800200 */
[----:B------:R-:W-:Y:S01]  /*5df0*/  ISETP.GE.U32.AND P0, PT, R22, 0x7ca00000, PT ;  /* 0x7ca000001600780c */ /* 0x000fe20003f06070 */
[----:B0-----:R-:W-:-:S08]  /*5e00*/  DMUL R12, R22, R22 ;  /* 0x00000016160c7228 */ /* 0x001fd00000000000 */
[----:B------:R-:W-:-:S08]  /*5e10*/  DFMA R12, R4, -R12, 1 ;  /* 0x3ff00000040c742b */ /* 0x000fd0000000080c */
[----:B------:R-:W-:Y:S02]  /*5e20*/  DFMA R14, R12, R42, 0.5 ;  /* 0x3fe000000c0e742b */ /* 0x000fe4000000002a */
[----:B------:R-:W-:-:S08]  /*5e30*/  DMUL R12, R22, R12 ;  /* 0x0000000c160c7228 */ /* 0x000fd00000000000 */
[----:B------:R-:W-:-:S08]  /*5e40*/  DFMA R12, R14, R12, R22 ;  /* 0x0000000c0e0c722b */ /* 0x000fd00000000016 */
[----:B------:R-:W-:Y:S02]  /*5e50*/  DMUL R20, R4, R12 ;  /* 0x0000000c04147228 */ /* 0x000fe40000000000 */
[----:B------:R-:W-:Y:S02]  /*5e60*/  VIADD R19, R13, 0xfff00000 ;  /* 0xfff000000d137836 */ /* 0x000fe40000000000 */
[----:B------:R-:W-:-:S04]  /*5e70*/  IMAD.MOV.U32 R18, RZ, RZ, R12 ;  /* 0x000000ffff127224 */ /* 0x000fc800078e000c */
[----:B------:R-:W-:-:S08]  /*5e80*/  DFMA R14, R20, -R20, R4 ;  /* 0x80000014140e722b */ /* 0x000fd00000000004 */
[----:B------:R-:W-:Y:S01]  /*5e90*/  DFMA R40, R14, R18, R20 ;  /* 0x000000120e28722b */ /* 0x000fe20000000014 */
[----:B------:R-:W-:Y:S10]  /*5ea0*/  @!P0 BRA `(.L_x_9663) ;  /* 0x0000000000288947 */ /* 0x000ff40003800000 */
[----:B------:R-:W-:Y:S01]  /*5eb0*/  MOV R0, R12 ;  /* 0x0000000c00007202 */ /* 0x000fe20000000f00 */
[----:B------:R-:W-:Y:S02]  /*5ec0*/  IMAD.MOV.U32 R13, RZ, RZ, R21 ;  /* 0x000000ffff0d7224 */ /* 0x000fe400078e0015 */
[----:B------:R-:W-:Y:S01]  /*5ed0*/  IMAD.MOV.U32 R12, RZ, RZ, R20 ;  /* 0x000000ffff0c7224 */ /* 0x000fe200078e0014 */
[----:B------:R-:W-:Y:S01]  /*5ee0*/  MOV R20, 0x5f30 ;  /* 0x00005f3000147802 */ /* 0x000fe20000000f00 */
[----:B------:R-:W-:Y:S02]  /*5ef0*/  IMAD.MOV.U32 R21, RZ, RZ, R19 ;  /* 0x000000ffff157224 */ /* 0x000fe400078e0013 */
[----:B------:R-:W-:Y:S02]  /*5f00*/  IMAD.MOV.U32 R18, RZ, RZ, R4 ;  /* 0x000000ffff127224 */ /* 0x000fe400078e0004 */
[----:B------:R-:W-:-:S07]  /*5f10*/  IMAD.MOV.U32 R19, RZ, RZ, R5 ;  /* 0x000000ffff137224 */ /* 0x000fce00078e0005 */
[----:B------:R-:W-:Y:S05]  /*5f20*/  CALL.REL.NOINC `($__internal_15_$__cuda_sm20_dsqrt_rn_f64_mediumpath_v1) ;  /* 0x000002b400f07944 */ /* 0x000fea0003c00000 */
[----:B------:R-:W-:Y:S01]  /*5f30*/  MOV R40, R12 ;  /* 0x0000000c00287202 */ /* 0x000fe20000000f00 */
[----:B------:R-:W-:-:S07]  /*5f40*/  IMAD.MOV.U32 R41, RZ, RZ, R13 ;  /* 0x000000ffff297224 */ /* 0x000fce00078e000d */
.L_x_9663:
[----:B------:R-:W-:Y:S05]  /*5f50*/  BSYNC.RECONVERGENT B3 ;  /* 0x0000000000037941 */ /* 0x000fea0003800200 */
.L_x_9662:
[----:B------:R-:W-:Y:S05]  /*5f60*/  BRA `(.L_x_9664) ;  /* 0x0000002000bc7947 */ /* 0x000fea0003800000 */
.L_x_9661:
[----:B------:R-:W-:-:S08]  /*5f70*/  DMUL R12, |R30|, 2.2204460492503130808e-16 ;  /* 0x3cb000001e0c7828 */ /* 0x000fd00000000200 */
[----:B------:R-:W-:-:S14]  /*5f80*/  DSETP.GE.AND P0, PT, R4, R12, PT ;  /* 0x0000000c0400722a */ /* 0x000fdc0003f06000 */
[----:B------:R-:W-:Y:S05]  /*5f90*/  @!P0 BRA `(.L_x_9665) ;  /* 0x0000000c00a48947 */ /* 0x000fea0003800000 */
[----:B------:R-:W-:Y:S01]  /*5fa0*/  DSETP.NEU.AND P0, PT, R32, RZ, PT ;  /* 0x000000ff2000722a */ /* 0x000fe20003f0d000 */
[----:B------:R-:W-:Y:S01]  /*5fb0*/  BSSY.RECONVERGENT B3, `(.L_x_9666) ;  /* 0x000001c000037945 */ /* 0x000fe20003800200 */
[----:B------:R-:W-:Y:S02]  /*5fc0*/  IMAD.MOV.U32 R40, RZ, RZ, R4 ;  /* 0x000000ffff287224 */ /* 0x000fe400078e0004 */
[----:B------:R-:W-:-:S10]  /*5fd0*/  IMAD.MOV.U32 R41, RZ, RZ, R5 ;  /* 0x000000ffff297224 */ /* 0x000fd400078e0005 */
[----:B------:R-:W-:Y:S05]  /*5fe0*/  @!P0 BRA `(.L_x_9667) ;  /* 0x0000000000608947 */ /* 0x000fea0003800000 */
[----:B------:R-:W-:Y:S01]  /*5ff0*/  DADD R20, R32, R28 ;  /* 0x0000000020147229 */ /* 0x000fe2000000001c */
[----:B------:R-:W-:Y:S01]  /*6000*/  IMAD.MOV.U32 R12, RZ, RZ, 0x1 ;  /* 0x00000001ff0c7424 */ /* 0x000fe200078e00ff */
[----:B------:R-:W-:Y:S01]  /*6010*/  DMUL R18, R10, R10 ;  /* 0x0000000a0a127228 */ /* 0x000fe20000000000 */
[----:B------:R-:W-:Y:S03]  /*6020*/  BSSY.RECONVERGENT B4, `(.L_x_9668) ;  /* 0x0000012000047945 */ /* 0x000fe60003800200 */
[----:B------:R-:W0:Y:S06]  /*6030*/  MUFU.RCP64H R13, R21 ;  /* 0x00000015000d7308 */ /* 0x000e2c0000001800 */
[----:B------:R-:W-:Y:S01]  /*6040*/  FSETP.GEU.AND P1, PT, |R19|, 6.5827683646048100446e-37, PT ;  /* 0x036000001300780b */ /* 0x000fe20003f2e200 */
        /* <DEDUP_REMOVED lines=12> */
[----:B------:R-:W-:Y:S02]  /*6110*/  MOV R13, R21 ;  /* 0x00000015000d7202 */ /* 0x000fe40000000f00 */
[----:B------:R-:W-:-:S07]  /*6120*/  MOV R0, 0x6140 ;  /* 0x0000614000007802 */ /* 0x000fce0000000f00 */
[----:B------:R-:W-:Y:S05]  /*6130*/  CALL.REL.NOINC `($__internal_14_$__cuda_sm20_div_rn_f64_full) ;  /* 0x000002ac00e87944 */ /* 0x000fea0003c00000 */
.L_x_9669:
[----:B------:R-:W-:Y:S05]  /*6140*/  BSYNC.RECONVERGENT B4 ;  /* 0x0000000000047941 */ /* 0x000fea0003800200 */
.L_x_9668:
[----:B------:R-:W-:Y:S02]  /*6150*/  IMAD.MOV.U32 R40, RZ, RZ, R24 ;  /* 0x000000ffff287224 */ /* 0x000fe400078e0018 */
[----:B------:R-:W-:-:S07]  /*6160*/  IMAD.MOV.U32 R41, RZ, RZ, R25 ;  /* 0x000000ffff297224 */ /* 0x000fce00078e0019 */
.L_x_9667:
[----:B------:R-:W-:Y:S05]  /*6170*/  BSYNC.RECONVERGENT B3 ;  /* 0x0000000000037941 */ /* 0x000fea0003800200 */
.L_x_9666:
[----:B------:R-:W-:Y:S01]  /*6180*/  DADD R12, -R2, 1 ;  /* 0x3ff00000020c7429 */ /* 0x000fe20000000100 */
[----:B------:R-:W-:Y:S07]  /*6190*/  BSSY.RECONVERGENT B3, `(.L_x_9670) ;  /* 0x000001e000037945 */ /* 0x000fee0003800200 */
[----:B------:R-:W-:-:S14]  /*61a0*/  DSETP.GEU.AND P0, PT, R12, RZ, PT ;  /* 0x000000ff0c00722a */ /* 0x000fdc0003f0e000 */
[----:B------:R-:W-:Y:S01]  /*61b0*/  @!P0 DADD R24, R26, -R12 ;  /* 0x000000001a188229 */ /* 0x000fe2000000080c */
[----:B------:R-:W-:Y:S10]  /*61c0*/  @!P0 BRA `(.L_x_9671) ;  /* 0x0000000000688947 */ /* 0x000ff40003800000 */
[----:B------:R-:W-:Y:S01]  /*61d0*/  DSETP.NEU.AND P0, PT, R12, RZ, PT ;  /* 0x000000ff0c00722a */ /* 0x000fe20003f0d000 */
[----:B------:R-:W-:Y:S02]  /*61e0*/  IMAD.MOV.U32 R24, RZ, RZ, R4 ;  /* 0x000000ffff187224 */ /* 0x000fe400078e0004 */
[----:B------:R-:W-:-:S11]  /*61f0*/  IMAD.MOV.U32 R25, RZ, RZ, R5 ;  /* 0x000000ffff197224 */ /* 0x000fd600078e0005 */
[----:B------:R-:W-:Y:S05]  /*6200*/  @!P0 BRA `(.L_x_9671) ;  /* 0x0000000000588947 */ /* 0x000fea0003800000 */
[----:B------:R-:W-:Y:S01]  /*6210*/  DADD R20, R26, R12 ;  /* 0x000000001a147229 */ /* 0x000fe2000000000c */
[----:B------:R-:W-:Y:S01]  /*6220*/  BSSY.RECONVERGENT B4, `(.L_x_9671) ;  /* 0x0000014000047945 */ /* 0x000fe20003800200 */
[----:B------:R-:W-:Y:S01]  /*6230*/  IMAD.MOV.U32 R12, RZ, RZ, 0x1 ;  /* 0x00000001ff0c7424 */ /* 0x000fe200078e00ff */
[----:B------:R-:W-:-:S03]  /*6240*/  DMUL R18, R10, R10 ;  /* 0x0000000a0a127228 */ /* 0x000fc60000000000 */
[----:B------:R-:W0:Y:S07]  /*6250*/  MUFU.RCP64H R13, R21 ;  /* 0x00000015000d7308 */ /* 0x000e2e0000001800 */
        /* <DEDUP_REMOVED lines=14> */
[----:B------:R-:W-:-:S07]  /*6340*/  MOV R0, 0x6360 ;  /* 0x0000636000007802 */ /* 0x000fce0000000f00 */
[----:B------:R-:W-:Y:S05]  /*6350*/  CALL.REL.NOINC `($__internal_14_$__cuda_sm20_div_rn_f64_full) ;  /* 0x000002ac00607944 */ /* 0x000fea0003c00000 */
.L_x_9672:
[----:B------:R-:W-:Y:S05]  /*6360*/  BSYNC.RECONVERGENT B4 ;  /* 0x0000000000047941 */ /* 0x000fea0003800200 */
.L_x_9671:
[----:B------:R-:W-:Y:S05]  /*6370*/  BSYNC.RECONVERGENT B3 ;  /* 0x0000000000037941 */ /* 0x000fea0003800200 */
.L_x_9670:
[----:B------:R-:W-:Y:S01]  /*6380*/  DMUL R12, R24, 0.5 ;  /* 0x3fe00000180c7828 */ /* 0x000fe20000000000 */
[----:B------:R-:W-:Y:S01]  /*6390*/  BSSY.RECONVERGENT B3, `(.L_x_9673) ;  /* 0x000001b000037945 */ /* 0x000fe20003800200 */
[----:B------:R-:W-:-:S06]  /*63a0*/  DADD R14, R6, 1 ;  /* 0x3ff00000060e7429 */ /* 0x000fcc0000000000 */
[----:B------:R-:W-:-:S08]  /*63b0*/  DFMA R24, R40, 0.5, R12 ;  /* 0x3fe000002818782b */ /* 0x000fd0000000000c */
[----:B------:R-:W-:Y:S01]  /*63c0*/  DMUL R18, R24, R14 ;  /* 0x0000000e18127228 */ /* 0x000fe20000000000 */
[----:B------:R-:W-:Y:S02]  /*63d0*/  IMAD.MOV.U32 R14, RZ, RZ, 0x0 ;  /* 0x00000000ff0e7424 */ /* 0x000fe400078e00ff */
[----:B------:R-:W-:-:S03]  /*63e0*/  IMAD.MOV.U32 R15, RZ, RZ, 0x3fd80000 ;  /* 0x3fd80000ff0f7424 */ /* 0x000fc600078e00ff */
[----:B------:R-:W0:Y:S04]  /*63f0*/  MUFU.RSQ64H R23, R19 ;  /* 0x0000001300177308 */ /* 0x000e280000001c00 */
[----:B------:R-:W-:-:S05]  /*6400*/  VIADD R22, R19, 0xfcb00000 ;  /* 0xfcb0000013167836 */ /* 0x000fca0000000000 */
[----:B------:R-:W-:Y:S01]  /*6410*/  ISETP.GE.U32.AND P0, PT, R22, 0x7ca00000, PT ;  /* 0x7ca000001600780c */ /* 0x000fe20003f06070 */
[----:B0-----:R-:W-:-:S08]  /*6420*/  DMUL R12, R22, R22 ;  /* 0x00000016160c7228 */ /* 0x001fd00000000000 */
[----:B------:R-:W-:-:S08]  /*6430*/  DFMA R12, R18, -R12, 1 ;  /* 0x3ff00000120c742b */ /* 0x000fd0000000080c */
[----:B------:R-:W-:Y:S02]  /*6440*/  DFMA R14, R12, R14, 0.5 ;  /* 0x3fe000000c0e742b */ /* 0x000fe4000000000e */
[----:B------:R-:W-:-:S08]  /*6450*/  DMUL R12, R22, R12 ;  /* 0x0000000c160c7228 */ /* 0x000fd00000000000 */
[----:B------:R-:W-:-:S08]  /*6460*/  DFMA R12, R14, R12, R22 ;  /* 0x0000000c0e0c722b */ /* 0x000fd00000000016 */
[----:B------:R-:W-:Y:S02]  /*6470*/  DMUL R34, R18, R12 ;  /* 0x0000000c12227228 */ /* 0x000fe40000000000 */
[----:B------:R-:W-:Y:S01]  /*6480*/  VIADD R21, R13, 0xfff00000 ;  /* 0xfff000000d157836 */ /* 0x000fe20000000000 */
[----:B------:R-:W-:-:S05]  /*6490*/  MOV R20, R12 ;  /* 0x0000000c00147202 */ /* 0x000fca0000000f00 */
[----:B------:R-:W-:-:S08]  /*64a0*/  DFMA R14, R34, -R34, R18 ;  /* 0x80000022220e722b */ /* 0x000fd00000000012 */
[----:B------:R-:W-:Y:S01]  /*64b0*/  DFMA R40, R14, R20, R34 ;  /* 0x000000140e28722b */ /* 0x000fe20000000022 */
[----:B------:R-:W-:Y:S10]  /*64c0*/  @!P0 BRA `(.L_x_9674) ;  /* 0x00000000001c8947 */ /* 0x000ff40003800000 */
[----:B------:R-:W-:Y:S01]  /*64d0*/  IMAD.MOV.U32 R0, RZ, RZ, R12 ;  /* 0x000000ffff007224 */ /* 0x000fe200078e000c */
[----:B------:R-:W-:Y:S01]  /*64e0*/  MOV R20, 0x6520 ;  /* 0x0000652000147802 */ /* 0x000fe20000000f00 */
[----:B------:R-:W-:Y:S02]  /*64f0*/  IMAD.MOV.U32 R12, RZ, RZ, R34 ;  /* 0x000000ffff0c7224 */ /* 0x000fe400078e0022 */
[----:B------:R-:W-:-:S07]  /*6500*/  IMAD.MOV.U32 R13, RZ, RZ, R35 ;  /* 0x000000ffff0d7224 */ /* 0x000fce00078e0023 */
[----:B------:R-:W-:Y:S05]  /*6510*/  CALL.REL.NOINC `($__internal_15_$__cuda_sm20_dsqrt_rn_f64_mediumpath_v1) ;  /* 0x000002b000747944 */ /* 0x000fea0003c00000 */
[----:B------:R-:W-:Y:S02]  /*6520*/  IMAD.MOV.U32 R40, RZ, RZ, R12 ;  /* 0x000000ffff287224 */ /* 0x000fe400078e000c */
[----:B------:R-:W-:-:S07]  /*6530*/  IMAD.MOV.U32 R41, RZ, RZ, R13 ;  /* 0x000000ffff297224 */ /* 0x000fce00078e000d */
.L_x_9674:
[----:B------:R-:W-:Y:S05]  /*6540*/  BSYNC.RECONVERGENT B3 ;  /* 0x0000000000037941 */ /* 0x000fea0003800200 */
.L_x_9673:
[----:B------:R-:W-:-:S10]  /*6550*/  DADD R40, R24, R40 ;  /* 0x0000000018287229 */ /* 0x000fd40000000028 */
[C---:B------:R-:W-:Y:S02]  /*6560*/  FSETP.GEU.FTZ.AND P0, PT, R41.reuse, 1.7916666269302368164, PT ;  /* 0x3fe555552900780b */ /* 0x040fe40003f1e000 */
[----:B------:R-:W-:-:S04]  /*6570*/  FSETP.GT.FTZ.AND P1, PT, R41, -1.6999999284744262695, PT ;  /* 0xbfd999992900780b */ /* 0x000fc80003f34000 */
[----:B------:R-:W-:-:S13]  /*6580*/  PLOP3.LUT P0, PT, P0, P1, PT, 0xf2, 0x2f ;  /* 0x00000000002f781c */ /* 0x000fda0000703e72 */
[----:B------:R-:W-:Y:S05]  /*6590*/  @P0 BRA `(.L_x_9675) ;  /* 0x0000000000d40947 */ /* 0x000fea0003800000 */
[----:B------:R-:W-:Y:S01]  /*65a0*/  DADD R18, R40, 2 ;  /* 0x4000000028127429 */ /* 0x000fe20000000000 */
[----:B------:R-:W-:Y:S01]  /*65b0*/  MOV R12, 0x1 ;  /* 0x00000001000c7802 */ /* 0x000fe20000000f00 */
[----:B------:R-:W-:Y:S01]  /*65c0*/  BSSY.RECONVERGENT B3, `(.L_x_9676) ;  /* 0x0000014000037945 */ /* 0x000fe20003800200 */
[----:B------:R-:W-:-:S03]  /*65d0*/  FSETP.GEU.AND P1, PT, |R41|, 6.5827683646048100446e-37, PT ;  /* 0x036000002900780b */ /* 0x000fc60003f2e200 */
[----:B------:R-:W0:Y:S02]  /*65e0*/  MUFU.RCP64H R13, R19 ;  /* 0x00000013000d7308 */ /* 0x000e240000001800 */
        /* <DEDUP_REMOVED lines=12> */
[----:B------:R-:W-:Y:S01]  /*66b0*/  MOV R0, 0x6700 ;  /* 0x0000670000007802 */ /* 0x000fe20000000f00 */
[----:B------:R-:W-:Y:S02]  /*66c0*/  IMAD.MOV.U32 R13, RZ, RZ, R19 ;  /* 0x000000ffff0d7224 */ /* 0x000fe400078e0013 */
[----:B------:R-:W-:Y:S02]  /*66d0*/  IMAD.MOV.U32 R18, RZ, RZ, R40 ;  /* 0x000000ffff127224 */ /* 0x000fe400078e0028 */
[----:B------:R-:W-:-:S07]  /*66e0*/  IMAD.MOV.U32 R19, RZ, RZ, R41 ;  /* 0x000000ffff137224 */ /* 0x000fce00078e0029 */
[----:B------:R-:W-:Y:S05]  /*66f0*/  CALL.REL.NOINC `($__internal_14_$__cuda_sm20_div_rn_f64_full) ;  /* 0x000002a800787944 */ /* 0x000fea0003c00000 */
.L_x_9677:
[----:B------:R-:W-:Y:S05]  /*6700*/  BSYNC.RECONVERGENT B3 ;  /* 0x0000000000037941 */ /* 0x000fea0003800200 */
.L_x_9676:
[----:B------:R-:W-:Y:S01]  /*6710*/  DMUL R24, R40, -R24 ;  /* 0x8000001828187228 */ /* 0x000fe20000000000 */
[----:B------:R-:W-:Y:S01]  /*6720*/  IMAD.MOV.U32 R18, RZ, RZ, -0x314d23bc ;  /* 0xceb2dc44ff127424 */ /* 0x000fe200078e00ff */
[----:B------:R-:W-:Y:S01]  /*6730*/  MOV R19, 0x3ed087ff ;  /* 0x3ed087ff00137802 */ /* 0x000fe20000000f00 */
[----:B------:R-:W-:Y:S01]  /*6740*/  UMOV UR4, 0x2fbe14b5 ;  /* 0x2fbe14b500047882 */ /* 0x000fe20000000000 */
[----:B------:R-:W-:-:S04]  /*6750*/  UMOV UR5, 0x3eb372fb ;  /* 0x3eb372fb00057882 */ /* 0x000fc80000000000 */
[----:B------:R-:W-:-:S08]  /*6760*/  DADD R12, R40, R24 ;  /* 0x00000000280c7229 */ /* 0x000fd00000000018 */
[----:B------:R-:W-:-:S08]  /*6770*/  DMUL R14, R12, R12 ;  /* 0x0000000c0c0e7228 */ /* 0x000fd00000000000 */
[----:B------:R-:W-:Y:S01]  /*6780*/  DFMA R18, R14, UR4, R18 ;  /* 0x000000040e127c2b */ /* 0x000fe20008000012 */
        /* <DEDUP_REMOVED lines=19> */
[----:B------:R-:W-:-:S08]  /*68c0*/  DFMA R18, R12, R18, R24 ;  /* 0x000000120c12722b */ /* 0x000fd00000000018 */
[----:B------:R-:W-:Y:S01]  /*68d0*/  DADD R40, R40, R18 ;  /* 0x0000000028287229 */ /* 0x000fe20000000012 */
[----:B------:R-:W-:Y:S10]  /*68e0*/  BRA `(.L_x_9664) ;  /* 0x00000018005c7947 */ /* 0x000ff40003800000 */
.L_x_9675:
[----:B------:R-:W-:-:S10]  /*68f0*/  DADD R40, R40, 1 ;  /* 0x3ff0000028287429 */ /* 0x000fd40000000000 */
[----:B------:R-:W-:Y:S01]  /*6900*/  ISETP.GT.AND P0, PT, R41, 0xfffff, PT ;  /* 0x000fffff2900780c */ /* 0x000fe20003f04270 */
[----:B------:R-:W-:Y:S02]  /*6910*/  IMAD.MOV.U32 R12, RZ, RZ, R40 ;  /* 0x000000ffff0c7224 */ /* 0x000fe400078e0028 */
[----:B------:R-:W-:-:S10]  /*6920*/  IMAD.MOV.U32 R13, RZ, RZ, R41 ;  /* 0x000000ffff0d7224 */ /* 0x000fd400078e0029 */
[----:B------:R-:W-:-:S10]  /*6930*/  @!P0 DMUL R12, R12, 1.80143985094819840000e+16 ;  /* 0x435000000c0c8828 */ /* 0x000fd40000000000 */
[----:B------:R-:W-:Y:S02]  /*6940*/  @!P0 IMAD.MOV.U32 R41, RZ, RZ, R13 ;  /* 0x000000ffff298224 */ /* 0x000fe400078e000d */
[----:B------:R-:W-:Y:S02]  /*6950*/  @!P0 IMAD.MOV.U32 R40, RZ, RZ, R12 ;  /* 0x000000ffff288224 */ /* 0x000fe400078e000c */
[----:B------:R-:W-:-:S05]  /*6960*/  VIADD R0, R41, 0xffffffff ;  /* 0xffffffff29007836 */ /* 0x000fca0000000000 */
[----:B------:R-:W-:Y:S01]  /*6970*/  ISETP.GT.U32.AND P1, PT, R0, 0x7feffffe, PT ;  /* 0x7feffffe0000780c */ /* 0x000fe20003f24070 */
[----:B------:R-:W-:Y:S01]  /*6980*/  IMAD.MOV.U32 R0, RZ, RZ, -0x3ff ;  /* 0xfffffc01ff007424 */ /* 0x000fe200078e00ff */
[----:B------:R-:W-:-:S11]  /*6990*/  @!P0 MOV R0, 0xfffffbcb ;  /* 0xfffffbcb00008802 */ /* 0x000fd60000000f00 */
[----:B------:R-:W-:Y:S05]  /*69a0*/  @P1 BRA `(.L_x_9678) ;  /* 0x0000000400041947 */ /* 0x000fea0003800000 */
[----:B------:R-:W-:Y:S01]  /*69b0*/  LOP3.LUT R12, R41, 0xfffff, RZ, 0xc0, !PT ;  /* 0x000fffff290c7812 */ /* 0x000fe200078ec0ff */
[----:B------:R-:W-:Y:S01]  /*69c0*/  IMAD.MOV.U32 R18, RZ, RZ, RZ ;  /* 0x000000ffff127224 */ /* 0x000fe200078e00ff */
[----:B------:R-:W-:Y:S01]  /*69d0*/  MOV R24, 0x8b7a8b04 ;  /* 0x8b7a8b0400187802 */ /* 0x000fe20000000f00 */
[----:B------:R-:W-:Y:S01]  /*69e0*/  IMAD.MOV.U32 R25, RZ, RZ, 0x3ed0ee25 ;  /* 0x3ed0ee25ff197424 */ /* 0x000fe200078e00ff */
[----:B------:R-:W-:Y:S01]  /*69f0*/  LOP3.LUT R13, R12, 0x3ff00000, RZ, 0xfc, !PT ;  /* 0x3ff000000c0d7812 */ /* 0x000fe200078efcff */
[----:B------:R-:W-:Y:S01]  /*6a00*/  IMAD.MOV.U32 R12, RZ, RZ, R40 ;  /* 0x000000ffff0c7224 */ /* 0x000fe200078e0028 */
[----:B------:R-:W-:Y:S01]  /*6a10*/  UMOV UR4, 0x3ae80f1e ;  /* 0x3ae80f1e00047882 */ /* 0x000fe20000000000 */
[----:B------:R-:W-:Y:S01]  /*6a20*/  UMOV UR5, 0x3eb1380b ;  /* 0x3eb1380b00057882 */ /* 0x000fe20000000000 */
[----:B------:R-:W-:Y:S01]  /*6a30*/  ISETP.GE.U32.AND P0, PT, R13, 0x3ff6a09f, PT ;  /* 0x3ff6a09f0d00780c */ /* 0x000fe20003f06070 */
[----:B------:R-:W-:Y:S01]  /*6a40*/  IMAD.MOV.U32 R35, RZ, RZ, 0x43300000 ;  /* 0x43300000ff237424 */ /* 0x000fe200078e00ff */
[----:B------:R-:W-:Y:S01]  /*6a50*/  LEA.HI R0, R41, R0, RZ, 0xc ;  /* 0x0000000029007211 */ /* 0x000fe200078f60ff */
[----:B------:R-:W-:Y:S01]  /*6a60*/  UMOV UR6, 0x80000000 ;  /* 0x8000000000067882 */ /* 0x000fe20000000000 */
[----:B------:R-:W-:-:S09]  /*6a70*/  UMOV UR7, 0x43300000 ;  /* 0x4330000000077882 */ /* 0x000fd20000000000 */
[----:B------:R-:W-:Y:S02]  /*6a80*/  @P0 VIADD R15, R13, 0xfff00000 ;  /* 0xfff000000d0f0836 */ /* 0x000fe40000000000 */
[----:B------:R-:W-:Y:S02]  /*6a90*/  @P0 VIADD R0, R0, 0x1 ;  /* 0x0000000100000836 */ /* 0x000fe40000000000 */
[----:B------:R-:W-:-:S03]  /*6aa0*/  @P0 IMAD.MOV.U32 R13, RZ, RZ, R15 ;  /* 0x000000ffff0d0224 */ /* 0x000fc600078e000f */
[----:B------:R-:W-:-:S03]  /*6ab0*/  LOP3.LUT R34, R0, 0x80000000, RZ, 0x3c, !PT ;  /* 0x8000000000227812 */ /* 0x000fc600078e3cff */
        /* <DEDUP_REMOVED lines=11> */
[----:B------:R-:W-:Y:S02]  /*6b70*/  DMUL R22, R18, R18 ;  /* 0x0000001212167228 */ /* 0x000fe40000000000 */
[----:B------:R-:W-:-:S06]  /*6b80*/  DFMA R40, R34, UR6, R18 ;  /* 0x0000000622287c2b */ /* 0x000fcc0008000012 */
        /* <DEDUP_REMOVED lines=11> */
[----:B------:R-:W-:-:S05]  /*6c40*/  DFMA R24, R12, -R18, R24 ;  /* 0x800000120c18722b */ /* 0x000fca0000000018 */
        /* <DEDUP_REMOVED lines=23> */
.L_x_9678:
[----:B------:R-:W-:Y:S01]  /*6dc0*/  IMAD.MOV.U32 R14, RZ, RZ, 0x0 ;  /* 0x00000000ff0e7424 */ /* 0x000fe200078e00ff */
[----:B------:R-:W-:Y:S01]  /*6dd0*/  LOP3.LUT P0, RZ, R13, 0x7fffffff, RZ, 0xc0, !PT ;  /* 0x7fffffff0dff7812 */ /* 0x000fe2000780c0ff */
[----:B------:R-:W-:-:S06]  /*6de0*/  IMAD.MOV.U32 R15, RZ, RZ, 0x7ff00000 ;  /* 0x7ff00000ff0f7424 */ /* 0x000fcc00078e00ff */
[----:B------:R-:W-:-:S10]  /*6df0*/  DFMA R14, R12, R14, +INF ;  /* 0x7ff000000c0e742b */ /* 0x000fd4000000000e */
[----:B------:R-:W-:Y:S02]  /*6e00*/  FSEL R40, R14, RZ, P0 ;  /* 0x000000ff0e287208 */ /* 0x000fe40000000000 */
[----:B------:R-:W-:Y:S01]  /*6e10*/  FSEL R41, R15, -QNAN , P0 ;  /* 0xfff000000f297808 */ /* 0x000fe20000000000 */
[----:B------:R-:W-:Y:S06]  /*6e20*/  BRA `(.L_x_9664) ;  /* 0x00000014000c7947 */ /* 0x000fec0003800000 */
.L_x_9665:
[----:B------:R-:W-:-:S14]  /*6e30*/  DSETP.GEU.AND P0, PT, R2, 1, PT ;  /* 0x3ff000000200742a */ /* 0x000fdc0003f0e000 */
[----:B------:R-:W-:Y:S05]  /*6e40*/  @P0 BRA `(.L_x_9679) ;  /* 0x0000000000c00947 */ /* 0x000fea0003800000 */
[----:B------:R-:W-:Y:S01]  /*6e50*/  DADD R18, -R2, 1 ;  /* 0x3ff0000002127429 */ /* 0x000fe20000000100 */
[----:B------:R-:W-:Y:S07]  /*6e60*/  BSSY.RECONVERGENT B3, `(.L_x_9680) ;  /* 0x0000017000037945 */ /* 0x000fee0003800200 */
[----:B------:R-:W-:-:S06]  /*6e70*/  DMUL R18, R32, R18 ;  /* 0x0000001220127228 */ /* 0x000fcc0000000000 */
[----:B------:R-:W0:Y:S04]  /*6e80*/  MUFU.RSQ64H R23, R19 ;  /* 0x0000001300177308 */ /* 0x000e280000001c00 */
[----:B------:R-:W-:-:S04]  /*6e90*/  IADD3 R22, PT, PT, R19, -0x3500000, RZ ;  /* 0xfcb0000013167810 */ /* 0x000fc80007ffe0ff */
[----:B------:R-:W-:Y:S02]  /*6ea0*/  ISETP.GE.U32.AND P0, PT, R22, 0x7ca00000, PT ;  /* 0x7ca000001600780c */ /* 0x000fe40003f06070 */
        /* <DEDUP_REMOVED lines=11> */
[----:B------:R-:W-:Y:S01]  /*6f60*/  IMAD.MOV.U32 R0, RZ, RZ, R14 ;  /* 0x000000ffff007224 */ /* 0x000fe200078e000e */
[----:B------:R-:W-:Y:S01]  /*6f70*/  MOV R12, R24 ;  /* 0x00000018000c7202 */ /* 0x000fe20000000f00 */
[----:B------:R-:W-:Y:S01]  /*6f80*/  IMAD.MOV.U32 R14, RZ, RZ, R34 ;  /* 0x000000ffff0e7224 */ /* 0x000fe200078e0022 */
[----:B------:R-:W-:Y:S01]  /*6f90*/  MOV R20, 0x6fd0 ;  /* 0x00006fd000147802 */ /* 0x000fe20000000f00 */
[----:B------:R-:W-:Y:S02]  /*6fa0*/  IMAD.MOV.U32 R15, RZ, RZ, R35 ;  /* 0x000000ffff0f7224 */ /* 0x000fe400078e0023 */
[----:B------:R-:W-:-:S07]  /*6fb0*/  IMAD.MOV.U32 R13, RZ, RZ, R25 ;  /* 0x000000ffff0d7224 */ /* 0x000fce00078e0019 */
[----:B------:R-:W-:Y:S05]  /*6fc0*/  CALL.REL.NOINC `($__internal_15_$__cuda_sm20_dsqrt_rn_f64_mediumpath_v1) ;  /* 0x000002a400c87944 */ /* 0x000fea0003c00000 */
.L_x_9681:
[----:B------:R-:W-:Y:S05]  /*6fd0*/  BSYNC.RECONVERGENT B3 ;  /* 0x0000000000037941 */ /* 0x000fea0003800200 */
.L_x_9680:
[----:B------:R-:W0:Y:S01]  /*6fe0*/  MUFU.RCP64H R15, R13 ;  /* 0x0000000d000f7308 */ /* 0x000e220000001800 */
        /* <DEDUP_REMOVED lines=11> */
[----:B------:R-:W-:-:S05]  /*70a0*/  FFMA R0, RZ, R13, R25 ;  /* 0x0000000dff007223 */ /* 0x000fca0000000019 */
[----:B------:R-:W-:-:S13]  /*70b0*/  FSETP.GT.AND P0, PT, |R0|, 1.469367938527859385e-39, PT ;  /* 0x001000000000780b */ /* 0x000fda0003f04200 */
[----:B------:R-:W-:Y:S05]  /*70c0*/  @P0 BRA P1, `(.L_x_9683) ;  /* 0x0000000000100947 */ /* 0x000fea0000800000 */
[----:B------:R-:W-:Y:S01]  /*70d0*/  IMAD.MOV.U32 R18, RZ, RZ, R4 ;  /* 0x000000ffff127224 */ /* 0x000fe200078e0004 */
[----:B------:R-:W-:Y:S01]  /*70e0*/  MOV R0, 0x7110 ;  /* 0x0000711000007802 */ /* 0x000fe20000000f00 */
[----:B------:R-:W-:-:S07]  /*70f0*/  IMAD.MOV.U32 R19, RZ, RZ, R5 ;  /* 0x000000ffff137224 */ /* 0x000fce00078e0005 */
[----:B------:R-:W-:Y:S05]  /*7100*/  CALL.REL.NOINC `($__internal_14_$__cuda_sm20_div_rn_f64_full) ;  /* 0x0000029c00f47944 */ /* 0x000fea0003c00000 */
.L_x_9683:
[----:B------:R-:W-:Y:S05]  /*7110*/  BSYNC.RECONVERGENT B3 ;  /* 0x0000000000037941 */ /* 0x000fea0003800200 */
.L_x_9682:
[----:B------:R-:W-:Y:S01]  /*7120*/  IMAD.MOV.U32 R40, RZ, RZ, R24 ;  /* 0x000000ffff287224 */ /* 0x000fe200078e0018 */
[----:B------:R-:W-:Y:S01]  /*7130*/  MOV R41, R25 ;  /* 0x0000001900297202 */ /* 0x000fe20000000f00 */
[----:B------:R-:W-:Y:S06]  /*7140*/  BRA `(.L_x_9664) ;  /* 0x0000001000447947 */ /* 0x000fec0003800000 */
.L_x_9679:
[----:B------:R-:W-:Y:S01]  /*7150*/  DMUL R18, R32, R30 ;  /* 0x0000001e20127228 */ /* 0x000fe20000000000 */
[----:B------:R-:W-:Y:S05]  /*7160*/  BSSY.RECONVERGENT B3, `(.L_x_9684) ;  /* 0x0000016000037945 */ /* 0x000fea0003800200 */
        /* <DEDUP_REMOVED lines=17> */
[----:B------:R-:W-:-:S07]  /*7280*/  MOV R20, 0x72a0 ;  /* 0x000072a000147802 */ /* 0x000fce0000000f00 */
[----:B------:R-:W-:Y:S05]  /*7290*/  CALL.REL.NOINC `($__internal_15_$__cuda_sm20_dsqrt_rn_f64_mediumpath_v1) ;  /* 0x000002a400147944 */ /* 0x000fea0003c00000 */
[----:B------:R-:W-:Y:S02]  /*72a0*/  IMAD.MOV.U32 R40, RZ, RZ, R12 ;  /* 0x000000ffff287224 */ /* 0x000fe400078e000c */
[----:B------:R-:W-:-:S07]  /*72b0*/  IMAD.MOV.U32 R41, RZ, RZ, R13 ;  /* 0x000000ffff297224 */ /* 0x000fce00078e000d */
.L_x_9685:
[----:B------:R-:W-:Y:S05]  /*72c0*/  BSYNC.RECONVERGENT B3 ;  /* 0x0000000000037941 */ /* 0x000fea0003800200 */
.L_x_9684:
[----:B------:R-:W-:-:S10]  /*72d0*/  DADD R40, R30, R40 ;  /* 0x000000001e287229 */ /* 0x000fd40000000028 */
[C---:B------:R-:W-:Y:S02]  /*72e0*/  FSETP.GEU.FTZ.AND P0, PT, R41.reuse, 1.7916666269302368164, PT ;  /* 0x3fe555552900780b */ /* 0x040fe40003f1e000 */
[----:B------:R-:W-:-:S04]  /*72f0*/  FSETP.GT.FTZ.AND P1, PT, R41, -1.6999999284744262695, PT ;  /* 0xbfd999992900780b */ /* 0x000fc80003f34000 */
[----:B------:R-:W-:-:S13]  /*7300*/  PLOP3.LUT P0, PT, P0, P1, PT, 0xf2, 0x2f ;  /* 0x00000000002f781c */ /* 0x000fda0000703e72 */
[----:B------:R-:W-:Y:S05]  /*7310*/  @P0 BRA `(.L_x_9686) ;  /* 0x0000000000d40947 */ /* 0x000fea0003800000 */
[----:B------:R-:W-:Y:S01]  /*7320*/  DADD R18, R40, 2 ;  /* 0x4000000028127429 */ /* 0x000fe20000000000 */
[----:B------:R-:W-:Y:S01]  /*7330*/  IMAD.MOV.U32 R12, RZ, RZ, 0x1 ;  /* 0x00000001ff0c7424 */ /* 0x000fe200078e00ff */
[----:B------:R-:W-:Y:S01]  /*7340*/  FSETP.GEU.AND P1, PT, |R41|, 6.5827683646048100446e-37, PT ;  /* 0x036000002900780b */ /* 0x000fe20003f2e200 */
[----:B------:R-:W-:Y:S03]  /*7350*/  BSSY.RECONVERGENT B3, `(.L_x_9687) ;  /* 0x0000013000037945 */ /* 0x000fe60003800200 */
        /* <DEDUP_REMOVED lines=18> */
.L_x_9688:
[----:B------:R-:W-:Y:S05]  /*7480*/  BSYNC.RECONVERGENT B3 ;  /* 0x0000000000037941 */ /* 0x000fea0003800200 */
.L_x_9687:
[----:B------:R-:W-:Y:S01]  /*7490*/  DMUL R24, R40, -R24 ;  /* 0x8000001828187228 */ /* 0x000fe20000000000 */
[----:B------:R-:W-:Y:S01]  /*74a0*/  IMAD.MOV.U32 R18, RZ, RZ, -0x314d23bc ;  /* 0xceb2dc44ff127424 */ /* 0x000fe200078e00ff */
[----:B------:R-:W-:Y:S01]  /*74b0*/  UMOV UR4, 0x2fbe14b5 ;  /* 0x2fbe14b500047882 */ /* 0x000fe20000000000 */
[----:B------:R-:W-:Y:S01]  /*74c0*/  IMAD.MOV.U32 R19, RZ, RZ, 0x3ed087ff ;  /* 0x3ed087ffff137424 */ /* 0x000fe200078e00ff */
        /* <DEDUP_REMOVED lines=26> */
.L_x_9686:
[----:B------:R-:W-:-:S10]  /*7670*/  DADD R40, R40, 1 ;  /* 0x3ff0000028287429 */ /* 0x000fd40000000000 */
[----:B------:R-:W-:Y:S01]  /*7680*/  ISETP.GT.AND P0, PT, R41, 0xfffff, PT ;  /* 0x000fffff2900780c */ /* 0x000fe20003f04270 */
[----:B------:R-:W-:Y:S02]  /*7690*/  IMAD.MOV.U32 R12, RZ, RZ, R40 ;  /* 0x000000ffff0c7224 */ /* 0x000fe400078e0028 */
[----:B------:R-:W-:-:S10]  /*76a0*/  IMAD.MOV.U32 R13, RZ, RZ, R41 ;  /* 0x000000ffff0d7224 */ /* 0x000fd400078e0029 */
[----:B------:R-:W-:-:S10]  /*76b0*/  @!P0 DMUL R12, R12, 1.80143985094819840000e+16 ;  /* 0x435000000c0c8828 */ /* 0x000fd40000000000 */
[----:B------:R-:W-:Y:S01]  /*76c0*/  @!P0 MOV R41, R13 ;  /* 0x0000000d00298202 */ /* 0x000fe20000000f00 */
[----:B------:R-:W-:-:S04]  /*76d0*/  @!P0 IMAD.MOV.U32 R40, RZ, RZ, R12 ;  /* 0x000000ffff288224 */ /* 0x000fc800078e000c */
[----:B------:R-:W-:-:S05]  /*76e0*/  VIADD R0, R41, 0xffffffff ;  /* 0xffffffff29007836 */ /* 0x000fca0000000000 */
[----:B------:R-:W-:Y:S01]  /*76f0*/  ISETP.GT.U32.AND P1, PT, R0, 0x7feffffe, PT ;  /* 0x7feffffe0000780c */ /* 0x000fe20003f24070 */
[----:B------:R-:W-:Y:S02]  /*7700*/  IMAD.MOV.U32 R0, RZ, RZ, -0x3ff ;  /* 0xfffffc01ff007424 */ /* 0x000fe400078e00ff */
[----:B------:R-:W-:-:S10]  /*7710*/  @!P0 IMAD.MOV.U32 R0, RZ, RZ, -0x435 ;  /* 0xfffffbcbff008424 */ /* 0x000fd400078e00ff */
[----:B------:R-:W-:Y:S05]  /*7720*/  @P1 BRA `(.L_x_9689) ;  /* 0x0000000400041947 */ /* 0x000fea0003800000 */
[----:B------:R-:W-:Y:S01]  /*7730*/  LOP3.LUT R12, R41, 0xfffff, RZ, 0xc0, !PT ;  /* 0x000fffff290c7812 */ /* 0x000fe200078ec0ff */
[----:B------:R-:W-:Y:S01]  /*7740*/  IMAD.MOV.U32 R18, RZ, RZ, RZ ;  /* 0x000000ffff127224 */ /* 0x000fe200078e00ff */
[----:B------:R-:W-:Y:S01]  /*7750*/  UMOV UR4, 0x3ae80f1e ;  /* 0x3ae80f1e00047882 */ /* 0x000fe20000000000 */
[----:B------:R-:W-:Y:S01]  /*7760*/  IMAD.MOV.U32 R24, RZ, RZ, -0x748574fc ;  /* 0x8b7a8b04ff187424 */ /* 0x000fe200078e00ff */
[----:B------:R-:W-:Y:S01]  /*7770*/  LOP3.LUT R13, R12, 0x3ff00000, RZ, 0xfc, !PT ;  /* 0x3ff000000c0d7812 */ /* 0x000fe200078efcff */
[----:B------:R-:W-:Y:S01]  /*7780*/  IMAD.MOV.U32 R12, RZ, RZ, R40 ;  /* 0x000000ffff0c7224 */ /* 0x000fe200078e0028 */
[----:B------:R-:W-:Y:S01]  /*7790*/  UMOV UR5, 0x3eb1380b ;  /* 0x3eb1380b00057882 */ /* 0x000fe20000000000 */
[----:B------:R-:W-:Y:S01]  /*77a0*/  IMAD.MOV.U32 R25, RZ, RZ, 0x3ed0ee25 ;  /* 0x3ed0ee25ff197424 */ /* 0x000fe200078e00ff */
[----:B------:R-:W-:Y:S01]  /*77b0*/  ISETP.GE.U32.AND P0, PT, R13, 0x3ff6a09f, PT ;  /* 0x3ff6a09f0d00780c */ /* 0x000fe20003f06070 */
[----:B------:R-:W-:Y:S01]  /*77c0*/  UMOV UR6, 0x80000000 ;  /* 0x8000000000067882 */ /* 0x000fe20000000000 */
[----:B------:R-:W-:Y:S01]  /*77d0*/  LEA.HI R0, R41, R0, RZ, 0xc ;  /* 0x0000000029007211 */ /* 0x000fe200078f60ff */
[----:B------:R-:W-:Y:S01]  /*77e0*/  UMOV UR7, 0x43300000 ;  /* 0x4330000000077882 */ /* 0x000fe20000000000 */
[----:B------:R-:W-:-:S09]  /*77f0*/  MOV R35, 0x43300000 ;  /* 0x4330000000237802 */ /* 0x000fd20000000f00 */
[----:B------:R-:W-:Y:S01]  /*7800*/  @P0 IADD3 R15, PT, PT, R13, -0x100000, RZ ;  /* 0xfff000000d0f0810 */ /* 0x000fe20007ffe0ff */
[----:B------:R-:W-:-:S04]  /*7810*/  @P0 VIADD R0, R0, 0x1 ;  /* 0x0000000100000836 */ /* 0x000fc80000000000 */
[----:B------:R-:W-:Y:S01]  /*7820*/  @P0 IMAD.MOV.U32 R13, RZ, RZ, R15 ;  /* 0x000000ffff0d0224 */ /* 0x000fe200078e000f */
[----:B------:R-:W-:-:S05]  /*7830*/  LOP3.LUT R34, R0, 0x80000000, RZ, 0x3c, !PT ;  /* 0x8000000000227812 */ /* 0x000fca00078e3cff */
        /* <DEDUP_REMOVED lines=48> */
.L_x_9689:
[----:B------:R-:W-:Y:S01]  /*7b40*/  IMAD.MOV.U32 R14, RZ, RZ, 0x0 ;  /* 0x00000000ff0e7424 */ /* 0x000fe200078e00ff */
[----:B------:R-:W-:Y:S01]  /*7b50*/  LOP3.LUT P0, RZ, R13, 0x7fffffff, RZ, 0xc0, !PT ;  /* 0x7fffffff0dff7812 */ /* 0x000fe2000780c0ff */
[----:B------:R-:W-:-:S06]  /*7b60*/  IMAD.MOV.U32 R15, RZ, RZ, 0x7ff00000 ;  /* 0x7ff00000ff0f7424 */ /* 0x000fcc00078e00ff */
[----:B------:R-:W-:-:S10]  /*7b70*/  DFMA R14, R12, R14, +INF ;  /* 0x7ff000000c0e742b */ /* 0x000fd4000000000e */
[----:B------:R-:W-:Y:S02]  /*7b80*/  FSEL R40, R14, RZ, P0 ;  /* 0x000000ff0e287208 */ /* 0x000fe40000000000 */
[----:B------:R-:W-:Y:S01]  /*7b90*/  FSEL R41, R15, -QNAN , P0 ;  /* 0xfff000000f297808 */ /* 0x000fe20000000000 */
[----:B------:R-:W-:Y:S06]  /*7ba0*/  BRA `(.L_x_9664) ;  /* 0x0000000400ac7947 */ /* 0x000fec0003800000 */
.L_x_9660:
[----:B------:R-:W-:Y:S01]  /*7bb0*/  DFMA R18, R6, R6, -1 ;  /* 0xbff000000612742b */ /* 0x000fe20000000006 */
        /* <DEDUP_REMOVED lines=16> */
[----:B------:R-:W-:Y:S01]  /*7cc0*/  IMAD.MOV.U32 R14, RZ, RZ, R34 ;  /* 0x000000ffff0e7224 */ /* 0x000fe200078e0022 */
[----:B------:R-:W-:Y:S01]  /*7cd0*/  MOV R20, 0x7d20 ;  /* 0x00007d2000147802 */ /* 0x000fe20000000f00 */
[----:B------:R-:W-:Y:S02]  /*7ce0*/  IMAD.MOV.U32 R15, RZ, RZ, R35 ;  /* 0x000000ffff0f7224 */ /* 0x000fe400078e0023 */
[----:B------:R-:W-:Y:S02]  /*7cf0*/  IMAD.MOV.U32 R12, RZ, RZ, R24 ;  /* 0x000000ffff0c7224 */ /* 0x000fe400078e0018 */
[----:B------:R-:W-:-:S07]  /*7d00*/  IMAD.MOV.U32 R13, RZ, RZ, R25 ;  /* 0x000000ffff0d7224 */ /* 0x000fce00078e0019 */
[----:B------:R-:W-:Y:S05]  /*7d10*/  CALL.REL.NOINC `($__internal_15_$__cuda_sm20_dsqrt_rn_f64_mediumpath_v1) ;  /* 0x0000029800747944 */ /* 0x000fea0003c00000 */
.L_x_9691:
[----:B------:R-:W-:Y:S05]  /*7d20*/  BSYNC.RECONVERGENT B3 ;  /* 0x0000000000037941 */ /* 0x000fea0003800200 */
.L_x_9690:
[----:B------:R-:W-:Y:S01]  /*7d30*/  DADD R12, R6, R12 ;  /* 0x00000000060c7229 */ /* 0x000fe2000000000c */
[----:B------:R-:W-:-:S09]  /*7d40*/  IMAD.MOV.U32 R35, RZ, RZ, -0x3ff ;  /* 0xfffffc01ff237424 */ /* 0x000fd200078e00ff */
[----:B------:R-:W-:Y:S01]  /*7d50*/  ISETP.GT.AND P0, PT, R13, 0xfffff, PT ;  /* 0x000fffff0d00780c */ /* 0x000fe20003f04270 */
[----:B------:R-:W-:Y:S01]  /*7d60*/  IMAD.MOV.U32 R14, RZ, RZ, R12 ;  /* 0x000000ffff0e7224 */ /* 0x000fe200078e000c */
[----:B------:R-:W-:Y:S01]  /*7d70*/  MOV R15, R13 ;  /* 0x0000000d000f7202 */ /* 0x000fe20000000f00 */
[----:B------:R-:W-:-:S10]  /*7d80*/  IMAD.MOV.U32 R0, RZ, RZ, R13 ;  /* 0x000000ffff007224 */ /* 0x000fd400078e000d */
[----:B------:R-:W-:Y:S01]  /*7d90*/  @!P0 DMUL R14, R14, 1.80143985094819840000e+16 ;  /* 0x435000000e0e8828 */ /* 0x000fe20000000000 */
[----:B------:R-:W-:-:S09]  /*7da0*/  @!P0 IMAD.MOV.U32 R35, RZ, RZ, -0x435 ;  /* 0xfffffbcbff238424 */ /* 0x000fd200078e00ff */
[----:B------:R-:W-:Y:S01]  /*7db0*/  @!P0 IMAD.MOV.U32 R0, RZ, RZ, R15 ;  /* 0x000000ffff008224 */ /* 0x000fe200078e000f */
[----:B------:R-:W-:-:S03]  /*7dc0*/  @!P0 MOV R12, R14 ;  /* 0x0000000e000c8202 */ /* 0x000fc60000000f00 */
[----:B------:R-:W-:-:S05]  /*7dd0*/  VIADD R13, R0, 0xffffffff ;  /* 0xffffffff000d7836 */ /* 0x000fca0000000000 */
[----:B------:R-:W-:-:S13]  /*7de0*/  ISETP.GT.U32.AND P1, PT, R13, 0x7feffffe, PT ;  /* 0x7feffffe0d00780c */ /* 0x000fda0003f24070 */
[----:B------:R-:W-:Y:S05]  /*7df0*/  @P1 BRA `(.L_x_9692) ;  /* 0x0000000400001947 */ /* 0x000fea0003800000 */
[C---:B------:R-:W-:Y:S01]  /*7e00*/  LOP3.LUT R13, R0.reuse, 0xfffff, RZ, 0xc0, !PT ;  /* 0x000fffff000d7812 */ /* 0x040fe200078ec0ff */
[----:B------:R-:W-:Y:S01]  /*7e10*/  IMAD.MOV.U32 R18, RZ, RZ, RZ ;  /* 0x000000ffff127224 */ /* 0x000fe200078e00ff */
[----:B------:R-:W-:Y:S01]  /*7e20*/  UMOV UR4, 0x3ae80f1e ;  /* 0x3ae80f1e00047882 */ /* 0x000fe20000000000 */
[----:B------:R-:W-:Y:S01]  /*7e30*/  IMAD.MOV.U32 R24, RZ, RZ, -0x748574fc ;  /* 0x8b7a8b04ff187424 */ /* 0x000fe200078e00ff */
[----:B------:R-:W-:Y:S01]  /*7e40*/  LOP3.LUT R13, R13, 0x3ff00000, RZ, 0xfc, !PT ;  /* 0x3ff000000d0d7812 */ /* 0x000fe200078efcff */
[----:B------:R-:W-:Y:S01]  /*7e50*/  IMAD.MOV.U32 R25, RZ, RZ, 0x3ed0ee25 ;  /* 0x3ed0ee25ff197424 */ /* 0x000fe200078e00ff */
[----:B------:R-:W-:Y:S01]  /*7e60*/  UMOV UR5, 0x3eb1380b ;  /* 0x3eb1380b00057882 */ /* 0x000fe20000000000 */
[----:B------:R-:W-:Y:S01]  /*7e70*/  LEA.HI R35, R0, R35, RZ, 0xc ;  /* 0x0000002300237211 */ /* 0x000fe200078f60ff */
[----:B------:R-:W-:Y:S01]  /*7e80*/  UMOV UR6, 0x80000000 ;  /* 0x8000000000067882 */ /* 0x000fe20000000000 */
[----:B------:R-:W-:Y:S01]  /*7e90*/  ISETP.GE.U32.AND P0, PT, R13, 0x3ff6a09f, PT ;  /* 0x3ff6a09f0d00780c */ /* 0x000fe20003f06070 */
[----:B------:R-:W-:-:S12]  /*7ea0*/  UMOV UR7, 0x43300000 ;  /* 0x4330000000077882 */ /* 0x000fd80000000000 */
        /* <DEDUP_REMOVED lines=53> */
.L_x_9692:
[----:B------:R-:W-:Y:S01]  /*8200*/  IMAD.MOV.U32 R12, RZ, RZ, 0x0 ;  /* 0x00000000ff0c7424 */ /* 0x000fe200078e00ff */
[----:B------:R-:W-:Y:S01]  /*8210*/  LOP3.LUT P0, RZ, R15, 0x7fffffff, RZ, 0xc0, !PT ;  /* 0x7fffffff0fff7812 */ /* 0x000fe2000780c0ff */
[----:B------:R-:W-:-:S06]  /*8220*/  IMAD.MOV.U32 R13, RZ, RZ, 0x7ff00000 ;  /* 0x7ff00000ff0d7424 */ /* 0x000fcc00078e00ff */
[----:B------:R-:W-:-:S10]  /*8230*/  DFMA R12, R14, R12, +INF ;  /* 0x7ff000000e0c742b */ /* 0x000fd4000000000c */
[----:B------:R-:W-:Y:S02]  /*8240*/  FSEL R40, R12, RZ, P0 ;  /* 0x000000ff0c287208 */ /* 0x000fe40000000000 */
[----:B------:R-:W-:-:S07]  /*8250*/  FSEL R41, R13, -QNAN , P0 ;  /* 0xfff000000d297808 */ /* 0x000fce0000000000 */
.L_x_9664:
[----:B------:R-:W-:Y:S05]  /*8260*/  BSYNC.RECONVERGENT B2 ;  /* 0x0000000000027941 */ /* 0x000fea0003800200 */
.L_x_9659:
[C---:B------:R-:W-:Y:S01]  /*8270*/  DSETP.GEU.AND P0, PT, R2.reuse, 5.9666725849601653946e-154, PT ;  /* 0x202000000200742a */ /* 0x040fe20003f0e000 */
[----:B------:R-:W-:Y:S04]  /*8280*/  BSSY.RECONVERGENT B3, `(.L_x_9693) ;  /* 0x0000300000037945 */ /* 0x000fe80003800200 */
[----:B------:R-:W-:Y:S09]  /*8290*/  BSSY.RELIABLE B2, `(.L_x_9694) ;  /* 0x000010c000027945 */ /* 0x000ff20003800100 */
[----:B------:R-:W-:-:S02]  /*82a0*/  @!P0 DMUL R2, R2, 9.00719925474099200000e+15 ;  /* 0x4340000002028828 */ /* 0x000fc40000000000 */
[----:B------:R-:W-:Y:S01]  /*82b0*/  @!P0 DMUL R42, R6, 9.00719925474099200000e+15 ;  /* 0x43400000062a8828 */ /* 0x000fe20000000000 */
[----:B------:R-:W-:Y:S10]  /*82c0*/  @!P0 BRA `(.L_x_9695) ;  /* 0x0000001000208947 */ /* 0x000ff40003800000 */
        /* <DEDUP_REMOVED lines=21> */
.L_x_9697:
[----:B------:R-:W-:Y:S05]  /*8420*/  BSYNC.RECONVERGENT B4 ;  /* 0x0000000000047941 */ /* 0x000fea0003800200 */
.L_x_9696:
[----:B------:R-:W-:Y:S01]  /*8430*/  UMOV UR4, 0x703afb7f ;  /* 0x703afb7f00047882 */ /* 0x000fe20000000000 */
[----:B------:R-:W-:Y:S02]  /*8440*/  UMOV UR5, 0x3fe488ce ;  /* 0x3fe488ce00057882 */ /* 0x000fe40000000000 */
[----:B------:R-:W-:-:S14]  /*8450*/  DSETP.GT.AND P0, PT, R24, UR4, PT ;  /* 0x0000000418007e2a */ /* 0x000fdc000bf04000 */
[----:B------:R-:W-:Y:S05]  /*8460*/  @!P0 BREAK.RELIABLE B2 ;  /* 0x0000000000028942 */ /* 0x000fea0003800100 */
[----:B------:R-:W-:Y:S05]  /*8470*/  @!P0 BRA `(.L_x_9698) ;  /* 0x0000001c006c8947 */ /* 0x000fea0003800000 */
[----:B------:R-:W-:Y:S01]  /*8480*/  DSETP.GEU.AND P0, PT, R4, 1.7347234759768070944e-18, PT ;  /* 0x3c4000000400742a */ /* 0x000fe20003f0e000 */
[----:B------:R-:W-:Y:S05]  /*8490*/  BSSY.RECONVERGENT B4, `(.L_x_9695) ;  /* 0x00000eb000047945 */ /* 0x000fea0003800200 */
[----:B------:R-:W-:-:S14]  /*84a0*/  DSETP.NEU.OR P0, PT, R2, 1, P0 ;  /* 0x3ff000000200742a */ /* 0x000fdc000070d400 */
[----:B------:R-:W-:Y:S05]  /*84b0*/  @P0 BRA `(.L_x_9699) ;  /* 0x0000000000e80947 */ /* 0x000fea0003800000 */
[----:B------:R-:W0:Y:S01]  /*84c0*/  MUFU.RSQ64H R23, R5 ;  /* 0x0000000500177308 */ /* 0x000e220000001c00 */
[----:B------:R-:W-:Y:S01]  /*84d0*/  VIADD R22, R5, 0xfcb00000 ;  /* 0xfcb0000005167836 */ /* 0x000fe20000000000 */
[----:B------:R-:W-:Y:S01]  /*84e0*/  BSSY.RECONVERGENT B5, `(.L_x_9700) ;  /* 0x0000019000057945 */ /* 0x000fe20003800200 */
[----:B------:R-:W-:Y:S02]  /*84f0*/  IMAD.MOV.U32 R12, RZ, RZ, 0x0 ;  /* 0x00000000ff0c7424 */ /* 0x000fe400078e00ff */
[----:B------:R-:W-:Y:S01]  /*8500*/  IMAD.MOV.U32 R13, RZ, RZ, 0x3fd80000 ;  /* 0x3fd80000ff0d7424 */ /* 0x000fe200078e00ff */
[----:B------:R-:W-:Y:S01]  /*8510*/  ISETP.GE.U32.AND P0, PT, R22, 0x7ca00000, PT ;  /* 0x7ca000001600780c */ /* 0x000fe20003f06070 */
[----:B0-----:R-:W-:-:S08]  /*8520*/  DMUL R2, R22, R22 ;  /* 0x0000001616027228 */ /* 0x001fd00000000000 */
[----:B------:R-:W-:-:S08]  /*8530*/  DFMA R2, R4, -R2, 1 ;  /* 0x3ff000000402742b */ /* 0x000fd00000000802 */
[----:B------:R-:W-:Y:S02]  /*8540*/  DFMA R12, R2, R12, 0.5 ;  /* 0x3fe00000020c742b */ /* 0x000fe4000000000c */
[----:B------:R-:W-:-:S08]  /*8550*/  DMUL R2, R22, R2 ;  /* 0x0000000216027228 */ /* 0x000fd00000000000 */
[----:B------:R-:W-:-:S08]  /*8560*/  DFMA R12, R12, R2, R22 ;  /* 0x000000020c0c722b */ /* 0x000fd00000000016 */
[----:B------:R-:W-:Y:S02]  /*8570*/  DMUL R18, R4, R12 ;  /* 0x0000000c04127228 */ /* 0x000fe40000000000 */
[----:B------:R-:W-:Y:S01]  /*8580*/  IADD3 R3, PT, PT, R13, -0x100000, RZ ;  /* 0xfff000000d037810 */ /* 0x000fe20007ffe0ff */
[----:B------:R-:W-:-:S05]  /*8590*/  IMAD.MOV.U32 R2, RZ, RZ, R12 ;  /* 0x000000ffff027224 */ /* 0x000fca00078e000c */
[----:B------:R-:W-:-:S08]  /*85a0*/  DFMA R14, R18, -R18, R4 ;  /* 0x80000012120e722b */ /* 0x000fd00000000004 */
[----:B------:R-:W-:Y:S01]  /*85b0*/  DFMA R42, R14, R2, R18 ;  /* 0x000000020e2a722b */ /* 0x000fe20000000012 */
[----:B------:R-:W-:Y:S10]  /*85c0*/  @!P0 BRA `(.L_x_9701) ;  /* 0x0000000000288947 */ /* 0x000ff40003800000 */
[----:B------:R-:W-:Y:S01]  /*85d0*/  IMAD.MOV.U32 R0, RZ, RZ, R12 ;  /* 0x000000ffff007224 */ /* 0x000fe200078e000c */
[----:B------:R-:W-:Y:S01]  /*85e0*/  MOV R20, 0x8650 ;  /* 0x0000865000147802 */ /* 0x000fe20000000f00 */
[----:B------:R-:W-:Y:S01]  /*85f0*/  IMAD.MOV.U32 R12, RZ, RZ, R18 ;  /* 0x000000ffff0c7224 */ /* 0x000fe200078e0012 */
[----:B------:R-:W-:Y:S01]  /*8600*/  MOV R18, R4 ;  /* 0x0000000400127202 */ /* 0x000fe20000000f00 */
[----:B------:R-:W-:Y:S02]  /*8610*/  IMAD.MOV.U32 R13, RZ, RZ, R19 ;  /* 0x000000ffff0d7224 */ /* 0x000fe400078e0013 */
[----:B------:R-:W-:Y:S02]  /*8620*/  IMAD.MOV.U32 R19, RZ, RZ, R5 ;  /* 0x000000ffff137224 */ /* 0x000fe400078e0005 */
[----:B------:R-:W-:-:S07]  /*8630*/  IMAD.MOV.U32 R21, RZ, RZ, R3 ;  /* 0x000000ffff157224 */ /* 0x000fce00078e0003 */
[----:B------:R-:W-:Y:S05]  /*8640*/  CALL.REL.NOINC `($__internal_15_$__cuda_sm20_dsqrt_rn_f64_mediumpath_v1) ;  /* 0x0000029000287944 */ /* 0x000fea0003c00000 */
[----:B------:R-:W-:Y:S02]  /*8650*/  IMAD.MOV.U32 R42, RZ, RZ, R12 ;  /* 0x000000ffff2a7224 */ /* 0x000fe400078e000c */
[----:B------:R-:W-:-:S07]  /*8660*/  IMAD.MOV.U32 R43, RZ, RZ, R13 ;  /* 0x000000ffff2b7224 */ /* 0x000fce00078e000d */
.L_x_9701:
[----:B------:R-:W-:Y:S05]  /*8670*/  BSYNC.RECONVERGENT B5 ;  /* 0x0000000000057941 */ /* 0x000fea0003800200 */
.L_x_9700:
[----:B------:R-:W-:Y:S01]  /*8680*/  DADD R18, R6, 1 ;  /* 0x3ff0000006127429 */ /* 0x000fe20000000000 */
[----:B------:R-:W-:Y:S01]  /*8690*/  IMAD.MOV.U32 R4, RZ, RZ, 0x0 ;  /* 0x00000000ff047424 */ /* 0x000fe200078e00ff */
[----:B------:R-:W-:Y:S01]  /*86a0*/  MOV R5, 0x3fd80000 ;  /* 0x3fd8000000057802 */ /* 0x000fe20000000f00 */
[----:B------:R-:W-:Y:S05]  /*86b0*/  BSSY.RECONVERGENT B5, `(.L_x_9702) ;  /* 0x0000016000057945 */ /* 0x000fea0003800200 */
[----:B------:R-:W-:-:S06]  /*86c0*/  DMUL R18, R18, 0.5 ;  /* 0x3fe0000012127828 */ /* 0x000fcc0000000000 */
        /* <DEDUP_REMOVED lines=15> */
[----:B------:R-:W-:Y:S01]  /*87c0*/  MOV R20, 0x87f0 ;  /* 0x000087f000147802 */ /* 0x000fe20000000f00 */
[----:B------:R-:W-:-:S07]  /*87d0*/  IMAD.MOV.U32 R21, RZ, RZ, R5 ;  /* 0x000000ffff157224 */ /* 0x000fce00078e0005 */
[----:B------:R-:W-:Y:S05]  /*87e0*/  CALL.REL.NOINC `($__internal_15_$__cuda_sm20_dsqrt_rn_f64_mediumpath_v1) ;  /* 0x0000028c00c07944 */ /* 0x000fea0003c00000 */
[----:B------:R-:W-:Y:S01]  /*87f0*/  IMAD.MOV.U32 R2, RZ, RZ, R12 ;  /* 0x000000ffff027224 */ /* 0x000fe200078e000c */
[----:B------:R-:W-:-:S07]  /*8800*/  MOV R3, R13 ;  /* 0x0000000d00037202 */ /* 0x000fce0000000f00 */
.L_x_9703:
[----:B------:R-:W-:Y:S05]  /*8810*/  BSYNC.RECONVERGENT B5 ;  /* 0x0000000000057941 */ /* 0x000fea0003800200 */
.L_x_9702:
[----:B------:R-:W-:Y:S01]  /*8820*/  DMUL R42, R2, R42 ;  /* 0x0000002a022a7228 */ /* 0x000fe20000000000 */
[----:B------:R-:W-:Y:S02]  /*8830*/  IMAD.MOV.U32 R2, RZ, RZ, 0x0 ;  /* 0x00000000ff027424 */ /* 0x000fe400078e00ff */
[----:B------:R-:W-:Y:S01]  /*8840*/  IMAD.MOV.U32 R3, RZ, RZ, 0x3ff00000 ;  /* 0x3ff00000ff037424 */ /* 0x000fe200078e00ff */
[----:B------:R-:W-:Y:S07]  /*8850*/  BRA `(.L_x_9704) ;  /* 0x0000000800b87947 */ /* 0x000fee0003800000 */
.L_x_9699:
        /* <DEDUP_REMOVED lines=29> */
.L_x_9709:
[----:B------:R-:W-:Y:S05]  /*8a30*/  BSYNC.RECONVERGENT B7 ;  /* 0x0000000000077941 */ /* 0x000fea0003800200 */
.L_x_9708:
[----:B------:R-:W-:Y:S02]  /*8a40*/  IMAD.MOV.U32 R42, RZ, RZ, R24 ;  /* 0x000000ffff2a7224 */ /* 0x000fe400078e0018 */
[----:B------:R-:W-:-:S07]  /*8a50*/  IMAD.MOV.U32 R43, RZ, RZ, R25 ;  /* 0x000000ffff2b7224 */ /* 0x000fce00078e0019 */
.L_x_9707:
[----:B------:R-:W-:Y:S05]  /*8a60*/  BSYNC.RECONVERGENT B5 ;  /* 0x0000000000057941 */ /* 0x000fea0003800200 */
.L_x_9706:
[----:B------:R-:W-:Y:S01]  /*8a70*/  DSETP.GEU.AND P0, PT, R30, RZ, PT ;  /* 0x000000ff1e00722a */ /* 0x000fe20003f0e000 */
[----:B------:R-:W-:-:S13]  /*8a80*/  BSSY.RECONVERGENT B5, `(.L_x_9710) ;  /* 0x000001d000057945 */ /* 0x000fda0003800200 */
[----:B------:R-:W-:Y:S01]  /*8a90*/  @!P0 DADD R4, -R30, R26 ;  /* 0x000000001e048229 */ /* 0x000fe2000000011a */
[----:B------:R-:W-:Y:S10]  /*8aa0*/  @!P0 BRA `(.L_x_9711) ;  /* 0x0000000000688947 */ /* 0x000ff40003800000 */
[----:B------:R-:W-:-:S14]  /*8ab0*/  DSETP.NEU.AND P0, PT, R30, RZ, PT ;  /* 0x000000ff1e00722a */ /* 0x000fdc0003f0d000 */
        /* <DEDUP_REMOVED lines=22> */
.L_x_9713:
[----:B------:R-:W-:Y:S05]  /*8c20*/  BSYNC.RECONVERGENT B7 ;  /* 0x0000000000077941 */ /* 0x000fea0003800200 */
.L_x_9712:
[----:B------:R-:W-:Y:S02]  /*8c30*/  IMAD.MOV.U32 R4, RZ, RZ, R24 ;  /* 0x000000ffff047224 */ /* 0x000fe400078e0018 */
[----:B------:R-:W-:-:S07]  /*8c40*/  IMAD.MOV.U32 R5, RZ, RZ, R25 ;  /* 0x000000ffff057224 */ /* 0x000fce00078e0019 */
.L_x_9711:
[----:B------:R-:W-:Y:S05]  /*8c50*/  BSYNC.RECONVERGENT B5 ;  /* 0x0000000000057941 */ /* 0x000fea0003800200 */
.L_x_9710:
[----:B------:R-:W-:Y:S01]  /*8c60*/  DMUL R4, R4, 0.5 ;  /* 0x3fe0000004047828 */ /* 0x000fe20000000000 */
[----:B------:R-:W-:Y:S01]  /*8c70*/  BSSY.RECONVERGENT B5, `(.L_x_9714) ;  /* 0x000001a000057945 */ /* 0x000fe20003800200 */
[----:B------:R-:W-:-:S06]  /*8c80*/  DADD R6, R2, R6 ;  /* 0x0000000002067229 */ /* 0x000fcc0000000006 */
        /* <DEDUP_REMOVED lines=20> */
[----:B------:R-:W-:-:S07]  /*8dd0*/  IMAD.MOV.U32 R21, RZ, RZ, R5 ;  /* 0x000000ffff157224 */ /* 0x000fce00078e0005 */
[----:B------:R-:W-:Y:S05]  /*8de0*/  CALL.REL.NOINC `($__internal_15_$__cuda_sm20_dsqrt_rn_f64_mediumpath_v1) ;  /* 0x0000028800407944 */ /* 0x000fea0003c00000 */
[----:B------:R-:W-:Y:S02]  /*8df0*/  IMAD.MOV.U32 R42, RZ, RZ, R12 ;  /* 0x000000ffff2a7224 */ /* 0x000fe400078e000c */
[----:B------:R-:W-:-:S07]  /*8e00*/  IMAD.MOV.U32 R43, RZ, RZ, R13 ;  /* 0x000000ffff2b7224 */ /* 0x000fce00078e000d */
.L_x_9715:
[----:B------:R-:W-:Y:S05]  /*8e10*/  BSYNC.RECONVERGENT B5 ;  /* 0x0000000000057941 */ /* 0x000fea0003800200 */
.L_x_9714:
[----:B------:R-:W-:Y:S05]  /*8e20*/  BRA `(.L_x_9704) ;  /* 0x0000000400447947 */ /* 0x000fea0003800000 */
.L_x_9705:
[----:B------:R-:W-:-:S14]  /*8e30*/  DSETP.GT.AND P0, PT, R2, 1, PT ;  /* 0x3ff000000200742a */ /* 0x000fdc0003f04000 */
[----:B------:R-:W-:Y:S05]  /*8e40*/  @!P0 BRA `(.L_x_9716) ;  /* 0x0000000000d48947 */ /* 0x000fea0003800000 */
[----:B------:R-:W-:Y:S01]  /*8e50*/  DMUL R18, R32, R30 ;  /* 0x0000001e20127228 */ /* 0x000fe20000000000 */
[----:B------:R-:W-:Y:S01]  /*8e60*/  IMAD.MOV.U32 R12, RZ, RZ, 0x0 ;  /* 0x00000000ff0c7424 */ /* 0x000fe200078e00ff */
[----:B------:R-:W-:Y:S01]  /*8e70*/  DMUL R4, R4, 8.11296384146066816958e+31 ;  /* 0x4690000004047828 */ /* 0x000fe20000000000 */
[----:B------:R-:W-:Y:S01]  /*8e80*/  IMAD.MOV.U32 R13, RZ, RZ, 0x3fd80000 ;  /* 0x3fd80000ff0d7424 */ /* 0x000fe200078e00ff */
[----:B------:R-:W-:Y:S02]  /*8e90*/  BSSY.RECONVERGENT B5, `(.L_x_9717) ;  /* 0x0000018000057945 */ /* 0x000fe40003800200 */
[----:B------:R-:W0:Y:S04]  /*8ea0*/  MUFU.RSQ64H R23, R19 ;  /* 0x0000001300177308 */ /* 0x000e280000001c00 */
[----:B------:R-:W-:Y:S01]  /*8eb0*/  IADD3 R22, PT, PT, R19, -0x3500000, RZ ;  /* 0xfcb0000013167810 */ /* 0x000fe20007ffe0ff */
[----:B------:R-:W-:-:S03]  /*8ec0*/  DMUL R26, R2, R4 ;  /* 0x00000004021a7228 */ /* 0x000fc60000000000 */
        /* <DEDUP_REMOVED lines=17> */
[----:B------:R-:W-:Y:S02]  /*8fe0*/  IMAD.MOV.U32 R15, RZ, RZ, R25 ;  /* 0x000000ffff0f7224 */ /* 0x000fe400078e0019 */
[----:B------:R-:W-:-:S07]  /*8ff0*/  IMAD.MOV.U32 R21, RZ, RZ, R7 ;  /* 0x000000ffff157224 */ /* 0x000fce00078e0007 */
[----:B------:R-:W-:Y:S05]  /*9000*/  CALL.REL.NOINC `($__internal_15_$__cuda_sm20_dsqrt_rn_f64_mediumpath_v1) ;  /* 0x0000028400b87944 */ /* 0x000fea0003c00000 */
.L_x_9718:
[----:B------:R-:W-:Y:S05]  /*9010*/  BSYNC.RECONVERGENT B5 ;  /* 0x0000000000057941 */ /* 0x000fea0003800200 */
.L_x_9717:
        /* <DEDUP_REMOVED lines=19> */
.L_x_9720:
[----:B------:R-:W-:Y:S05]  /*9150*/  BSYNC.RECONVERGENT B5 ;  /* 0x0000000000057941 */ /* 0x000fea0003800200 */
.L_x_9719:
[----:B------:R-:W-:Y:S01]  /*9160*/  DMUL R2, R2, 8.11296384146066816958e+31 ;  /* 0x4690000002027828 */ /* 0x000fe20000000000 */
[----:B------:R-:W-:Y:S02]  /*9170*/  IMAD.MOV.U32 R42, RZ, RZ, R24 ;  /* 0x000000ffff2a7224 */ /* 0x000fe400078e0018 */
[----:B------:R-:W-:Y:S01]  /*9180*/  IMAD.MOV.U32 R43, RZ, RZ, R25 ;  /* 0x000000ffff2b7224 */ /* 0x000fe200078e0019 */
[----:B------:R-:W-:Y:S07]  /*9190*/  BRA `(.L_x_9704) ;  /* 0x0000000000687947 */ /* 0x000fee0003800000 */
.L_x_9716:
[----:B------:R-:W-:Y:S01]  /*91a0*/  DADD R4, -R2, 1 ;  /* 0x3ff0000002047429 */ /* 0x000fe20000000100 */
[----:B------:R-:W-:Y:S01]  /*91b0*/  IMAD.MOV.U32 R6, RZ, RZ, 0x0 ;  /* 0x00000000ff067424 */ /* 0x000fe200078e00ff */
[----:B------:R-:W-:Y:S01]  /*91c0*/  MOV R7, 0x3fd80000 ;  /* 0x3fd8000000077802 */ /* 0x000fe20000000f00 */
[----:B------:R-:W-:Y:S05]  /*91d0*/  BSSY.RECONVERGENT B5, `(.L_x_9704) ;  /* 0x0000016000057945 */ /* 0x000fea0003800200 */
[----:B------:R-:W-:-:S06]  /*91e0*/  DMUL R18, R32, R4 ;  /* 0x0000000420127228 */ /* 0x000fcc0000000000 */
        /* <DEDUP_REMOVED lines=20> */
.L_x_9721:
[----:B------:R-:W-:Y:S05]  /*9330*/  BSYNC.RECONVERGENT B5 ;  /* 0x0000000000057941 */ /* 0x000fea0003800200 */
.L_x_9704:
[----:B------:R-:W-:Y:S05]  /*9340*/  BSYNC.RECONVERGENT B4 ;  /* 0x0000000000047941 */ /* 0x000fea0003800200 */
.L_x_9695:
[----:B------:R-:W-:Y:S05]  /*9350*/  BSYNC.RELIABLE B2 ;  /* 0x0000000000027941 */ /* 0x000fea0003800100 */
.L_x_9694:
[----:B------:R-:W-:-:S13]  /*9360*/  ISETP.GE.AND P0, PT, R9, RZ, PT ;  /* 0x000000ff0900720c */ /* 0x000fda0003f06270 */
[----:B------:R-:W-:Y:S05]  /*9370*/  @!P0 BRA `(.L_x_9722) ;  /* 0x0000000400d48947 */ /* 0x000fea0003800000 */
[----:B------:R-:W-:Y:S01]  /*9380*/  DADD R12, -RZ, |R42| ;  /* 0x00000000ff0c7229 */ /* 0x000fe2000000052a */
[----:B------:R-:W-:Y:S01]  /*9390*/  IMAD.MOV.U32 R6, RZ, RZ, 0x1 ;  /* 0x00000001ff067424 */ /* 0x000fe200078e00ff */
[----:B------:R-:W-:Y:S01]  /*93a0*/  DSETP.GT.AND P1, PT, |R42|, R2, PT ;  /* 0x000000022a00722a */ /* 0x000fe20003f24200 */
[----:B------:R-:W-:Y:S07]  /*93b0*/  BSSY.RECONVERGENT B2, `(.L_x_9723) ;  /* 0x0000016000027945 */ /* 0x000fee0003800200 */
[----:B------:R-:W-:-:S02]  /*93c0*/  FSEL R5, R13, R3, P1 ;  /* 0x000000030d057208 */ /* 0x000fc40000800000 */
[----:B------:R-:W-:Y:S02]  /*93d0*/  FSEL R4, R12, R2, P1 ;  /* 0x000000020c047208 */ /* 0x000fe40000800000 */
[----:B------:R-:W0:Y:S01]  /*93e0*/  MUFU.RCP64H R7, R5 ;  /* 0x0000000500077308 */ /* 0x000e220000001800 */
[----:B------:R-:W-:Y:S02]  /*93f0*/  FSEL R18, R2, R12, P1 ;  /* 0x0000000c02127208 */ /* 0x000fe40000800000 */
[----:B------:R-:W-:-:S04]  /*9400*/  FSEL R19, R3, R13, P1 ;  /* 0x0000000d03137208 */ /* 0x000fc80000800000 */
        /* <DEDUP_REMOVED lines=16> */
.L_x_9724:
[----:B------:R-:W-:Y:S05]  /*9510*/  BSYNC.RECONVERGENT B2 ;  /* 0x0000000000027941 */ /* 0x000fea0003800200 */
.L_x_9723:
[----:B------:R-:W-:Y:S01]  /*9520*/  DMUL R6, R24, R24 ;  /* 0x0000001818067228 */ /* 0x000fe20000000000 */
[----:B------:R-:W-:Y:S01]  /*9530*/  IMAD.MOV.U32 R8, RZ, RZ, -0x2449a4b7 ;  /* 0xdbb65b49ff087424 */ /* 0x000fe200078e00ff */
[----:B------:R-:W-:Y:S01]  /*9540*/  UMOV UR4, 0x2a25ff7e ;  /* 0x2a25ff7e00047882 */ /* 0x000fe20000000000 */
[----:B------:R-:W-:Y:S01]  /*9550*/  IMAD.MOV.U32 R9, RZ, RZ, 0x3f2d3b63 ;  /* 0x3f2d3b63ff097424 */ /* 0x000fe200078e00ff */
[----:B------:R-:W-:Y:S01]  /*9560*/  UMOV UR5, 0x3ef53e1d ;  /* 0x3ef53e1d00057882 */ /* 0x000fe20000000000 */
[----:B------:R-:W-:Y:S01]  /*9570*/  ISETP.GE.AND P2, PT, R3, RZ, PT ;  /* 0x000000ff0300720c */ /* 0x000fe20003f46270 */
[----:B------:R-:W-:Y:S01]  /*9580*/  @!P1 IMAD.MOV.U32 R15, RZ, RZ, 0x400921fb ;  /* 0x400921fbff0f9424 */ /* 0x000fe200078e00ff */
[----:B------:R-:W-:Y:S01]  /*9590*/  @!P1 MOV R14, 0x54442d18 ;  /* 0x54442d18000e9802 */ /* 0x000fe20000000f00 */
[----:B------:R-:W-:Y:S01]  /*95a0*/  DSETP.NEU.AND P3, PT, R4, RZ, PT ;  /* 0x000000ff0400722a */ /* 0x000fe20003f6d000 */
[----:B------:R-:W-:Y:S01]  /*95b0*/  @P1 PLOP3.LUT P0, PT, P2, PT, PT, 0x80, 0x8 ;  /* 0x000000000008181c */ /* 0x000fe2000170f070 */
[----:B------:R-:W-:Y:S01]  /*95c0*/  DFMA R8, R6, -UR4, R8 ;  /* 0x8000000406087c2b */ /* 0x000fe20008000008 */
[----:B------:R-:W-:Y:S01]  /*95d0*/  UMOV UR4, 0x8dde082e ;  /* 0x8dde082e00047882 */ /* 0x000fe20000000000 */
[----:B------:R-:W-:Y:S01]  /*95e0*/  UMOV UR5, 0x3f531278 ;  /* 0x3f53127800057882 */ /* 0x000fe20000000000 */
[----:B------:R-:W-:-:S02]  /*95f0*/  @P1 IMAD.MOV.U32 R12, RZ, RZ, 0x54442d18 ;  /* 0x54442d18ff0c1424 */ /* 0x000fc400078e00ff */
[----:B------:R-:W-:-:S03]  /*9600*/  @P1 IMAD.MOV.U32 R13, RZ, RZ, 0x3ff921fb ;  /* 0x3ff921fbff0d1424 */ /* 0x000fc600078e00ff */
        /* <DEDUP_REMOVED lines=51> */
[----:B------:R-:W-:-:S10]  /*9940*/  @P1 DADD R6, -RZ, -R8 ;  /* 0x00000000ff061229 */ /* 0x000fd40000000908 */
[----:B------:R-:W-:Y:S02]  /*9950*/  @P1 FSEL R4, R8, R6, !P0 ;  /* 0x0000000608041208 */ /* 0x000fe40004000000 */
[----:B------:R-:W-:Y:S01]  /*9960*/  @P1 FSEL R5, R9, R7, !P0 ;  /* 0x0000000709051208 */ /* 0x000fe20004000000 */
[----:B------:R-:W-:Y:S01]  /*9970*/  @!P1 DADD R6, -R8, R14 ;  /* 0x0000000008069229 */ /* 0x000fe2000000010e */
[----:B------:R-:W-:-:S04]  /*9980*/  @!P1 PLOP3.LUT P0, PT, P2, PT, PT, 0x80, 0x8 ;  /* 0x000000000008981c */ /* 0x000fc8000170f070 */
[----:B------:R-:W-:Y:S01]  /*9990*/  @P1 DADD R4, R4, R12 ;  /* 0x0000000004041229 */ /* 0x000fe2000000000c */
[----:B------:R-:W-:-:S05]  /*99a0*/  @P3 IMAD.MOV.U32 R13, RZ, RZ, 0x4002d97c ;  /* 0x4002d97cff0d3424 */ /* 0x000fca00078e00ff */
[----:B------:R-:W-:Y:S02]  /*99b0*/  @!P1 FSEL R4, R6, R8, !P0 ;  /* 0x0000000806049208 */ /* 0x000fe40004000000 */
[----:B------:R-:W-:Y:S01]  /*99c0*/  @!P1 FSEL R5, R7, R9, !P0 ;  /* 0x0000000907059208 */ /* 0x000fe20004000000 */
[----:B------:R-:W-:Y:S01]  /*99d0*/  @P3 DSETP.NEU.AND P1, PT, R2, |R42|, PT ;  /* 0x4000002a0200322a */ /* 0x000fe20003f2d000 */
[----:B------:R-:W-:Y:S01]  /*99e0*/  @P3 FSEL R13, R13, 1.8213495016098022461, !P0 ;  /* 0x3fe921fb0d0d3808 */ /* 0x000fe20004000000 */
[----:B------:R-:W-:Y:S01]  /*99f0*/  @P3 IMAD.MOV.U32 R9, RZ, RZ, 0x7f3321d2 ;  /* 0x7f3321d2ff093424 */ /* 0x000fe200078e00ff */
[----:B------:R-:W-:Y:S01]  /*9a00*/  DADD R6, |R42|, R2 ;  /* 0x000000002a067229 */ /* 0x000fe20000000202 */
[----:B------:R-:W-:Y:S02]  /*9a10*/  @!P3 FSEL R3, RZ, 2.1426990032196044922, P0 ;  /* 0x400921fbff03b808 */ /* 0x000fe40000000000 */
[----:B------:R-:W-:Y:S02]  /*9a20*/  @P3 FSEL R5, R13, R5, !P1 ;  /* 0x000000050d053208 */ /* 0x000fe40004800000 */
[----:B------:R-:W-:-:S02]  /*9a30*/  @P3 FSEL R9, R9, 3.37028055040000000000e+12, !P0 ;  /* 0x54442d1809093808 */ /* 0x000fc40004000000 */
[----:B------:R-:W-:Y:S01]  /*9a40*/  @!P3 FSEL R2, RZ, 3.37028055040000000000e+12, P0 ;  /* 0x54442d18ff02b808 */ /* 0x000fe20000000000 */
[----:B------:R-:W-:Y:S01]  /*9a50*/  @P3 IMAD.MOV.U32 R3, RZ, RZ, R5 ;  /* 0x000000ffff033224 */ /* 0x000fe200078e0005 */
[----:B------:R-:W-:Y:S01]  /*9a60*/  @P3 FSEL R0, R9, R4, !P1 ;  /* 0x0000000409003208 */ /* 0x000fe20004800000 */
[----:B------:R-:W-:-:S03]  /*9a70*/  DSETP.NAN.AND P0, PT, R6, R6, PT ;  /* 0x000000060600722a */ /* 0x000fc60003f08000 */
[----:B------:R-:W-:Y:S02]  /*9a80*/  @P3 MOV R2, R0 ;  /* 0x0000000000023202 */ /* 0x000fe40000000f00 */
[----:B------:R-:W-:Y:S02]  /*9a90*/  LOP3.LUT R43, R3, 0x80000000, R43, 0xb8, !PT ;  /* 0x80000000032b7812 */ /* 0x000fe400078eb82b */
[----:B------:R-:W-:Y:S02]  /*9aa0*/  FSEL R12, R6, R2, P0 ;  /* 0x00000002060c7208 */ /* 0x000fe40000000000 */
[----:B------:R-:W-:Y:S01]  /*9ab0*/  FSEL R13, R7, R43, P0 ;  /* 0x0000002b070d7208 */ /* 0x000fe20000000000 */
[----:B------:R-:W-:Y:S06]  /*9ac0*/  BRA `(.L_x_9725) ;  /* 0x0000001400ec7947 */ /* 0x000fec0003800000 */
.L_x_9722:
        /* <DEDUP_REMOVED lines=17> */
[----:B------:R-:W-:Y:S02]  /*9be0*/  DFMA R24, R6, R8, R24 ;  /* 0x000000080618722b */ /* 0x000fe40000000018 */
[----:B------:R-:W-:-:S08]  /*9bf0*/  DADD R6, -RZ, -R2 ;  /* 0x00000000ff067229 */ /* 0x000fd00000000902 */
[----:B------:R-:W-:-:S05]  /*9c00*/  FFMA R0, RZ, R5, R25 ;  /* 0x00000005ff007223 */ /* 0x000fca0000000019 */
[----:B------:R-:W-:-:S13]  /*9c10*/  FSETP.GT.AND P0, PT, |R0|, 1.469367938527859385e-39, PT ;  /* 0x001000000000780b */ /* 0x000fda0003f04200 */
[----:B------:R-:W-:Y:S05]  /*9c20*/  @P0 BRA P2, `(.L_x_9727) ;  /* 0x0000000000100947 */ /* 0x000fea0001000000 */
[----:B------:R-:W-:Y:S01]  /*9c30*/  IMAD.MOV.U32 R12, RZ, RZ, R4 ;  /* 0x000000ffff0c7224 */ /* 0x000fe200078e0004 */
[----:B------:R-:W-:Y:S01]  /*9c40*/  MOV R0, 0x9c70 ;  /* 0x00009c7000007802 */ /* 0x000fe20000000f00 */
[----:B------:R-:W-:-:S07]  /*9c50*/  IMAD.MOV.U32 R13, RZ, RZ, R5 ;  /* 0x000000ffff0d7224 */ /* 0x000fce00078e0005 */
[----:B------:R-:W-:Y:S05]  /*9c60*/  CALL.REL.NOINC `($__internal_14_$__cuda_sm20_div_rn_f64_full) ;  /* 0x00000274001c7944 */ /* 0x000fea0003c00000 */
.L_x_9727:
[----:B------:R-:W-:Y:S05]  /*9c70*/  BSYNC.RECONVERGENT B2 ;  /* 0x0000000000027941 */ /* 0x000fea0003800200 */
.L_x_9726:
[----:B------:R-:W-:Y:S01]  /*9c80*/  DMUL R8, R24, R24 ;  /* 0x0000001818087228 */ /* 0x000fe20000000000 */
[----:B------:R-:W-:Y:S01]  /*9c90*/  IMAD.MOV.U32 R12, RZ, RZ, -0x2449a4b7 ;  /* 0xdbb65b49ff0c7424 */ /* 0x000fe200078e00ff */
[----:B------:R-:W-:Y:S01]  /*9ca0*/  MOV R13, 0x3f2d3b63 ;  /* 0x3f2d3b63000d7802 */ /* 0x000fe20000000f00 */
[----:B------:R-:W-:Y:S01]  /*9cb0*/  UMOV UR4, 0x2a25ff7e ;  /* 0x2a25ff7e00047882 */ /* 0x000fe20000000000 */
[----:B------:R-:W-:Y:S01]  /*9cc0*/  UMOV UR5, 0x3ef53e1d ;  /* 0x3ef53e1d00057882 */ /* 0x000fe20000000000 */
[----:B------:R-:W-:Y:S01]  /*9cd0*/  ISETP.GE.AND P2, PT, R7, RZ, PT ;  /* 0x000000ff0700720c */ /* 0x000fe20003f46270 */
[----:B------:R-:W-:Y:S01]  /*9ce0*/  @!P1 IMAD.MOV.U32 R6, RZ, RZ, 0x54442d18 ;  /* 0x54442d18ff069424 */ /* 0x000fe200078e00ff */
[----:B------:R-:W-:Y:S01]  /*9cf0*/  DSETP.NEU.AND P3, PT, R4, RZ, PT ;  /* 0x000000ff0400722a */ /* 0x000fe20003f6d000 */
[----:B------:R-:W-:Y:S01]  /*9d00*/  @!P1 IMAD.MOV.U32 R7, RZ, RZ, 0x400921fb ;  /* 0x400921fbff079424 */ /* 0x000fe200078e00ff */
[----:B------:R-:W-:Y:S01]  /*9d10*/  DFMA R12, R8, -UR4, R12 ;  /* 0x80000004080c7c2b */ /* 0x000fe2000800000c */
[----:B------:R-:W-:Y:S01]  /*9d20*/  UMOV UR4, 0x8dde082e ;  /* 0x8dde082e00047882 */ /* 0x000fe20000000000 */
[----:B------:R-:W-:Y:S01]  /*9d30*/  UMOV UR5, 0x3f531278 ;  /* 0x3f53127800057882 */ /* 0x000fe20000000000 */
[----:B------:R-:W-:-:S05]  /*9d40*/  @P1 PLOP3.LUT P0, PT, P2, PT, PT, 0x80, 0x8 ;  /* 0x000000000008181c */ /* 0x000fca000170f070 */
        /* <DEDUP_REMOVED lines=51> */
[----:B------:R-:W-:Y:S02]  /*a080*/  @P1 DADD R8, -RZ, -R12 ;  /* 0x00000000ff081229 */ /* 0x000fe4000000090c */
[----:B------:R-:W-:-:S08]  /*a090*/  @!P1 DADD R6, -R12, R6 ;  /* 0x000000000c069229 */ /* 0x000fd00000000106 */
[----:B------:R-:W-:Y:S01]  /*a0a0*/  @P1 FSEL R4, R12, R8, !P0 ;  /* 0x000000080c041208 */ /* 0x000fe20004000000 */
[----:B------:R-:W-:Y:S01]  /*a0b0*/  @P1 IMAD.MOV.U32 R8, RZ, RZ, 0x54442d18 ;  /* 0x54442d18ff081424 */ /* 0x000fe200078e00ff */
[----:B------:R-:W-:Y:S01]  /*a0c0*/  @P1 FSEL R5, R13, R9, !P0 ;  /* 0x000000090d051208 */ /* 0x000fe20004000000 */
[----:B------:R-:W-:Y:S01]  /*a0d0*/  @P1 IMAD.MOV.U32 R9, RZ, RZ, 0x3ff921fb ;  /* 0x3ff921fbff091424 */ /* 0x000fe200078e00ff */
[----:B------:R-:W-:-:S05]  /*a0e0*/  @!P1 PLOP3.LUT P0, PT, P2, PT, PT, 0x80, 0x8 ;  /* 0x000000000008981c */ /* 0x000fca000170f070 */
[----:B------:R-:W-:Y:S01]  /*a0f0*/  @P1 DADD R4, R4, R8 ;  /* 0x0000000004041229 */ /* 0x000fe20000000008 */
[----:B------:R-:W-:-:S05]  /*a100*/  @P3 IMAD.MOV.U32 R9, RZ, RZ, 0x7f3321d2 ;  /* 0x7f3321d2ff093424 */ /* 0x000fca00078e00ff */
[----:B------:R-:W-:Y:S02]  /*a110*/  @!P1 FSEL R5, R7, R13, !P0 ;  /* 0x0000000d07059208 */ /* 0x000fe40004000000 */
[----:B------:R-:W-:Y:S02]  /*a120*/  @P3 MOV R13, 0x4002d97c ;  /* 0x4002d97c000d3802 */ /* 0x000fe40000000f00 */
[----:B------:R-:W-:Y:S01]  /*a130*/  @!P1 FSEL R4, R6, R12, !P0 ;  /* 0x0000000c06049208 */ /* 0x000fe20004000000 */
[----:B------:R-:W-:Y:S01]  /*a140*/  @P3 DSETP.NEU.AND P1, PT, R2, |R42|, PT ;  /* 0x4000002a0200322a */ /* 0x000fe20003f2d000 */
[----:B------:R-:W-:Y:S01]  /*a150*/  @P3 FSEL R13, R13, 1.8213495016098022461, !P0 ;  /* 0x3fe921fb0d0d3808 */ /* 0x000fe20004000000 */
[----:B------:R-:W-:Y:S01]  /*a160*/  DADD R6, |R42|, R2 ;  /* 0x000000002a067229 */ /* 0x000fe20000000202 */
[----:B------:R-:W-:Y:S02]  /*a170*/  @P3 FSEL R9, R9, 3.37028055040000000000e+12, !P0 ;  /* 0x54442d1809093808 */ /* 0x000fe40004000000 */
[----:B------:R-:W-:-:S02]  /*a180*/  @!P3 FSEL R3, RZ, 2.1426990032196044922, P0 ;  /* 0x400921fbff03b808 */ /* 0x000fc40000000000 */
[----:B------:R-:W-:Y:S02]  /*a190*/  @P3 FSEL R5, R13, R5, !P1 ;  /* 0x000000050d053208 */ /* 0x000fe40004800000 */
[----:B------:R-:W-:Y:S02]  /*a1a0*/  @P3 FSEL R0, R9, R4, !P1 ;  /* 0x0000000409003208 */ /* 0x000fe40004800000 */
[----:B------:R-:W-:Y:S01]  /*a1b0*/  @!P3 FSEL R2, RZ, 3.37028055040000000000e+12, P0 ;  /* 0x54442d18ff02b808 */ /* 0x000fe20000000000 */
[----:B------:R-:W-:Y:S01]  /*a1c0*/  @P3 IMAD.MOV.U32 R3, RZ, RZ, R5 ;  /* 0x000000ffff033224 */ /* 0x000fe200078e0005 */
[----:B------:R-:W-:Y:S01]  /*a1d0*/  DSETP.NAN.AND P0, PT, R6, R6, PT ;  /* 0x000000060600722a */ /* 0x000fe20003f08000 */
[----:B------:R-:W-:-:S03]  /*a1e0*/  @P3 IMAD.MOV.U32 R2, RZ, RZ, R0 ;  /* 0x000000ffff023224 */ /* 0x000fc600078e0000 */
[----:B------:R-:W-:Y:S02]  /*a1f0*/  LOP3.LUT R43, R3, 0x80000000, R43, 0xb8, !PT ;  /* 0x80000000032b7812 */ /* 0x000fe400078eb82b */
[----:B------:R-:W-:Y:S02]  /*a200*/  FSEL R12, R6, R2, P0 ;  /* 0x00000002060c7208 */ /* 0x000fe40000000000 */
[----:B------:R-:W-:Y:S01]  /*a210*/  FSEL R13, R7, R43, P0 ;  /* 0x0000002b070d7208 */ /* 0x000fe20000000000 */
[----:B------:R-:W-:Y:S06]  /*a220*/  BRA `(.L_x_9725) ;  /* 0x0000001000147947 */ /* 0x000fec0003800000 */
.L_x_9698:
[----:B------:R-:W-:-:S13]  /*a230*/  ISETP.GE.AND P0, PT, R9, RZ, PT ;  /* 0x000000ff0900720c */ /* 0x000fda0003f06270 */
[----:B------:R-:W-:Y:S05]  /*a240*/  @!P0 BRA `(.L_x_9728) ;  /* 0x0000000800048947 */ /* 0x000fea0003800000 */
[----:B------:R-:W-:-:S10]  /*a250*/  DADD R2, -RZ, |R24| ;  /* 0x00000000ff027229 */ /* 0x000fd40000000518 */
        /* <DEDUP_REMOVED lines=13> */
[----:B------:R-:W-:Y:S01]  /*a330*/  UMOV UR5, 0x3f924eaf ;  /* 0x3f924eaf00057882 */ /* 0x000fe20000000000 */
[----:B------:R-:W-:Y:S01]  /*a340*/  @!P0 IMAD.MOV.U32 R12, RZ, RZ, 0x33145c07 ;  /* 0x33145c07ff0c8424 */ /* 0x000fe200078e00ff */
[----:B------:R-:W-:-:S04]  /*a350*/  @!P0 MOV R13, 0x3c91a626 ;  /* 0x3c91a626000d8802 */ /* 0x000fc80000000f00 */
        /* <DEDUP_REMOVED lines=33> */
[----:B------:R-:W-:-:S08]  /*a570*/  DFMA R4, R4, |R24|, |R24| ;  /* 0x400000180404722b */ /* 0x000fd00000000418 */
[C---:B------:R-:W-:Y:S02]  /*a580*/  @!P0 DADD R12, R4.reuse, R12 ;  /* 0x00000000040c8229 */ /* 0x040fe4000000000c */
[----:B------:R-:W-:-:S06]  /*a590*/  @P0 DADD R2, R4, -R2 ;  /* 0x0000000004020229 */ /* 0x000fcc0000000802 */
[----:B------:R-:W-:Y:S02]  /*a5a0*/  @!P0 DADD R12, R12, UR4 ;  /* 0x000000040c0c8e29 */ /* 0x000fe40008000000 */
[----:B------:R-:W-:Y:S01]  /*a5b0*/  @P0 DADD R12, -R2, UR4 ;  /* 0x00000004020c0e29 */ /* 0x000fe20008000100 */
[----:B------:R-:W-:Y:S10]  /*a5c0*/  BRA `(.L_x_9725) ;  /* 0x0000000c002c7947 */ /* 0x000ff40003800000 */
.L_x_9729:
        /* <DEDUP_REMOVED lines=73> */
.L_x_9728:
[--C-:B------:R-:W-:Y:S02]  /*aa60*/  DADD R4, -RZ, |R24|.reuse ;  /* 0x00000000ff047229 */ /* 0x100fe40000000518 */
[----:B------:R-:W-:-:S08]  /*aa70*/  DADD R2, -RZ, -R24 ;  /* 0x00000000ff027229 */ /* 0x000fd00000000918 */
[----:B------:R-:W-:Y:S02]  /*aa80*/  ISETP.GT.AND P0, PT, R5, 0x3fe26665, PT ;  /* 0x3fe266650500780c */ /* 0x000fe40003f04270 */
[----:B------:R-:W-:-:S11]  /*aa90*/  IMAD.MOV.U32 R0, RZ, RZ, R3 ;  /* 0x000000ffff007224 */ /* 0x000fd600078e0003 */
[----:B------:R-:W-:Y:S05]  /*aaa0*/  @P0 BRA `(.L_x_9730) ;  /* 0x0000000000d40947 */ /* 0x000fea0003800000 */
[----:B------:R-:W-:Y:S01]  /*aab0*/  DMUL R2, R24, R24 ;  /* 0x0000001818027228 */ /* 0x000fe20000000000 */
[----:B------:R-:W-:Y:S01]  /*aac0*/  MOV R4, 0x180754af ;  /* 0x180754af00047802 */ /* 0x000fe20000000f00 */
[----:B------:R-:W-:Y:S01]  /*aad0*/  IMAD.MOV.U32 R5, RZ, RZ, 0x3fb3823b ;  /* 0x3fb3823bff057424 */ /* 0x000fe200078e00ff */
        /* <DEDUP_REMOVED lines=8> */
[----:B------:R-:W-:Y:S01]  /*ab60*/  UMOV UR5, 0x3f924eaf ;  /* 0x3f924eaf00057882 */ /* 0x000fe20000000000 */
[----:B------:R-:W-:Y:S02]  /*ab70*/  @!P0 IMAD.MOV.U32 R12, RZ, RZ, 0x33145c07 ;  /* 0x33145c07ff0c8424 */ /* 0x000fe400078e00ff */
[----:B------:R-:W-:-:S03]  /*ab80*/  @!P0 IMAD.MOV.U32 R13, RZ, RZ, 0x3c91a626 ;  /* 0x3c91a626ff0d8424 */ /* 0x000fc600078e00ff */
        /* <DEDUP_REMOVED lines=39> */
.L_x_9730:
[----:B------:R-:W-:Y:S01]  /*ae00*/  DADD R2, -|R24|, 1 ;  /* 0x3ff0000018027429 */ /* 0x000fe20000000300 */
[----:B------:R-:W-:Y:S01]  /*ae10*/  MOV R4, 0x66faac4b ;  /* 0x66faac4b00047802 */ /* 0x000fe20000000f00 */
[----:B------:R-:W-:Y:S01]  /*ae20*/  IMAD.MOV.U32 R5, RZ, RZ, 0x3ebac2fe ;  /* 0x3ebac2feff057424 */ /* 0x000fe200078e00ff */
[----:B------:R-:W-:Y:S01]  /*ae30*/  UMOV UR4, 0x71155f70 ;  /* 0x71155f7000047882 */ /* 0x000fe20000000000 */
[----:B------:R-:W-:Y:S01]  /*ae40*/  UMOV UR5, 0x3ec715b3 ;  /* 0x3ec715b300057882 */ /* 0x000fe20000000000 */
[----:B------:R-:W-:-:S03]  /*ae50*/  DMUL R24, RZ, |R24| ;  /* 0x40000018ff187228 */ /* 0x000fc60000000000 */
        /* <DEDUP_REMOVED lines=66> */
.L_x_9725:
[----:B------:R-:W-:Y:S05]  /*b280*/  BSYNC.RECONVERGENT B3 ;  /* 0x0000000000037941 */ /* 0x000fea0003800200 */
.L_x_9693:
[----:B------:R-:W-:Y:S01]  /*b290*/  DADD R2, -RZ, -R40 ;  /* 0x00000000ff027229 */ /* 0x000fe20000000928 */
[----:B------:R-:W-:-:S09]  /*b2a0*/  ISETP.GE.AND P0, PT, R11, RZ, PT ;  /* 0x000000ff0b00720c */ /* 0x000fd20003f06270 */
[----:B------:R-:W-:Y:S02]  /*b2b0*/  FSEL R14, R40, R2, !P0 ;  /* 0x00000002280e7208 */ /* 0x000fe40004000000 */
[----:B------:R-:W-:-:S07]  /*b2c0*/  FSEL R15, R41, R3, !P0 ;  /* 0x00000003290f7208 */ /* 0x000fce0004000000 */
.L_x_9633:
[----:B------:R-:W-:Y:S05]  /*b2d0*/  BSYNC.RECONVERGENT B1 ;  /* 0x0000000000017941 */ /* 0x000fea0003800200 */
.L_x_9631:
[----:B------:R-:W1:Y:S01]  /*b2e0*/  LDCU.64 UR6, c[0x0][0x580] ;  /* 0x0000b000ff0677ac */ /* 0x000e620008000a00 */
[----:B------:R-:W-:-:S04]  /*b2f0*/  UPRMT UR4, UR42, 0x9910, URZ ;  /* 0x000099102a047896 */ /* 0x000fc800080000ff */
[----:B------:R-:W-:Y:S01]  /*b300*/  UISETP.GT.AND UP0, UPT, UR4, 0x9, UPT ;  /* 0x000000090400788c */ /* 0x000fe2000bf04270 */
[----:B-1----:R-:W-:-:S05]  /*b310*/  IADD3 R2, P0, PT, R17, UR6, RZ ;  /* 0x0000000611027c10 */ /* 0x002fca000ff1e0ff */
        /* <DEDUP_REMOVED lines=10> */
[----:B------:R-:W1:Y:S02]  /*b3c0*/  F2I.F64.TRUNC R13, R12 ;  /* 0x0000000c000d7311 */ /* 0x000e64000030d100 */
[----:B-1----:R1:W-:Y:S01]  /*b3d0*/  STG.E.U8 desc[UR36][R2.64], R13 ;  /* 0x0000000d02007986 */ /* 0x0023e2000c101124 */
[----:B------:R-:W-:Y:S05]  /*b3e0*/  BRA `(.L_x_9736) ;  /* 0x0000001000047947 */ /* 0x000fea0003800000 */
.L_x_9734:
[----:B------:R-:W1:Y:S02]  /*b3f0*/  F2I.S64.F64.TRUNC R12, R12 ;  /* 0x0000000c000c7311 */ /* 0x000e64000030d900 */
[----:B-1----:R-:W-:-:S05]  /*b400*/  IMAD.MOV.U32 R5, RZ, RZ, R12 ;  /* 0x000000ffff057224 */ /* 0x002fca00078e000c */
[----:B------:R1:W-:Y:S01]  /*b410*/  STG.E.U8 desc[UR36][R2.64], R5 ;  /* 0x0000000502007986 */ /* 0x0003e2000c101124 */
[----:B------:R-:W-:Y:S05]  /*b420*/  BRA `(.L_x_9736) ;  /* 0x0000000c00f47947 */ /* 0x000fea0003800000 */
.L_x_9733:
[----:B------:R-:W-:-:S09]  /*b430*/  UISETP.NE.AND UP0, UPT, UR4, 0x2, UPT ;  /* 0x000000020400788c */ /* 0x000fd2000bf05270 */
[----:B------:R-:W-:Y:S05]  /*b440*/  BRA.U !UP0, `(.L_x_9737) ;  /* 0x0000000108287547 */ /* 0x000fea000b800000 */
[----:B------:R-:W-:-:S09]  /*b450*/  UISETP.NE.AND UP0, UPT, UR4, 0x3, UPT ;  /* 0x000000030400788c */ /* 0x000fd2000bf05270 */
[----:B------:R-:W-:Y:S05]  /*b460*/  BRA.U !UP0, `(.L_x_9738) ;  /* 0x0000000108147547 */ /* 0x000fea000b800000 */
[----:B------:R-:W-:-:S09]  /*b470*/  UISETP.NE.AND UP0, UPT, UR4, 0x4, UPT ;  /* 0x000000040400788c */ /* 0x000fd2000bf05270 */
[----:B------:R-:W-:Y:S05]  /*b480*/  BRA.U UP0, `(.L_x_9735) ;  /* 0x0000000d00347547 */ /* 0x000fea000b800000 */
[----:B------:R-:W1:Y:S02]  /*b490*/  F2I.S64.F64.TRUNC R12, R12 ;  /* 0x0000000c000c7311 */ /* 0x000e64000030d900 */
[----:B-1----:R1:W-:Y:S01]  /*b4a0*/  STG.E.64 desc[UR36][R2.64], R12 ;  /* 0x0000000c02007986 */ /* 0x0023e2000c101b24 */
[----:B------:R-:W-:Y:S05]  /*b4b0*/  BRA `(.L_x_9736) ;  /* 0x0000000c00d07947 */ /* 0x000fea0003800000 */
.L_x_9738:
[----:B------:R-:W1:Y:S02]  /*b4c0*/  F2I.F64.TRUNC R13, R12 ;  /* 0x0000000c000d7311 */ /* 0x000e64000030d100 */
[----:B-1----:R1:W-:Y:S01]  /*b4d0*/  STG.E desc[UR36][R2.64], R13 ;  /* 0x0000000d02007986 */ /* 0x0023e2000c101924 */
[----:B------:R-:W-:Y:S05]  /*b4e0*/  BRA `(.L_x_9736) ;  /* 0x0000000c00c47947 */ /* 0x000fea0003800000 */
.L_x_9737:
[----:B------:R-:W1:Y:S02]  /*b4f0*/  F2I.F64.TRUNC R13, R12 ;  /* 0x0000000c000d7311 */ /* 0x000e64000030d100 */
[----:B-1----:R1:W-:Y:S01]  /*b500*/  STG.E.U16 desc[UR36][R2.64], R13 ;  /* 0x0000000d02007986 */ /* 0x0023e2000c101524 */
[----:B------:R-:W-:Y:S05]  /*b510*/  BRA `(.L_x_9736) ;  /* 0x0000000c00b87947 */ /* 0x000fea0003800000 */
.L_x_9732:
        /* <DEDUP_REMOVED lines=8> */
[----:B------:R-:W1:Y:S01]  /*b5a0*/  F2F.F32.F64 R5, R12 ;  /* 0x0000000c00057310 */ /* 0x000e620000301000 */
[----:B------:R-:W-:-:S14]  /*b5b0*/  DSETP.GEU.AND P0, PT, |R12|, UR4, PT ;  /* 0x000000040c007e2a */ /* 0x000fdc000bf0e200 */
[----:B-1----:R-:W-:-:S05]  /*b5c0*/  @!P0 FMUL R5, R5, 1.175494350822287508e-38 ;  /* 0x0080000005058820 */ /* 0x002fca0000400000 */
[----:B------:R1:W-:Y:S01]  /*b5d0*/  STG.E desc[UR36][R2.64], R5 ;  /* 0x0000000502007986 */ /* 0x0003e2000c101924 */
[----:B------:R-:W-:Y:S05]  /*b5e0*/  BRA `(.L_x_9736) ;  /* 0x0000000c00847947 */ /* 0x000fea0003800000 */
.L_x_9740:
[----:B------:R-:W-:Y:S01]  /*b5f0*/  UMOV UR4, 0xf0000000 ;  /* 0xf000000000047882 */ /* 0x000fe20000000000 */
[----:B------:R-:W-:Y:S01]  /*b600*/  UMOV UR5, 0x380fffff ;  /* 0x380fffff00057882 */ /* 0x000fe20000000000 */
[----:B------:R-:W1:Y:S01]  /*b610*/  F2F.F32.F64 R0, R12 ;  /* 0x0000000c00007310 */ /* 0x000e620000301000 */
[----:B------:R-:W-:-:S14]  /*b620*/  DSETP.GEU.AND P0, PT, |R12|, UR4, PT ;  /* 0x000000040c007e2a */ /* 0x000fdc000bf0e200 */
[----:B-1----:R-:W-:-:S05]  /*b630*/  @!P0 FMUL R0, R0, 1.175494350822287508e-38 ;  /* 0x0080000000008820 */ /* 0x002fca0000400000 */
[----:B------:R-:W-:-:S05]  /*b640*/  F2FP.F16.F32.PACK_AB R0, RZ, R0 ;  /* 0x00000000ff00723e */ /* 0x000fca00000000ff */
[----:B------:R1:W-:Y:S01]  /*b650*/  STG.E.U16 desc[UR36][R2.64], R0 ;  /* 0x0000000002007986 */ /* 0x0003e2000c101524 */
[----:B------:R-:W-:Y:S05]  /*b660*/  BRA `(.L_x_9736) ;  /* 0x0000000c00647947 */ /* 0x000fea0003800000 */
.L_x_9739:
        /* <DEDUP_REMOVED lines=8> */
[----:B------:R-:W1:Y:S01]  /*b6f0*/  F2F.F32.F64 R4, R12 ;  /* 0x0000000c00047310 */ /* 0x000e620000301000 */
[----:B------:R-:W-:Y:S02]  /*b700*/  DSETP.GEU.AND P1, PT, |R12|, UR4, PT ;  /* 0x000000040c007e2a */ /* 0x000fe4000bf2e200 */
[----:B------:R-:W-:-:S05]  /*b710*/  DSETP.GEU.AND P0, PT, |R14|, UR4, PT ;  /* 0x000000040e007e2a */ /* 0x000fca000bf0e200 */
[----:B------:R-:W2:Y:S07]  /*b720*/  F2F.F32.F64 R5, R14 ;  /* 0x0000000e00057310 */ /* 0x000eae0000301000 */
[----:B-1----:R-:W-:Y:S02]  /*b730*/  @!P1 FMUL R4, R4, 1.175494350822287508e-38 ;  /* 0x0080000004049820 */ /* 0x002fe40000400000 */
[----:B--2---:R-:W-:-:S05]  /*b740*/  @!P0 FMUL R5, R5, 1.175494350822287508e-38 ;  /* 0x0080000005058820 */ /* 0x004fca0000400000 */
[----:B------:R1:W-:Y:S01]  /*b750*/  STG.E.64 desc[UR36][R2.64], R4 ;  /* 0x0000000402007986 */ /* 0x0003e2000c101b24 */
[----:B------:R-:W-:Y:S05]  /*b760*/  BRA `(.L_x_9736) ;  /* 0x0000000c00247947 */ /* 0x000fea0003800000 */
.L_x_9742:
        /* <DEDUP_REMOVED lines=8> */
[----:B------:R-:W-:-:S05]  /*b7f0*/  F2FP.F16.F32.PACK_AB R5, R0, R5 ;  /* 0x000000050005723e */ /* 0x000fca00000000ff */
[----:B------:R1:W-:Y:S01]  /*b800*/  STG.E desc[UR36][R2.64], R5 ;  /* 0x0000000502007986 */ /* 0x0003e2000c101924 */
[----:B------:R-:W-:Y:S05]  /*b810*/  BRA `(.L_x_9736) ;  /* 0x0000000800f87947 */ /* 0x000fea0003800000 */
.L_x_9741:
[----:B------:R1:W-:Y:S01]  /*b820*/  STG.E.64 desc[UR36][R2.64], R12 ;  /* 0x0000000c02007986 */ /* 0x0003e2000c101b24 */
[----:B------:R-:W-:Y:S05]  /*b830*/  BRA `(.L_x_9736) ;  /* 0x0000000800f07947 */ /* 0x000fea0003800000 */
.L_x_9731:
        /* <DEDUP_REMOVED lines=9> */
[----:B------:R-:W-:-:S06]  /*b8d0*/  DSETP.NEU.OR P0, PT, R12, RZ, P0 ;  /* 0x000000ff0c00722a */ /* 0x000fcc000070d400 */
[----:B------:R-:W-:-:S05]  /*b8e0*/  SEL R5, RZ, 0x1, !P0 ;  /* 0x00000001ff057807 */ /* 0x000fca0004000000 */
[----:B------:R1:W-:Y:S01]  /*b8f0*/  STG.E.U8 desc[UR36][R2.64], R5 ;  /* 0x0000000502007986 */ /* 0x0003e2000c101124 */
[----:B------:R-:W-:Y:S05]  /*b900*/  BRA `(.L_x_9736) ;  /* 0x0000000800bc7947 */ /* 0x000fea0003800000 */
.L_x_9745:
[----:B------:R1:W-:Y:S01]  /*b910*/  STG.E.128 desc[UR36][R2.64], R12 ;  /* 0x0000000c02007986 */ /* 0x0003e2000c101d24 */
[----:B------:R-:W-:Y:S05]  /*b920*/  BRA `(.L_x_9736) ;  /* 0x0000000800b47947 */ /* 0x000fea0003800000 */
.L_x_9744:
        /* <DEDUP_REMOVED lines=8> */
[----:B0-----:R-:W0:Y:S01]  /*b9b0*/  F2F.F32.F64 R7, R12 ;  /* 0x0000000c00077310 */ /* 0x001e220000301000 */
        /* <DEDUP_REMOVED lines=14> */
.L_x_9749:
[----:B------:R-:W-:Y:S05]  /*baa0*/  BSYNC.RECONVERGENT B0 ;  /* 0x0000000000007941 */ /* 0x000fea0003800200 */
.L_x_9748:
[----:B------:R-:W-:-:S05]  /*bab0*/  LOP3.LUT R5, R0, 0x80, R5, 0xf8, !PT ;  /* 0x0000008000057812 */ /* 0x000fca00078ef805 */
[----:B------:R0:W-:Y:S01]  /*bac0*/  STG.E.U8 desc[UR36][R2.64], R5 ;  /* 0x0000000502007986 */ /* 0x0001e2000c101124 */
[----:B------:R-:W-:Y:S05]  /*bad0*/  BRA `(.L_x_9736) ;  /* 0x0000000800487947 */ /* 0x000fea0003800000 */
.L_x_9747:
[----:B------:R-:W-:Y:S01]  /*bae0*/  UMOV UR4, 0xf0000000 ;  /* 0xf000000000047882 */ /* 0x000fe20000000000 */
[----:B------:R-:W-:Y:S01]  /*baf0*/  UMOV UR5, 0x380fffff ;  /* 0x380fffff00057882 */ /* 0x000fe20000000000 */
[----:B0-----:R-:W0:Y:S01]  /*bb00*/  F2F.F32.F64 R7, R12 ;  /* 0x0000000c00077310 */ /* 0x001e220000301000 */
        /* <DEDUP_REMOVED lines=16> */
.L_x_9751:
[----:B------:R-:W-:Y:S05]  /*bc10*/  BSYNC.RECONVERGENT B0 ;  /* 0x0000000000007941 */ /* 0x000fea0003800200 */
.L_x_9750:
[----:B------:R-:W-:-:S05]  /*bc20*/  LOP3.LUT R5, R0, 0x80, R5, 0xf8, !PT ;  /* 0x0000008000057812 */ /* 0x000fca00078ef805 */
[----:B------:R0:W-:Y:S01]  /*bc30*/  STG.E.U8 desc[UR36][R2.64], R5 ;  /* 0x0000000502007986 */ /* 0x0001e2000c101124 */
[----:B------:R-:W-:Y:S05]  /*bc40*/  BRA `(.L_x_9736) ;  /* 0x0000000400ec7947 */ /* 0x000fea0003800000 */
.L_x_9746:
[----:B------:R-:W-:Y:S01]  /*bc50*/  UMOV UR4, 0xf0000000 ;  /* 0xf000000000047882 */ /* 0x000fe20000000000 */
[----:B------:R-:W-:Y:S01]  /*bc60*/  UMOV UR5, 0x380fffff ;  /* 0x380fffff00057882 */ /* 0x000fe20000000000 */
[----:B------:R-:W1:Y:S01]  /*bc70*/  F2F.F32.F64 R0, R12 ;  /* 0x0000000c00007310 */ /* 0x000e620000301000 */
[----:B------:R-:W-:-:S14]  /*bc80*/  DSETP.GEU.AND P0, PT, |R12|, UR4, PT ;  /* 0x000000040c007e2a */ /* 0x000fdc000bf0e200 */
[----:B-1----:R-:W-:-:S05]  /*bc90*/  @!P0 FMUL R0, R0, 1.175494350822287508e-38 ;  /* 0x0080000000008820 */ /* 0x002fca0000400000 */
[----:B------:R-:W-:-:S05]  /*bca0*/  F2FP.BF16.F32.PACK_AB R0, RZ, R0 ;  /* 0x00000000ff00723e */ /* 0x000fca00000010ff */
[----:B------:R1:W-:Y:S01]  /*bcb0*/  STG.E.U16 desc[UR36][R2.64], R0 ;  /* 0x0000000002007986 */ /* 0x0003e2000c101524 */
[----:B------:R-:W-:Y:S05]  /*bcc0*/  BRA `(.L_x_9736) ;  /* 0x0000000400cc7947 */ /* 0x000fea0003800000 */
.L_x_9743:
        /* <DEDUP_REMOVED lines=8> */
[----:B------:R-:W1:Y:S02]  /*bd50*/  F2I.U32.F64.TRUNC R13, R12 ;  /* 0x0000000c000d7311 */ /* 0x000e64000030d000 */
[----:B-1----:R1:W-:Y:S01]  /*bd60*/  STG.E.U16 desc[UR36][R2.64], R13 ;  /* 0x0000000d02007986 */ /* 0x0023e2000c101524 */
[----:B------:R-:W-:Y:S05]  /*bd70*/  BRA `(.L_x_9736) ;  /* 0x0000000400a07947 */ /* 0x000fea0003800000 */
.L_x_9754:
[----:B------:R-:W-:Y:S01]  /*bd80*/  UMOV UR4, 0xf0000000 ;  /* 0xf000000000047882 */ /* 0x000fe20000000000 */
[----:B------:R-:W-:Y:S01]  /*bd90*/  UMOV UR5, 0x380fffff ;  /* 0x380fffff00057882 */ /* 0x000fe20000000000 */
[----:B------:R-:W1:Y:S01]  /*bda0*/  F2F.F32.F64 R5, R12 ;  /* 0x0000000c00057310 */ /* 0x000e620000301000 */
[----:B------:R-:W-:Y:S01]  /*bdb0*/  DSETP.GEU.AND P0, PT, |R12|, UR4, PT ;  /* 0x000000040c007e2a */ /* 0x000fe2000bf0e200 */
[----:B------:R-:W-:Y:S01]  /*bdc0*/  BSSY.RECONVERGENT B0, `(.L_x_9755) ;  /* 0x0000015000007945 */ /* 0x000fe20003800200 */
[----:B------:R-:W-:-:S12]  /*bdd0*/  MOV R0, 0x80 ;  /* 0x0000008000007802 */ /* 0x000fd80000000f00 */
[----:B-1----:R-:W-:-:S05]  /*bde0*/  @!P0 FMUL R5, R5, 1.175494350822287508e-38 ;  /* 0x0080000005058820 */ /* 0x002fca0000400000 */
        /* <DEDUP_REMOVED lines=10> */
.L_x_9757:
[----:B------:R-:W-:-:S04]  /*be90*/  SHF.R.U32.HI R0, RZ, 0x14, R5 ;  /* 0x00000014ff007819 */ /* 0x000fc80000011605 */
[----:B------:R-:W-:-:S04]  /*bea0*/  LOP3.LUT R0, R0, 0x1, RZ, 0xc0, !PT ;  /* 0x0000000100007812 */ /* 0x000fc800078ec0ff */
[----:B------:R-:W-:-:S04]  /*beb0*/  IADD3 R0, PT, PT, R5, 0x487ffff, R0 ;  /* 0x0487ffff05007810 */ /* 0x000fc80007ffe000 */
[----:B------:R-:W-:-:S04]  /*bec0*/  SHF.R.U32.HI R0, RZ, 0x14, R0 ;  /* 0x00000014ff007819 */ /* 0x000fc80000011600 */
[----:B------:R-:W-:-:S07]  /*bed0*/  LOP3.LUT R4, R0, 0xff, RZ, 0xc0, !PT ;  /* 0x000000ff00047812 */ /* 0x000fce00078ec0ff */
.L_x_9758:
[----:B------:R-:W-:-:S04]  /*bee0*/  SHF.R.U32.HI R5, RZ, 0x18, R5 ;  /* 0x00000018ff057819 */ /* 0x000fc80000011605 */
[----:B------:R-:W-:-:S04]  /*bef0*/  LOP3.LUT R4, R4, 0x80, R5, 0xf8, !PT ;  /* 0x0000008004047812 */ /* 0x000fc800078ef805 */
[----:B------:R-:W-:-:S07]  /*bf00*/  PRMT R0, R4, 0x7610, R0 ;  /* 0x0000761004007816 */ /* 0x000fce0000000000 */
.L_x_9756:
[----:B------:R-:W-:Y:S05]  /*bf10*/  BSYNC.RECONVERGENT B0 ;  /* 0x0000000000007941 */ /* 0x000fea0003800200 */
.L_x_9755:
[----:B------:R2:W-:Y:S01]  /*bf20*/  STG.E.U8 desc[UR36][R2.64], R0 ;  /* 0x0000000002007986 */ /* 0x0005e2000c101124 */
[----:B------:R-:W-:Y:S05]  /*bf30*/  BRA `(.L_x_9736) ;  /* 0x0000000400307947 */ /* 0x000fea0003800000 */
.L_x_9753:
[----:B------:R-:W-:Y:S01]  /*bf40*/  UMOV UR4, 0xf0000000 ;  /* 0xf000000000047882 */ /* 0x000fe20000000000 */
[----:B------:R-:W-:Y:S01]  /*bf50*/  UMOV UR5, 0x380fffff ;  /* 0x380fffff00057882 */ /* 0x000fe20000000000 */
[----:B------:R-:W1:Y:S01]  /*bf60*/  F2F.F32.F64 R5, R12 ;  /* 0x0000000c00057310 */ /* 0x000e620000301000 */
[----:B------:R-:W-:Y:S01]  /*bf70*/  DSETP.GEU.AND P0, PT, |R12|, UR4, PT ;  /* 0x000000040c007e2a */ /* 0x000fe2000bf0e200 */
[----:B------:R-:W-:Y:S01]  /*bf80*/  BSSY.RECONVERGENT B0, `(.L_x_9759) ;  /* 0x0000015000007945 */ /* 0x000fe20003800200 */
[----:B------:R-:W-:-:S12]  /*bf90*/  IMAD.MOV.U32 R0, RZ, RZ, 0x80 ;  /* 0x00000080ff007424 */ /* 0x000fd800078e00ff */
        /* <DEDUP_REMOVED lines=11> */
.L_x_9761:
[----:B------:R-:W-:-:S04]  /*c050*/  SHF.R.U32.HI R0, RZ, 0x15, R5 ;  /* 0x00000015ff007819 */ /* 0x000fc80000011605 */
[----:B------:R-:W-:-:S04]  /*c060*/  LOP3.LUT R0, R0, 0x1, RZ, 0xc0, !PT ;  /* 0x0000000100007812 */ /* 0x000fc800078ec0ff */
[----:B------:R-:W-:-:S04]  /*c070*/  IADD3 R0, PT, PT, R5, 0x88fffff, R0 ;  /* 0x088fffff05007810 */ /* 0x000fc80007ffe000 */
[----:B------:R-:W-:-:S04]  /*c080*/  SHF.R.U32.HI R0, RZ, 0x15, R0 ;  /* 0x00000015ff007819 */ /* 0x000fc80000011600 */
[----:B------:R-:W-:-:S07]  /*c090*/  LOP3.LUT R4, R0, 0xff, RZ, 0xc0, !PT ;  /* 0x000000ff00047812 */ /* 0x000fce00078ec0ff */
.L_x_9762:
[----:B------:R-:W-:-:S04]  /*c0a0*/  SHF.R.U32.HI R5, RZ, 0x18, R5 ;  /* 0x00000018ff057819 */ /* 0x000fc80000011605 */
[----:B------:R-:W-:-:S04]  /*c0b0*/  LOP3.LUT R4, R4, 0x80, R5, 0xf8, !PT ;  /* 0x0000008004047812 */ /* 0x000fc800078ef805 */
[----:B------:R-:W-:-:S07]  /*c0c0*/  PRMT R0, R4, 0x7610, R0 ;  /* 0x0000761004007816 */ /* 0x000fce0000000000 */
.L_x_9760:
[----:B------:R-:W-:Y:S05]  /*c0d0*/  BSYNC.RECONVERGENT B0 ;  /* 0x0000000000007941 */ /* 0x000fea0003800200 */
.L_x_9759:
[----:B------:R3:W-:Y:S01]  /*c0e0*/  STG.E.U8 desc[UR36][R2.64], R0 ;  /* 0x0000000002007986 */ /* 0x0007e2000c101124 */
[----:B------:R-:W-:Y:S05]  /*c0f0*/  BRA `(.L_x_9736) ;  /* 0x0000000000c07947 */ /* 0x000fea0003800000 */
.L_x_9752:
[----:B------:R-:W-:-:S09]  /*c100*/  UISETP.NE.AND UP0, UPT, UR4, 0x1c, UPT ;  /* 0x0000001c0400788c */ /* 0x000fd2000bf05270 */
[----:B------:R-:W-:Y:S05]  /*c110*/  BRA.U !UP0, `(.L_x_9763) ;  /* 0x0000000108b07547 */ /* 0x000fea000b800000 */
[----:B------:R-:W-:-:S09]  /*c120*/  UISETP.NE.AND UP0, UPT, UR4, 0x1d, UPT ;  /* 0x0000001d0400788c */ /* 0x000fd2000bf05270 */
[----:B------:R-:W-:Y:S05]  /*c130*/  BRA.U !UP0, `(.L_x_9764) ;  /* 0x00000001089c7547 */ /* 0x000fea000b800000 */
[----:B------:R-:W-:-:S09]  /*c140*/  UISETP.NE.AND UP0, UPT, UR4, 0x2c, UPT ;  /* 0x0000002c0400788c */ /* 0x000fd2000bf05270 */
[----:B------:R-:W-:Y:S05]  /*c150*/  BRA.U !UP0, `(.L_x_9765) ;  /* 0x0000000108447547 */ /* 0x000fea000b800000 */
.L_x_9735:
[----:B------:R-:W-:Y:S01]  /*c160*/  MOV R0, 0x0 ;  /* 0x0000000000007802 */ /* 0x000fe20000000f00 */
[----:B------:R-:W1:Y:S01]  /*c170*/  LDCU.64 UR6, c[0x4][0x158] ;  /* 0x01002b00ff0677ac */ /* 0x000e620008000a00 */
[----:B------:R-:W-:Y:S02]  /*c180*/  IMAD.MOV.U32 R8, RZ, RZ, 0x65 ;  /* 0x00000065ff087424 */ /* 0x000fe400078e00ff */
[----:B------:R2:W3:Y:S01]  /*c190*/  LDC.64 R2, c[0x4][R0] ;  /* 0x0100000000027b82 */ /* 0x0004e20000000a00 */
[----:B------:R-:W0:Y:S01]  /*c1a0*/  LDCU.64 UR8, c[0x4][0x160] ;  /* 0x01002c00ff0877ac */ /* 0x000e220008000a00 */
[----:B------:R-:W-:Y:S02]  /*c1b0*/  IMAD.MOV.U32 R12, RZ, RZ, 0x1 ;  /* 0x00000001ff0c7424 */ /* 0x000fe400078e00ff */
[----:B------:R-:W-:Y:S01]  /*c1c0*/  IMAD.MOV.U32 R13, RZ, RZ, RZ ;  /* 0x000000ffff0d7224 */ /* 0x000fe200078e00ff */
[----:B------:R-:W4:Y:S01]  /*c1d0*/  LDCU.64 UR4, c[0x4][0x10] ;  /* 0x01000200ff0477ac */ /* 0x000f220008000a00 */
[----:B-1----:R-:W-:-:S02]  /*c1e0*/  IMAD.U32 R4, RZ, RZ, UR6 ;  /* 0x00000006ff047e24 */ /* 0x002fc4000f8e00ff */
[----:B------:R-:W-:Y:S02]  /*c1f0*/  IMAD.U32 R5, RZ, RZ, UR7 ;  /* 0x00000007ff057e24 */ /* 0x000fe4000f8e00ff */
[----:B0-----:R-:W-:Y:S02]  /*c200*/  IMAD.U32 R6, RZ, RZ, UR8 ;  /* 0x00000008ff067e24 */ /* 0x001fe4000f8e00ff */
[----:B------:R-:W-:Y:S01]  /*c210*/  IMAD.U32 R7, RZ, RZ, UR9 ;  /* 0x00000009ff077e24 */ /* 0x000fe2000f8e00ff */
[----:B----4-:R-:W-:Y:S01]  /*c220*/  MOV R10, UR4 ;  /* 0x00000004000a7c02 */ /* 0x010fe20008000f00 */
[----:B--2---:R-:W-:-:S07]  /*c230*/  IMAD.U32 R11, RZ, RZ, UR5 ;  /* 0x00000005ff0b7e24 */ /* 0x004fce000f8e00ff */
[----:B------:R-:W-:-:S07]  /*c240*/  LEPC R20, `(.L_x_9766) ;  /* 0x000000001014794e */ /* 0x000fce0000000000 */
[----:B---3--:R-:W-:Y:S05]  /*c250*/  CALL.ABS.NOINC R2 ;  /* 0x0000000002007343 */ /* 0x008fea0003c00000 */
.L_x_9766:
[----:B------:R-:W-:Y:S05]  /*c260*/  BRA `(.L_x_9736) ;  /* 0x0000000000647947 */ /* 0x000fea0003800000 */
.L_x_9765:
[----:B------:R-:W-:Y:S01]  /*c270*/  UMOV UR4, 0xf0000000 ;  /* 0xf000000000047882 */ /* 0x000fe20000000000 */
[----:B------:R-:W-:Y:S01]  /*c280*/  UMOV UR5, 0x380fffff ;  /* 0x380fffff00057882 */ /* 0x000fe20000000000 */
[----:B0-----:R-:W0:Y:S01]  /*c290*/  F2F.F32.F64 R6, R12 ;  /* 0x0000000c00067310 */ /* 0x001e220000301000 */
        /* <DEDUP_REMOVED lines=17> */
.L_x_9764:
[----:B------:R-:W1:Y:S02]  /*c3b0*/  F2I.U64.F64.TRUNC R12, R12 ;  /* 0x0000000c000c7311 */ /* 0x000e64000030d800 */
[----:B-1----:R1:W-:Y:S01]  /*c3c0*/  STG.E.64 desc[UR36][R2.64], R12 ;  /* 0x0000000c02007986 */ /* 0x0023e2000c101b24 */
[----:B------:R-:W-:Y:S05]  /*c3d0*/  BRA `(.L_x_9736) ;  /* 0x0000000000087947 */ /* 0x000fea0003800000 */
.L_x_9763:
[----:B------:R-:W1:Y:S02]  /*c3e0*/  F2I.U32.F64.TRUNC R13, R12 ;  /* 0x0000000c000d7311 */ /* 0x000e64000030d000 */
[----:B-1----:R4:W-:Y:S02]  /*c3f0*/  STG.E desc[UR36][R2.64], R13 ;  /* 0x0000000d02007986 */ /* 0x0029e4000c101924 */
.L_x_9736:
[----:B------:R-:W-:-:S07]  /*c400*/  VIADD R16, R16, 0x80 ;  /* 0x0000008010107836 */ /* 0x000fce0000000000 */
.L_x_9600:
[----:B------:R-:W-:Y:S05]  /*c410*/  BSYNC.RECONVERGENT B6 ;  /* 0x0000000000067941 */ /* 0x000fea0003800200 */
.L_x_9599:
[----:B------:R-:W5:Y:S01]  /*c420*/  LDCU UR4, c[0x0][0x380] ;  /* 0x00007000ff0477ac */ /* 0x000f620008000800 */
[----:B------:R-:W-:Y:S01]  /*c430*/  BSSY.RECONVERGENT B6, `(.L_x_9767) ;  /* 0x0000c43000067945 */ /* 0x000fe20003800200 */
[----:B-----5:R-:W-:-:S13]  /*c440*/  ISETP.GE.AND P0, PT, R16, UR4, PT ;  /* 0x0000000410007c0c */ /* 0x020fda000bf06270 */
[----:B------:R-:W-:Y:S05]  /*c450*/  @P0 BRA `(.L_x_9768) ;  /* 0x000000c400000947 */ /* 0x000fea0003800000 */
[----:B------:R-:W5:Y:S01]  /*c460*/  LDCU UR4, c[0x0][0x388] ;  /* 0x00007100ff0477ac */ /* 0x000f620008000800 */
[----:B-123--:R-:W-:Y:S02]  /*c470*/  IMAD.MOV.U32 R0, RZ, RZ, RZ ;  /* 0x000000ffff007224 */ /* 0x00efe400078e00ff */
[----:B------:R-:W-:Y:S01]  /*c480*/  IMAD.MOV.U32 R17, RZ, RZ, RZ ;  /* 0x000000ffff117224 */ /* 0x000fe200078e00ff */
[----:B-----5:R-:W-:-:S09]  /*c490*/  UISETP.NE.AND UP0, UPT, UR4, URZ, UPT ;  /* 0x000000ff0400728c */ /* 0x020fd2000bf05270 */
[----:B------:R-:W-:Y:S05]  /*c4a0*/  BRA.U !UP0, `(.L_x_9769) ;  /* 0x0000001108ac7547 */ /* 0x000fea000b800000 */
[----:B------:R-:W1:Y:S01]  /*c4b0*/  LDCU.64 UR4, c[0x0][0x390] ;  /* 0x00007200ff0477ac */ /* 0x000e620008000a00 */
[----:B0---4-:R-:W-:Y:S02]  /*c4c0*/  HFMA2 R2, -RZ, RZ, 0, 0 ;  /* 0x00000000ff027431 */ /* 0x011fe400000001ff */
[----:B------:R-:W-:Y:S01]  /*c4d0*/  IMAD.MOV.U32 R3, RZ, RZ, R16 ;  /* 0x000000ffff037224 */ /* 0x000fe200078e0010 */
[----:B------:R-:W0:Y:S01]  /*c4e0*/  LDCU UR6, c[0x0][0x38c] ;  /* 0x00007180ff0677ac */ /* 0x000e220008000800 */
[----:B------:R-:W2:Y:S01]  /*c4f0*/  LDCU.64 UR8, c[0x0][0x4b8] ;  /* 0x00009700ff0877ac */ /* 0x000ea20008000a00 */
[----:B------:R-:W-:Y:S01]  /*c500*/  UISETP.NE.AND UP0, UPT, UR40, URZ, UPT ;  /* 0x000000ff2800728c */ /* 0x000fe2000bf05270 */
[----:B-1----:R-:W-:-:S05]  /*c510*/  IMAD.HI.U32 R2, R16, UR4, R2 ;  /* 0x0000000410027c27 */ /* 0x002fca000f8e0002 */
[----:B------:R-:W-:-:S05]  /*c520*/  SHF.R.U32.HI R3, RZ, UR5, R2 ;  /* 0x00000005ff037c19 */ /* 0x000fca0008011602 */
[----:B------:R-:W-:-:S04]  /*c530*/  IMAD.MOV R5, RZ, RZ, -R3 ;  /* 0x000000ffff057224 */ /* 0x000fc800078e0a03 */
[----:B0-----:R-:W-:-:S04]  /*c540*/  IMAD R0, R5, UR6, R16 ;  /* 0x0000000605007c24 */ /* 0x001fc8000f8e0210 */
        /* <DEDUP_REMOVED lines=289> */
.L_x_9769:
[----:B------:R-:W0:Y:S01]  /*d760*/  LDCU.64 UR6, c[0x0][0x588] ;  /* 0x0000b100ff0677ac */ /* 0x000e220008000a00 */
[----:B------:R-:W-:Y:S01]  /*d770*/  BSSY.RECONVERGENT B7, `(.L_x_9770) ;  /* 0x0000104000077945 */ /* 0x000fe20003800200 */
[----:B------:R-:W-:-:S04]  /*d780*/  UPRMT UR4, UR41, 0x9910, URZ ;  /* 0x0000991029047896 */ /* 0x000fc800080000ff */
[----:B------:R-:W-:Y:S01]  /*d790*/  UISETP.GT.AND UP0, UPT, UR4, 0x9, UPT ;  /* 0x000000090400788c */ /* 0x000fe2000bf04270 */
[----:B0---4-:R-:W-:-:S05]  /*d7a0*/  IADD3 R2, P0, PT, R0, UR6, RZ ;  /* 0x0000000600027c10 */ /* 0x011fca000ff1e0ff */
        /* <DEDUP_REMOVED lines=14> */
.L_x_9774:
[----:B------:R-:W2:Y:S01]  /*d890*/  LDG.E.U8 R2, desc[UR36][R2.64] ;  /* 0x0000002402027981 */ /* 0x000ea2000c1e1100 */
[----:B------:R-:W-:Y:S01]  /*d8a0*/  CS2R R10, SRZ ;  /* 0x00000000000a7805 */ /* 0x000fe2000001ff00 */
[----:B--2---:R0:W1:Y:S01]  /*d8b0*/  I2F.F64.U16 R8, R2 ;  /* 0x0000000200087312 */ /* 0x0040620000101800 */
[----:B------:R-:W-:Y:S05]  /*d8c0*/  BRA `(.L_x_9776) ;  /* 0x0000000c00b87947 */ /* 0x000fea0003800000 */
.L_x_9773:
        /* <DEDUP_REMOVED lines=10> */
.L_x_9778:
[----:B------:R-:W2:Y:S01]  /*d970*/  LDG.E R2, desc[UR36][R2.64] ;  /* 0x0000002402027981 */ /* 0x000ea2000c1e1900 */
[----:B------:R-:W-:Y:S01]  /*d980*/  CS2R R10, SRZ ;  /* 0x00000000000a7805 */ /* 0x000fe2000001ff00 */
[----:B--2---:R0:W1:Y:S01]  /*d990*/  I2F.F64 R8, R2 ;  /* 0x0000000200087312 */ /* 0x0040620000201c00 */
[----:B------:R-:W-:Y:S05]  /*d9a0*/  BRA `(.L_x_9776) ;  /* 0x0000000c00807947 */ /* 0x000fea0003800000 */
.L_x_9777:
[----:B------:R-:W2:Y:S01]  /*d9b0*/  LDG.E.U16 R2, desc[UR36][R2.64] ;  /* 0x0000002402027981 */ /* 0x000ea2000c1e1500 */
[----:B------:R-:W-:Y:S01]  /*d9c0*/  CS2R R10, SRZ ;  /* 0x00000000000a7805 */ /* 0x000fe2000001ff00 */
[----:B--2---:R0:W1:Y:S01]  /*d9d0*/  I2F.F64.S16 R8, R2 ;  /* 0x0000000200087312 */ /* 0x0040620000101c00 */
[----:B------:R-:W-:Y:S05]  /*d9e0*/  BRA `(.L_x_9776) ;  /* 0x0000000c00707947 */ /* 0x000fea0003800000 */
.L_x_9772:
        /* <DEDUP_REMOVED lines=11> */
.L_x_9780:
[----:B------:R-:W2:Y:S01]  /*daa0*/  LDG.E.U16 R0, desc[UR36][R2.64] ;  /* 0x0000002402007981 */ /* 0x000ea2000c1e1500 */
[----:B------:R-:W-:Y:S01]  /*dab0*/  CS2R R10, SRZ ;  /* 0x00000000000a7805 */ /* 0x000fe2000001ff00 */
[----:B--2---:R-:W-:-:S05]  /*dac0*/  HADD2.F32 R0, -RZ, R0.H0_H0 ;  /* 0x20000000ff007230 */ /* 0x004fca0000004100 */
[----:B------:R-:W-:-:S04]  /*dad0*/  FMUL.FTZ R0, R0, 1 ;  /* 0x3f80000000007820 */ /* 0x000fc80000410000 */
[----:B------:R0:W1:Y:S01]  /*dae0*/  F2F.F64.F32 R8, R0 ;  /* 0x0000000000087310 */ /* 0x0000620000201800 */
[----:B------:R-:W-:Y:S05]  /*daf0*/  BRA `(.L_x_9776) ;  /* 0x0000000c002c7947 */ /* 0x000fea0003800000 */
.L_x_9779:
        /* <DEDUP_REMOVED lines=12> */
.L_x_9782:
        /* <DEDUP_REMOVED lines=8> */
.L_x_9781:
[----:B------:R0:W5:Y:S01]  /*dc40*/  LDG.E.64 R8, desc[UR36][R2.64] ;  /* 0x0000002402087981 */ /* 0x000162000c1e1b00 */
[----:B------:R-:W-:Y:S01]  /*dc50*/  CS2R R10, SRZ ;  /* 0x00000000000a7805 */ /* 0x000fe2000001ff00 */
[----:B------:R-:W-:Y:S06]  /*dc60*/  BRA `(.L_x_9776) ;  /* 0x0000000800d07947 */ /* 0x000fec0003800000 */
.L_x_9771:
        /* <DEDUP_REMOVED lines=14> */
.L_x_9785:
[----:B------:R0:W5:Y:S01]  /*dd50*/  LDG.E.128 R8, desc[UR36][R2.64] ;  /* 0x0000002402087981 */ /* 0x000162000c1e1d00 */
[----:B------:R-:W-:Y:S05]  /*dd60*/  BRA `(.L_x_9776) ;  /* 0x0000000800907947 */ /* 0x000fea0003800000 */
.L_x_9784:
        /* <DEDUP_REMOVED lines=8> */
[----:B------:R-:W-:Y:S01]  /*ddf0*/  CS2R R10, SRZ ;  /* 0x00000000000a7805 */ /* 0x000fe2000001ff00 */
        /* <DEDUP_REMOVED lines=19> */
.L_x_9787:
[----:B------:R-:W2:Y:S01]  /*df30*/  LDG.E.U8 R2, desc[UR36][R2.64] ;  /* 0x0000002402027981 */ /* 0x000ea2000c1e1100 */
[----:B------:R-:W-:Y:S02]  /*df40*/  CS2R R10, SRZ ;  /* 0x00000000000a7805 */ /* 0x000fe4000001ff00 */
        /* <DEDUP_REMOVED lines=13> */
.L_x_9786:
[----:B------:R-:W2:Y:S01]  /*e020*/  LDG.E.U16 R0, desc[UR36][R2.64] ;  /* 0x0000002402007981 */ /* 0x000ea2000c1e1500 */
[----:B------:R-:W-:Y:S01]  /*e030*/  CS2R R10, SRZ ;  /* 0x00000000000a7805 */ /* 0x000fe2000001ff00 */
[----:B--2---:R-:W-:-:S04]  /*e040*/  IMAD.U32 R0, R0, 0x10000, RZ ;  /* 0x0001000000007824 */ /* 0x004fc800078e00ff */
[----:B------:R-:W-:-:S04]  /*e050*/  FMUL.FTZ R0, R0, 1 ;  /* 0x3f80000000007820 */ /* 0x000fc80000410000 */
[----:B------:R0:W1:Y:S01]  /*e060*/  F2F.F64.F32 R8, R0 ;  /* 0x0000000000087310 */ /* 0x0000620000201800 */
[----:B------:R-:W-:Y:S05]  /*e070*/  BRA `(.L_x_9776) ;  /* 0x0000000400cc7947 */ /* 0x000fea0003800000 */
.L_x_9783:
        /* <DEDUP_REMOVED lines=12> */
.L_x_9790:
        /* <DEDUP_REMOVED lines=22> */
.L_x_9792:
[----:B------:R-:W-:Y:S05]  /*e2a0*/  BSYNC.RECONVERGENT B0 ;  /* 0x0000000000007941 */ /* 0x000fea0003800200 */
.L_x_9791:
[----:B------:R-:W-:Y:S01]  /*e2b0*/  IMAD.SHL.U32 R0, R0, 0x100000, RZ ;  /* 0x0010000000007824 */ /* 0x000fe200078e00ff */
[----:B------:R-:W-:-:S04]  /*e2c0*/  LEA R2, R2, 0x3b800000, 0x17 ;  /* 0x3b80000002027811 */ /* 0x000fc800078eb8ff */
[----:B------:R-:W-:-:S05]  /*e2d0*/  LOP3.LUT R0, R2, R0, R7, 0xfe, !PT ;  /* 0x0000000002007212 */ /* 0x000fca00078efe07 */
[----:B------:R-:W-:-:S04]  /*e2e0*/  FMUL.FTZ R0, R0, 1 ;  /* 0x3f80000000007820 */ /* 0x000fc80000410000 */
[----:B------:R0:W1:Y:S01]  /*e2f0*/  F2F.F64.F32 R8, R0 ;  /* 0x0000000000087310 */ /* 0x0000620000201800 */
[----:B------:R-:W-:Y:S05]  /*e300*/  BRA `(.L_x_9776) ;  /* 0x0000000400287947 */ /* 0x000fea0003800000 */
.L_x_9789:
        /* <DEDUP_REMOVED lines=22> */
.L_x_9794:
[----:B------:R-:W-:Y:S05]  /*e470*/  BSYNC.RECONVERGENT B0 ;  /* 0x0000000000007941 */ /* 0x000fea0003800200 */
.L_x_9793:
[----:B------:R-:W-:Y:S02]  /*e480*/  SHF.L.U32 R0, R0, 0x15, RZ ;  /* 0x0000001500007819 */ /* 0x000fe400000006ff */
[----:B------:R-:W-:-:S04]  /*e490*/  LEA R2, R2, 0x37800000, 0x17 ;  /* 0x3780000002027811 */ /* 0x000fc800078eb8ff */
[----:B------:R-:W-:-:S05]  /*e4a0*/  LOP3.LUT R0, R2, R0, R7, 0xfe, !PT ;  /* 0x0000000002007212 */ /* 0x000fca00078efe07 */
[----:B------:R-:W-:-:S04]  /*e4b0*/  FMUL.FTZ R0, R0, 1 ;  /* 0x3f80000000007820 */ /* 0x000fc80000410000 */
[----:B------:R0:W1:Y:S01]  /*e4c0*/  F2F.F64.F32 R8, R0 ;  /* 0x0000000000087310 */ /* 0x0000620000201800 */
[----:B------:R-:W-:Y:S05]  /*e4d0*/  BRA `(.L_x_9776) ;  /* 0x0000000000b47947 */ /* 0x000fea0003800000 */
.L_x_9788:
        /* <DEDUP_REMOVED lines=17> */
[----:B------:R2:W3:Y:S01]  /*e5f0*/  @P0 F2F.F64.F32 R8, R0 ;  /* 0x0000000000080310 */ /* 0x0004e20000201800 */
[----:B------:R-:W-:Y:S05]  /*e600*/  BRA `(.L_x_9776) ;  /* 0x0000000000687947 */ /* 0x000fea0003800000 */
.L_x_9775:
[----:B------:R-:W-:Y:S01]  /*e610*/  MOV R0, 0x0 ;  /* 0x0000000000007802 */ /* 0x000fe20000000f00 */
[----:B------:R-:W0:Y:S01]  /*e620*/  LDCU.64 UR4, c[0x4][0x158] ;  /* 0x01002b00ff0477ac */ /* 0x000e220008000a00 */
[----:B------:R-:W-:Y:S02]  /*e630*/  HFMA2 R8, -RZ, RZ, 0, 4.64916229248046875e-06 ;  /* 0x0000004eff087431 */ /* 0x000fe400000001ff */
[----:B------:R-:W-:Y:S01]  /*e640*/  IMAD.MOV.U32 R12, RZ, RZ, 0x1 ;  /* 0x00000001ff0c7424 */ /* 0x000fe200078e00ff */
[----:B------:R1:W2:Y:S01]  /*e650*/  LDC.64 R2, c[0x4][R0] ;  /* 0x0100000000027b82 */ /* 0x0002a20000000a00 */
[----:B------:R-:W3:Y:S01]  /*e660*/  LDCU.64 UR6, c[0x4][0x160] ;  /* 0x01002c00ff0677ac */ /* 0x000ee20008000a00 */
[----:B------:R-:W-:Y:S01]  /*e670*/  IMAD.MOV.U32 R13, RZ, RZ, RZ ;  /* 0x000000ffff0d7224 */ /* 0x000fe200078e00ff */
[----:B------:R-:W4:Y:S01]  /*e680*/  LDCU.64 UR8, c[0x4][0x8] ;  /* 0x01000100ff0877ac */ /* 0x000f220008000a00 */
[----:B0-----:R-:W-:Y:S01]  /*e690*/  MOV R4, UR4 ;  /* 0x0000000400047c02 */ /* 0x001fe20008000f00 */
[----:B------:R-:W-:-:S02]  /*e6a0*/  IMAD.U32 R5, RZ, RZ, UR5 ;  /* 0x00000005ff057e24 */ /* 0x000fc4000f8e00ff */
[----:B---3--:R-:W-:Y:S02]  /*e6b0*/  IMAD.U32 R6, RZ, RZ, UR6 ;  /* 0x00000006ff067e24 */ /* 0x008fe4000f8e00ff */
[----:B------:R-:W-:Y:S02]  /*e6c0*/  IMAD.U32 R7, RZ, RZ, UR7 ;  /* 0x00000007ff077e24 */ /* 0x000fe4000f8e00ff */
[----:B----4-:R-:W-:Y:S02]  /*e6d0*/  IMAD.U32 R10, RZ, RZ, UR8 ;  /* 0x00000008ff0a7e24 */ /* 0x010fe4000f8e00ff */
[----:B-1----:R-:W-:-:S07]  /*e6e0*/  IMAD.U32 R11, RZ, RZ, UR9 ;  /* 0x00000009ff0b7e24 */ /* 0x002fce000f8e00ff */
[----:B------:R-:W-:-:S07]  /*e6f0*/  LEPC R20, `(.L_x_9797) ;  /* 0x000000001014794e */ /* 0x000fce0000000000 */
[----:B--2---:R-:W-:Y:S05]  /*e700*/  CALL.ABS.NOINC R2 ;  /* 0x0000000002007343 */ /* 0x004fea0003c00000 */
.L_x_9797:
[----:B------:R-:W-:Y:S02]  /*e710*/  CS2R R10, SRZ ;  /* 0x00000000000a7805 */ /* 0x000fe4000001ff00 */
[----:B------:R-:W-:Y:S01]  /*e720*/  CS2R R8, SRZ ;  /* 0x0000000000087805 */ /* 0x000fe2000001ff00 */
[----:B------:R-:W-:Y:S06]  /*e730*/  BRA `(.L_x_9776) ;  /* 0x00000000001c7947 */ /* 0x000fec0003800000 */
.L_x_9796:
[----:B------:R-:W2:Y:S01]  /*e740*/  LDG.E.64 R8, desc[UR36][R2.64] ;  /* 0x0000002402087981 */ /* 0x000ea2000c1e1b00 */
[----:B------:R-:W-:Y:S01]  /*e750*/  CS2R R10, SRZ ;  /* 0x00000000000a7805 */ /* 0x000fe2000001ff00 */
[----:B--2---:R-:W4:Y:S01]  /*e760*/  I2F.F64.U64 R8, R8 ;  /* 0x0000000800087312 */ /* 0x004f220000301800 */
[----:B------:R-:W-:Y:S05]  /*e770*/  BRA `(.L_x_9776) ;  /* 0x00000000000c7947 */ /* 0x000fea0003800000 */
.L_x_9795:
[----:B------:R-:W2:Y:S01]  /*e780*/  LDG.E R2, desc[UR36][R2.64] ;  /* 0x0000002402027981 */ /* 0x000ea2000c1e1900 */
[----:B------:R-:W-:Y:S01]  /*e790*/  CS2R R10, SRZ ;  /* 0x00000000000a7805 */ /* 0x000fe2000001ff00 */
[----:B--2---:R0:W1:Y:S06]  /*e7a0*/  I2F.F64.U32 R8, R2 ;  /* 0x0000000200087312 */ /* 0x00406c0000201800 */
.L_x_9776:
[----:B------:R-:W-:Y:S05]  /*e7b0*/  BSYNC.RECONVERGENT B7 ;  /* 0x0000000000077941 */ /* 0x000fea0003800200 */
.L_x_9770:
        /* <DEDUP_REMOVED lines=9> */
[----:B------:R-:W-:-:S08]  /*e850*/  MOV R13, 0x3c91a626 ;  /* 0x3c91a626000d7802 */ /* 0x000fd00000000f00 */
[----:B------:R-:W-:Y:S05]  /*e860*/  @!P0 BRA P1, `(.L_x_9799) ;  /* 0x0000000000508947 */ /* 0x000fea0000800000 */
[----:B------:R-:W-:-:S14]  /*e870*/  DSETP.NEU.AND P0, PT, R4, +INF , PT ;  /* 0x7ff000000400742a */ /* 0x000fdc0003f0d000 */
[----:B------:R-:W-:Y:S01]  /*e880*/  @!P0 DADD R4, R10, R10 ;  /* 0x000000000a048229 */ /* 0x000fe2000000000a */
[----:B0-----:R-:W-:Y:S02]  /*e890*/  @!P0 IMAD.MOV.U32 R6, RZ, RZ, 0x0 ;  /* 0x00000000ff068424 */ /* 0x001fe400078e00ff */
[----:B------:R-:W-:Y:S01]  /*e8a0*/  @!P0 IMAD.MOV.U32 R7, RZ, RZ, -0x100000 ;  /* 0xfff00000ff078424 */ /* 0x000fe200078e00ff */
[----:B------:R-:W-:Y:S07]  /*e8b0*/  @!P0 BRA `(.L_x_9800) ;  /* 0x0000008c009c8947 */ /* 0x000fee0003800000 */
[----:B------:R-:W-:-:S14]  /*e8c0*/  DSETP.NEU.AND P0, PT, R2, +INF , PT ;  /* 0x7ff000000200742a */ /* 0x000fdc0003f0d000 */
[----:B------:R-:W-:Y:S02]  /*e8d0*/  @!P0 DADD R4, R8, R8 ;  /* 0x0000000008048229 */ /* 0x000fe40000000008 */
[----:B------:R-:W-:Y:S01]  /*e8e0*/  @!P0 DADD R6, -RZ, -R10 ;  /* 0x00000000ff068229 */ /* 0x000fe2000000090a */
[----:B------:R-:W-:Y:S10]  /*e8f0*/  @!P0 BRA `(.L_x_9800) ;  /* 0x0000008c008c8947 */ /* 0x000ff40003800000 */
[----:B------:R-:W-:-:S14]  /*e900*/  DSETP.NEU.AND P0, PT, R8, RZ, PT ;  /* 0x000000ff0800722a */ /* 0x000fdc0003f0d000 */
[----:B------:R-:W-:Y:S02]  /*e910*/  @P0 DADD R6, RZ, R8 ;  /* 0x00000000ff060229 */ /* 0x000fe40000000008 */
[----:B------:R-:W-:-:S08]  /*e920*/  @P0 DADD R2, RZ, R10 ;  /* 0x00000000ff020229 */ /* 0x000fd0000000000a */
[----:B------:R-:W-:Y:S01]  /*e930*/  @P0 DADD R6, R6, R2 ;  /* 0x0000000006060229 */ /* 0x000fe20000000002 */
[----:B------:R-:W-:Y:S02]  /*e940*/  @!P0 IMAD.MOV.U32 R2, RZ, RZ, 0x54442d18 ;  /* 0x54442d18ff028424 */ /* 0x000fe400078e00ff */
[----:B------:R-:W-:-:S07]  /*e950*/  @!P0 IMAD.MOV.U32 R3, RZ, RZ, 0x3ff921fb ;  /* 0x3ff921fbff038424 */ /* 0x000fce00078e00ff */
[----:B------:R-:W-:Y:S01]  /*e960*/  @P0 IMAD.MOV.U32 R4, RZ, RZ, R6 ;  /* 0x000000ffff040224 */ /* 0x000fe200078e0006 */
[----:B------:R-:W-:Y:S01]  /*e970*/  @P0 MOV R5, R7 ;  /* 0x0000000700050202 */ /* 0x000fe20000000f00 */
[----:B------:R-:W-:Y:S02]  /*e980*/  @!P0 DADD R4, R2, R12 ;  /* 0x0000000002048229 */ /* 0x000fe4000000000c */
[----:B------:R-:W-:Y:S01]  /*e990*/  @!P0 DADD R6, R10, R10 ;  /* 0x000000000a068229 */ /* 0x000fe2000000000a */
[----:B------:R-:W-:Y:S10]  /*e9a0*/  BRA `(.L_x_9800) ;  /* 0x0000008c00607947 */ /* 0x000ff40003800000 */
.L_x_9799:
[----:B------:R-:W-:Y:S01]  /*e9b0*/  DSETP.MAX.AND P0, P1, R4, R2, PT ;  /* 0x000000020400722a */ /* 0x000fe2000390f000 */
[----:B------:R-:W-:Y:S02]  /*e9c0*/  IMAD.MOV.U32 R0, RZ, RZ, R5 ;  /* 0x000000ffff007224 */ /* 0x000fe400078e0005 */
[----:B------:R-:W-:Y:S02]  /*e9d0*/  IMAD.MOV.U32 R13, RZ, RZ, R3 ;  /* 0x000000ffff0d7224 */ /* 0x000fe400078e0003 */
[----:B0-----:R-:W-:-:S03]  /*e9e0*/  IMAD.MOV.U32 R7, RZ, RZ, R2 ;  /* 0x000000ffff077224 */ /* 0x001fc600078e0002 */
[----:B------:R-:W-:Y:S01]  /*e9f0*/  FSEL R15, R0, R13, P0 ;  /* 0x0000000d000f7208 */ /* 0x000fe20000000000 */
[----:B------:R-:W-:-:S05]  /*ea00*/  IMAD.MOV.U32 R0, RZ, RZ, R4 ;  /* 0x000000ffff007224 */ /* 0x000fca00078e0004 */
[----:B------:R-:W-:Y:S02]  /*ea10*/  @P1 LOP3.LUT R15, R13, 0x80000, RZ, 0xfc, !PT ;  /* 0x000800000d0f1812 */ /* 0x000fe400078efcff */
[----:B------:R-:W-:-:S03]  /*ea20*/  SEL R6, R0, R7, P0 ;  /* 0x0000000700067207 */ /* 0x000fc60000000000 */
[----:B------:R-:W-:-:S06]  /*ea30*/  IMAD.MOV.U32 R7, RZ, RZ, R15 ;  /* 0x000000ffff077224 */ /* 0x000fcc00078e000f */
[----:B------:R-:W-:-:S14]  /*ea40*/  DSETP.GT.AND P0, PT, R6, 4.50359962737049600000e+15, PT ;  /* 0x433000000600742a */ /* 0x000fdc0003f04000 */
[----:B------:R-:W-:Y:S05]  /*ea50*/  @P0 BRA `(.L_x_9801) ;  /* 0x0000005c00540947 */ /* 0x000fea0003800000 */
[----:B------:R-:W-:Y:S02]  /*ea60*/  DSETP.NEU.AND P0, PT, R10, RZ, PT ;  /* 0x000000ff0a00722a */ /* 0x000fe40003f0d000 */
[----:B------:R-:W-:-:S14]  /*ea70*/  DSETP.EQ.AND P1, PT, R8, 1, PT ;  /* 0x3ff000000800742a */ /* 0x000fdc0003f22000 */
[----:B------:R-:W-:Y:S05]  /*ea80*/  @!P0 BRA P1, `(.L_x_9802) ;  /* 0x0000005c003c8947 */ /* 0x000fea0000800000 */
[----:B------:R-:W-:Y:S01]  /*ea90*/  MOV R7, 0xd800000 ;  /* 0x0d80000000077802 */ /* 0x000fe20000000f00 */
[----:B------:R-:W-:Y:S01]  /*eaa0*/  IMAD.MOV.U32 R6, RZ, RZ, 0xd800000 ;  /* 0x0d800000ff067424 */ /* 0x000fe200078e00ff */
[----:B------:R-:W-:Y:S01]  /*eab0*/  UMOV UR4, 0x1409212f ;  /* 0x1409212f00047882 */ /* 0x000fe20000000000 */
[----:B------:R-:W-:Y:S02]  /*eac0*/  UMOV UR5, 0x3e43988e ;  /* 0x3e43988e00057882 */ /* 0x000fe40000000000 */
[----:B------:R-:W-:Y:S01]  /*ead0*/  FADD.FTZ R7, R7, 1 ;  /* 0x3f80000007077421 */ /* 0x000fe20000010000 */
[----:B------:R-:W-:Y:S02]  /*eae0*/  DSETP.GEU.AND P0, PT, R2, UR4, PT ;  /* 0x0000000402007e2a */ /* 0x000fe4000bf0e000 */
[----:B------:R-:W-:Y:S02]  /*eaf0*/  DSETP.LT.AND P1, PT, R4, UR4, PT ;  /* 0x0000000404007e2a */ /* 0x000fe4000bf21000 */
[----:B------:R0:W-:-:S12]  /*eb00*/  STL.64 [R1], R6 ;  /* 0x0000000601007387 */ /* 0x0001d80000100a00 */
[----:B0-----:R-:W-:Y:S05]  /*eb10*/  @!P0 BRA P1, `(.L_x_9803) ;  /* 0x0000005800fc8947 */ /* 0x001fea0000800000 */
        /* <DEDUP_REMOVED lines=10> */
[----:B------:R-:W-:Y:S01]  /*ebc0*/  MOV R42, 0x0 ;  /* 0x00000000002a7802 */ /* 0x000fe20000000f00 */
[----:B------:R-:W-:Y:S01]  /*ebd0*/  IMAD.MOV.U32 R43, RZ, RZ, 0x3fd80000 ;  /* 0x3fd80000ff2b7424 */ /* 0x000fe200078e00ff */
[----:B------:R-:W-:Y:S01]  /*ebe0*/  ISETP.GT.U32.AND P1, PT, R2, R32, PT ;  /* 0x000000200200720c */ /* 0x000fe20003f24070 */
[----:B------:R-:W-:Y:S01]  /*ebf0*/  BSSY.RECONVERGENT B2, `(.L_x_9804) ;  /* 0x000029f000027945 */ /* 0x000fe20003800200 */
        /* <DEDUP_REMOVED lines=27> */
[----:B------:R-:W-:-:S03]  /*edb0*/  IMAD.U32 R14, RZ, RZ, UR6 ;  /* 0x00000006ff0e7e24 */ /* 0x000fc6000f8e00ff */
[----:B------:R-:W-:Y:S01]  /*edc0*/  DSETP.MIN.AND P0, P1, R12, UR4, PT ;  /* 0x000000040c007e2a */ /* 0x000fe2000b900000 */
[----:B------:R-:W-:Y:S02]  /*edd0*/  IMAD.U32 R18, RZ, RZ, UR5 ;  /* 0x00000005ff127e24 */ /* 0x000fe4000f8e00ff */
[----:B------:R-:W-:Y:S01]  /*ede0*/  IMAD.MOV.U32 R6, RZ, RZ, R13 ;  /* 0x000000ffff067224 */ /* 0x000fe200078e000d */
[----:B------:R-:W-:Y:S02]  /*edf0*/  DSETP.MIN.AND P2, P3, R20, UR4, PT ;  /* 0x0000000414007e2a */ /* 0x000fe4000bb40000 */
[----:B------:R-:W-:Y:S02]  /*ee00*/  IMAD.MOV.U32 R15, RZ, RZ, R21 ;  /* 0x000000ffff0f7224 */ /* 0x000fe400078e0015 */
[----:B------:R-:W-:Y:S01]  /*ee10*/  FSEL R7, R6, UR6, P0 ;  /* 0x0000000606077c08 */ /* 0x000fe20008000000 */
[----:B------:R-:W-:Y:S01]  /*ee20*/  UMOV UR6, UR4 ;  /* 0x0000000400067c82 */ /* 0x000fe20008000000 */
[----:B------:R-:W-:-:S02]  /*ee30*/  MOV R6, R12 ;  /* 0x0000000c00067202 */ /* 0x000fc40000000f00 */
[----:B------:R-:W-:Y:S02]  /*ee40*/  FSEL R23, R15, UR5, P2 ;  /* 0x000000050f177c08 */ /* 0x000fe40009000000 */
[----:B------:R-:W-:Y:S01]  /*ee50*/  @P1 LOP3.LUT R7, R14, 0x80000, RZ, 0xfc, !PT ;  /* 0x000800000e071812 */ /* 0x000fe200078efcff */
[----:B------:R-:W-:Y:S01]  /*ee60*/  IMAD.MOV.U32 R14, RZ, RZ, R20 ;  /* 0x000000ffff0e7224 */ /* 0x000fe200078e0014 */
[----:B------:R-:W-:Y:S01]  /*ee70*/  SEL R6, R6, UR6, P0 ;  /* 0x0000000606067c07 */ /* 0x000fe20008000000 */
[----:B------:R-:W-:Y:S01]  /*ee80*/  DSETP.NEU.AND P0, PT, R34, RZ, PT ;  /* 0x000000ff2200722a */ /* 0x000fe20003f0d000 */
[----:B------:R-:W-:Y:S01]  /*ee90*/  @P3 LOP3.LUT R23, R18, 0x80000, RZ, 0xfc, !PT ;  /* 0x0008000012173812 */ /* 0x000fe200078efcff */
[----:B------:R-:W0:Y:S01]  /*eea0*/  MUFU.RSQ64H R15, R7 ;  /* 0x00000007000f7308 */ /* 0x000e220000001c00 */
[----:B------:R-:W-:Y:S01]  /*eeb0*/  SEL R22, R14, UR7, P2 ;  /* 0x000000070e167c07 */ /* 0x000fe20009000000 */
[----:B------:R-:W-:Y:S01]  /*eec0*/  IMAD.MOV.U32 R14, RZ, RZ, RZ ;  /* 0x000000ffff0e7224 */ /* 0x000fe200078e00ff */
[----:B------:R-:W-:Y:S01]  /*eed0*/  ISETP.GE.U32.AND P1, PT, R35, 0x7ff00000, PT ;  /* 0x7ff000002300780c */ /* 0x000fe20003f26070 */
[----:B------:R-:W-:Y:S01]  /*eee0*/  DSETP.NEU.AND P2, PT, R38, RZ, PT ;  /* 0x000000ff2600722a */ /* 0x000fe20003f4d000 */
        /* <DEDUP_REMOVED lines=23> */
[----:B------:R-:W-:Y:S01]  /*f060*/  @!P3 FSEL R39, R41, R27, !P2 ;  /* 0x0000001b2927b208 */ /* 0x000fe20005000000 */
[----:B------:R-:W-:Y:S02]  /*f070*/  IMAD.MOV.U32 R29, RZ, RZ, R35 ;  /* 0x000000ffff1d7224 */ /* 0x000fe400078e0023 */
[----:B------:R-:W-:Y:S01]  /*f080*/  IMAD.MOV.U32 R26, RZ, RZ, R38 ;  /* 0x000000ffff1a7224 */ /* 0x000fe200078e0026 */
[----:B------:R-:W-:-:S06]  /*f090*/  MOV R27, R39 ;  /* 0x00000027001b7202 */ /* 0x000fcc0000000f00 */
[----:B------:R-:W-:-:S08]  /*f0a0*/  DADD R6, R28, R26 ;  /* 0x000000001c067229 */ /* 0x000fd0000000001a */
[----:B------:R-:W-:-:S08]  /*f0b0*/  DMUL R6, R6, 0.5 ;  /* 0x3fe0000006067828 */ /* 0x000fd00000000000 */
[----:B------:R-:W-:-:S06]  /*f0c0*/  DSETP.GEU.AND P0, PT, R6, 1, PT ;  /* 0x3ff000000600742a */ /* 0x000fcc0003f0e000 */
[----:B------:R-:W-:Y:S02]  /*f0d0*/  FSEL R6, R6, RZ, P0 ;  /* 0x000000ff06067208 */ /* 0x000fe40000000000 */
[----:B------:R-:W-:-:S06]  /*f0e0*/  FSEL R7, R7, 1.875, P0 ;  /* 0x3ff0000007077808 */ /* 0x000fcc0000000000 */
[----:B------:R-:W-:-:S14]  /*f0f0*/  DSETP.GEU.AND P0, PT, R6, 10, PT ;  /* 0x402400000600742a */ /* 0x000fdc0003f0e000 */
[----:B------:R-:W-:Y:S05]  /*f100*/  @!P0 BRA `(.L_x_9805) ;  /* 0x0000000400ac8947 */ /* 0x000fea0003800000 */
        /* <DEDUP_REMOVED lines=23> */
.L_x_9807:
[----:B------:R-:W-:Y:S05]  /*f280*/  BSYNC.RECONVERGENT B3 ;  /* 0x0000000000037941 */ /* 0x000fea0003800200 */
.L_x_9806:
[----:B------:R-:W-:Y:S01]  /*f290*/  DADD R12, R6, R12 ;  /* 0x00000000060c7229 */ /* 0x000fe2000000000c */
[----:B------:R-:W-:-:S09]  /*f2a0*/  IMAD.MOV.U32 R35, RZ, RZ, -0x3ff ;  /* 0xfffffc01ff237424 */ /* 0x000fd200078e00ff */
[----:B------:R-:W-:Y:S01]  /*f2b0*/  ISETP.GT.AND P0, PT, R13, 0xfffff, PT ;  /* 0x000fffff0d00780c */ /* 0x000fe20003f04270 */
[----:B------:R-:W-:Y:S02]  /*f2c0*/  IMAD.MOV.U32 R14, RZ, RZ, R12 ;  /* 0x000000ffff0e7224 */ /* 0x000fe400078e000c */
[--C-:B------:R-:W-:Y:S02]  /*f2d0*/  IMAD.MOV.U32 R15, RZ, RZ, R13.reuse ;  /* 0x000000ffff0f7224 */ /* 0x100fe400078e000d */
[----:B------:R-:W-:-:S08]  /*f2e0*/  IMAD.MOV.U32 R0, RZ, RZ, R13 ;  /* 0x000000ffff007224 */ /* 0x000fd000078e000d */
[----:B------:R-:W-:Y:S01]  /*f2f0*/  @!P0 DMUL R14, R14, 1.80143985094819840000e+16 ;  /* 0x435000000e0e8828 */ /* 0x000fe20000000000 */
[----:B------:R-:W-:-:S09]  /*f300*/  @!P0 MOV R35, 0xfffffbcb ;  /* 0xfffffbcb00238802 */ /* 0x000fd20000000f00 */
[----:B------:R-:W-:Y:S01]  /*f310*/  @!P0 MOV R0, R15 ;  /* 0x0000000f00008202 */ /* 0x000fe20000000f00 */
[----:B------:R-:W-:-:S04]  /*f320*/  @!P0 IMAD.MOV.U32 R12, RZ, RZ, R14 ;  /* 0x000000ffff0c8224 */ /* 0x000fc800078e000e */
[----:B------:R-:W-:-:S05]  /*f330*/  VIADD R13, R0, 0xffffffff ;  /* 0xffffffff000d7836 */ /* 0x000fca0000000000 */
[----:B------:R-:W-:-:S13]  /*f340*/  ISETP.GE.U32.AND P1, PT, R13, 0x7fefffff, PT ;  /* 0x7fefffff0d00780c */ /* 0x000fda0003f26070 */
[----:B------:R-:W-:Y:S01]  /*f350*/  @P1 IMAD.MOV.U32 R18, RZ, RZ, 0x0 ;  /* 0x00000000ff121424 */ /* 0x000fe200078e00ff */
[----:B------:R-:W-:Y:S01]  /*f360*/  @P1 LOP3.LUT P2, RZ, R15, 0x7fffffff, RZ, 0xc0, !PT ;  /* 0x7fffffff0fff1812 */ /* 0x000fe2000784c0ff */
[----:B------:R-:W-:-:S06]  /*f370*/  @P1 IMAD.MOV.U32 R19, RZ, RZ, 0x7ff00000 ;  /* 0x7ff00000ff131424 */ /* 0x000fcc00078e00ff */
[----:B------:R-:W-:-:S10]  /*f380*/  @P1 DFMA R18, R14, R18, +INF ;  /* 0x7ff000000e12142b */ /* 0x000fd40000000012 */
[----:B------:R-:W-:Y:S02]  /*f390*/  @P1 FSEL R40, R18, RZ, P2 ;  /* 0x000000ff12281208 */ /* 0x000fe40001000000 */
[----:B------:R-:W-:Y:S01]  /*f3a0*/  @P1 FSEL R41, R19, -QNAN , P2 ;  /* 0xfff0000013291808 */ /* 0x000fe20001000000 */
[----:B------:R-:W-:Y:S06]  /*f3b0*/  @P1 BRA `(.L_x_9808) ;  /* 0x0000002000881947 */ /* 0x000fec0003800000 */
        /* <DEDUP_REMOVED lines=64> */
.L_x_9805:
[----:B------:R-:W-:Y:S02]  /*f7c0*/  DSETP.GEU.AND P0, PT, R2, 3.8518598887744717061e-34, PT ;  /* 0x390000000200742a */ /* 0x000fe40003f0e000 */
[----:B------:R-:W-:-:S14]  /*f7d0*/  DSETP.EQ.AND P1, PT, R4, 1, PT ;  /* 0x3ff000000400742a */ /* 0x000fdc0003f22000 */
[----:B------:R-:W-:Y:S05]  /*f7e0*/  @!P0 BRA P1, `(.L_x_9809) ;  /* 0x0000001c00148947 */ /* 0x000fea0000800000 */
        /* <DEDUP_REMOVED lines=29> */
.L_x_9814:
[----:B------:R-:W-:Y:S05]  /*f9c0*/  BSYNC.RECONVERGENT B4 ;  /* 0x0000000000047941 */ /* 0x000fea0003800200 */
.L_x_9813:
[----:B------:R-:W-:Y:S02]  /*f9d0*/  IMAD.MOV.U32 R40, RZ, RZ, R24 ;  /* 0x000000ffff287224 */ /* 0x000fe400078e0018 */
[----:B------:R-:W-:-:S07]  /*f9e0*/  IMAD.MOV.U32 R41, RZ, RZ, R25 ;  /* 0x000000ffff297224 */ /* 0x000fce00078e0019 */
.L_x_9812:
[----:B------:R-:W-:Y:S05]  /*f9f0*/  BSYNC.RECONVERGENT B3 ;  /* 0x0000000000037941 */ /* 0x000fea0003800200 */
.L_x_9811:
[----:B------:R-:W-:Y:S01]  /*fa00*/  DADD R12, -R4, 1 ;  /* 0x3ff00000040c7429 */ /* 0x000fe20000000100 */
[----:B------:R-:W-:Y:S07]  /*fa10*/  BSSY.RECONVERGENT B3, `(.L_x_9815) ;  /* 0x000001f000037945 */ /* 0x000fee0003800200 */
[----:B------:R-:W-:-:S14]  /*fa20*/  DSETP.GEU.AND P0, PT, R12, RZ, PT ;  /* 0x000000ff0c00722a */ /* 0x000fdc0003f0e000 */
[----:B------:R-:W-:Y:S05]  /*fa30*/  @!P0 BRA `(.L_x_9816) ;  /* 0x00000000006c8947 */ /* 0x000fea0003800000 */
        /* <DEDUP_REMOVED lines=25> */
.L_x_9819:
[----:B------:R-:W-:Y:S05]  /*fbd0*/  BSYNC.RECONVERGENT B4 ;  /* 0x0000000000047941 */ /* 0x000fea0003800200 */
.L_x_9818:
[----:B------:R-:W-:Y:S05]  /*fbe0*/  BRA `(.L_x_9817) ;  /* 0x0000000000047947 */ /* 0x000fea0003800000 */
.L_x_9816:
[----:B------:R-:W-:-:S11]  /*fbf0*/  DADD R24, R26, -R12 ;  /* 0x000000001a187229 */ /* 0x000fd6000000080c */
.L_x_9817:
[----:B------:R-:W-:Y:S05]  /*fc00*/  BSYNC.RECONVERGENT B3 ;  /* 0x0000000000037941 */ /* 0x000fea0003800200 */
.L_x_9815:
        /* <DEDUP_REMOVED lines=28> */
.L_x_9821:
[----:B------:R-:W-:Y:S05]  /*fdd0*/  BSYNC.RECONVERGENT B3 ;  /* 0x0000000000037941 */ /* 0x000fea0003800200 */
.L_x_9820:
[----:B------:R-:W-:-:S10]  /*fde0*/  DADD R40, R24, R40 ;  /* 0x0000000018287229 */ /* 0x000fd40000000028 */
[C---:B------:R-:W-:Y:S02]  /*fdf0*/  FSETP.GEU.FTZ.AND P1, PT, R41.reuse, 1.7916666269302368164, PT ;  /* 0x3fe555552900780b */ /* 0x040fe40003f3e000 */
[----:B------:R-:W-:-:S13]  /*fe00*/  FSETP.GT.FTZ.AND P0, PT, R41, -1.6999999284744262695, PT ;  /* 0xbfd999992900780b */ /* 0x000fda0003f14000 */
[----:B------:R-:W-:Y:S05]  /*fe10*/  @P0 BRA !P1, `(.L_x_9822) ;  /* 0x0000000400540947 */ /* 0x000fea0004800000 */
[----:B------:R-:W-:Y:S01]  /*fe20*/  DADD R40, R40, 1 ;  /* 0x3ff0000028287429 */ /* 0x000fe20000000000 */
[----:B------:R-:W-:-:S09]  /*fe30*/  IMAD.MOV.U32 R35, RZ, RZ, -0x3ff ;  /* 0xfffffc01ff237424 */ /* 0x000fd200078e00ff */
[----:B------:R-:W-:Y:S01]  /*fe40*/  ISETP.GT.AND P0, PT, R41, 0xfffff, PT ;  /* 0x000fffff2900780c */ /* 0x000fe20003f04270 */
[--C-:B------:R-:W-:Y:S01]  /*fe50*/  IMAD.MOV.U32 R13, RZ, RZ, R41.reuse ;  /* 0x000000ffff0d7224 */ /* 0x100fe200078e0029 */
[----:B------:R-:W-:Y:S01]  /*fe60*/  MOV R12, R40 ;  /* 0x00000028000c7202 */ /* 0x000fe20000000f00 */
[----:B------:R-:W-:Y:S02]  /*fe70*/  IMAD.MOV.U32 R0, RZ, RZ, R41 ;  /* 0x000000ffff007224 */ /* 0x000fe400078e0029 */
[----:B------:R-:W-:-:S08]  /*fe80*/  IMAD.MOV.U32 R18, RZ, RZ, R40 ;  /* 0x000000ffff127224 */ /* 0x000fd000078e0028 */
[----:B------:R-:W-:Y:S01]  /*fe90*/  @!P0 DMUL R12, R12, 1.80143985094819840000e+16 ;  /* 0x435000000c0c8828 */ /* 0x000fe20000000000 */
[----:B------:R-:W-:-:S09]  /*fea0*/  @!P0 IMAD.MOV.U32 R35, RZ, RZ, -0x435 ;  /* 0xfffffbcbff238424 */ /* 0x000fd200078e00ff */
[----:B------:R-:W-:Y:S02]  /*feb0*/  @!P0 IMAD.MOV.U32 R0, RZ, RZ, R13 ;  /* 0x000000ffff008224 */ /* 0x000fe400078e000d */
[----:B------:R-:W-:Y:S02]  /*fec0*/  @!P0 IMAD.MOV.U32 R18, RZ, RZ, R12 ;  /* 0x000000ffff128224 */ /* 0x000fe400078e000c */
[----:B------:R-:W-:-:S05]  /*fed0*/  VIADD R14, R0, 0xffffffff ;  /* 0xffffffff000e7836 */ /* 0x000fca0000000000 */
[----:B------:R-:W-:-:S13]  /*fee0*/  ISETP.GE.U32.AND P1, PT, R14, 0x7fefffff, PT ;  /* 0x7fefffff0e00780c */ /* 0x000fda0003f26070 */
[----:B------:R-:W-:Y:S01]  /*fef0*/  @P1 IMAD.MOV.U32 R14, RZ, RZ, 0x0 ;  /* 0x00000000ff0e1424 */ /* 0x000fe200078e00ff */
[----:B------:R-:W-:Y:S02]  /*ff00*/  @P1 MOV R15, 0x7ff00000 ;  /* 0x7ff00000000f1802 */ /* 0x000fe40000000f00 */
[----:B------:R-:W-:-:S04]  /*ff10*/  @P1 LOP3.LUT P2, RZ, R13, 0x7fffffff, RZ, 0xc0, !PT ;  /* 0x7fffffff0dff1812 */ /* 0x000fc8000784c0ff */
[----:B------:R-:W-:-:S10]  /*ff20*/  @P1 DFMA R14, R12, R14, +INF ;  /* 0x7ff000000c0e142b */ /* 0x000fd4000000000e */
[----:B------:R-:W-:Y:S02]  /*ff30*/  @P1 FSEL R40, R14, RZ, P2 ;  /* 0x000000ff0e281208 */ /* 0x000fe40001000000 */
[----:B------:R-:W-:Y:S01]  /*ff40*/  @P1 FSEL R41, R15, -QNAN , P2 ;  /* 0xfff000000f291808 */ /* 0x000fe20001000000 */
[----:B------:R-:W-:Y:S06]  /*ff50*/  @P1 BRA `(.L_x_9808) ;  /* 0x0000001400a01947 */ /* 0x000fec0003800000 */
[----:B------:R-:W-:Y:S01]  /*ff60*/  LOP3.LUT R12, R0, 0xfffff, RZ, 0xc0, !PT ;  /* 0x000fffff000c7812 */ /* 0x000fe200078ec0ff */
[----:B------:R-:W-:Y:S01]  /*ff70*/  IMAD.MOV.U32 R24, RZ, RZ, -0x748574fc ;  /* 0x8b7a8b04ff187424 */ /* 0x000fe200078e00ff */
[----:B------:R-:W-:Y:S01]  /*ff80*/  UMOV UR4, 0x3ae80f1e ;  /* 0x3ae80f1e00047882 */ /* 0x000fe20000000000 */
[----:B------:R-:W-:Y:S01]  /*ff90*/  IMAD.MOV.U32 R25, RZ, RZ, 0x3ed0ee25 ;  /* 0x3ed0ee25ff197424 */ /* 0x000fe200078e00ff */
[----:B------:R-:W-:Y:S01]  /*ffa0*/  LOP3.LUT R13, R12, 0x3ff00000, RZ, 0xfc, !PT ;  /* 0x3ff000000c0d7812 */ /* 0x000fe200078efcff */
[----:B------:R-:W-:Y:S01]  /*ffb0*/  IMAD.MOV.U32 R12, RZ, RZ, R18 ;  /* 0x000000ffff0c7224 */ /* 0x000fe200078e0012 */
[----:B------:R-:W-:Y:S01]  /*ffc0*/  UMOV UR5, 0x3eb1380b ;  /* 0x3eb1380b00057882 */ /* 0x000fe20000000000 */
[----:B------:R-:W-:Y:S01]  /*ffd0*/  IMAD.MOV.U32 R18, RZ, RZ, RZ ;  /* 0x000000ffff127224 */ /* 0x000fe200078e00ff */
        /* <DEDUP_REMOVED lines=57> */
.L_x_9822:
        /* <DEDUP_REMOVED lines=22> */
.L_x_9824:
[----:B------:R-:W-:Y:S05]  /*104d0*/  BSYNC.RECONVERGENT B3 ;  /* 0x0000000000037941 */ /* 0x000fea0003800200 */
.L_x_9823:
[----:B------:R-:W-:Y:S01]  /*104e0*/  DMUL R24, R40, -R24 ;  /* 0x8000001828187228 */ /* 0x000fe20000000000 */
[----:B------:R-:W-:Y:S01]  /*104f0*/  MOV R18, 0xceb2dc44 ;  /* 0xceb2dc4400127802 */ /* 0x000fe20000000f00 */
[----:B------:R-:W-:Y:S01]  /*10500*/  IMAD.MOV.U32 R19, RZ, RZ, 0x3ed087ff ;  /* 0x3ed087ffff137424 */ /* 0x000fe200078e00ff */
        /* <DEDUP_REMOVED lines=27> */
.L_x_9810:
[----:B------:R-:W-:-:S14]  /*106c0*/  DSETP.GEU.AND P0, PT, R4, 1, PT ;  /* 0x3ff000000400742a */ /* 0x000fdc0003f0e000 */
[----:B------:R-:W-:Y:S05]  /*106d0*/  @!P0 BRA `(.L_x_9825) ;  /* 0x0000000800988947 */ /* 0x000fea0003800000 */
        /* <DEDUP_REMOVED lines=23> */
.L_x_9827:
[----:B------:R-:W-:Y:S05]  /*10850*/  BSYNC.RECONVERGENT B3 ;  /* 0x0000000000037941 */ /* 0x000fea0003800200 */
.L_x_9826:
[----:B------:R-:W-:-:S10]  /*10860*/  DADD R40, R30, R40 ;  /* 0x000000001e287229 */ /* 0x000fd40000000028 */
[C---:B------:R-:W-:Y:S02]  /*10870*/  FSETP.GEU.FTZ.AND P1, PT, R41.reuse, 1.7916666269302368164, PT ;  /* 0x3fe555552900780b */ /* 0x040fe40003f3e000 */
[----:B------:R-:W-:-:S13]  /*10880*/  FSETP.GT.FTZ.AND P0, PT, R41, -1.6999999284744262695, PT ;  /* 0xbfd999992900780b */ /* 0x000fda0003f14000 */
[----:B------:R-:W-:Y:S05]  /*10890*/  @P0 BRA !P1, `(.L_x_9828) ;  /* 0x0000000400540947 */ /* 0x000fea0004800000 */
[----:B------:R-:W-:Y:S01]  /*108a0*/  DADD R40, R40, 1 ;  /* 0x3ff0000028287429 */ /* 0x000fe20000000000 */
[----:B------:R-:W-:-:S09]  /*108b0*/  MOV R35, 0xfffffc01 ;  /* 0xfffffc0100237802 */ /* 0x000fd20000000f00 */
        /* <DEDUP_REMOVED lines=24> */
[----:B------:R-:W-:Y:S01]  /*10a40*/  MOV R18, RZ ;  /* 0x000000ff00127202 */ /* 0x000fe20000000f00 */
[----:B------:R-:W-:Y:S01]  /*10a50*/  UMOV UR5, 0x3eb1380b ;  /* 0x3eb1380b00057882 */ /* 0x000fe20000000000 */
[----:B------:R-:W-:Y:S01]  /*10a60*/  ISETP.GE.U32.AND P0, PT, R13, 0x3ff6a09f, PT ;  /* 0x3ff6a09f0d00780c */ /* 0x000fe20003f06070 */
[----:B------:R-:W-:Y:S01]  /*10a70*/  UMOV UR6, 0x80000000 ;  /* 0x8000000000067882 */ /* 0x000fe20000000000 */
[----:B------:R-:W-:Y:S01]  /*10a80*/  LEA.HI R35, R0, R35, RZ, 0xc ;  /* 0x0000002300237211 */ /* 0x000fe200078f60ff */
[----:B------:R-:W-:-:S10]  /*10a90*/  UMOV UR7, 0x43300000 ;  /* 0x4330000000077882 */ /* 0x000fd40000000000 */
        /* <DEDUP_REMOVED lines=53> */
.L_x_9828:
        /* <DEDUP_REMOVED lines=22> */
.L_x_9830:
[----:B------:R-:W-:Y:S05]  /*10f50*/  BSYNC.RECONVERGENT B3 ;  /* 0x0000000000037941 */ /* 0x000fea0003800200 */
.L_x_9829:
        /* <DEDUP_REMOVED lines=30> */
.L_x_9825:
        /* <DEDUP_REMOVED lines=24> */
.L_x_9832:
[----:B------:R-:W-:Y:S05]  /*112c0*/  BSYNC.RECONVERGENT B3 ;  /* 0x0000000000037941 */ /* 0x000fea0003800200 */
.L_x_9831:
        /* <DEDUP_REMOVED lines=19> */
.L_x_9834:
[----:B------:R-:W-:Y:S05]  /*11400*/  BSYNC.RECONVERGENT B3 ;  /* 0x0000000000037941 */ /* 0x000fea0003800200 */
.L_x_9833:
[----:B------:R-:W-:Y:S01]  /*11410*/  IMAD.MOV.U32 R40, RZ, RZ, R24 ;  /* 0x000000ffff287224 */ /* 0x000fe200078e0018 */
[----:B------:R-:W-:Y:S01]  /*11420*/  MOV R41, R25 ;  /* 0x0000001900297202 */ /* 0x000fe20000000f00 */
[----:B------:R-:W-:Y:S06]  /*11430*/  BRA `(.L_x_9808) ;  /* 0x0000000000687947 */ /* 0x000fec0003800000 */
.L_x_9809:
        /* <DEDUP_REMOVED lines=23> */
[----:B------:R-:W-:Y:S02]  /*115b0*/  IMAD.MOV.U32 R40, RZ, RZ, R12 ;  /* 0x000000ffff287224 */ /* 0x000fe400078e000c */
[----:B------:R-:W-:-:S07]  /*115c0*/  IMAD.MOV.U32 R41, RZ, RZ, R13 ;  /* 0x000000ffff297224 */ /* 0x000fce00078e000d */
.L_x_9835:
[----:B------:R-:W-:Y:S05]  /*115d0*/  BSYNC.RECONVERGENT B3 ;  /* 0x0000000000037941 */ /* 0x000fea0003800200 */
.L_x_9808:
[----:B------:R-:W-:Y:S05]  /*115e0*/  BSYNC.RECONVERGENT B2 ;  /* 0x0000000000027941 */ /* 0x000fea0003800200 */
.L_x_9804:
[----:B------:R-:W-:Y:S01]  /*115f0*/  DSETP.GEU.AND P0, PT, R4, 5.9666725849601653946e-154, PT ;  /* 0x202000000400742a */ /* 0x000fe20003f0e000 */
[----:B------:R-:W-:Y:S04]  /*11600*/  BSSY.RECONVERGENT B3, `(.L_x_9836) ;  /* 0x000030b000037945 */ /* 0x000fe80003800200 */
[----:B------:R-:W-:Y:S09]  /*11610*/  BSSY.RELIABLE B2, `(.L_x_9837) ;  /* 0x0000219000027945 */ /* 0x000ff20003800100 */
[----:B------:R-:W-:Y:S05]  /*11620*/  @!P0 BRA `(.L_x_9838) ;  /* 0x0000002000548947 */ /* 0x000fea0003800000 */
[----:B------:R-:W0:Y:S01]  /*11630*/  MUFU.RCP64H R13, R7 ;  /* 0x00000007000d7308 */ /* 0x000e220000001800 */
[----:B------:R-:W-:Y:S01]  /*11640*/  MOV R12, 0x1 ;  /* 0x00000001000c7802 */ /* 0x000fe20000000f00 */
[----:B------:R-:W-:Y:S01]  /*11650*/  BSSY.RECONVERGENT B4, `(.L_x_9839) ;  /* 0x0000013000047945 */ /* 0x000fe20003800200 */
[----:B------:R-:W-:-:S04]  /*11660*/  FSETP.GEU.AND P1, PT, |R5|, 6.5827683646048100446e-37, PT ;  /* 0x036000000500780b */ /* 0x000fc80003f2e200 */
        /* <DEDUP_REMOVED lines=17> */
.L_x_9840:
[----:B------:R-:W-:Y:S05]  /*11780*/  BSYNC.RECONVERGENT B4 ;  /* 0x0000000000047941 */ /* 0x000fea0003800200 */
.L_x_9839:
[----:B------:R-:W-:Y:S01]  /*11790*/  UMOV UR4, 0x703afb7f ;  /* 0x703afb7f00047882 */ /* 0x000fe20000000000 */
[----:B------:R-:W-:Y:S02]  /*117a0*/  UMOV UR5, 0x3fe488ce ;  /* 0x3fe488ce00057882 */ /* 0x000fe40000000000 */
[----:B------:R-:W-:-:S14]  /*117b0*/  DSETP.GT.AND P0, PT, R24, UR4, PT ;  /* 0x0000000418007e2a */ /* 0x000fdc000bf04000 */
[----:B------:R-:W-:Y:S05]  /*117c0*/  @!P0 BREAK.RELIABLE B2 ;  /* 0x0000000000028942 */ /* 0x000fea0003800100 */
[----:B------:R-:W-:Y:S05]  /*117d0*/  @P0 BRA `(.L_x_9841) ;  /* 0x0000001000180947 */ /* 0x000fea0003800000 */
[----:B------:R-:W-:-:S13]  /*117e0*/  ISETP.GT.AND P0, PT, R9, -0x1, PT ;  /* 0xffffffff0900780c */ /* 0x000fda0003f04270 */
[----:B------:R-:W-:Y:S05]  /*117f0*/  @P0 BRA `(.L_x_9842) ;  /* 0x00000008000c0947 */ /* 0x000fea0003800000 */
[--C-:B------:R-:W-:Y:S02]  /*11800*/  DADD R4, -RZ, |R24|.reuse ;  /* 0x00000000ff047229 */ /* 0x100fe40000000518 */
[----:B------:R-:W-:-:S08]  /*11810*/  DADD R2, -RZ, -R24 ;  /* 0x00000000ff027229 */ /* 0x000fd00000000918 */
[----:B------:R-:W-:Y:S02]  /*11820*/  ISETP.GE.AND P0, PT, R5, 0x3fe26666, PT ;  /* 0x3fe266660500780c */ /* 0x000fe40003f06270 */
[----:B------:R-:W-:-:S11]  /*11830*/  IMAD.MOV.U32 R0, RZ, RZ, R3 ;  /* 0x000000ffff007224 */ /* 0x000fd600078e0003 */
[----:B------:R-:W-:Y:S05]  /*11840*/  @!P0 BRA `(.L_x_9843) ;  /* 0x0000000400248947 */ /* 0x000fea0003800000 */
        /* <DEDUP_REMOVED lines=73> */
.L_x_9843:
        /* <DEDUP_REMOVED lines=51> */
[----:B------:R-:W-:Y:S01]  /*12010*/  @!P0 DADD R4, R2, UR4 ;  /* 0x0000000402048e29 */ /* 0x000fe20008000000 */
[----:B------:R-:W-:Y:S10]  /*12020*/  BRA `(.L_x_9844) ;  /* 0x0000002400a07947 */ /* 0x000ff40003800000 */
.L_x_9842:
[----:B------:R-:W-:-:S10]  /*12030*/  DADD R2, -RZ, |R24| ;  /* 0x00000000ff027229 */ /* 0x000fd40000000518 */
        /* <DEDUP_REMOVED lines=75> */
.L_x_9845:
        /* <DEDUP_REMOVED lines=46> */
[----:B------:R-:W-:Y:S01]  /*127d0*/  @P0 MOV R4, 0x33145c07 ;  /* 0x33145c0700040802 */ /* 0x000fe20000000f00 */
[----:B------:R-:W-:-:S06]  /*127e0*/  @P0 IMAD.MOV.U32 R5, RZ, RZ, 0x3c91a626 ;  /* 0x3c91a626ff050424 */ /* 0x000fcc00078e00ff */
[C---:B------:R-:W-:Y:S02]  /*127f0*/  @P0 DADD R4, R2.reuse, -R4 ;  /* 0x0000000002040229 */ /* 0x040fe40000000804 */
[----:B------:R-:W-:-:S06]  /*12800*/  @!P0 DADD R2, R2, R6 ;  /* 0x0000000002028229 */ /* 0x000fcc0000000006 */
[----:B------:R-:W-:Y:S02]  /*12810*/  @P0 DADD R4, -R4, UR4 ;  /* 0x0000000404040e29 */ /* 0x000fe40008000100 */
[----:B------:R-:W-:Y:S01]  /*12820*/  @!P0 DADD R4, R2, UR4 ;  /* 0x0000000402048e29 */ /* 0x000fe20008000000 */
[----:B------:R-:W-:Y:S10]  /*12830*/  BRA `(.L_x_9844) ;  /* 0x0000001c009c7947 */ /* 0x000ff40003800000 */
.L_x_9841:
[----:B------:R-:W-:Y:S01]  /*12840*/  DSETP.GEU.AND P0, PT, R2, 1.7347234759768070944e-18, PT ;  /* 0x3c4000000200742a */ /* 0x000fe20003f0e000 */
[----:B------:R-:W-:Y:S01]  /*12850*/  BSSY.RECONVERGENT B4, `(.L_x_9846) ;  /* 0x00000f1000047945 */ /* 0x000fe20003800200 */
        /* <DEDUP_REMOVED lines=11> */
[----:B------:R-:W-:Y:S01]  /*12910*/  MOV R12, 0x1 ;  /* 0x00000001000c7802 */ /* 0x000fe20000000f00 */
        /* <DEDUP_REMOVED lines=19> */
.L_x_9852:
[----:B------:R-:W-:Y:S05]  /*12a50*/  BSYNC.RECONVERGENT B7 ;  /* 0x0000000000077941 */ /* 0x000fea0003800200 */
.L_x_9851:
[----:B------:R-:W-:Y:S02]  /*12a60*/  IMAD.MOV.U32 R42, RZ, RZ, R24 ;  /* 0x000000ffff2a7224 */ /* 0x000fe400078e0018 */
[----:B------:R-:W-:-:S07]  /*12a70*/  IMAD.MOV.U32 R43, RZ, RZ, R25 ;  /* 0x000000ffff2b7224 */ /* 0x000fce00078e0019 */
.L_x_9850:
[----:B------:R-:W-:Y:S05]  /*12a80*/  BSYNC.RECONVERGENT B5 ;  /* 0x0000000000057941 */ /* 0x000fea0003800200 */
.L_x_9849:
[----:B------:R-:W-:Y:S01]  /*12a90*/  DSETP.GEU.AND P0, PT, R30, RZ, PT ;  /* 0x000000ff1e00722a */ /* 0x000fe20003f0e000 */
[----:B------:R-:W-:-:S13]  /*12aa0*/  BSSY.RECONVERGENT B5, `(.L_x_9853) ;  /* 0x000001e000057945 */ /* 0x000fda0003800200 */
[----:B------:R-:W-:Y:S05]  /*12ab0*/  @!P0 BRA `(.L_x_9854) ;  /* 0x00000000006c8947 */ /* 0x000fea0003800000 */
        /* <DEDUP_REMOVED lines=23> */
.L_x_9857:
[----:B------:R-:W-:Y:S05]  /*12c30*/  BSYNC.RECONVERGENT B7 ;  /* 0x0000000000077941 */ /* 0x000fea0003800200 */
.L_x_9856:
[----:B------:R-:W-:Y:S02]  /*12c40*/  IMAD.MOV.U32 R2, RZ, RZ, R24 ;  /* 0x000000ffff027224 */ /* 0x000fe400078e0018 */
[----:B------:R-:W-:Y:S01]  /*12c50*/  IMAD.MOV.U32 R3, RZ, RZ, R25 ;  /* 0x000000ffff037224 */ /* 0x000fe200078e0019 */
[----:B------:R-:W-:Y:S06]  /*12c60*/  BRA `(.L_x_9855) ;  /* 0x0000000000047947 */ /* 0x000fec0003800000 */
.L_x_9854:
[----:B------:R-:W-:-:S11]  /*12c70*/  DADD R2, -R30, R26 ;  /* 0x000000001e027229 */ /* 0x000fd6000000011a */
.L_x_9855:
[----:B------:R-:W-:Y:S05]  /*12c80*/  BSYNC.RECONVERGENT B5 ;  /* 0x0000000000057941 */ /* 0x000fea0003800200 */
.L_x_9853:
[----:B------:R-:W-:Y:S01]  /*12c90*/  DMUL R2, R2, 0.5 ;  /* 0x3fe0000002027828 */ /* 0x000fe20000000000 */
[----:B------:R-:W-:Y:S01]  /*12ca0*/  BSSY.RECONVERGENT B5, `(.L_x_9858) ;  /* 0x000001c000057945 */ /* 0x000fe20003800200 */
[----:B------:R-:W-:-:S06]  /*12cb0*/  DADD R6, R4, R6 ;  /* 0x0000000004067229 */ /* 0x000fcc0000000006 */
[----:B------:R-:W-:-:S08]  /*12cc0*/  DFMA R2, R42, 0.5, R2 ;  /* 0x3fe000002a02782b */ /* 0x000fd00000000002 */
[----:B------:R-:W-:Y:S01]  /*12cd0*/  DMUL R18, R2, R6 ;  /* 0x0000000602127228 */ /* 0x000fe20000000000 */
[----:B------:R-:W-:Y:S01]  /*12ce0*/  IMAD.MOV.U32 R6, RZ, RZ, 0x0 ;  /* 0x00000000ff067424 */ /* 0x000fe200078e00ff */
[----:B------:R-:W-:-:S04]  /*12cf0*/  MOV R7, 0x3fd80000 ;  /* 0x3fd8000000077802 */ /* 0x000fc80000000f00 */
        /* <DEDUP_REMOVED lines=14> */
[----:B------:R-:W-:Y:S02]  /*12de0*/  IMAD.MOV.U32 R0, RZ, RZ, R12 ;  /* 0x000000ffff007224 */ /* 0x000fe400078e000c */
[----:B------:R-:W-:Y:S01]  /*12df0*/  IMAD.MOV.U32 R12, RZ, RZ, R20 ;  /* 0x000000ffff0c7224 */ /* 0x000fe200078e0014 */
[----:B------:R-:W-:Y:S01]  /*12e00*/  MOV R20, 0x12e40 ;  /* 0x00012e4000147802 */ /* 0x000fe20000000f00 */
[----:B------:R-:W-:Y:S01]  /*12e10*/  IMAD.MOV.U32 R13, RZ, RZ, R21 ;  /* 0x000000ffff0d7224 */ /* 0x000fe200078e0015 */
[----:B------:R-:W-:-:S07]  /*12e20*/  MOV R21, R3 ;  /* 0x0000000300157202 */ /* 0x000fce0000000f00 */
[----:B------:R-:W-:Y:S05]  /*12e30*/  CALL.REL.NOINC `($__internal_15_$__cuda_sm20_dsqrt_rn_f64_mediumpath_v1) ;  /* 0x000001e8002c7944 */ /* 0x000fea0003c00000 */
[----:B------:R-:W-:Y:S02]  /*12e40*/  IMAD.MOV.U32 R6, RZ, RZ, R12 ;  /* 0x000000ffff067224 */ /* 0x000fe400078e000c */
[----:B------:R-:W-:-:S07]  /*12e50*/  IMAD.MOV.U32 R7, RZ, RZ, R13 ;  /* 0x000000ffff077224 */ /* 0x000fce00078e000d */
.L_x_9859:
[----:B------:R-:W-:Y:S05]  /*12e60*/  BSYNC.RECONVERGENT B5 ;  /* 0x0000000000057941 */ /* 0x000fea0003800200 */
.L_x_9858:
[----:B------:R-:W-:Y:S05]  /*12e70*/  BRA `(.L_x_9860) ;  /* 0x0000000800387947 */ /* 0x000fea0003800000 */
.L_x_9848:
[----:B------:R-:W-:-:S14]  /*12e80*/  DSETP.GT.AND P0, PT, R4, 1, PT ;  /* 0x3ff000000400742a */ /* 0x000fdc0003f04000 */
[----:B------:R-:W-:Y:S05]  /*12e90*/  @P0 BRA `(.L_x_9861) ;  /* 0x0000000000740947 */ /* 0x000fea0003800000 */
[----:B------:R-:W-:Y:S01]  /*12ea0*/  DADD R2, -R4, 1 ;  /* 0x3ff0000004027429 */ /* 0x000fe20000000100 */
[----:B------:R-:W-:Y:S01]  /*12eb0*/  IMAD.MOV.U32 R6, RZ, RZ, 0x0 ;  /* 0x00000000ff067424 */ /* 0x000fe200078e00ff */
[----:B------:R-:W-:Y:S01]  /*12ec0*/  BSSY.RECONVERGENT B5, `(.L_x_9862) ;  /* 0x0000019000057945 */ /* 0x000fe20003800200 */
[----:B------:R-:W-:-:S05]  /*12ed0*/  IMAD.MOV.U32 R7, RZ, RZ, 0x3fd80000 ;  /* 0x3fd80000ff077424 */ /* 0x000fca00078e00ff */
        /* <DEDUP_REMOVED lines=15> */
[----:B------:R-:W-:Y:S02]  /*12fd0*/  IMAD.MOV.U32 R0, RZ, RZ, R12 ;  /* 0x000000ffff007224 */ /* 0x000fe400078e000c */
[----:B------:R-:W-:Y:S01]  /*12fe0*/  IMAD.MOV.U32 R12, RZ, RZ, R20 ;  /* 0x000000ffff0c7224 */ /* 0x000fe200078e0014 */
[----:B------:R-:W-:Y:S01]  /*12ff0*/  MOV R20, 0x13030 ;  /* 0x0001303000147802 */ /* 0x000fe20000000f00 */
[----:B------:R-:W-:Y:S02]  /*13000*/  IMAD.MOV.U32 R13, RZ, RZ, R21 ;  /* 0x000000ffff0d7224 */ /* 0x000fe400078e0015 */
[----:B------:R-:W-:-:S07]  /*13010*/  IMAD.MOV.U32 R21, RZ, RZ, R3 ;  /* 0x000000ffff157224 */ /* 0x000fce00078e0003 */
[----:B------:R-:W-:Y:S05]  /*13020*/  CALL.REL.NOINC `($__internal_15_$__cuda_sm20_dsqrt_rn_f64_mediumpath_v1) ;  /* 0x000001e400b07944 */ /* 0x000fea0003c00000 */
[----:B------:R-:W-:Y:S01]  /*13030*/  MOV R6, R12 ;  /* 0x0000000c00067202 */ /* 0x000fe20000000f00 */
[----:B------:R-:W-:-:S07]  /*13040*/  IMAD.MOV.U32 R7, RZ, RZ, R13 ;  /* 0x000000ffff077224 */ /* 0x000fce00078e000d */
.L_x_9863:
[----:B------:R-:W-:Y:S05]  /*13050*/  BSYNC.RECONVERGENT B5 ;  /* 0x0000000000057941 */ /* 0x000fea0003800200 */
.L_x_9862:
[----:B------:R-:W-:Y:S05]  /*13060*/  BRA `(.L_x_9860) ;  /* 0x0000000400bc7947 */ /* 0x000fea0003800000 */
.L_x_9861:
[----:B------:R-:W-:Y:S01]  /*13070*/  DMUL R18, R32, R30 ;  /* 0x0000001e20127228 */ /* 0x000fe20000000000 */
[----:B------:R-:W-:Y:S01]  /*13080*/  IMAD.MOV.U32 R12, RZ, RZ, 0x0 ;  /* 0x00000000ff0c7424 */ /* 0x000fe200078e00ff */
[----:B------:R-:W-:Y:S01]  /*13090*/  DMUL R2, R2, 8.11296384146066816958e+31 ;  /* 0x4690000002027828 */ /* 0x000fe20000000000 */
[----:B------:R-:W-:Y:S01]  /*130a0*/  IMAD.MOV.U32 R13, RZ, RZ, 0x3fd80000 ;  /* 0x3fd80000ff0d7424 */ /* 0x000fe200078e00ff */
[----:B------:R-:W-:Y:S02]  /*130b0*/  BSSY.RECONVERGENT B5, `(.L_x_9864) ;  /* 0x0000018000057945 */ /* 0x000fe40003800200 */
[----:B------:R-:W0:Y:S04]  /*130c0*/  MUFU.RSQ64H R23, R19 ;  /* 0x0000001300177308 */ /* 0x000e280000001c00 */
[----:B------:R-:W-:Y:S01]  /*130d0*/  VIADD R22, R19, 0xfcb00000 ;  /* 0xfcb0000013167836 */ /* 0x000fe20000000000 */
[----:B------:R-:W-:-:S04]  /*130e0*/  DMUL R26, R4, R2 ;  /* 0x00000002041a7228 */ /* 0x000fc80000000000 */
        /* <DEDUP_REMOVED lines=12> */
[----:B------:R-:W-:Y:S02]  /*131b0*/  IMAD.MOV.U32 R0, RZ, RZ, R14 ;  /* 0x000000ffff007224 */ /* 0x000fe400078e000e */
[----:B------:R-:W-:Y:S01]  /*131c0*/  IMAD.MOV.U32 R12, RZ, RZ, R20 ;  /* 0x000000ffff0c7224 */ /* 0x000fe200078e0014 */
[----:B------:R-:W-:Y:S01]  /*131d0*/  MOV R20, 0x13230 ;  /* 0x0001323000147802 */ /* 0x000fe20000000f00 */
[----:B------:R-:W-:Y:S01]  /*131e0*/  IMAD.MOV.U32 R13, RZ, RZ, R21 ;  /* 0x000000ffff0d7224 */ /* 0x000fe200078e0015 */
[----:B------:R-:W-:Y:S01]  /*131f0*/  MOV R21, R7 ;  /* 0x0000000700157202 */ /* 0x000fe20000000f00 */
[----:B------:R-:W-:Y:S02]  /*13200*/  IMAD.MOV.U32 R14, RZ, RZ, R24 ;  /* 0x000000ffff0e7224 */ /* 0x000fe400078e0018 */
[----:B------:R-:W-:-:S07]  /*13210*/  IMAD.MOV.U32 R15, RZ, RZ, R25 ;  /* 0x000000ffff0f7224 */ /* 0x000fce00078e0019 */
[----:B------:R-:W-:Y:S05]  /*13220*/  CALL.REL.NOINC `($__internal_15_$__cuda_sm20_dsqrt_rn_f64_mediumpath_v1) ;  /* 0x000001e400307944 */ /* 0x000fea0003c00000 */
.L_x_9865:
[----:B------:R-:W-:Y:S05]  /*13230*/  BSYNC.RECONVERGENT B5 ;  /* 0x0000000000057941 */ /* 0x000fea0003800200 */
.L_x_9864:
        /* <DEDUP_REMOVED lines=19> */
.L_x_9867:
[----:B------:R-:W-:Y:S05]  /*13370*/  BSYNC.RECONVERGENT B5 ;  /* 0x0000000000057941 */ /* 0x000fea0003800200 */
.L_x_9866:
[----:B------:R-:W-:Y:S01]  /*13380*/  DMUL R4, R4, 8.11296384146066816958e+31 ;  /* 0x4690000004047828 */ /* 0x000fe20000000000 */
[----:B------:R-:W-:Y:S02]  /*13390*/  IMAD.MOV.U32 R6, RZ, RZ, R24 ;  /* 0x000000ffff067224 */ /* 0x000fe400078e0018 */
[----:B------:R-:W-:Y:S01]  /*133a0*/  IMAD.MOV.U32 R7, RZ, RZ, R25 ;  /* 0x000000ffff077224 */ /* 0x000fe200078e0019 */
[----:B------:R-:W-:Y:S07]  /*133b0*/  BRA `(.L_x_9860) ;  /* 0x0000000000e87947 */ /* 0x000fee0003800000 */
.L_x_9847:
[----:B------:R-:W0:Y:S01]  /*133c0*/  MUFU.RSQ64H R23, R3 ;  /* 0x0000000300177308 */ /* 0x000e220000001c00 */
[----:B------:R-:W-:Y:S01]  /*133d0*/  IADD3 R22, PT, PT, R3, -0x3500000, RZ ;  /* 0xfcb0000003167810 */ /* 0x000fe20007ffe0ff */
[----:B------:R-:W-:Y:S01]  /*133e0*/  IMAD.MOV.U32 R12, RZ, RZ, 0x0 ;  /* 0x00000000ff0c7424 */ /* 0x000fe200078e00ff */
[----:B------:R-:W-:Y:S01]  /*133f0*/  BSSY.RECONVERGENT B5, `(.L_x_9868) ;  /* 0x0000017000057945 */ /* 0x000fe20003800200 */
[----:B------:R-:W-:Y:S01]  /*13400*/  IMAD.MOV.U32 R13, RZ, RZ, 0x3fd80000 ;  /* 0x3fd80000ff0d7424 */ /* 0x000fe200078e00ff */
        /* <DEDUP_REMOVED lines=19> */
[----:B------:R-:W-:Y:S02]  /*13540*/  IMAD.MOV.U32 R4, RZ, RZ, R12 ;  /* 0x000000ffff047224 */ /* 0x000fe400078e000c */
[----:B------:R-:W-:-:S07]  /*13550*/  IMAD.MOV.U32 R5, RZ, RZ, R13 ;  /* 0x000000ffff057224 */ /* 0x000fce00078e000d */
.L_x_9869:
[----:B------:R-:W-:Y:S05]  /*13560*/  BSYNC.RECONVERGENT B5 ;  /* 0x0000000000057941 */ /* 0x000fea0003800200 */
.L_x_9868:
[----:B------:R-:W-:Y:S01]  /*13570*/  DADD R18, R6, 1 ;  /* 0x3ff0000006127429 */ /* 0x000fe20000000000 */
[----:B------:R-:W-:Y:S01]  /*13580*/  BSSY.RECONVERGENT B5, `(.L_x_9870) ;  /* 0x000001a000057945 */ /* 0x000fe20003800200 */
[----:B------:R-:W-:Y:S02]  /*13590*/  IMAD.MOV.U32 R6, RZ, RZ, 0x0 ;  /* 0x00000000ff067424 */ /* 0x000fe400078e00ff */
[----:B------:R-:W-:-:S04]  /*135a0*/  IMAD.MOV.U32 R7, RZ, RZ, 0x3fd80000 ;  /* 0x3fd80000ff077424 */ /* 0x000fc800078e00ff */
[----:B------:R-:W-:-:S06]  /*135b0*/  DMUL R18, R18, 0.5 ;  /* 0x3fe0000012127828 */ /* 0x000fcc0000000000 */
        /* <DEDUP_REMOVED lines=18> */
[----:B------:R-:W-:-:S07]  /*136e0*/  IMAD.MOV.U32 R21, RZ, RZ, R3 ;  /* 0x000000ffff157224 */ /* 0x000fce00078e0003 */
[----:B------:R-:W-:Y:S05]  /*136f0*/  CALL.REL.NOINC `($__internal_15_$__cuda_sm20_dsqrt_rn_f64_mediumpath_v1) ;  /* 0x000001dc00fc7944 */ /* 0x000fea0003c00000 */
[----:B------:R-:W-:Y:S02]  /*13700*/  IMAD.MOV.U32 R6, RZ, RZ, R12 ;  /* 0x000000ffff067224 */ /* 0x000fe400078e000c */
[----:B------:R-:W-:-:S07]  /*13710*/  IMAD.MOV.U32 R7, RZ, RZ, R13 ;  /* 0x000000ffff077224 */ /* 0x000fce00078e000d */
.L_x_9871:
[----:B------:R-:W-:Y:S05]  /*13720*/  BSYNC.RECONVERGENT B5 ;  /* 0x0000000000057941 */ /* 0x000fea0003800200 */
.L_x_9870:
[----:B------:R-:W-:Y:S01]  /*13730*/  DMUL R6, R6, R4 ;  /* 0x0000000406067228 */ /* 0x000fe20000000000 */
[----:B------:R-:W-:Y:S01]  /*13740*/  IMAD.MOV.U32 R4, RZ, RZ, 0x0 ;  /* 0x00000000ff047424 */ /* 0x000fe200078e00ff */
[----:B------:R-:W-:-:S09]  /*13750*/  MOV R5, 0x3ff00000 ;  /* 0x3ff0000000057802 */ /* 0x000fd20000000f00 */
.L_x_9860:
[----:B------:R-:W-:Y:S05]  /*13760*/  BSYNC.RECONVERGENT B4 ;  /* 0x0000000000047941 */ /* 0x000fea0003800200 */
.L_x_9846:
[----:B------:R-:W-:Y:S05]  /*13770*/  BRA `(.L_x_9872) ;  /* 0x0000000000087947 */ /* 0x000fea0003800000 */
.L_x_9838:
[----:B------:R-:W-:Y:S02]  /*13780*/  DMUL R6, R6, 9.00719925474099200000e+15 ;  /* 0x4340000006067828 */ /* 0x000fe40000000000 */
[----:B------:R-:W-:-:S11]  /*13790*/  DMUL R4, R4, 9.00719925474099200000e+15 ;  /* 0x4340000004047828 */ /* 0x000fd60000000000 */
.L_x_9872:
[----:B------:R-:W-:Y:S05]  /*137a0*/  BSYNC.RELIABLE B2 ;  /* 0x0000000000027941 */ /* 0x000fea0003800100 */
.L_x_9837:
[----:B------:R-:W-:-:S13]  /*137b0*/  ISETP.GT.AND P0, PT, R9, -0x1, PT ;  /* 0xffffffff0900780c */ /* 0x000fda0003f04270 */
[----:B------:R-:W-:Y:S05]  /*137c0*/  @P0 BRA `(.L_x_9873) ;  /* 0x0000000400e00947 */ /* 0x000fea0003800000 */
        /* <DEDUP_REMOVED lines=26> */
.L_x_9875:
[----:B------:R-:W-:Y:S05]  /*13970*/  BSYNC.RECONVERGENT B2 ;  /* 0x0000000000027941 */ /* 0x000fea0003800200 */
.L_x_9874:
[----:B------:R-:W-:Y:S01]  /*13980*/  DMUL R12, R24, R24 ;  /* 0x00000018180c7228 */ /* 0x000fe20000000000 */
[----:B------:R-:W-:Y:S01]  /*13990*/  IMAD.MOV.U32 R14, RZ, RZ, -0x2449a4b7 ;  /* 0xdbb65b49ff0e7424 */ /* 0x000fe200078e00ff */
[----:B------:R-:W-:Y:S01]  /*139a0*/  UMOV UR4, 0x2a25ff7e ;  /* 0x2a25ff7e00047882 */ /* 0x000fe20000000000 */
[----:B------:R-:W-:Y:S01]  /*139b0*/  IMAD.MOV.U32 R15, RZ, RZ, 0x3f2d3b63 ;  /* 0x3f2d3b63ff0f7424 */ /* 0x000fe200078e00ff */
[----:B------:R-:W-:Y:S01]  /*139c0*/  UMOV UR5, 0x3ef53e1d ;  /* 0x3ef53e1d00057882 */ /* 0x000fe20000000000 */
[----:B------:R-:W-:Y:S01]  /*139d0*/  ISETP.GE.AND P2, PT, R9, RZ, PT ;  /* 0x000000ff0900720c */ /* 0x000fe20003f46270 */
[----:B------:R-:W-:Y:S01]  /*139e0*/  @P1 IMAD.MOV.U32 R18, RZ, RZ, 0x54442d18 ;  /* 0x54442d18ff121424 */ /* 0x000fe200078e00ff */
[----:B------:R-:W-:Y:S01]  /*139f0*/  BSSY.RECONVERGENT B0, `(.L_x_9876) ;  /* 0x000004f000007945 */ /* 0x000fe20003800200 */
[----:B------:R-:W-:Y:S01]  /*13a00*/  @P1 IMAD.MOV.U32 R19, RZ, RZ, 0x3ff921fb ;  /* 0x3ff921fbff131424 */ /* 0x000fe200078e00ff */
[----:B------:R-:W-:Y:S01]  /*13a10*/  DFMA R14, R12, -UR4, R14 ;  /* 0x800000040c0e7c2b */ /* 0x000fe2000800000e */
[----:B------:R-:W-:Y:S01]  /*13a20*/  UMOV UR4, 0x8dde082e ;  /* 0x8dde082e00047882 */ /* 0x000fe20000000000 */
[----:B------:R-:W-:Y:S01]  /*13a30*/  UMOV UR5, 0x3f531278 ;  /* 0x3f53127800057882 */ /* 0x000fe20000000000 */
[----:B------:R-:W-:-:S05]  /*13a40*/  @!P1 PLOP3.LUT P0, PT, P2, PT, PT, 0x80, 0x8 ;  /* 0x000000000008981c */ /* 0x000fca000170f070 */
        /* <DEDUP_REMOVED lines=49> */
[----:B------:R-:W-:Y:S01]  /*13d60*/  DMUL R14, R12, R14 ;  /* 0x0000000e0c0e7228 */ /* 0x000fe20000000000 */
[----:B------:R-:W-:Y:S01]  /*13d70*/  @!P1 MOV R12, 0x54442d18 ;  /* 0x54442d18000c9802 */ /* 0x000fe20000000f00 */
[----:B------:R-:W-:-:S06]  /*13d80*/  @!P1 IMAD.MOV.U32 R13, RZ, RZ, 0x400921fb ;  /* 0x400921fbff0d9424 */ /* 0x000fcc00078e00ff */
[----:B------:R-:W-:-:S08]  /*13d90*/  DFMA R24, R14, R24, R24 ;  /* 0x000000180e18722b */ /* 0x000fd00000000018 */
[----:B------:R-:W-:Y:S02]  /*13da0*/  @!P1 DADD R12, -R24, R12 ;  /* 0x00000000180c9229 */ /* 0x000fe4000000010c */
[----:B------:R-:W-:-:S08]  /*13db0*/  @P1 DADD R14, -RZ, -R24 ;  /* 0x00000000ff0e1229 */ /* 0x000fd00000000918 */
[----:B------:R-:W-:Y:S02]  /*13dc0*/  @!P1 FSEL R8, R12, R24, !P0 ;  /* 0x000000180c089208 */ /* 0x000fe40004000000 */
[----:B------:R-:W-:Y:S02]  /*13dd0*/  @!P1 FSEL R9, R13, R25, !P0 ;  /* 0x000000190d099208 */ /* 0x000fe40004000000 */
[----:B------:R-:W-:Y:S01]  /*13de0*/  @P1 PLOP3.LUT P0, PT, P2, PT, PT, 0x80, 0x8 ;  /* 0x000000000008181c */ /* 0x000fe2000170f070 */
[----:B------:R-:W-:-:S03]  /*13df0*/  DSETP.NEU.AND P2, PT, R2, RZ, PT ;  /* 0x000000ff0200722a */ /* 0x000fc60003f4d000 */
[----:B------:R-:W-:Y:S02]  /*13e00*/  @P1 FSEL R12, R24, R14, !P0 ;  /* 0x0000000e180c1208 */ /* 0x000fe40004000000 */
[----:B------:R-:W-:-:S06]  /*13e10*/  @P1 FSEL R13, R25, R15, !P0 ;  /* 0x0000000f190d1208 */ /* 0x000fcc0004000000 */
[----:B------:R-:W-:-:S03]  /*13e20*/  @P1 DADD R8, R12, R18 ;  /* 0x000000000c081229 */ /* 0x000fc60000000012 */
[----:B------:R-:W-:Y:S08]  /*13e30*/  @!P2 BRA `(.L_x_9877) ;  /* 0x000000000020a947 */ /* 0x000ff00003800000 */
[----:B------:R-:W-:Y:S01]  /*13e40*/  IMAD.MOV.U32 R3, RZ, RZ, 0x7f3321d2 ;  /* 0x7f3321d2ff037424 */ /* 0x000fe200078e00ff */
[----:B------:R-:W-:Y:S01]  /*13e50*/  DSETP.NEU.AND P1, PT, R4, |R6|, PT ;  /* 0x400000060400722a */ /* 0x000fe20003f2d000 */
[----:B------:R-:W-:-:S03]  /*13e60*/  IMAD.MOV.U32 R13, RZ, RZ, 0x4002d97c ;  /* 0x4002d97cff0d7424 */ /* 0x000fc600078e00ff */
[----:B------:R-:W-:Y:S02]  /*13e70*/  FSEL R3, R3, 3.37028055040000000000e+12, !P0 ;  /* 0x54442d1803037808 */ /* 0x000fe40004000000 */
[----:B------:R-:W-:Y:S02]  /*13e80*/  FSEL R13, R13, 1.8213495016098022461, !P0 ;  /* 0x3fe921fb0d0d7808 */ /* 0x000fe40004000000 */
[----:B------:R-:W-:Y:S02]  /*13e90*/  FSEL R2, R3, R8, !P1 ;  /* 0x0000000803027208 */ /* 0x000fe40004800000 */
[----:B------:R-:W-:Y:S01]  /*13ea0*/  FSEL R3, R13, R9, !P1 ;  /* 0x000000090d037208 */ /* 0x000fe20004800000 */
[----:B------:R-:W-:Y:S06]  /*13eb0*/  BRA `(.L_x_9878) ;  /* 0x0000000000087947 */ /* 0x000fec0003800000 */
.L_x_9877:
[----:B------:R-:W-:Y:S02]  /*13ec0*/  FSEL R2, RZ, 3.37028055040000000000e+12, P0 ;  /* 0x54442d18ff027808 */ /* 0x000fe40000000000 */
[----:B------:R-:W-:-:S07]  /*13ed0*/  FSEL R3, RZ, 2.1426990032196044922, P0 ;  /* 0x400921fbff037808 */ /* 0x000fce0000000000 */
.L_x_9878:
[----:B------:R-:W-:Y:S05]  /*13ee0*/  BSYNC.RECONVERGENT B0 ;  /* 0x0000000000007941 */ /* 0x000fea0003800200 */
.L_x_9876:
[----:B------:R-:W-:Y:S01]  /*13ef0*/  DADD R4, |R6|, R4 ;  /* 0x0000000006047229 */ /* 0x000fe20000000204 */
[----:B------:R-:W-:-:S07]  /*13f00*/  LOP3.LUT R7, R3, 0x80000000, R7, 0xb8, !PT ;  /* 0x8000000003077812 */ /* 0x000fce00078eb807 */
[----:B------:R-:W-:-:S06]  /*13f10*/  DSETP.NAN.AND P0, PT, R4, R4, PT ;  /* 0x000000040400722a */ /* 0x000fcc0003f08000 */
[----:B------:R-:W-:Y:S02]  /*13f20*/  FSEL R4, R4, R2, P0 ;  /* 0x0000000204047208 */ /* 0x000fe40000000000 */
[----:B------:R-:W-:Y:S01]  /*13f30*/  FSEL R5, R5, R7, P0 ;  /* 0x0000000705057208 */ /* 0x000fe20000000000 */
[----:B------:R-:W-:Y:S06]  /*13f40*/  BRA `(.L_x_9844) ;  /* 0x0000000400d87947 */ /* 0x000fec0003800000 */
.L_x_9873:
[----:B------:R-:W-:Y:S01]  /*13f50*/  DADD R14, -RZ, |R6| ;  /* 0x00000000ff0e7229 */ /* 0x000fe20000000506 */
[----:B------:R-:W-:Y:S01]  /*13f60*/  MOV R8, 0x1 ;  /* 0x0000000100087802 */ /* 0x000fe20000000f00 */
        /* <DEDUP_REMOVED lines=23> */
.L_x_9880:
[----:B------:R-:W-:Y:S05]  /*140e0*/  BSYNC.RECONVERGENT B2 ;  /* 0x0000000000027941 */ /* 0x000fea0003800200 */
.L_x_9879:
        /* <DEDUP_REMOVED lines=63> */
[----:B------:R-:W-:Y:S01]  /*144e0*/  @!P1 IMAD.MOV.U32 R8, RZ, RZ, 0x54442d18 ;  /* 0x54442d18ff089424 */ /* 0x000fe200078e00ff */
[----:B------:R-:W-:-:S06]  /*144f0*/  @!P1 MOV R9, 0x400921fb ;  /* 0x400921fb00099802 */ /* 0x000fcc0000000f00 */
        /* <DEDUP_REMOVED lines=19> */
.L_x_9882:
[----:B------:R-:W-:Y:S02]  /*14630*/  FSEL R2, RZ, 3.37028055040000000000e+12, P0 ;  /* 0x54442d18ff027808 */ /* 0x000fe40000000000 */
[----:B------:R-:W-:-:S07]  /*14640*/  FSEL R3, RZ, 2.1426990032196044922, P0 ;  /* 0x400921fbff037808 */ /* 0x000fce0000000000 */
.L_x_9883:
[----:B------:R-:W-:Y:S05]  /*14650*/  BSYNC.RECONVERGENT B0 ;  /* 0x0000000000007941 */ /* 0x000fea0003800200 */
.L_x_9881:
[----:B------:R-:W-:Y:S01]  /*14660*/  DADD R4, |R6|, R4 ;  /* 0x0000000006047229 */ /* 0x000fe20000000204 */
[----:B------:R-:W-:-:S07]  /*14670*/  LOP3.LUT R7, R3, 0x80000000, R7, 0xb8, !PT ;  /* 0x8000000003077812 */ /* 0x000fce00078eb807 */
[----:B------:R-:W-:-:S06]  /*14680*/  DSETP.NAN.AND P0, PT, R4, R4, PT ;  /* 0x000000040400722a */ /* 0x000fcc0003f08000 */
[----:B------:R-:W-:Y:S02]  /*14690*/  FSEL R4, R4, R2, P0 ;  /* 0x0000000204047208 */ /* 0x000fe40000000000 */
[----:B------:R-:W-:-:S07]  /*146a0*/  FSEL R5, R5, R7, P0 ;  /* 0x0000000705057208 */ /* 0x000fce0000000000 */
.L_x_9844:
[----:B------:R-:W-:Y:S05]  /*146b0*/  BSYNC.RECONVERGENT B3 ;  /* 0x0000000000037941 */ /* 0x000fea0003800200 */
.L_x_9836:
[----:B------:R-:W-:Y:S01]  /*146c0*/  DADD R2, -RZ, -R40 ;  /* 0x00000000ff027229 */ /* 0x000fe20000000928 */
[----:B------:R-:W-:-:S09]  /*146d0*/  ISETP.GE.AND P0, PT, R11, RZ, PT ;  /* 0x000000ff0b00720c */ /* 0x000fd20003f06270 */
[----:B------:R-:W-:Y:S02]  /*146e0*/  FSEL R6, R40, R2, !P0 ;  /* 0x0000000228067208 */ /* 0x000fe40004000000 */
[----:B------:R-:W-:Y:S01]  /*146f0*/  FSEL R7, R41, R3, !P0 ;  /* 0x0000000329077208 */ /* 0x000fe20004000000 */
[----:B------:R-:W-:Y:S06]  /*14700*/  BRA `(.L_x_9800) ;  /* 0x0000003000087947 */ /* 0x000fec0003800000 */
.L_x_9803:
[----:B------:R-:W2:Y:S01]  /*14710*/  LDL.64 R4, [R1+0x8] ;  /* 0x0000080001047983 */ /* 0x000ea20000100a00 */
[----:B------:R-:W-:Y:S01]  /*14720*/  UMOV UR4, 0x54442d18 ;  /* 0x54442d1800047882 */ /* 0x000fe20000000000 */
[----:B------:R-:W-:Y:S01]  /*14730*/  UMOV UR5, 0x3ff921fb ;  /* 0x3ff921fb00057882 */ /* 0x000fe20000000000 */
[----:B------:R-:W-:Y:S02]  /*14740*/  DADD R6, -RZ, -R10 ;  /* 0x00000000ff067229 */ /* 0x000fe4000000090a */
[----:B--2---:R-:W-:-:S08]  /*14750*/  DADD R4, R4, -R8 ;  /* 0x0000000004047229 */ /* 0x004fd00000000808 */
[----:B------:R-:W-:Y:S01]  /*14760*/  DADD R4, R4, UR4 ;  /* 0x0000000404047e29 */ /* 0x000fe20008000000 */
[----:B------:R-:W-:Y:S10]  /*14770*/  BRA `(.L_x_9800) ;  /* 0x0000002c00ec7947 */ /* 0x000ff40003800000 */
.L_x_9802:
[----:B------:R-:W-:Y:S01]  /*14780*/  DADD R6, -RZ, -R10 ;  /* 0x00000000ff067229 */ /* 0x000fe2000000090a */
[----:B------:R-:W-:Y:S01]  /*14790*/  CS2R R4, SRZ ;  /* 0x0000000000047805 */ /* 0x000fe2000001ff00 */
[----:B------:R-:W-:Y:S09]  /*147a0*/  BRA `(.L_x_9800) ;  /* 0x0000002c00e07947 */ /* 0x000ff20003800000 */
.L_x_9801:
        /* <DEDUP_REMOVED lines=9> */
[----:B------:R-:W-:Y:S05]  /*14840*/  @P0 BRA `(.L_x_9885) ;  /* 0x0000001800fc0947 */ /* 0x000fea0003800000 */
[----:B------:R-:W-:-:S06]  /*14850*/  DSETP.GEU.AND P0, PT, R26, 1.4916681462400413487e-154, PT ;  /* 0x200000001a00742a */ /* 0x000fcc0003f0e000 */
[----:B------:R-:W-:-:S14]  /*14860*/  DSETP.GT.OR P0, PT, R28, 5.9666725849601653946e-154, !P0 ;  /* 0x202000001c00742a */ /* 0x000fdc0004704400 */
[----:B------:R-:W-:Y:S05]  /*14870*/  @P0 BRA `(.L_x_9886) ;  /* 0x0000000c002c0947 */ /* 0x000fea0003800000 */
[----:B------:R-:W0:Y:S01]  /*14880*/  MUFU.RCP64H R13, R29 ;  /* 0x0000001d000d7308 */ /* 0x000e220000001800 */
[----:B------:R-:W-:Y:S01]  /*14890*/  DMUL R6, R26, R26 ;  /* 0x0000001a1a067228 */ /* 0x000fe20000000000 */
[----:B------:R-:W-:Y:S01]  /*148a0*/  IMAD.MOV.U32 R12, RZ, RZ, 0x1 ;  /* 0x00000001ff0c7424 */ /* 0x000fe200078e00ff */
[----:B------:R-:W-:Y:S01]  /*148b0*/  BSSY.RECONVERGENT B0, `(.L_x_9887) ;  /* 0x0000060000007945 */ /* 0x000fe20003800200 */
[----:B------:R-:W-:Y:S01]  /*148c0*/  IMAD.MOV.U32 R31, RZ, RZ, -0x3ff ;  /* 0xfffffc01ff1f7424 */ /* 0x000fe200078e00ff */
[----:B------:R-:W-:-:S04]  /*148d0*/  FSETP.GEU.AND P5, PT, |R27|, 6.5827683646048100446e-37, PT ;  /* 0x036000001b00780b */ /* 0x000fc80003fae200 */
[C---:B------:R-:W-:Y:S02]  /*148e0*/  DFMA R6, R28.reuse, R28, R6 ;  /* 0x0000001c1c06722b */ /* 0x040fe40000000006 */
[----:B0-----:R-:W-:-:S08]  /*148f0*/  DFMA R14, -R28, R12, 1 ;  /* 0x3ff000001c0e742b */ /* 0x001fd0000000010c */
[----:B------:R-:W-:Y:S01]  /*14900*/  ISETP.GT.AND P0, PT, R7, 0xfffff, PT ;  /* 0x000fffff0700780c */ /* 0x000fe20003f04270 */
[----:B------:R-:W-:Y:S01]  /*14910*/  IMAD.MOV.U32 R0, RZ, RZ, R7 ;  /* 0x000000ffff007224 */ /* 0x000fe200078e0007 */
[----:B------:R-:W-:-:S11]  /*14920*/  DFMA R14, R14, R14, R14 ;  /* 0x0000000e0e0e722b */ /* 0x000fd6000000000e */
[----:B------:R-:W-:Y:S01]  /*14930*/  @!P0 IMAD.MOV.U32 R31, RZ, RZ, -0x435 ;  /* 0xfffffbcbff1f8424 */ /* 0x000fe200078e00ff */
[----:B------:R-:W-:Y:S01]  /*14940*/  DFMA R14, R12, R14, R12 ;  /* 0x0000000e0c0e722b */ /* 0x000fe2000000000c */
[----:B------:R-:W-:Y:S01]  /*14950*/  MOV R12, R6 ;  /* 0x00000006000c7202 */ /* 0x000fe20000000f00 */
[----:B------:R-:W-:-:S06]  /*14960*/  IMAD.MOV.U32 R13, RZ, RZ, R7 ;  /* 0x000000ffff0d7224 */ /* 0x000fcc00078e0007 */
[----:B------:R-:W-:Y:S02]  /*14970*/  DFMA R18, -R28, R14, 1 ;  /* 0x3ff000001c12742b */ /* 0x000fe4000000010e */
[----:B------:R-:W-:-:S06]  /*14980*/  @!P0 DMUL R12, R12, 1.80143985094819840000e+16 ;  /* 0x435000000c0c8828 */ /* 0x000fcc0000000000 */
[----:B------:R-:W-:-:S04]  /*14990*/  DFMA R18, R14, R18, R14 ;  /* 0x000000120e12722b */ /* 0x000fc8000000000e */
[----:B------:R-:W-:-:S04]  /*149a0*/  @!P0 IMAD.MOV.U32 R0, RZ, RZ, R13 ;  /* 0x000000ffff008224 */ /* 0x000fc800078e000d */
[----:B------:R-:W-:Y:S01]  /*149b0*/  VIADD R7, R0, 0xffffffff ;  /* 0xffffffff00077836 */ /* 0x000fe20000000000 */
[----:B------:R-:W-:-:S04]  /*149c0*/  DMUL R24, R26, R18 ;  /* 0x000000121a187228 */ /* 0x000fc80000000000 */
[----:B------:R-:W-:-:S04]  /*149d0*/  ISETP.GE.U32.AND P2, PT, R7, 0x7fefffff, PT ;  /* 0x7fefffff0700780c */ /* 0x000fc80003f46070 */
[----:B------:R-:W-:-:S08]  /*149e0*/  DFMA R14, -R28, R24, R26 ;  /* 0x000000181c0e722b */ /* 0x000fd0000000011a */
[----:B------:R-:W-:Y:S01]  /*149f0*/  DFMA R24, R18, R14, R24 ;  /* 0x0000000e1218722b */ /* 0x000fe20000000018 */
[----:B------:R-:W-:Y:S01]  /*14a00*/  @P2 LOP3.LUT P3, RZ, R13, 0x7fffffff, RZ, 0xc0, !PT ;  /* 0x7fffffff0dff2812 */ /* 0x000fe2000786c0ff */
[----:B------:R-:W-:Y:S01]  /*14a10*/  @P2 IMAD.MOV.U32 R14, RZ, RZ, 0x0 ;  /* 0x00000000ff0e2424 */ /* 0x000fe200078e00ff */
[----:B------:R-:W-:-:S06]  /*14a20*/  @P2 MOV R15, 0x7ff00000 ;  /* 0x7ff00000000f2802 */ /* 0x000fcc0000000f00 */
[----:B------:R-:W-:Y:S01]  /*14a30*/  @P2 DFMA R14, R12, R14, +INF ;  /* 0x7ff000000c0e242b */ /* 0x000fe2000000000e */
[----:B------:R-:W-:Y:S01]  /*14a40*/  FFMA R7, RZ, R29, R25 ;  /* 0x0000001dff077223 */ /* 0x000fe20000000019 */
[----:B------:R-:W-:Y:S02]  /*14a50*/  IMAD.MOV.U32 R13, RZ, RZ, R6 ;  /* 0x000000ffff0d7224 */ /* 0x000fe400078e0006 */
[----:B------:R-:W-:Y:S02]  /*14a60*/  @!P0 IMAD.MOV.U32 R13, RZ, RZ, R12 ;  /* 0x000000ffff0d8224 */ /* 0x000fe400078e000c */
[----:B------:R-:W-:-:S04]  /*14a70*/  FSETP.GT.AND P4, PT, |R7|, 1.469367938527859385e-39, PT ;  /* 0x001000000700780b */ /* 0x000fc80003f84200 */
[----:B------:R-:W-:Y:S02]  /*14a80*/  @P2 FSEL R6, R14, RZ, P3 ;  /* 0x000000ff0e062208 */ /* 0x000fe40001800000 */
[----:B------:R-:W-:Y:S01]  /*14a90*/  @P2 FSEL R7, R15, -QNAN , P3 ;  /* 0xfff000000f072808 */ /* 0x000fe20001800000 */
[----:B------:R-:W-:Y:S06]  /*14aa0*/  @P2 BRA `(.L_x_9888) ;  /* 0x0000000400002947 */ /* 0x000fec0003800000 */
        /* <DEDUP_REMOVED lines=63> */
[----:B------:R-:W-:-:S11]  /*14ea0*/  DADD R6, R6, R12 ;  /* 0x0000000006067229 */ /* 0x000fd6000000000c */
.L_x_9888:
[----:B------:R-:W-:Y:S05]  /*14eb0*/  BSYNC.RECONVERGENT B0 ;  /* 0x0000000000007941 */ /* 0x000fea0003800200 */
.L_x_9887:
[----:B------:R-:W-:Y:S04]  /*14ec0*/  BSSY.RECONVERGENT B3, `(.L_x_9889) ;  /* 0x0000008000037945 */ /* 0x000fe80003800200 */
[----:B------:R-:W-:Y:S05]  /*14ed0*/  @P4 BRA P5, `(.L_x_9890) ;  /* 0x0000000000184947 */ /* 0x000fea0002800000 */
[----:B------:R-:W-:Y:S01]  /*14ee0*/  IMAD.MOV.U32 R18, RZ, RZ, R26 ;  /* 0x000000ffff127224 */ /* 0x000fe200078e001a */
[----:B------:R-:W-:Y:S01]  /*14ef0*/  MOV R0, 0x14f40 ;  /* 0x00014f4000007802 */ /* 0x000fe20000000f00 */
[----:B------:R-:W-:Y:S02]  /*14f00*/  IMAD.MOV.U32 R19, RZ, RZ, R27 ;  /* 0x000000ffff137224 */ /* 0x000fe400078e001b */
[----:B------:R-:W-:Y:S02]  /*14f10*/  IMAD.MOV.U32 R12, RZ, RZ, R28 ;  /* 0x000000ffff0c7224 */ /* 0x000fe400078e001c */
[----:B------:R-:W-:-:S07]  /*14f20*/  IMAD.MOV.U32 R13, RZ, RZ, R29 ;  /* 0x000000ffff0d7224 */ /* 0x000fce00078e001d */
[----:B------:R-:W-:Y:S05]  /*14f30*/  CALL.REL.NOINC `($__internal_14_$__cuda_sm20_div_rn_f64_full) ;  /* 0x000001c000687944 */ /* 0x000fea0003c00000 */
.L_x_9890:
[----:B------:R-:W-:Y:S05]  /*14f40*/  BSYNC.RECONVERGENT B3 ;  /* 0x0000000000037941 */ /* 0x000fea0003800200 */
.L_x_9889:
[----:B------:R-:W-:Y:S01]  /*14f50*/  DMUL R12, R24, R24 ;  /* 0x00000018180c7228 */ /* 0x000fe20000000000 */
[----:B------:R-:W-:Y:S01]  /*14f60*/  IMAD.MOV.U32 R14, RZ, RZ, -0x2449a4b7 ;  /* 0xdbb65b49ff0e7424 */ /* 0x000fe200078e00ff */
[----:B------:R-:W-:Y:S01]  /*14f70*/  MOV R15, 0x3f2d3b63 ;  /* 0x3f2d3b63000f7802 */ /* 0x000fe20000000f00 */
[----:B------:R-:W-:Y:S01]  /*14f80*/  UMOV UR4, 0x2a25ff7e ;  /* 0x2a25ff7e00047882 */ /* 0x000fe20000000000 */
[----:B------:R-:W-:Y:S01]  /*14f90*/  UMOV UR5, 0x3ef53e1d ;  /* 0x3ef53e1d00057882 */ /* 0x000fe20000000000 */
[----:B------:R-:W-:Y:S01]  /*14fa0*/  ISETP.GE.AND P2, PT, R9, RZ, PT ;  /* 0x000000ff0900720c */ /* 0x000fe20003f46270 */
[----:B------:R-:W-:Y:S01]  /*14fb0*/  @!P1 IMAD.MOV.U32 R18, RZ, RZ, 0x54442d18 ;  /* 0x54442d18ff129424 */ /* 0x000fe200078e00ff */
[----:B------:R-:W-:Y:S01]  /*14fc0*/  BSSY.RECONVERGENT B0, `(.L_x_9891) ;  /* 0x000004f000007945 */ /* 0x000fe20003800200 */
[----:B------:R-:W-:Y:S01]  /*14fd0*/  DFMA R14, R12, -UR4, R14 ;  /* 0x800000040c0e7c2b */ /* 0x000fe2000800000e */
[----:B------:R-:W-:Y:S01]  /*14fe0*/  UMOV UR4, 0x8dde082e ;  /* 0x8dde082e00047882 */ /* 0x000fe20000000000 */
[----:B------:R-:W-:Y:S01]  /*14ff0*/  UMOV UR5, 0x3f531278 ;  /* 0x3f53127800057882 */ /* 0x000fe20000000000 */
[----:B------:R-:W-:Y:S01]  /*15000*/  @P1 PLOP3.LUT P0, PT, P2, PT, PT, 0x80, 0x8 ;  /* 0x000000000008181c */ /* 0x000fe2000170f070 */
[----:B------:R-:W-:-:S04]  /*15010*/  @!P1 IMAD.MOV.U32 R19, RZ, RZ, 0x3ff921fb ;  /* 0x3ff921fbff139424 */ /* 0x000fc800078e00ff */
        /* <DEDUP_REMOVED lines=50> */
[----:B------:R-:W-:Y:S02]  /*15340*/  @P1 IMAD.MOV.U32 R12, RZ, RZ, 0x54442d18 ;  /* 0x54442d18ff0c1424 */ /* 0x000fe400078e00ff */
[----:B------:R-:W-:-:S05]  /*15350*/  @P1 IMAD.MOV.U32 R13, RZ, RZ, 0x400921fb ;  /* 0x400921fbff0d1424 */ /* 0x000fca00078e00ff */
[----:B------:R-:W-:-:S08]  /*15360*/  DFMA R24, R14, R24, R24 ;  /* 0x000000180e18722b */ /* 0x000fd00000000018 */
[----:B------:R-:W-:Y:S02]  /*15370*/  @P1 DADD R12, -R24, R12 ;  /* 0x00000000180c1229 */ /* 0x000fe4000000010c */
[----:B------:R-:W-:-:S08]  /*15380*/  @!P1 DADD R14, -RZ, -R24 ;  /* 0x00000000ff0e9229 */ /* 0x000fd00000000918 */
[----:B------:R-:W-:Y:S02]  /*15390*/  @P1 FSEL R8, R12, R24, !P0 ;  /* 0x000000180c081208 */ /* 0x000fe40004000000 */
[----:B------:R-:W-:Y:S02]  /*153a0*/  @P1 FSEL R9, R13, R25, !P0 ;  /* 0x000000190d091208 */ /* 0x000fe40004000000 */
[----:B------:R-:W-:Y:S01]  /*153b0*/  @!P1 PLOP3.LUT P0, PT, P2, PT, PT, 0x80, 0x8 ;  /* 0x000000000008981c */ /* 0x000fe2000170f070 */
[----:B------:R-:W-:-:S03]  /*153c0*/  DSETP.NEU.AND P2, PT, R28, RZ, PT ;  /* 0x000000ff1c00722a */ /* 0x000fc60003f4d000 */
[----:B------:R-:W-:Y:S02]  /*153d0*/  @!P1 FSEL R12, R24, R14, !P0 ;  /* 0x0000000e180c9208 */ /* 0x000fe40004000000 */
[----:B------:R-:W-:-:S06]  /*153e0*/  @!P1 FSEL R13, R25, R15, !P0 ;  /* 0x0000000f190d9208 */ /* 0x000fcc0004000000 */
[----:B------:R-:W-:-:S03]  /*153f0*/  @!P1 DADD R8, R12, R18 ;  /* 0x000000000c089229 */ /* 0x000fc60000000012 */
[----:B------:R-:W-:Y:S08]  /*15400*/  @!P2 BRA `(.L_x_9892) ;  /* 0x000000000020a947 */ /* 0x000ff00003800000 */
[----:B------:R-:W-:Y:S01]  /*15410*/  IMAD.MOV.U32 R13, RZ, RZ, 0x7f3321d2 ;  /* 0x7f3321d2ff0d7424 */ /* 0x000fe200078e00ff */
[----:B------:R-:W-:Y:S01]  /*15420*/  MOV R15, 0x4002d97c ;  /* 0x4002d97c000f7802 */ /* 0x000fe20000000f00 */
[----:B------:R-:W-:-:S03]  /*15430*/  DSETP.NEU.AND P1, PT, R4, R2, PT ;  /* 0x000000020400722a */ /* 0x000fc60003f2d000 */
[----:B------:R-:W-:Y:S02]  /*15440*/  FSEL R13, R13, 3.37028055040000000000e+12, !P0 ;  /* 0x54442d180d0d7808 */ /* 0x000fe40004000000 */
[----:B------:R-:W-:Y:S02]  /*15450*/  FSEL R15, R15, 1.8213495016098022461, !P0 ;  /* 0x3fe921fb0f0f7808 */ /* 0x000fe40004000000 */
[----:B------:R-:W-:Y:S02]  /*15460*/  FSEL R8, R13, R8, !P1 ;  /* 0x000000080d087208 */ /* 0x000fe40004800000 */
[----:B------:R-:W-:Y:S01]  /*15470*/  FSEL R9, R15, R9, !P1 ;  /* 0x000000090f097208 */ /* 0x000fe20004800000 */
[----:B------:R-:W-:Y:S06]  /*15480*/  BRA `(.L_x_9893) ;  /* 0x0000000000087947 */ /* 0x000fec0003800000 */
.L_x_9892:
[----:B------:R-:W-:Y:S02]  /*15490*/  FSEL R8, RZ, 3.37028055040000000000e+12, P0 ;  /* 0x54442d18ff087808 */ /* 0x000fe40000000000 */
[----:B------:R-:W-:-:S07]  /*154a0*/  FSEL R9, RZ, 2.1426990032196044922, P0 ;  /* 0x400921fbff097808 */ /* 0x000fce0000000000 */
.L_x_9893:
[----:B------:R-:W-:Y:S05]  /*154b0*/  BSYNC.RECONVERGENT B0 ;  /* 0x0000000000007941 */ /* 0x000fea0003800200 */
.L_x_9891:
[----:B------:R-:W-:Y:S01]  /*154c0*/  DADD R2, R4, R2 ;  /* 0x0000000004027229 */ /* 0x000fe20000000002 */
[----:B------:R-:W-:Y:S01]  /*154d0*/  LOP3.LUT R5, R9, 0x80000000, R11, 0xb8, !PT ;  /* 0x8000000009057812 */ /* 0x000fe200078eb80b */
[----:B------:R-:W-:-:S06]  /*154e0*/  DMUL R6, R6, 0.5 ;  /* 0x3fe0000006067828 */ /* 0x000fcc0000000000 */
[----:B------:R-:W-:-:S06]  /*154f0*/  DSETP.NAN.AND P0, PT, R2, R2, PT ;  /* 0x000000020200722a */ /* 0x000fcc0003f08000 */
[----:B------:R-:W-:Y:S02]  /*15500*/  FSEL R4, R2, R8, P0 ;  /* 0x0000000802047208 */ /* 0x000fe40000000000 */
[----:B------:R-:W-:Y:S01]  /*15510*/  FSEL R5, R3, R5, P0 ;  /* 0x0000000503057208 */ /* 0x000fe20000000000 */
[----:B------:R-:W-:Y:S06]  /*15520*/  BRA `(.L_x_9894) ;  /* 0x00000020005c7947 */ /* 0x000fec0003800000 */
.L_x_9886:
        /* <DEDUP_REMOVED lines=17> */
[----:B------:R-:W-:Y:S01]  /*15640*/  MUFU.RCP64H R31, R29 ;  /* 0x0000001d001f7308 */ /* 0x000fe20000001800 */
[----:B------:R-:W-:Y:S01]  /*15650*/  SEL R24, R4, R2, P2 ;  /* 0x0000000204187207 */ /* 0x000fe20001000000 */
[----:B------:R-:W-:Y:S01]  /*15660*/  IMAD.MOV.U32 R30, RZ, RZ, 0x1 ;  /* 0x00000001ff1e7424 */ /* 0x000fe200078e00ff */
[----:B------:R-:W-:Y:S01]  /*15670*/  ISETP.GE.U32.AND P3, PT, R32, 0x7ff00000, PT ;  /* 0x7ff000002000780c */ /* 0x000fe20003f66070 */
[----:B------:R-:W-:Y:S01]  /*15680*/  BSSY.RECONVERGENT B0, `(.L_x_9895) ;  /* 0x0000075000007945 */ /* 0x000fe20003800200 */
[C---:B------:R-:W-:Y:S01]  /*15690*/  DMUL R12, R6.reuse, R22 ;  /* 0x00000016060c7228 */ /* 0x040fe20000000000 */
[----:B------:R-:W-:Y:S01]  /*156a0*/  FSETP.GEU.AND P5, PT, |R27|, 6.5827683646048100446e-37, PT ;  /* 0x036000001b00780b */ /* 0x000fe20003fae200 */
[----:B------:R-:W-:-:S06]  /*156b0*/  DMUL R6, R6, R24 ;  /* 0x0000001806067228 */ /* 0x000fcc0000000000 */
[----:B------:R-:W-:-:S08]  /*156c0*/  DMUL R12, R12, R12 ;  /* 0x0000000c0c0c7228 */ /* 0x000fd00000000000 */
[----:B------:R-:W-:-:S08]  /*156d0*/  DFMA R12, R6, R6, R12 ;  /* 0x00000006060c722b */ /* 0x000fd0000000000c */
[----:B------:R-:W-:Y:S02]  /*156e0*/  DSETP.MIN.AND P0, P2, R12, UR4, PT ;  /* 0x000000040c007e2a */ /* 0x000fe4000ba00000 */
[----:B------:R-:W-:-:S05]  /*156f0*/  IMAD.MOV.U32 R6, RZ, RZ, R13 ;  /* 0x000000ffff067224 */ /* 0x000fca00078e000d */
[----:B------:R-:W-:Y:S01]  /*15700*/  FSEL R7, R6, UR6, P0 ;  /* 0x0000000606077c08 */ /* 0x000fe20008000000 */
[----:B------:R-:W-:-:S05]  /*15710*/  IMAD.MOV.U32 R6, RZ, RZ, R12 ;  /* 0x000000ffff067224 */ /* 0x000fca00078e000c */
[----:B------:R-:W-:Y:S02]  /*15720*/  SEL R6, R6, UR4, P0 ;  /* 0x0000000406067c07 */ /* 0x000fe40008000000 */
[----:B------:R-:W-:Y:S01]  /*15730*/  @P2 LOP3.LUT R7, R14, 0x80000, RZ, 0xfc, !PT ;  /* 0x000800000e072812 */ /* 0x000fe200078efcff */
[----:B------:R-:W-:Y:S01]  /*15740*/  DSETP.NEU.AND P2, PT, R22, RZ, PT ;  /* 0x000000ff1600722a */ /* 0x000fe20003f4d000 */
[----:B------:R-:W-:Y:S02]  /*15750*/  MOV R14, RZ ;  /* 0x000000ff000e7202 */ /* 0x000fe40000000f00 */
[----:B------:R-:W0:Y:S04]  /*15760*/  MUFU.RSQ64H R15, R7 ;  /* 0x00000007000f7308 */ /* 0x000e280000001c00 */
[----:B0-----:R-:W-:-:S08]  /*15770*/  DMUL R18, R14, R14 ;  /* 0x0000000e0e127228 */ /* 0x001fd00000000000 */
[----:B------:R-:W-:Y:S02]  /*15780*/  DFMA R18, R6, -R18, 1 ;  /* 0x3ff000000612742b */ /* 0x000fe40000000812 */
[----:B------:R-:W-:-:S06]  /*15790*/  DFMA R6, -R28, R30, 1 ;  /* 0x3ff000001c06742b */ /* 0x000fcc000000011e */
[----:B------:R-:W-:Y:S02]  /*157a0*/  DFMA R20, R18, R20, 0.5 ;  /* 0x3fe000001214742b */ /* 0x000fe40000000014 */
[----:B------:R-:W-:Y:S02]  /*157b0*/  DMUL R18, R14, R18 ;  /* 0x000000120e127228 */ /* 0x000fe40000000000 */
[----:B------:R-:W-:-:S06]  /*157c0*/  DFMA R6, R6, R6, R6 ;  /* 0x000000060606722b */ /* 0x000fcc0000000006 */
[----:B------:R-:W-:Y:S02]  /*157d0*/  DFMA R18, R20, R18, R14 ;  /* 0x000000121412722b */ /* 0x000fe4000000000e */
[----:B------:R-:W-:Y:S01]  /*157e0*/  DFMA R6, R30, R6, R30 ;  /* 0x000000061e06722b */ /* 0x000fe2000000001e */
[----:B------:R-:W-:-:S05]  /*157f0*/  IMAD.MOV.U32 R31, RZ, RZ, -0x3ff ;  /* 0xfffffc01ff1f7424 */ /* 0x000fca00078e00ff */
[----:B------:R-:W-:Y:S01]  /*15800*/  DMUL R18, R12, R18 ;  /* 0x000000120c127228 */ /* 0x000fe20000000000 */
[----:B------:R-:W-:Y:S01]  /*15810*/  LOP3.LUT R13, R0, 0x100000, RZ, 0xfc, !PT ;  /* 0x00100000000d7812 */ /* 0x000fe200078efcff */
[----:B------:R-:W-:Y:S01]  /*15820*/  IMAD.MOV.U32 R12, RZ, RZ, RZ ;  /* 0x000000ffff0c7224 */ /* 0x000fe200078e00ff */
[----:B------:R-:W-:-:S05]  /*15830*/  DFMA R14, -R28, R6, 1 ;  /* 0x3ff000001c0e742b */ /* 0x000fca0000000106 */
[----:B------:R-:W-:-:S03]  /*15840*/  DMUL R18, R18, R12 ;  /* 0x0000000c12127228 */ /* 0x000fc60000000000 */
[----:B------:R-:W-:-:S07]  /*15850*/  DFMA R14, R6, R14, R6 ;  /* 0x0000000e060e722b */ /* 0x000fce0000000006 */
[----:B------:R-:W-:Y:S02]  /*15860*/  @!P3 FSEL R32, R25, R19, !P2 ;  /* 0x000000131920b208 */ /* 0x000fe40005000000 */
[----:B------:R-:W-:Y:S01]  /*15870*/  @!P3 FSEL R22, R24, R18, !P2 ;  /* 0x000000121816b208 */ /* 0x000fe20005000000 */
[----:B------:R-:W-:Y:S01]  /*15880*/  DMUL R24, R26, R14 ;  /* 0x0000000e1a187228 */ /* 0x000fe20000000000 */
[----:B------:R-:W-:Y:S02]  /*15890*/  ISETP.GT.AND P0, PT, R32, 0xfffff, PT ;  /* 0x000fffff2000780c */ /* 0x000fe40003f04270 */
[----:B------:R-:W-:Y:S01]  /*158a0*/  MOV R13, R32 ;  /* 0x00000020000d7202 */ /* 0x000fe20000000f00 */
[----:B------:R-:W-:-:S04]  /*158b0*/  IMAD.MOV.U32 R12, RZ, RZ, R22 ;  /* 0x000000ffff0c7224 */ /* 0x000fc800078e0016 */
[----:B------:R-:W-:-:S06]  /*158c0*/  DFMA R6, -R28, R24, R26 ;  /* 0x000000181c06722b */ /* 0x000fcc000000011a */
[----:B------:R-:W-:Y:S01]  /*158d0*/  @!P0 DMUL R12, R12, 1.80143985094819840000e+16 ;  /* 0x435000000c0c8828 */ /* 0x000fe20000000000 */
[----:B------:R-:W-:Y:S01]  /*158e0*/  @!P0 IMAD.MOV.U32 R31, RZ, RZ, -0x435 ;  /* 0xfffffbcbff1f8424 */ /* 0x000fe200078e00ff */
[----:B------:R-:W-:-:S08]  /*158f0*/  DFMA R24, R14, R6, R24 ;  /* 0x000000060e18722b */ /* 0x000fd00000000018 */
[----:B------:R-:W-:Y:S01]  /*15900*/  @!P0 IMAD.MOV.U32 R32, RZ, RZ, R13 ;  /* 0x000000ffff208224 */ /* 0x000fe200078e000d */
[----:B------:R-:W-:-:S03]  /*15910*/  @!P0 MOV R22, R12 ;  /* 0x0000000c00168202 */ /* 0x000fc60000000f00 */
[----:B------:R-:W-:-:S05]  /*15920*/  VIADD R0, R32, 0xffffffff ;  /* 0xffffffff20007836 */ /* 0x000fca0000000000 */
[----:B------:R-:W-:Y:S01]  /*15930*/  ISETP.GE.U32.AND P2, PT, R0, 0x7fefffff, PT ;  /* 0x7fefffff0000780c */ /* 0x000fe20003f46070 */
[----:B------:R-:W-:-:S05]  /*15940*/  FFMA R0, RZ, R29, R25 ;  /* 0x0000001dff007223 */ /* 0x000fca0000000019 */
[----:B------:R-:W-:-:S07]  /*15950*/  FSETP.GT.AND P4, PT, |R0|, 1.469367938527859385e-39, PT ;  /* 0x001000000000780b */ /* 0x000fce0003f84200 */
        /* <DEDUP_REMOVED lines=8> */
[----:B------:R-:W-:Y:S01]  /*159e0*/  IMAD.MOV.U32 R6, RZ, RZ, R22 ;  /* 0x000000ffff067224 */ /* 0x000fe200078e0016 */
[----:B------:R-:W-:Y:S01]  /*159f0*/  MOV R22, 0x8b7a8b04 ;  /* 0x8b7a8b0400167802 */ /* 0x000fe20000000f00 */
[----:B------:R-:W-:Y:S01]  /*15a00*/  IMAD.MOV.U32 R14, RZ, RZ, RZ ;  /* 0x000000ffff0e7224 */ /* 0x000fe200078e00ff */
        /* <DEDUP_REMOVED lines=60> */
.L_x_9896:
[----:B------:R-:W-:Y:S05]  /*15dd0*/  BSYNC.RECONVERGENT B0 ;  /* 0x0000000000007941 */ /* 0x000fea0003800200 */
.L_x_9895:
[----:B------:R-:W-:Y:S04]  /*15de0*/  BSSY.RECONVERGENT B3, `(.L_x_9897) ;  /* 0x0000008000037945 */ /* 0x000fe80003800200 */
[----:B------:R-:W-:Y:S05]  /*15df0*/  @P4 BRA P5, `(.L_x_9898) ;  /* 0x0000000000184947 */ /* 0x000fea0002800000 */
[----:B------:R-:W-:Y:S01]  /*15e00*/  IMAD.MOV.U32 R18, RZ, RZ, R26 ;  /* 0x000000ffff127224 */ /* 0x000fe200078e001a */
[----:B------:R-:W-:Y:S01]  /*15e10*/  MOV R12, R28 ;  /* 0x0000001c000c7202 */ /* 0x000fe20000000f00 */
[----:B------:R-:W-:Y:S01]  /*15e20*/  IMAD.MOV.U32 R19, RZ, RZ, R27 ;  /* 0x000000ffff137224 */ /* 0x000fe200078e001b */
[----:B------:R-:W-:Y:S01]  /*15e30*/  MOV R0, 0x15e60 ;  /* 0x00015e6000007802 */ /* 0x000fe20000000f00 */
[----:B------:R-:W-:-:S07]  /*15e40*/  IMAD.MOV.U32 R13, RZ, RZ, R29 ;  /* 0x000000ffff0d7224 */ /* 0x000fce00078e001d */
[----:B------:R-:W-:Y:S05]  /*15e50*/  CALL.REL.NOINC `($__internal_14_$__cuda_sm20_div_rn_f64_full) ;  /* 0x000001b000a07944 */ /* 0x000fea0003c00000 */
.L_x_9898:
[----:B------:R-:W-:Y:S05]  /*15e60*/  BSYNC.RECONVERGENT B3 ;  /* 0x0000000000037941 */ /* 0x000fea0003800200 */
.L_x_9897:
        /* <DEDUP_REMOVED lines=8> */
[----:B------:R-:W-:Y:S01]  /*15ef0*/  BSSY.RECONVERGENT B0, `(.L_x_9899) ;  /* 0x000004e000007945 */ /* 0x000fe20003800200 */
        /* <DEDUP_REMOVED lines=68> */
[----:B------:R-:W-:Y:S01]  /*16340*/  DSETP.NEU.AND P1, PT, R4, R2, PT ;  /* 0x000000020400722a */ /* 0x000fe20003f2d000 */
[----:B------:R-:W-:-:S03]  /*16350*/  IMAD.MOV.U32 R12, RZ, RZ, 0x4002d97c ;  /* 0x4002d97cff0c7424 */ /* 0x000fc600078e00ff */
[----:B------:R-:W-:Y:S02]  /*16360*/  FSEL R13, R0, 3.37028055040000000000e+12, !P0 ;  /* 0x54442d18000d7808 */ /* 0x000fe40004000000 */
[----:B------:R-:W-:Y:S02]  /*16370*/  FSEL R15, R12, 1.8213495016098022461, !P0 ;  /* 0x3fe921fb0c0f7808 */ /* 0x000fe40004000000 */
[----:B------:R-:W-:Y:S02]  /*16380*/  FSEL R8, R13, R8, !P1 ;  /* 0x000000080d087208 */ /* 0x000fe40004800000 */
[----:B------:R-:W-:Y:S01]  /*16390*/  FSEL R9, R15, R9, !P1 ;  /* 0x000000090f097208 */ /* 0x000fe20004800000 */
[----:B------:R-:W-:Y:S06]  /*163a0*/  BRA `(.L_x_9901) ;  /* 0x0000000000087947 */ /* 0x000fec0003800000 */
.L_x_9900:
[----:B------:R-:W-:Y:S02]  /*163b0*/  FSEL R8, RZ, 3.37028055040000000000e+12, P0 ;  /* 0x54442d18ff087808 */ /* 0x000fe40000000000 */
[----:B------:R-:W-:-:S07]  /*163c0*/  FSEL R9, RZ, 2.1426990032196044922, P0 ;  /* 0x400921fbff097808 */ /* 0x000fce0000000000 */
.L_x_9901:
[----:B------:R-:W-:Y:S05]  /*163d0*/  BSYNC.RECONVERGENT B0 ;  /* 0x0000000000007941 */ /* 0x000fea0003800200 */
.L_x_9899:
[----:B------:R-:W-:Y:S01]  /*163e0*/  DADD R2, R4, R2 ;  /* 0x0000000004027229 */ /* 0x000fe20000000002 */
[----:B------:R-:W-:-:S07]  /*163f0*/  LOP3.LUT R5, R9, 0x80000000, R11, 0xb8, !PT ;  /* 0x8000000009057812 */ /* 0x000fce00078eb80b */
[----:B------:R-:W-:-:S06]  /*16400*/  DSETP.NAN.AND P0, PT, R2, R2, PT ;  /* 0x000000020200722a */ /* 0x000fcc0003f08000 */
[----:B------:R-:W-:Y:S02]  /*16410*/  FSEL R4, R2, R8, P0 ;  /* 0x0000000802047208 */ /* 0x000fe40000000000 */
[----:B------:R-:W-:Y:S01]  /*16420*/  FSEL R5, R3, R5, P0 ;  /* 0x0000000503057208 */ /* 0x000fe20000000000 */
[----:B------:R-:W-:Y:S06]  /*16430*/  BRA `(.L_x_9894) ;  /* 0x0000001000987947 */ /* 0x000fec0003800000 */
.L_x_9885:
        /* <DEDUP_REMOVED lines=25> */
.L_x_9903:
[----:B------:R-:W-:Y:S05]  /*165d0*/  BSYNC.RECONVERGENT B3 ;  /* 0x0000000000037941 */ /* 0x000fea0003800200 */
.L_x_9902:
        /* <DEDUP_REMOVED lines=23> */
.L_x_9905:
[----:B------:R-:W-:Y:S05]  /*16750*/  BSYNC.RECONVERGENT B3 ;  /* 0x0000000000037941 */ /* 0x000fea0003800200 */
.L_x_9904:
        /* <DEDUP_REMOVED lines=8> */
[----:B------:R-:W-:Y:S01]  /*167e0*/  MUFU.RCP64H R31, R29 ;  /* 0x0000001d001f7308 */ /* 0x000fe20000001800 */
[----:B------:R-:W-:Y:S01]  /*167f0*/  IMAD.MOV.U32 R30, RZ, RZ, 0x1 ;  /* 0x00000001ff1e7424 */ /* 0x000fe200078e00ff */
[----:B------:R-:W-:Y:S01]  /*16800*/  BSSY.RECONVERGENT B0, `(.L_x_9906) ;  /* 0x0000083000007945 */ /* 0x000fe20003800200 */
[----:B------:R-:W-:-:S02]  /*16810*/  FSETP.GEU.AND P5, PT, |R27|, 6.5827683646048100446e-37, PT ;  /* 0x036000001b00780b */ /* 0x000fc40003fae200 */
[----:B------:R-:W-:Y:S02]  /*16820*/  ISETP.GT.U32.AND P1, PT, R14, R18, PT ;  /* 0x000000120e00720c */ /* 0x000fe40003f24070 */
[----:B------:R-:W-:Y:S02]  /*16830*/  ISETP.LT.U32.AND P0, PT, R18, R14, PT ;  /* 0x0000000e1200720c */ /* 0x000fe40003f01070 */
[----:B------:R-:W-:Y:S02]  /*16840*/  ISETP.GT.U32.AND.EX P1, PT, R15, R19, PT, P1 ;  /* 0x000000130f00720c */ /* 0x000fe40003f24110 */
[----:B------:R-:W-:Y:S02]  /*16850*/  ISETP.LT.U32.AND.EX P0, PT, R19, R15, PT, P0 ;  /* 0x0000000f1300720c */ /* 0x000fe40003f01100 */
[----:B------:R-:W-:Y:S02]  /*16860*/  SEL R25, R15, R19, P1 ;  /* 0x000000130f197207 */ /* 0x000fe40000800000 */
[----:B------:R-:W-:-:S02]  /*16870*/  SEL R32, R19, R15, P0 ;  /* 0x0000000f13207207 */ /* 0x000fc40000000000 */
[----:B------:R-:W-:Y:S02]  /*16880*/  LOP3.LUT R0, R25, 0xffc00000, RZ, 0xc0, !PT ;  /* 0xffc0000019007812 */ /* 0x000fe400078ec0ff */
[----:B------:R-:W-:Y:S01]  /*16890*/  SEL R22, R18, R14, P0 ;  /* 0x0000000e12167207 */ /* 0x000fe20000000000 */
[----:B------:R-:W-:Y:S01]  /*168a0*/  IMAD.MOV.U32 R23, RZ, RZ, R32 ;  /* 0x000000ffff177224 */ /* 0x000fe200078e0020 */
[----:B------:R-:W-:Y:S02]  /*168b0*/  LOP3.LUT R7, R0, 0x7fd00000, RZ, 0x3c, !PT ;  /* 0x7fd0000000077812 */ /* 0x000fe400078e3cff */
[----:B------:R-:W-:Y:S01]  /*168c0*/  SEL R24, R14, R18, P1 ;  /* 0x000000120e187207 */ /* 0x000fe20000800000 */
[----:B------:R-:W-:Y:S01]  /*168d0*/  IMAD.U32 R14, RZ, RZ, UR6 ;  /* 0x00000006ff0e7e24 */ /* 0x000fe2000f8e00ff */
[----:B------:R-:W-:Y:S02]  /*168e0*/  ISETP.GE.U32.AND P2, PT, R32, 0x7ff00000, PT ;  /* 0x7ff000002000780c */ /* 0x000fe40003f46070 */
[----:B------:R-:W-:-:S02]  /*168f0*/  DMUL R12, R6, R22 ;  /* 0x00000016060c7228 */ /* 0x000fc40000000000 */
[----:B------:R-:W-:-:S06]  /*16900*/  DMUL R6, R6, R24 ;  /* 0x0000001806067228 */ /* 0x000fcc0000000000 */
[----:B------:R-:W-:-:S08]  /*16910*/  DMUL R12, R12, R12 ;  /* 0x0000000c0c0c7228 */ /* 0x000fd00000000000 */
[----:B------:R-:W-:-:S08]  /*16920*/  DFMA R12, R6, R6, R12 ;  /* 0x00000006060c722b */ /* 0x000fd0000000000c */
[----:B------:R-:W-:Y:S02]  /*16930*/  DSETP.MIN.AND P0, P1, R12, UR4, PT ;  /* 0x000000040c007e2a */ /* 0x000fe4000b900000 */
[----:B------:R-:W-:-:S05]  /*16940*/  IMAD.MOV.U32 R6, RZ, RZ, R13 ;  /* 0x000000ffff067224 */ /* 0x000fca00078e000d */
[----:B------:R-:W-:Y:S02]  /*16950*/  FSEL R7, R6, UR6, P0 ;  /* 0x0000000606077c08 */ /* 0x000fe40008000000 */
[----:B------:R-:W-:-:S04]  /*16960*/  MOV R6, R12 ;  /* 0x0000000c00067202 */ /* 0x000fc80000000f00 */
[----:B------:R-:W-:Y:S02]  /*16970*/  SEL R6, R6, UR4, P0 ;  /* 0x0000000406067c07 */ /* 0x000fe40008000000 */
[----:B------:R-:W-:Y:S01]  /*16980*/  @P1 LOP3.LUT R7, R14, 0x80000, RZ, 0xfc, !PT ;  /* 0x000800000e071812 */ /* 0x000fe200078efcff */
[----:B------:R-:W-:Y:S01]  /*16990*/  IMAD.MOV.U32 R14, RZ, RZ, RZ ;  /* 0x000000ffff0e7224 */ /* 0x000fe200078e00ff */
[----:B------:R-:W-:Y:S02]  /*169a0*/  DSETP.NEU.AND P1, PT, R22, RZ, PT ;  /* 0x000000ff1600722a */ /* 0x000fe40003f2d000 */
[----:B------:R-:W0:Y:S03]  /*169b0*/  MUFU.RSQ64H R15, R7 ;  /* 0x00000007000f7308 */ /* 0x000e260000001c00 */
        /* <DEDUP_REMOVED lines=8> */
[----:B------:R-:W-:-:S05]  /*16a40*/  MOV R31, 0xfffffc01 ;  /* 0xfffffc01001f7802 */ /* 0x000fca0000000f00 */
        /* <DEDUP_REMOVED lines=9> */
[----:B------:R-:W-:Y:S01]  /*16ae0*/  ISETP.GT.AND P0, PT, R32, 0xfffff, PT ;  /* 0x000fffff2000780c */ /* 0x000fe20003f04270 */
[----:B------:R-:W-:Y:S01]  /*16af0*/  IMAD.MOV.U32 R13, RZ, RZ, R32 ;  /* 0x000000ffff0d7224 */ /* 0x000fe200078e0020 */
[----:B------:R-:W-:Y:S01]  /*16b00*/  MOV R12, R22 ;  /* 0x00000016000c7202 */ /* 0x000fe20000000f00 */
[----:B------:R-:W-:-:S04]  /*16b10*/  DSETP.GEU.AND P1, PT, R4, R2, PT ;  /* 0x000000020400722a */ /* 0x000fc80003f2e000 */
[----:B------:R-:W-:-:S06]  /*16b20*/  DFMA R6, -R28, R24, R26 ;  /* 0x000000181c06722b */ /* 0x000fcc000000011a */
[----:B------:R-:W-:Y:S01]  /*16b30*/  @!P0 DMUL R12, R12, 1.80143985094819840000e+16 ;  /* 0x435000000c0c8828 */ /* 0x000fe20000000000 */
[----:B------:R-:W-:Y:S01]  /*16b40*/  @!P0 IMAD.MOV.U32 R31, RZ, RZ, -0x435 ;  /* 0xfffffbcbff1f8424 */ /* 0x000fe200078e00ff */
[----:B------:R-:W-:-:S08]  /*16b50*/  DFMA R24, R14, R6, R24 ;  /* 0x000000060e18722b */ /* 0x000fd00000000018 */
[----:B------:R-:W-:Y:S02]  /*16b60*/  @!P0 IMAD.MOV.U32 R32, RZ, RZ, R13 ;  /* 0x000000ffff208224 */ /* 0x000fe400078e000d */
[----:B------:R-:W-:Y:S02]  /*16b70*/  @!P0 IMAD.MOV.U32 R22, RZ, RZ, R12 ;  /* 0x000000ffff168224 */ /* 0x000fe400078e000c */
        /* <DEDUP_REMOVED lines=13> */
[----:B------:R-:W-:Y:S01]  /*16c50*/  MOV R14, RZ ;  /* 0x000000ff000e7202 */ /* 0x000fe20000000f00 */
        /* <DEDUP_REMOVED lines=61> */
.L_x_9907:
[----:B------:R-:W-:Y:S05]  /*17030*/  BSYNC.RECONVERGENT B0 ;  /* 0x0000000000007941 */ /* 0x000fea0003800200 */
.L_x_9906:
        /* <DEDUP_REMOVED lines=8> */
.L_x_9909:
[----:B------:R-:W-:Y:S05]  /*170c0*/  BSYNC.RECONVERGENT B3 ;  /* 0x0000000000037941 */ /* 0x000fea0003800200 */
.L_x_9908:
[----:B------:R-:W-:Y:S01]  /*170d0*/  DMUL R12, R24, R24 ;  /* 0x00000018180c7228 */ /* 0x000fe20000000000 */
[----:B------:R-:W-:Y:S01]  /*170e0*/  IMAD.MOV.U32 R14, RZ, RZ, -0x2449a4b7 ;  /* 0xdbb65b49ff0e7424 */ /* 0x000fe200078e00ff */
[----:B------:R-:W-:Y:S01]  /*170f0*/  UMOV UR4, 0x2a25ff7e ;  /* 0x2a25ff7e00047882 */ /* 0x000fe20000000000 */
[----:B------:R-:W-:Y:S01]  /*17100*/  IMAD.MOV.U32 R15, RZ, RZ, 0x3f2d3b63 ;  /* 0x3f2d3b63ff0f7424 */ /* 0x000fe200078e00ff */
[----:B------:R-:W-:Y:S01]  /*17110*/  UMOV UR5, 0x3ef53e1d ;  /* 0x3ef53e1d00057882 */ /* 0x000fe20000000000 */
[----:B------:R-:W-:Y:S01]  /*17120*/  ISETP.GE.AND P2, PT, R9, RZ, PT ;  /* 0x000000ff0900720c */ /* 0x000fe20003f46270 */
[----:B------:R-:W-:Y:S01]  /*17130*/  @!P1 IMAD.MOV.U32 R18, RZ, RZ, 0x54442d18 ;  /* 0x54442d18ff129424 */ /* 0x000fe200078e00ff */
[----:B------:R-:W-:Y:S01]  /*17140*/  BSSY.RECONVERGENT B0, `(.L_x_9910) ;  /* 0x000004f000007945 */ /* 0x000fe20003800200 */
        /* <DEDUP_REMOVED lines=55> */
[----:B------:R-:W-:Y:S01]  /*174c0*/  @P1 IMAD.MOV.U32 R12, RZ, RZ, 0x54442d18 ;  /* 0x54442d18ff0c1424 */ /* 0x000fe200078e00ff */
[----:B------:R-:W-:-:S06]  /*174d0*/  @P1 MOV R13, 0x400921fb ;  /* 0x400921fb000d1802 */ /* 0x000fcc0000000f00 */
        /* <DEDUP_REMOVED lines=19> */
.L_x_9911:
[----:B------:R-:W-:Y:S02]  /*17610*/  FSEL R8, RZ, 3.37028055040000000000e+12, P0 ;  /* 0x54442d18ff087808 */ /* 0x000fe40000000000 */
[----:B------:R-:W-:-:S07]  /*17620*/  FSEL R9, RZ, 2.1426990032196044922, P0 ;  /* 0x400921fbff097808 */ /* 0x000fce0000000000 */
.L_x_9912:
[----:B------:R-:W-:Y:S05]  /*17630*/  BSYNC.RECONVERGENT B0 ;  /* 0x0000000000007941 */ /* 0x000fea0003800200 */
.L_x_9910:
[----:B------:R-:W-:Y:S01]  /*17640*/  DADD R2, R4, R2 ;  /* 0x0000000004027229 */ /* 0x000fe20000000002 */
[----:B------:R-:W-:Y:S01]  /*17650*/  LOP3.LUT R5, R9, 0x80000000, R11, 0xb8, !PT ;  /* 0x8000000009057812 */ /* 0x000fe200078eb80b */
[----:B------:R-:W-:-:S06]  /*17660*/  DADD R6, R6, 1 ;  /* 0x3ff0000006067429 */ /* 0x000fcc0000000000 */
[----:B------:R-:W-:-:S06]  /*17670*/  DSETP.NAN.AND P0, PT, R2, R2, PT ;  /* 0x000000020200722a */ /* 0x000fcc0003f08000 */
[----:B------:R-:W-:Y:S02]  /*17680*/  FSEL R4, R2, R8, P0 ;  /* 0x0000000802047208 */ /* 0x000fe40000000000 */
[----:B------:R-:W-:-:S07]  /*17690*/  FSEL R5, R3, R5, P0 ;  /* 0x0000000503057208 */ /* 0x000fce0000000000 */
.L_x_9894:
[----:B------:R-:W-:Y:S05]  /*176a0*/  BSYNC.RECONVERGENT B2 ;  /* 0x0000000000027941 */ /* 0x000fea0003800200 */
.L_x_9884:
[----:B------:R-:W-:Y:S01]  /*176b0*/  UMOV UR4, 0xfefa39ef ;  /* 0xfefa39ef00047882 */ /* 0x000fe20000000000 */
[----:B------:R-:W-:Y:S01]  /*176c0*/  UMOV UR5, 0x3fe62e42 ;  /* 0x3fe62e4200057882 */ /* 0x000fe20000000000 */
[----:B------:R-:W-:Y:S01]  /*176d0*/  ISETP.GE.AND P0, PT, R11, RZ, PT ;  /* 0x000000ff0b00720c */ /* 0x000fe20003f06270 */
[----:B------:R-:W-:Y:S02]  /*176e0*/  DADD R6, R6, UR4 ;  /* 0x0000000406067e29 */ /* 0x000fe40008000000 */
[----:B------:R-:W-:-:S06]  /*176f0*/  DADD R4, -RZ, |R4| ;  /* 0x00000000ff047229 */ /* 0x000fcc0000000504 */
[----:B------:R-:W-:-:S10]  /*17700*/  DADD R2, -RZ, -R6 ;  /* 0x00000000ff027229 */ /* 0x000fd40000000906 */
[----:B------:R-:W-:Y:S02]  /*17710*/  FSEL R6, R6, R2, !P0 ;  /* 0x0000000206067208 */ /* 0x000fe40004000000 */
[----:B------:R-:W-:-:S07]  /*17720*/  FSEL R7, R7, R3, !P0 ;  /* 0x0000000307077208 */ /* 0x000fce0004000000 */
.L_x_9800:
[----:B------:R-:W-:Y:S05]  /*17730*/  BSYNC.RECONVERGENT B1 ;  /* 0x0000000000017941 */ /* 0x000fea0003800200 */
.L_x_9798:
        /* <DEDUP_REMOVED lines=17> */
.L_x_9916:
[----:B------:R-:W0:Y:S02]  /*17850*/  F2I.S64.F64.TRUNC R4, R4 ;  /* 0x0000000400047311 */ /* 0x000e24000030d900 */
[----:B0-----:R-:W-:-:S05]  /*17860*/  MOV R7, R4 ;  /* 0x0000000400077202 */ /* 0x001fca0000000f00 */
[----:B------:R0:W-:Y:S01]  /*17870*/  STG.E.U8 desc[UR36][R2.64], R7 ;  /* 0x0000000702007986 */ /* 0x0001e2000c101124 */
[----:B------:R-:W-:Y:S05]  /*17880*/  BRA `(.L_x_9918) ;  /* 0x0000000c00f07947 */ /* 0x000fea0003800000 */
.L_x_9915:
        /* <DEDUP_REMOVED lines=9> */
.L_x_9920:
[----:B------:R-:W0:Y:S02]  /*17920*/  F2I.F64.TRUNC R5, R4 ;  /* 0x0000000400057311 */ /* 0x000e24000030d100 */
[----:B0-----:R0:W-:Y:S01]  /*17930*/  STG.E desc[UR36][R2.64], R5 ;  /* 0x0000000502007986 */ /* 0x0011e2000c101924 */
[----:B------:R-:W-:Y:S05]  /*17940*/  BRA `(.L_x_9918) ;  /* 0x0000000c00c07947 */ /* 0x000fea0003800000 */
.L_x_9919:
[----:B------:R-:W0:Y:S02]  /*17950*/  F2I.F64.TRUNC R5, R4 ;  /* 0x0000000400057311 */ /* 0x000e24000030d100 */
[----:B0-----:R0:W-:Y:S01]  /*17960*/  STG.E.U16 desc[UR36][R2.64], R5 ;  /* 0x0000000502007986 */ /* 0x0011e2000c101524 */
[----:B------:R-:W-:Y:S05]  /*17970*/  BRA `(.L_x_9918) ;  /* 0x0000000c00b47947 */ /* 0x000fea0003800000 */
.L_x_9914:
        /* <DEDUP_REMOVED lines=13> */
.L_x_9922:
        /* <DEDUP_REMOVED lines=8> */
.L_x_9921:
        /* <DEDUP_REMOVED lines=9> */
[----:B------:R-:W-:Y:S02]  /*17b60*/  DSETP.GEU.AND P1, PT, |R4|, UR4, PT ;  /* 0x0000000404007e2a */ /* 0x000fe4000bf2e200 */
[----:B------:R-:W-:-:S05]  /*17b70*/  DSETP.GEU.AND P0, PT, |R6|, UR4, PT ;  /* 0x0000000406007e2a */ /* 0x000fca000bf0e200 */
[----:B------:R-:W1:Y:S07]  /*17b80*/  F2F.F32.F64 R9, R6 ;  /* 0x0000000600097310 */ /* 0x000e6e0000301000 */
[----:B0-----:R-:W-:Y:S02]  /*17b90*/  @!P1 FMUL R8, R8, 1.175494350822287508e-38 ;  /* 0x0080000008089820 */ /* 0x001fe40000400000 */
[----:B-1----:R-:W-:-:S05]  /*17ba0*/  @!P0 FMUL R9, R9, 1.175494350822287508e-38 ;  /* 0x0080000009098820 */ /* 0x002fca0000400000 */
[----:B------:R0:W-:Y:S01]  /*17bb0*/  STG.E.64 desc[UR36][R2.64], R8 ;  /* 0x0000000802007986 */ /* 0x0001e2000c101b24 */
[----:B------:R-:W-:Y:S05]  /*17bc0*/  BRA `(.L_x_9918) ;  /* 0x0000000c00207947 */ /* 0x000fea0003800000 */
.L_x_9924:
        /* <DEDUP_REMOVED lines=8> */
[----:B------:R-:W-:-:S05]  /*17c50*/  F2FP.F16.F32.PACK_AB R9, R0, R9 ;  /* 0x000000090009723e */ /* 0x000fca00000000ff */
[----:B------:R0:W-:Y:S01]  /*17c60*/  STG.E desc[UR36][R2.64], R9 ;  /* 0x0000000902007986 */ /* 0x0001e2000c101924 */
[----:B------:R-:W-:Y:S05]  /*17c70*/  BRA `(.L_x_9918) ;  /* 0x0000000800f47947 */ /* 0x000fea0003800000 */
.L_x_9923:
[----:B------:R0:W-:Y:S01]  /*17c80*/  STG.E.64 desc[UR36][R2.64], R4 ;  /* 0x0000000402007986 */ /* 0x0001e2000c101b24 */
[----:B------:R-:W-:Y:S05]  /*17c90*/  BRA `(.L_x_9918) ;  /* 0x0000000800ec7947 */ /* 0x000fea0003800000 */
.L_x_9913:
        /* <DEDUP_REMOVED lines=13> */
.L_x_9928:
        /* <DEDUP_REMOVED lines=22> */
.L_x_9931:
[----:B------:R-:W-:-:S04]  /*17ed0*/  SHF.R.U32.HI R5, RZ, 0x18, R7 ;  /* 0x00000018ff057819 */ /* 0x000fc80000011607 */
[----:B------:R-:W-:-:S07]  /*17ee0*/  LOP3.LUT R0, R0, 0x80, R5, 0xf8, !PT ;  /* 0x0000008000007812 */ /* 0x000fce00078ef805 */
.L_x_9930:
[----:B------:R-:W-:Y:S05]  /*17ef0*/  BSYNC.RECONVERGENT B0 ;  /* 0x0000000000007941 */ /* 0x000fea0003800200 */
.L_x_9929:
[----:B------:R0:W-:Y:S01]  /*17f00*/  STG.E.U8 desc[UR36][R2.64], R0 ;  /* 0x0000000002007986 */ /* 0x0001e2000c101124 */
[----:B------:R-:W-:Y:S05]  /*17f10*/  BRA `(.L_x_9918) ;  /* 0x00000008004c7947 */ /* 0x000fea0003800000 */
.L_x_9927:
        /* <DEDUP_REMOVED lines=22> */
.L_x_9934:
[----:B------:R-:W-:-:S04]  /*18080*/  SHF.R.U32.HI R5, RZ, 0x18, R7 ;  /* 0x00000018ff057819 */ /* 0x000fc80000011607 */
[----:B------:R-:W-:-:S07]  /*18090*/  LOP3.LUT R0, R0, 0x80, R5, 0xf8, !PT ;  /* 0x0000008000007812 */ /* 0x000fce00078ef805 */
.L_x_9933:
[----:B------:R-:W-:Y:S05]  /*180a0*/  BSYNC.RECONVERGENT B0 ;  /* 0x0000000000007941 */ /* 0x000fea0003800200 */
.L_x_9932:
[----:B------:R0:W-:Y:S01]  /*180b0*/  STG.E.U8 desc[UR36][R2.64], R0 ;  /* 0x0000000002007986 */ /* 0x0001e2000c101124 */
[----:B------:R-:W-:Y:S05]  /*180c0*/  BRA `(.L_x_9918) ;  /* 0x0000000400e07947 */ /* 0x000fea0003800000 */
.L_x_9926:
        /* <DEDUP_REMOVED lines=26> */
.L_x_9936:
[----:B------:R-:W0:Y:S02]  /*18270*/  F2I.U64.F64.TRUNC R4, R4 ;  /* 0x0000000400047311 */ /* 0x000e24000030d800 */
[----:B0-----:R0:W-:Y:S01]  /*18280*/  STG.E.64 desc[UR36][R2.64], R4 ;  /* 0x0000000402007986 */ /* 0x0011e2000c101b24 */
[----:B------:R-:W-:Y:S05]  /*18290*/  BRA `(.L_x_9918) ;  /* 0x00000004006c7947 */ /* 0x000fea0003800000 */
.L_x_9935:
[----:B------:R-:W0:Y:S02]  /*182a0*/  F2I.U32.F64.TRUNC R5, R4 ;  /* 0x0000000400057311 */ /* 0x000e24000030d000 */
[----:B0-----:R0:W-:Y:S01]  /*182b0*/  STG.E desc[UR36][R2.64], R5 ;  /* 0x0000000502007986 */ /* 0x0011e2000c101924 */
[----:B------:R-:W-:Y:S05]  /*182c0*/  BRA `(.L_x_9918) ;  /* 0x0000000400607947 */ /* 0x000fea0003800000 */
.L_x_9925:
        /* <DEDUP_REMOVED lines=11> */
.L_x_9938:
[----:B------:R1:W-:Y:S01]  /*18380*/  STG.E.128 desc[UR36][R2.64], R4 ;  /* 0x0000000402007986 */ /* 0x0003e2000c101d24 */
[----:B------:R-:W-:Y:S05]  /*18390*/  BRA `(.L_x_9918) ;  /* 0x00000004002c7947 */ /* 0x000fea0003800000 */
.L_x_9937:
[----:B------:R-:W-:-:S09]  /*183a0*/  UISETP.NE.AND UP0, UPT, UR4, 0xf, UPT ;  /* 0x0000000f0400788c */ /* 0x000fd2000bf05270 */
[----:B------:R-:W-:Y:S05]  /*183b0*/  BRA.U !UP0, `(.L_x_9939) ;  /* 0x0000000508087547 */ /* 0x000fea000b800000 */
[----:B------:R-:W-:-:S09]  /*183c0*/  UISETP.NE.AND UP0, UPT, UR4, 0x17, UPT ;  /* 0x000000170400788c */ /* 0x000fd2000bf05270 */
[----:B------:R-:W-:Y:S05]  /*183d0*/  BRA.U !UP0, `(.L_x_9940) ;  /* 0x0000000108a07547 */ /* 0x000fea000b800000 */
[----:B------:R-:W-:-:S09]  /*183e0*/  UISETP.NE.AND UP0, UPT, UR4, 0x18, UPT ;  /* 0x000000180400788c */ /* 0x000fd2000bf05270 */
[----:B------:R-:W-:Y:S05]  /*183f0*/  BRA.U !UP0, `(.L_x_9941) ;  /* 0x0000000108447547 */ /* 0x000fea000b800000 */
.L_x_9917:
        /* <DEDUP_REMOVED lines=10> */
[----:B---3--:R-:W-:Y:S01]  /*184a0*/  IMAD.U32 R6, RZ, RZ, UR6 ;  /* 0x00000006ff067e24 */ /* 0x008fe2000f8e00ff */
[----:B------:R-:W-:Y:S01]  /*184b0*/  MOV R7, UR7 ;  /* 0x0000000700077c02 */ /* 0x000fe20008000f00 */
[----:B----4-:R-:W-:Y:S02]  /*184c0*/  IMAD.U32 R10, RZ, RZ, UR8 ;  /* 0x00000008ff0a7e24 */ /* 0x010fe4000f8e00ff */
[----:B-1----:R-:W-:-:S07]  /*184d0*/  IMAD.U32 R11, RZ, RZ, UR9 ;  /* 0x00000009ff0b7e24 */ /* 0x002fce000f8e00ff */
[----:B------:R-:W-:-:S07]  /*184e0*/  LEPC R20, `(.L_x_9942) ;  /* 0x000000001014794e */ /* 0x000fce0000000000 */
[----:B--2---:R-:W-:Y:S05]  /*184f0*/  CALL.ABS.NOINC R2 ;  /* 0x0000000002007343 */ /* 0x004fea0003c00000 */
.L_x_9942:
[----:B------:R-:W-:Y:S05]  /*18500*/  BRA `(.L_x_9918) ;  /* 0x0000000000d07947 */ /* 0x000fea0003800000 */
.L_x_9941:
        /* <DEDUP_REMOVED lines=17> */
.L_x_9944:
[----:B------:R-:W-:Y:S05]  /*18620*/  BSYNC.RECONVERGENT B0 ;  /* 0x0000000000007941 */ /* 0x000fea0003800200 */
.L_x_9943:
[----:B------:R-:W-:-:S05]  /*18630*/  LOP3.LUT R7, R0, 0x80, R7, 0xf8, !PT ;  /* 0x0000008000077812 */ /* 0x000fca00078ef807 */
[----:B------:R3:W-:Y:S01]  /*18640*/  STG.E.U8 desc[UR36][R2.64], R7 ;  /* 0x0000000702007986 */ /* 0x0007e2000c101124 */
[----:B------:R-:W-:Y:S05]  /*18650*/  BRA `(.L_x_9918) ;  /* 0x00000000007c7947 */ /* 0x000fea0003800000 */
.L_x_9940:
        /* <DEDUP_REMOVED lines=16> */
.L_x_9946:
[----:B------:R-:W-:Y:S01]  /*18760*/  IMAD.MOV.U32 R0, RZ, RZ, 0x7f ;  /* 0x0000007fff007424 */ /* 0x000fe200078e00ff */
[----:B------:R-:W-:-:S04]  /*18770*/  ISETP.GT.U32.AND P0, PT, R6, 0x7f800000, PT ;  /* 0x7f8000000600780c */ /* 0x000fc80003f04070 */
[----:B------:R-:W-:-:S09]  /*18780*/  SEL R0, R0, 0x7c, P0 ;  /* 0x0000007c00007807 */ /* 0x000fd20000000000 */
.L_x_9947:
[----:B------:R-:W-:Y:S05]  /*18790*/  BSYNC.RECONVERGENT B0 ;  /* 0x0000000000007941 */ /* 0x000fea0003800200 */
.L_x_9945:
[----:B------:R-:W-:-:S04]  /*187a0*/  SHF.R.U32.HI R5, RZ, 0x18, R7 ;  /* 0x00000018ff057819 */ /* 0x000fc80000011607 */
[----:B------:R-:W-:-:S05]  /*187b0*/  LOP3.LUT R5, R0, 0x80, R5, 0xf8, !PT ;  /* 0x0000008000057812 */ /* 0x000fca00078ef805 */
[----:B------:R2:W-:Y:S01]  /*187c0*/  STG.E.U8 desc[UR36][R2.64], R5 ;  /* 0x0000000502007986 */ /* 0x0005e2000c101124 */
[----:B------:R-:W-:Y:S05]  /*187d0*/  BRA `(.L_x_9918) ;  /* 0x00000000001c7947 */ /* 0x000fea0003800000 */
.L_x_9939:
[----:B------:R-:W-:Y:S01]  /*187e0*/  UMOV UR4, 0xf0000000 ;  /* 0xf000000000047882 */ /* 0x000fe20000000000 */
[----:B------:R-:W-:Y:S01]  /*187f0*/  UMOV UR5, 0x380fffff ;  /* 0x380fffff00057882 */ /* 0x000fe20000000000 */
[----:B------:R-:W0:Y:S01]  /*18800*/  F2F.F32.F64 R0, R4 ;  /* 0x0000000400007310 */ /* 0x000e220000301000 */
[----:B------:R-:W-:-:S14]  /*18810*/  DSETP.GEU.AND P0, PT, |R4|, UR4, PT ;  /* 0x0000000404007e2a */ /* 0x000fdc000bf0e200 */
[----:B0-----:R-:W-:-:S05]  /*18820*/  @!P0 FMUL R0, R0, 1.175494350822287508e-38 ;  /* 0x0080000000008820 */ /* 0x001fca0000400000 */
[----:B------:R-:W-:-:S05]  /*18830*/  F2FP.BF16.F32.PACK_AB R0, RZ, R0 ;  /* 0x00000000ff00723e */ /* 0x000fca00000010ff */
[----:B------:R4:W-:Y:S02]  /*18840*/  STG.E.U16 desc[UR36][R2.64], R0 ;  /* 0x0000000002007986 */ /* 0x0009e4000c101524 */
.L_x_9918:
[----:B------:R-:W-:-:S07]  /*18850*/  VIADD R16, R16, 0x80 ;  /* 0x0000008010107836 */ /* 0x000fce0000000000 */
.L_x_9768:
[----:B------:R-:W-:Y:S05]  /*18860*/  BSYNC.RECONVERGENT B6 ;  /* 0x0000000000067941 */ /* 0x000fea0003800200 */
.L_x_9767:
[----:B------:R-:W5:Y:S01]  /*18870*/  LDCU UR4, c[0x0][0x380] ;  /* 0x00007000ff0477ac */ /* 0x000f620008000800 */
[----:B------:R-:W-:Y:S01]  /*18880*/  BSSY.RECONVERGENT B6, `(.L_x_9948) ;  /* 0x0000c43000067945 */ /* 0x000fe20003800200 */
[----:B-----5:R-:W-:-:S13]  /*18890*/  ISETP.GE.AND P0, PT, R16, UR4, PT ;  /* 0x0000000410007c0c */ /* 0x020fda000bf06270 */
[----:B------:R-:W-:Y:S05]  /*188a0*/  @P0 BRA `(.L_x_9949) ;  /* 0x000000c400000947 */ /* 0x000fea0003800000 */
[----:B------:R-:W5:Y:S01]  /*188b0*/  LDCU UR4, c[0x0][0x388] ;  /* 0x00007100ff0477ac */ /* 0x000f620008000800 */
[----:B01234-:R-:W-:Y:S02]  /*188c0*/  IMAD.MOV.U32 R0, RZ, RZ, RZ ;  /* 0x000000ffff007224 */ /* 0x01ffe400078e00ff */
[----:B------:R-:W-:Y:S01]  /*188d0*/  IMAD.MOV.U32 R17, RZ, RZ, RZ ;  /* 0x000000ffff117224 */ /* 0x000fe200078e00ff */
[----:B-----5:R-:W-:-:S09]  /*188e0*/  UISETP.NE.AND UP0, UPT, UR4, URZ, UPT ;  /* 0x000000ff0400728c */ /* 0x020fd2000bf05270 */
[----:B------:R-:W-:Y:S05]  /*188f0*/  BRA.U !UP0, `(.L_x_9950) ;  /* 0x0000001108ac7547 */ /* 0x000fea000b800000 */
[----:B------:R-:W0:Y:S01]  /*18900*/  LDCU.64 UR4, c[0x0][0x390] ;  /* 0x00007200ff0477ac */ /* 0x000e220008000a00 */
[----:B------:R-:W-:Y:S01]  /*18910*/  MOV R3, R16 ;  /* 0x0000001000037202 */ /* 0x000fe20000000f00 */
[----:B------:R-:W-:Y:S01]  /*18920*/  IMAD.MOV.U32 R2, RZ, RZ, RZ ;  /* 0x000000ffff027224 */ /* 0x000fe200078e00ff */
[----:B------:R-:W1:Y:S01]  /*18930*/  LDCU UR6, c[0x0][0x38c] ;  /* 0x00007180ff0677ac */ /* 0x000e620008000800 */
[----:B------:R-:W2:Y:S01]  /*18940*/  LDCU.64 UR8, c[0x0][0x4b8] ;  /* 0x00009700ff0877ac */ /* 0x000ea20008000a00 */
[----:B------:R-:W-:Y:S01]  /*18950*/  UISETP.NE.AND UP0, UPT, UR40, URZ, UPT ;  /* 0x000000ff2800728c */ /* 0x000fe2000bf05270 */
        /* <DEDUP_REMOVED lines=293> */
.L_x_9950:
        /* <DEDUP_REMOVED lines=19> */
.L_x_9955:
[----:B------:R-:W2:Y:S01]  /*19ce0*/  LDG.E.U8 R2, desc[UR36][R2.64] ;  /* 0x0000002402027981 */ /* 0x000ea2000c1e1100 */
[----:B------:R-:W-:Y:S01]  /*19cf0*/  CS2R R10, SRZ ;  /* 0x00000000000a7805 */ /* 0x000fe2000001ff00 */
[----:B--2---:R0:W1:Y:S01]  /*19d00*/  I2F.F64.U16 R8, R2 ;  /* 0x0000000200087312 */ /* 0x0040620000101800 */
[----:B------:R-:W-:Y:S05]  /*19d10*/  BRA `(.L_x_9957) ;  /* 0x0000000c00b87947 */ /* 0x000fea0003800000 */
.L_x_9954:
        /* <DEDUP_REMOVED lines=10> */
.L_x_9959:
[----:B------:R-:W2:Y:S01]  /*19dc0*/  LDG.E R2, desc[UR36][R2.64] ;  /* 0x0000002402027981 */ /* 0x000ea2000c1e1900 */
[----:B------:R-:W-:Y:S01]  /*19dd0*/  CS2R R10, SRZ ;  /* 0x00000000000a7805 */ /* 0x000fe2000001ff00 */
[----:B--2---:R0:W1:Y:S01]  /*19de0*/  I2F.F64 R8, R2 ;  /* 0x0000000200087312 */ /* 0x0040620000201c00 */
[----:B------:R-:W-:Y:S05]  /*19df0*/  BRA `(.L_x_9957) ;  /* 0x0000000c00807947 */ /* 0x000fea0003800000 */
.L_x_9958:
[----:B------:R-:W2:Y:S01]  /*19e00*/  LDG.E.U16 R2, desc[UR36][R2.64] ;  /* 0x0000002402027981 */ /* 0x000ea2000c1e1500 */
[----:B------:R-:W-:Y:S01]  /*19e10*/  CS2R R10, SRZ ;  /* 0x00000000000a7805 */ /* 0x000fe2000001ff00 */
[----:B--2---:R0:W1:Y:S01]  /*19e20*/  I2F.F64.S16 R8, R2 ;  /* 0x0000000200087312 */ /* 0x0040620000101c00 */
[----:B------:R-:W-:Y:S05]  /*19e30*/  BRA `(.L_x_9957) ;  /* 0x0000000c00707947 */ /* 0x000fea0003800000 */
.L_x_9953:
        /* <DEDUP_REMOVED lines=11> */
.L_x_9961:
[----:B------:R-:W2:Y:S01]  /*19ef0*/  LDG.E.U16 R0, desc[UR36][R2.64] ;  /* 0x0000002402007981 */ /* 0x000ea2000c1e1500 */
[----:B------:R-:W-:Y:S01]  /*19f00*/  CS2R R10, SRZ ;  /* 0x00000000000a7805 */ /* 0x000fe2000001ff00 */
[----:B--2---:R-:W-:-:S05]  /*19f10*/  HADD2.F32 R0, -RZ, R0.H0_H0 ;  /* 0x20000000ff007230 */ /* 0x004fca0000004100 */
[----:B------:R-:W-:-:S04]  /*19f20*/  FMUL.FTZ R0, R0, 1 ;  /* 0x3f80000000007820 */ /* 0x000fc80000410000 */
[----:B------:R1:W2:Y:S01]  /*19f30*/  F2F.F64.F32 R8, R0 ;  /* 0x0000000000087310 */ /* 0x0002a20000201800 */
[----:B------:R-:W-:Y:S05]  /*19f40*/  BRA `(.L_x_9957) ;  /* 0x0000000c002c7947 */ /* 0x000fea0003800000 */
.L_x_9960:
        /* <DEDUP_REMOVED lines=9> */
[----:B------:R-:W4:Y:S08]  /*19fe0*/  F2F.F64.F32 R8, R8 ;  /* 0x0000000800087310 */ /* 0x000f300000201800 */
[----:B------:R-:W0:Y:S01]  /*19ff0*/  F2F.F64.F32 R10, R10 ;  /* 0x0000000a000a7310 */ /* 0x000e220000201800 */
[----:B------:R-:W-:Y:S05]  /*1a000*/  BRA `(.L_x_9957) ;  /* 0x0000000800fc7947 */ /* 0x000fea0003800000 */
.L_x_9963:
        /* <DEDUP_REMOVED lines=8> */
.L_x_9962:
[----:B------:R3:W5:Y:S01]  /*1a090*/  LDG.E.64 R8, desc[UR36][R2.64] ;  /* 0x0000002402087981 */ /* 0x000762000c1e1b00 */
[----:B------:R-:W-:Y:S01]  /*1a0a0*/  CS2R R10, SRZ ;  /* 0x00000000000a7805 */ /* 0x000fe2000001ff00 */
[----:B------:R-:W-:Y:S06]  /*1a0b0*/  BRA `(.L_x_9957) ;  /* 0x0000000800d07947 */ /* 0x000fec0003800000 */
.L_x_9952:
        /* <DEDUP_REMOVED lines=14> */
.L_x_9966:
[----:B------:R0:W5:Y:S01]  /*1a1a0*/  LDG.E.128 R8, desc[UR36][R2.64] ;  /* 0x0000002402087981 */ /* 0x000162000c1e1d00 */
[----:B------:R-:W-:Y:S05]  /*1a1b0*/  BRA `(.L_x_9957) ;  /* 0x0000000800907947 */ /* 0x000fea0003800000 */
.L_x_9965:
        /* <DEDUP_REMOVED lines=28> */
.L_x_9968:
[----:B------:R-:W2:Y:S01]  /*1a380*/  LDG.E.U8 R2, desc[UR36][R2.64] ;  /* 0x0000002402027981 */ /* 0x000ea2000c1e1100 */
[----:B------:R-:W-:Y:S01]  /*1a390*/  CS2R R10, SRZ ;  /* 0x00000000000a7805 */ /* 0x000fe2000001ff00 */
        /* <DEDUP_REMOVED lines=13> */
.L_x_9967:
[----:B------:R-:W2:Y:S01]  /*1a470*/  LDG.E.U16 R0, desc[UR36][R2.64] ;  /* 0x0000002402007981 */ /* 0x000ea2000c1e1500 */
[----:B------:R-:W-:Y:S01]  /*1a480*/  CS2R R10, SRZ ;  /* 0x00000000000a7805 */ /* 0x000fe2000001ff00 */
[----:B--2---:R-:W-:-:S04]  /*1a490*/  IMAD.U32 R0, R0, 0x10000, RZ ;  /* 0x0001000000007824 */ /* 0x004fc800078e00ff */
[----:B------:R-:W-:-:S04]  /*1a4a0*/  FMUL.FTZ R0, R0, 1 ;  /* 0x3f80000000007820 */ /* 0x000fc80000410000 */
[----:B------:R0:W1:Y:S01]  /*1a4b0*/  F2F.F64.F32 R8, R0 ;  /* 0x0000000000087310 */ /* 0x0000620000201800 */
[----:B------:R-:W-:Y:S05]  /*1a4c0*/  BRA `(.L_x_9957) ;  /* 0x0000000400cc7947 */ /* 0x000fea0003800000 */
.L_x_9964:
        /* <DEDUP_REMOVED lines=12> */
.L_x_9971:
        /* <DEDUP_REMOVED lines=22> */
.L_x_9973:
[----:B------:R-:W-:Y:S05]  /*1a6f0*/  BSYNC.RECONVERGENT B0 ;  /* 0x0000000000007941 */ /* 0x000fea0003800200 */
.L_x_9972:
[----:B------:R-:W-:Y:S02]  /*1a700*/  SHF.L.U32 R0, R0, 0x14, RZ ;  /* 0x0000001400007819 */ /* 0x000fe400000006ff */
[----:B------:R-:W-:-:S04]  /*1a710*/  LEA R2, R2, 0x3b800000, 0x17 ;  /* 0x3b80000002027811 */ /* 0x000fc800078eb8ff */
[----:B------:R-:W-:-:S05]  /*1a720*/  LOP3.LUT R0, R2, R0, R7, 0xfe, !PT ;  /* 0x0000000002007212 */ /* 0x000fca00078efe07 */
[----:B------:R-:W-:-:S04]  /*1a730*/  FMUL.FTZ R0, R0, 1 ;  /* 0x3f80000000007820 */ /* 0x000fc80000410000 */
[----:B------:R0:W1:Y:S01]  /*1a740*/  F2F.F64.F32 R8, R0 ;  /* 0x0000000000087310 */ /* 0x0000620000201800 */
[----:B------:R-:W-:Y:S05]  /*1a750*/  BRA `(.L_x_9957) ;  /* 0x0000000400287947 */ /* 0x000fea0003800000 */
.L_x_9970:
        /* <DEDUP_REMOVED lines=22> */
.L_x_9975:
[----:B------:R-:W-:Y:S05]  /*1a8c0*/  BSYNC.RECONVERGENT B0 ;  /* 0x0000000000007941 */ /* 0x000fea0003800200 */
.L_x_9974:
[----:B------:R-:W-:Y:S02]  /*1a8d0*/  SHF.L.U32 R0, R0, 0x15, RZ ;  /* 0x0000001500007819 */ /* 0x000fe400000006ff */
[----:B------:R-:W-:-:S04]  /*1a8e0*/  LEA R2, R2, 0x37800000, 0x17 ;  /* 0x3780000002027811 */ /* 0x000fc800078eb8ff */
[----:B------:R-:W-:-:S05]  /*1a8f0*/  LOP3.LUT R0, R2, R0, R7, 0xfe, !PT ;  /* 0x0000000002007212 */ /* 0x000fca00078efe07 */
[----:B------:R-:W-:-:S04]  /*1a900*/  FMUL.FTZ R0, R0, 1 ;  /* 0x3f80000000007820 */ /* 0x000fc80000410000 */
[----:B------:R0:W1:Y:S01]  /*1a910*/  F2F.F64.F32 R8, R0 ;  /* 0x0000000000087310 */ /* 0x0000620000201800 */
[----:B------:R-:W-:Y:S05]  /*1a920*/  BRA `(.L_x_9957) ;  /* 0x0000000000b47947 */ /* 0x000fea0003800000 */
.L_x_9969:
        /* <DEDUP_REMOVED lines=17> */
[----:B------:R0:W1:Y:S01]  /*1aa40*/  @P0 F2F.F64.F32 R8, R0 ;  /* 0x0000000000080310 */ /* 0x0000620000201800 */
[----:B------:R-:W-:Y:S05]  /*1aa50*/  BRA `(.L_x_9957) ;  /* 0x0000000000687947 */ /* 0x000fea0003800000 */
.L_x_9956:
        /* <DEDUP_REMOVED lines=11> */
[----:B------:R-:W-:Y:S01]  /*1ab10*/  IMAD.U32 R7, RZ, RZ, UR7 ;  /* 0x00000007ff077e24 */ /* 0x000fe2000f8e00ff */
[----:B----4-:R-:W-:Y:S01]  /*1ab20*/  MOV R10, UR8 ;  /* 0x00000008000a7c02 */ /* 0x010fe20008000f00 */
[----:B-1----:R-:W-:-:S07]  /*1ab30*/  IMAD.U32 R11, RZ, RZ, UR9 ;  /* 0x00000009ff0b7e24 */ /* 0x002fce000f8e00ff */
[----:B------:R-:W-:-:S07]  /*1ab40*/  LEPC R20, `(.L_x_9978) ;  /* 0x000000001014794e */ /* 0x000fce0000000000 */
[----:B--2---:R-:W-:Y:S05]  /*1ab50*/  CALL.ABS.NOINC R2 ;  /* 0x0000000002007343 */ /* 0x004fea0003c00000 */
.L_x_9978:
[----:B------:R-:W-:Y:S02]  /*1ab60*/  CS2R R10, SRZ ;  /* 0x00000000000a7805 */ /* 0x000fe4000001ff00 */
[----:B------:R-:W-:Y:S01]  /*1ab70*/  CS2R R8, SRZ ;  /* 0x0000000000087805 */ /* 0x000fe2000001ff00 */
[----:B------:R-:W-:Y:S06]  /*1ab80*/  BRA `(.L_x_9957) ;  /* 0x00000000001c7947 */ /* 0x000fec0003800000 */
.L_x_9977:
[----:B------:R-:W2:Y:S01]  /*1ab90*/  LDG.E.64 R8, desc[UR36][R2.64] ;  /* 0x0000002402087981 */ /* 0x000ea2000c1e1b00 */
[----:B------:R-:W-:Y:S01]  /*1aba0*/  CS2R R10, SRZ ;  /* 0x00000000000a7805 */ /* 0x000fe2000001ff00 */
[----:B--2---:R-:W0:Y:S01]  /*1abb0*/  I2F.F64.U64 R8, R8 ;  /* 0x0000000800087312 */ /* 0x004e220000301800 */
[----:B------:R-:W-:Y:S05]  /*1abc0*/  BRA `(.L_x_9957) ;  /* 0x00000000000c7947 */ /* 0x000fea0003800000 */
.L_x_9976:
[----:B------:R-:W2:Y:S01]  /*1abd0*/  LDG.E R2, desc[UR36][R2.64] ;  /* 0x0000002402027981 */ /* 0x000ea2000c1e1900 */
[----:B------:R-:W-:Y:S01]  /*1abe0*/  CS2R R10, SRZ ;  /* 0x00000000000a7805 */ /* 0x000fe2000001ff00 */
[----:B--2---:R0:W1:Y:S06]  /*1abf0*/  I2F.F64.U32 R8, R2 ;  /* 0x0000000200087312 */ /* 0x00406c0000201800 */
.L_x_9957:
[----:B------:R-:W-:Y:S05]  /*1ac00*/  BSYNC.RECONVERGENT B7 ;  /* 0x0000000000077941 */ /* 0x000fea0003800200 */
.L_x_9951:
[----:B------:R-:W-:Y:S02]  /*1ac10*/  HFMA2 R6, -RZ, RZ, 0.22119140625, 257.75 ;  /* 0x33145c07ff067431 */ /* 0x000fe400000001ff */
[----:B------:R-:W-:Y:S01]  /*1ac20*/  IMAD.MOV.U32 R7, RZ, RZ, 0x3c91a626 ;  /* 0x3c91a626ff077424 */ /* 0x000fe200078e00ff */
[----:B0-2--5:R-:W-:Y:S01]  /*1ac30*/  DSETP.NAN.AND P0, PT, R10, R10, PT ;  /* 0x0000000a0a00722a */ /* 0x025fe20003f08000 */
[----:B------:R-:W-:Y:S01]  /*1ac40*/  BSSY.RECONVERGENT B1, `(.L_x_9979) ;  /* 0x00008f4000017945 */ /* 0x000fe20003800200 */
[--C-:B-1--4-:R-:W-:Y:S01]  /*1ac50*/  DSETP.NUM.AND P1, PT, R8, R8.reuse, PT ;  /* 0x000000080800722a */ /* 0x112fe20003f27000 */
[----:B------:R-:W-:Y:S01]  /*1ac60*/  IMAD.MOV.U32 R12, RZ, RZ, 0x33145c07 ;  /* 0x33145c07ff0c7424 */ /* 0x000fe200078e00ff */
[----:B------:R-:W-:Y:S01]  /*1ac70*/  DADD R4, -RZ, |R8| ;  /* 0x00000000ff047229 */ /* 0x000fe20000000508 */
[----:B------:R0:W-:Y:S01]  /*1ac80*/  STL.64 [R1+0x8], R6 ;  /* 0x0000080601007387 */ /* 0x0001e20000100a00 */
[----:B---3--:R-:W-:Y:S01]  /*1ac90*/  DADD R2, -RZ, |R10| ;  /* 0x00000000ff027229 */ /* 0x008fe2000000050a */
[----:B------:R-:W-:-:S09]  /*1aca0*/  IMAD.MOV.U32 R13, RZ, RZ, 0x3c91a626 ;  /* 0x3c91a626ff0d7424 */ /* 0x000fd200078e00ff */
[----:B------:R-:W-:Y:S05]  /*1acb0*/  @!P0 BRA P1, `(.L_x_9980) ;  /* 0x0000000000508947 */ /* 0x000fea0000800000 */
[----:B------:R-:W-:-:S14]  /*1acc0*/  DSETP.NEU.AND P0, PT, R4, +INF , PT ;  /* 0x7ff000000400742a */ /* 0x000fdc0003f0d000 */
[----:B------:R-:W-:Y:S01]  /*1acd0*/  @!P0 DADD R4, R10, R10 ;  /* 0x000000000a048229 */ /* 0x000fe2000000000a */
[----:B0-----:R-:W-:Y:S01]  /*1ace0*/  @!P0 IMAD.MOV.U32 R6, RZ, RZ, 0x0 ;  /* 0x00000000ff068424 */ /* 0x001fe200078e00ff */
[----:B------:R-:W-:Y:S01]  /*1acf0*/  @!P0 MOV R7, 0xfff00000 ;  /* 0xfff0000000078802 */ /* 0x000fe20000000f00 */
[----:B------:R-:W-:Y:S08]  /*1ad00*/  @!P0 BRA `(.L_x_9981) ;  /* 0x0000008c009c8947 */ /* 0x000ff00003800000 */
        /* <DEDUP_REMOVED lines=10> */
[----:B------:R-:W-:Y:S02]  /*1adb0*/  @P0 IMAD.MOV.U32 R4, RZ, RZ, R6 ;  /* 0x000000ffff040224 */ /* 0x000fe400078e0006 */
[----:B------:R-:W-:Y:S01]  /*1adc0*/  @P0 IMAD.MOV.U32 R5, RZ, RZ, R7 ;  /* 0x000000ffff050224 */ /* 0x000fe200078e0007 */
[----:B------:R-:W-:Y:S02]  /*1add0*/  @!P0 DADD R4, R2, R12 ;  /* 0x0000000002048229 */ /* 0x000fe4000000000c */
[----:B------:R-:W-:Y:S01]  /*1ade0*/  @!P0 DADD R6, R10, R10 ;  /* 0x000000000a068229 */ /* 0x000fe2000000000a */
[----:B------:R-:W-:Y:S10]  /*1adf0*/  BRA `(.L_x_9981) ;  /* 0x0000008c00607947 */ /* 0x000ff40003800000 */
.L_x_9980:
        /* <DEDUP_REMOVED lines=66> */
[----:B------:R-:W-:Y:S01]  /*1b220*/  IMAD.U32 R18, RZ, RZ, UR5 ;  /* 0x00000005ff127e24 */ /* 0x000fe2000f8e00ff */
[----:B------:R-:W-:Y:S02]  /*1b230*/  MOV R6, R13 ;  /* 0x0000000d00067202 */ /* 0x000fe40000000f00 */
[----:B------:R-:W-:Y:S02]  /*1b240*/  DSETP.MIN.AND P2, P3, R20, UR4, PT ;  /* 0x0000000414007e2a */ /* 0x000fe4000bb40000 */
[----:B------:R-:W-:Y:S01]  /*1b250*/  IMAD.MOV.U32 R15, RZ, RZ, R21 ;  /* 0x000000ffff0f7224 */ /* 0x000fe200078e0015 */
[----:B------:R-:W-:Y:S01]  /*1b260*/  FSEL R7, R6, UR6, P0 ;  /* 0x0000000606077c08 */ /* 0x000fe20008000000 */
[----:B------:R-:W-:Y:S01]  /*1b270*/  IMAD.MOV.U32 R6, RZ, RZ, R12 ;  /* 0x000000ffff067224 */ /* 0x000fe200078e000c */
[----:B------:R-:W-:Y:S02]  /*1b280*/  UMOV UR6, UR4 ;  /* 0x0000000400067c82 */ /* 0x000fe40008000000 */
[----:B------:R-:W-:-:S02]  /*1b290*/  FSEL R23, R15, UR5, P2 ;  /* 0x000000050f177c08 */ /* 0x000fc40009000000 */
        /* <DEDUP_REMOVED lines=67> */
.L_x_9988:
[----:B------:R-:W-:Y:S05]  /*1b6d0*/  BSYNC.RECONVERGENT B3 ;  /* 0x0000000000037941 */ /* 0x000fea0003800200 */
.L_x_9987:
[----:B------:R-:W-:Y:S01]  /*1b6e0*/  DADD R12, R6, R12 ;  /* 0x00000000060c7229 */ /* 0x000fe2000000000c */
[----:B------:R-:W-:-:S09]  /*1b6f0*/  IMAD.MOV.U32 R35, RZ, RZ, -0x3ff ;  /* 0xfffffc01ff237424 */ /* 0x000fd200078e00ff */
[----:B------:R-:W-:Y:S01]  /*1b700*/  ISETP.GT.AND P0, PT, R13, 0xfffff, PT ;  /* 0x000fffff0d00780c */ /* 0x000fe20003f04270 */
[----:B------:R-:W-:Y:S02]  /*1b710*/  IMAD.MOV.U32 R14, RZ, RZ, R12 ;  /* 0x000000ffff0e7224 */ /* 0x000fe400078e000c */
[--C-:B------:R-:W-:Y:S02]  /*1b720*/  IMAD.MOV.U32 R15, RZ, RZ, R13.reuse ;  /* 0x000000ffff0f7224 */ /* 0x100fe400078e000d */
[----:B------:R-:W-:-:S08]  /*1b730*/  IMAD.MOV.U32 R0, RZ, RZ, R13 ;  /* 0x000000ffff007224 */ /* 0x000fd000078e000d */
[----:B------:R-:W-:Y:S01]  /*1b740*/  @!P0 DMUL R14, R14, 1.80143985094819840000e+16 ;  /* 0x435000000e0e8828 */ /* 0x000fe20000000000 */
[----:B------:R-:W-:-:S09]  /*1b750*/  @!P0 IMAD.MOV.U32 R35, RZ, RZ, -0x435 ;  /* 0xfffffbcbff238424 */ /* 0x000fd200078e00ff */
[----:B------:R-:W-:Y:S02]  /*1b760*/  @!P0 MOV R0, R15 ;  /* 0x0000000f00008202 */ /* 0x000fe40000000f00 */
[----:B------:R-:W-:-:S03]  /*1b770*/  @!P0 MOV R12, R14 ;  /* 0x0000000e000c8202 */ /* 0x000fc60000000f00 */
        /* <DEDUP_REMOVED lines=11> */
[----:B------:R-:W-:Y:S01]  /*1b830*/  MOV R24, 0x8b7a8b04 ;  /* 0x8b7a8b0400187802 */ /* 0x000fe20000000f00 */
[----:B------:R-:W-:Y:S01]  /*1b840*/  IMAD.MOV.U32 R25, RZ, RZ, 0x3ed0ee25 ;  /* 0x3ed0ee25ff197424 */ /* 0x000fe200078e00ff */
        /* <DEDUP_REMOVED lines=60> */
.L_x_9986:
        /* <DEDUP_REMOVED lines=8> */
[----:B------:R-:W-:Y:S01]  /*1bc90*/  IMAD.MOV.U32 R40, RZ, RZ, R2 ;  /* 0x000000ffff287224 */ /* 0x000fe200078e0002 */
[----:B------:R-:W-:-:S11]  /*1bca0*/  MOV R41, R3 ;  /* 0x0000000300297202 */ /* 0x000fd60000000f00 */
        /* <DEDUP_REMOVED lines=22> */
.L_x_9995:
[----:B------:R-:W-:Y:S05]  /*1be10*/  BSYNC.RECONVERGENT B4 ;  /* 0x0000000000047941 */ /* 0x000fea0003800200 */
.L_x_9994:
[----:B------:R-:W-:Y:S01]  /*1be20*/  IMAD.MOV.U32 R40, RZ, RZ, R24 ;  /* 0x000000ffff287224 */ /* 0x000fe200078e0018 */
[----:B------:R-:W-:-:S07]  /*1be30*/  MOV R41, R25 ;  /* 0x0000001900297202 */ /* 0x000fce0000000f00 */
.L_x_9993:
[----:B------:R-:W-:Y:S05]  /*1be40*/  BSYNC.RECONVERGENT B3 ;  /* 0x0000000000037941 */ /* 0x000fea0003800200 */
.L_x_9992:
        /* <DEDUP_REMOVED lines=29> */
.L_x_10000:
[----:B------:R-:W-:Y:S05]  /*1c020*/  BSYNC.RECONVERGENT B4 ;  /* 0x0000000000047941 */ /* 0x000fea0003800200 */
.L_x_9999:
[----:B------:R-:W-:Y:S05]  /*1c030*/  BRA `(.L_x_9998) ;  /* 0x0000000000047947 */ /* 0x000fea0003800000 */
.L_x_9997:
[----:B------:R-:W-:-:S11]  /*1c040*/  DADD R24, R26, -R12 ;  /* 0x000000001a187229 */ /* 0x000fd6000000080c */
.L_x_9998:
[----:B------:R-:W-:Y:S05]  /*1c050*/  BSYNC.RECONVERGENT B3 ;  /* 0x0000000000037941 */ /* 0x000fea0003800200 */
.L_x_9996:
        /* <DEDUP_REMOVED lines=26> */
[----:B------:R-:W-:Y:S01]  /*1c200*/  IMAD.MOV.U32 R40, RZ, RZ, R12 ;  /* 0x000000ffff287224 */ /* 0x000fe200078e000c */
[----:B------:R-:W-:-:S07]  /*1c210*/  MOV R41, R13 ;  /* 0x0000000d00297202 */ /* 0x000fce0000000f00 */
.L_x_10002:
[----:B------:R-:W-:Y:S05]  /*1c220*/  BSYNC.RECONVERGENT B3 ;  /* 0x0000000000037941 */ /* 0x000fea0003800200 */
.L_x_10001:
[----:B------:R-:W-:-:S10]  /*1c230*/  DADD R40, R24, R40 ;  /* 0x0000000018287229 */ /* 0x000fd40000000028 */
[C---:B------:R-:W-:Y:S02]  /*1c240*/  FSETP.GEU.FTZ.AND P1, PT, R41.reuse, 1.7916666269302368164, PT ;  /* 0x3fe555552900780b */ /* 0x040fe40003f3e000 */
[----:B------:R-:W-:-:S13]  /*1c250*/  FSETP.GT.FTZ.AND P0, PT, R41, -1.6999999284744262695, PT ;  /* 0xbfd999992900780b */ /* 0x000fda0003f14000 */
[----:B------:R-:W-:Y:S05]  /*1c260*/  @P0 BRA !P1, `(.L_x_10003) ;  /* 0x0000000400540947 */ /* 0x000fea0004800000 */
[----:B------:R-:W-:Y:S01]  /*1c270*/  DADD R40, R40, 1 ;  /* 0x3ff0000028287429 */ /* 0x000fe20000000000 */
[----:B------:R-:W-:-:S09]  /*1c280*/  IMAD.MOV.U32 R35, RZ, RZ, -0x3ff ;  /* 0xfffffc01ff237424 */ /* 0x000fd200078e00ff */
[----:B------:R-:W-:Y:S01]  /*1c290*/  ISETP.GT.AND P0, PT, R41, 0xfffff, PT ;  /* 0x000fffff2900780c */ /* 0x000fe20003f04270 */
[--C-:B------:R-:W-:Y:S02]  /*1c2a0*/  IMAD.MOV.U32 R12, RZ, RZ, R40.reuse ;  /* 0x000000ffff0c7224 */ /* 0x100fe400078e0028 */
[--C-:B------:R-:W-:Y:S02]  /*1c2b0*/  IMAD.MOV.U32 R13, RZ, RZ, R41.reuse ;  /* 0x000000ffff0d7224 */ /* 0x100fe400078e0029 */
[----:B------:R-:W-:Y:S02]  /*1c2c0*/  IMAD.MOV.U32 R0, RZ, RZ, R41 ;  /* 0x000000ffff007224 */ /* 0x000fe400078e0029 */
[----:B------:R-:W-:-:S06]  /*1c2d0*/  IMAD.MOV.U32 R18, RZ, RZ, R40 ;  /* 0x000000ffff127224 */ /* 0x000fcc00078e0028 */
[----:B------:R-:W-:Y:S01]  /*1c2e0*/  @!P0 DMUL R12, R12, 1.80143985094819840000e+16 ;  /* 0x435000000c0c8828 */ /* 0x000fe20000000000 */
[----:B------:R-:W-:-:S09]  /*1c2f0*/  @!P0 IMAD.MOV.U32 R35, RZ, RZ, -0x435 ;  /* 0xfffffbcbff238424 */ /* 0x000fd200078e00ff */
[----:B------:R-:W-:Y:S01]  /*1c300*/  @!P0 IMAD.MOV.U32 R0, RZ, RZ, R13 ;  /* 0x000000ffff008224 */ /* 0x000fe200078e000d */
[----:B------:R-:W-:-:S04]  /*1c310*/  @!P0 MOV R18, R12 ;  /* 0x0000000c00128202 */ /* 0x000fc80000000f00 */
[----:B------:R-:W-:-:S04]  /*1c320*/  IADD3 R14, PT, PT, R0, -0x1, RZ ;  /* 0xffffffff000e7810 */ /* 0x000fc80007ffe0ff */
        /* <DEDUP_REMOVED lines=73> */
.L_x_10003:
        /* <DEDUP_REMOVED lines=22> */
.L_x_10005:
[----:B------:R-:W-:Y:S05]  /*1c920*/  BSYNC.RECONVERGENT B3 ;  /* 0x0000000000037941 */ /* 0x000fea0003800200 */
.L_x_10004:
        /* <DEDUP_REMOVED lines=30> */
.L_x_9991:
        /* <DEDUP_REMOVED lines=21> */
[----:B------:R-:W-:-:S07]  /*1cc60*/  IMAD.MOV.U32 R13, RZ, RZ, R25 ;  /* 0x000000ffff0d7224 */ /* 0x000fce00078e0019 */
[----:B------:R-:W-:Y:S05]  /*1cc70*/  CALL.REL.NOINC `($__internal_15_$__cuda_sm20_dsqrt_rn_f64_mediumpath_v1) ;  /* 0x00000148009c7944 */ /* 0x000fea0003c00000 */
[----:B------:R-:W-:Y:S02]  /*1cc80*/  IMAD.MOV.U32 R40, RZ, RZ, R12 ;  /* 0x000000ffff287224 */ /* 0x000fe400078e000c */
[----:B------:R-:W-:-:S07]  /*1cc90*/  IMAD.MOV.U32 R41, RZ, RZ, R13 ;  /* 0x000000ffff297224 */ /* 0x000fce00078e000d */
.L_x_10008:
[----:B------:R-:W-:Y:S05]  /*1cca0*/  BSYNC.RECONVERGENT B3 ;  /* 0x0000000000037941 */ /* 0x000fea0003800200 */
.L_x_10007:
        /* <DEDUP_REMOVED lines=12> */
[----:B------:R-:W-:-:S09]  /*1cd70*/  @!P0 MOV R35, 0xfffffbcb ;  /* 0xfffffbcb00238802 */ /* 0x000fd20000000f00 */
[----:B------:R-:W-:Y:S02]  /*1cd80*/  @!P0 IMAD.MOV.U32 R0, RZ, RZ, R13 ;  /* 0x000000ffff008224 */ /* 0x000fe400078e000d */
[----:B------:R-:W-:Y:S02]  /*1cd90*/  @!P0 IMAD.MOV.U32 R18, RZ, RZ, R12 ;  /* 0x000000ffff128224 */ /* 0x000fe400078e000c */
[----:B------:R-:W-:-:S05]  /*1cda0*/  VIADD R14, R0, 0xffffffff ;  /* 0xffffffff000e7836 */ /* 0x000fca0000000000 */
[----:B------:R-:W-:-:S13]  /*1cdb0*/  ISETP.GE.U32.AND P1, PT, R14, 0x7fefffff, PT ;  /* 0x7fefffff0e00780c */ /* 0x000fda0003f26070 */
[----:B------:R-:W-:Y:S01]  /*1cdc0*/  @P1 MOV R14, 0x0 ;  /* 0x00000000000e1802 */ /* 0x000fe20000000f00 */
[----:B------:R-:W-:Y:S01]  /*1cdd0*/  @P1 IMAD.MOV.U32 R15, RZ, RZ, 0x7ff00000 ;  /* 0x7ff00000ff0f1424 */ /* 0x000fe200078e00ff */
[----:B------:R-:W-:-:S05]  /*1cde0*/  @P1 LOP3.LUT P2, RZ, R13, 0x7fffffff, RZ, 0xc0, !PT ;  /* 0x7fffffff0dff1812 */ /* 0x000fca000784c0ff */
[----:B------:R-:W-:-:S10]  /*1cdf0*/  @P1 DFMA R14, R12, R14, +INF ;  /* 0x7ff000000c0e142b */ /* 0x000fd4000000000e */
[----:B------:R-:W-:Y:S02]  /*1ce00*/  @P1 FSEL R40, R14, RZ, P2 ;  /* 0x000000ff0e281208 */ /* 0x000fe40001000000 */
[----:B------:R-:W-:Y:S01]  /*1ce10*/  @P1 FSEL R41, R15, -QNAN , P2 ;  /* 0xfff000000f291808 */ /* 0x000fe20001000000 */
[----:B------:R-:W-:Y:S06]  /*1ce20*/  @P1 BRA `(.L_x_9989) ;  /* 0x0000000c00001947 */ /* 0x000fec0003800000 */
[----:B------:R-:W-:Y:S01]  /*1ce30*/  LOP3.LUT R12, R0, 0xfffff, RZ, 0xc0, !PT ;  /* 0x000fffff000c7812 */ /* 0x000fe200078ec0ff */
[----:B------:R-:W-:Y:S01]  /*1ce40*/  IMAD.MOV.U32 R25, RZ, RZ, 0x3ed0ee25 ;  /* 0x3ed0ee25ff197424 */ /* 0x000fe200078e00ff */
[----:B------:R-:W-:Y:S01]  /*1ce50*/  MOV R24, 0x8b7a8b04 ;  /* 0x8b7a8b0400187802 */ /* 0x000fe20000000f00 */
[----:B------:R-:W-:Y:S01]  /*1ce60*/  UMOV UR4, 0x3ae80f1e ;  /* 0x3ae80f1e00047882 */ /* 0x000fe20000000000 */
        /* <DEDUP_REMOVED lines=61> */
.L_x_10009:
        /* <DEDUP_REMOVED lines=22> */
.L_x_10011:
[----:B------:R-:W-:Y:S05]  /*1d3a0*/  BSYNC.RECONVERGENT B3 ;  /* 0x0000000000037941 */ /* 0x000fea0003800200 */
.L_x_10010:
        /* <DEDUP_REMOVED lines=30> */
.L_x_10006:
[----:B------:R-:W-:Y:S01]  /*1d590*/  DADD R18, -R4, 1 ;  /* 0x3ff0000004127429 */ /* 0x000fe20000000100 */
[----:B------:R-:W-:Y:S07]  /*1d5a0*/  BSSY.RECONVERGENT B3, `(.L_x_10012) ;  /* 0x0000017000037945 */ /* 0x000fee0003800200 */
        /* <DEDUP_REMOVED lines=22> */
.L_x_10013:
[----:B------:R-:W-:Y:S05]  /*1d710*/  BSYNC.RECONVERGENT B3 ;  /* 0x0000000000037941 */ /* 0x000fea0003800200 */
.L_x_10012:
        /* <DEDUP_REMOVED lines=19> */
.L_x_10015:
[----:B------:R-:W-:Y:S05]  /*1d850*/  BSYNC.RECONVERGENT B3 ;  /* 0x0000000000037941 */ /* 0x000fea0003800200 */
.L_x_10014:
[----:B------:R-:W-:Y:S02]  /*1d860*/  IMAD.MOV.U32 R40, RZ, RZ, R24 ;  /* 0x000000ffff287224 */ /* 0x000fe400078e0018 */
[----:B------:R-:W-:Y:S01]  /*1d870*/  IMAD.MOV.U32 R41, RZ, RZ, R25 ;  /* 0x000000ffff297224 */ /* 0x000fe200078e0019 */
[----:B------:R-:W-:Y:S06]  /*1d880*/  BRA `(.L_x_9989) ;  /* 0x0000000000687947 */ /* 0x000fec0003800000 */
.L_x_9990:
        /* <DEDUP_REMOVED lines=25> */
.L_x_10016:
[----:B------:R-:W-:Y:S05]  /*1da20*/  BSYNC.RECONVERGENT B3 ;  /* 0x0000000000037941 */ /* 0x000fea0003800200 */
.L_x_9989:
[----:B------:R-:W-:Y:S05]  /*1da30*/  BSYNC.RECONVERGENT B2 ;  /* 0x0000000000027941 */ /* 0x000fea0003800200 */
.L_x_9985:
        /* <DEDUP_REMOVED lines=25> */
.L_x_10021:
[----:B------:R-:W-:Y:S05]  /*1dbd0*/  BSYNC.RECONVERGENT B4 ;  /* 0x0000000000047941 */ /* 0x000fea0003800200 */
.L_x_10020:
        /* <DEDUP_REMOVED lines=10> */
[----:B------:R-:W-:-:S11]  /*1dc80*/  MOV R0, R3 ;  /* 0x0000000300007202 */ /* 0x000fd60000000f00 */
[----:B------:R-:W-:Y:S05]  /*1dc90*/  @!P0 BRA `(.L_x_10024) ;  /* 0x0000000400248947 */ /* 0x000fea0003800000 */
[----:B------:R-:W-:Y:S01]  /*1dca0*/  DADD R2, -|R24|, 1 ;  /* 0x3ff0000018027429 */ /* 0x000fe20000000300 */
[----:B------:R-:W-:Y:S01]  /*1dcb0*/  IMAD.MOV.U32 R4, RZ, RZ, 0x66faac4b ;  /* 0x66faac4bff047424 */ /* 0x000fe200078e00ff */
[----:B------:R-:W-:Y:S01]  /*1dcc0*/  UMOV UR4, 0x71155f70 ;  /* 0x71155f7000047882 */ /* 0x000fe20000000000 */
[----:B------:R-:W-:Y:S01]  /*1dcd0*/  IMAD.MOV.U32 R5, RZ, RZ, 0x3ebac2fe ;  /* 0x3ebac2feff057424 */ /* 0x000fe200078e00ff */
[----:B------:R-:W-:Y:S01]  /*1dce0*/  UMOV UR5, 0x3ec715b3 ;  /* 0x3ec715b300057882 */ /* 0x000fe20000000000 */
[----:B------:R-:W-:-:S04]  /*1dcf0*/  DMUL R24, RZ, |R24| ;  /* 0x40000018ff187228 */ /* 0x000fc80000000000 */
        /* <DEDUP_REMOVED lines=67> */
.L_x_10024:
        /* <DEDUP_REMOVED lines=53> */
.L_x_10023:
[----:B------:R-:W-:-:S10]  /*1e480*/  DADD R2, -RZ, |R24| ;  /* 0x00000000ff027229 */ /* 0x000fd40000000518 */
        /* <DEDUP_REMOVED lines=75> */
.L_x_10026:
        /* <DEDUP_REMOVED lines=53> */
.L_x_10022:
        /* <DEDUP_REMOVED lines=33> */
.L_x_10033:
[----:B------:R-:W-:Y:S05]  /*1eea0*/  BSYNC.RECONVERGENT B7 ;  /* 0x0000000000077941 */ /* 0x000fea0003800200 */
.L_x_10032:
[----:B------:R-:W-:Y:S01]  /*1eeb0*/  IMAD.MOV.U32 R42, RZ, RZ, R24 ;  /* 0x000000ffff2a7224 */ /* 0x000fe200078e0018 */
[----:B------:R-:W-:-:S07]  /*1eec0*/  MOV R43, R25 ;  /* 0x00000019002b7202 */ /* 0x000fce0000000f00 */
.L_x_10031:
[----:B------:R-:W-:Y:S05]  /*1eed0*/  BSYNC.RECONVERGENT B5 ;  /* 0x0000000000057941 */ /* 0x000fea0003800200 */
.L_x_10030:
        /* <DEDUP_REMOVED lines=26> */
.L_x_10038:
[----:B------:R-:W-:Y:S05]  /*1f080*/  BSYNC.RECONVERGENT B7 ;  /* 0x0000000000077941 */ /* 0x000fea0003800200 */
.L_x_10037:
[----:B------:R-:W-:Y:S01]  /*1f090*/  IMAD.MOV.U32 R2, RZ, RZ, R24 ;  /* 0x000000ffff027224 */ /* 0x000fe200078e0018 */
[----:B------:R-:W-:Y:S01]  /*1f0a0*/  MOV R3, R25 ;  /* 0x0000001900037202 */ /* 0x000fe20000000f00 */
[----:B------:R-:W-:Y:S06]  /*1f0b0*/  BRA `(.L_x_10036) ;  /* 0x0000000000047947 */ /* 0x000fec0003800000 */
.L_x_10035:
[----:B------:R-:W-:-:S11]  /*1f0c0*/  DADD R2, -R30, R26 ;  /* 0x000000001e027229 */ /* 0x000fd6000000011a */
.L_x_10036:
[----:B------:R-:W-:Y:S05]  /*1f0d0*/  BSYNC.RECONVERGENT B5 ;  /* 0x0000000000057941 */ /* 0x000fea0003800200 */
.L_x_10034:
        /* <DEDUP_REMOVED lines=29> */
.L_x_10040:
[----:B------:R-:W-:Y:S05]  /*1f2b0*/  BSYNC.RECONVERGENT B5 ;  /* 0x0000000000057941 */ /* 0x000fea0003800200 */
.L_x_10039:
[----:B------:R-:W-:Y:S05]  /*1f2c0*/  BRA `(.L_x_10041) ;  /* 0x0000000800387947 */ /* 0x000fea0003800000 */
.L_x_10029:
        /* <DEDUP_REMOVED lines=29> */
.L_x_10044:
[----:B------:R-:W-:Y:S05]  /*1f4a0*/  BSYNC.RECONVERGENT B5 ;  /* 0x0000000000057941 */ /* 0x000fea0003800200 */
.L_x_10043:
[----:B------:R-:W-:Y:S05]  /*1f4b0*/  BRA `(.L_x_10041) ;  /* 0x0000000400bc7947 */ /* 0x000fea0003800000 */
.L_x_10042:
[----:B------:R-:W-:Y:S01]  /*1f4c0*/  DMUL R18, R32, R30 ;  /* 0x0000001e20127228 */ /* 0x000fe20000000000 */
[----:B------:R-:W-:Y:S01]  /*1f4d0*/  IMAD.MOV.U32 R12, RZ, RZ, 0x0 ;  /* 0x00000000ff0c7424 */ /* 0x000fe200078e00ff */
[----:B------:R-:W-:Y:S01]  /*1f4e0*/  MOV R13, 0x3fd80000 ;  /* 0x3fd80000000d7802 */ /* 0x000fe20000000f00 */
[----:B------:R-:W-:Y:S01]  /*1f4f0*/  DMUL R2, R2, 8.11296384146066816958e+31 ;  /* 0x4690000002027828 */ /* 0x000fe20000000000 */
        /* <DEDUP_REMOVED lines=24> */
.L_x_10046:
[----:B------:R-:W-:Y:S05]  /*1f680*/  BSYNC.RECONVERGENT B5 ;  /* 0x0000000000057941 */ /* 0x000fea0003800200 */
.L_x_10045:
        /* <DEDUP_REMOVED lines=19> */
.L_x_10048:
[----:B------:R-:W-:Y:S05]  /*1f7c0*/  BSYNC.RECONVERGENT B5 ;  /* 0x0000000000057941 */ /* 0x000fea0003800200 */
.L_x_10047:
[----:B------:R-:W-:Y:S01]  /*1f7d0*/  DMUL R4, R4, 8.11296384146066816958e+31 ;  /* 0x4690000004047828 */ /* 0x000fe20000000000 */
[----:B------:R-:W-:Y:S02]  /*1f7e0*/  IMAD.MOV.U32 R6, RZ, RZ, R24 ;  /* 0x000000ffff067224 */ /* 0x000fe400078e0018 */
[----:B------:R-:W-:Y:S01]  /*1f7f0*/  IMAD.MOV.U32 R7, RZ, RZ, R25 ;  /* 0x000000ffff077224 */ /* 0x000fe200078e0019 */
[----:B------:R-:W-:Y:S07]  /*1f800*/  BRA `(.L_x_10041) ;  /* 0x0000000000e87947 */ /* 0x000fee0003800000 */
.L_x_10028:
[----:B------:R-:W0:Y:S01]  /*1f810*/  MUFU.RSQ64H R23, R3 ;  /* 0x0000000300177308 */ /* 0x000e220000001c00 */
[----:B------:R-:W-:Y:S01]  /*1f820*/  VIADD R22, R3, 0xfcb00000 ;  /* 0xfcb0000003167836 */ /* 0x000fe20000000000 */
[----:B------:R-:W-:Y:S01]  /*1f830*/  MOV R12, 0x0 ;  /* 0x00000000000c7802 */ /* 0x000fe20000000f00 */
[----:B------:R-:W-:Y:S01]  /*1f840*/  IMAD.MOV.U32 R13, RZ, RZ, 0x3fd80000 ;  /* 0x3fd80000ff0d7424 */ /* 0x000fe200078e00ff */
[----:B------:R-:W-:Y:S02]  /*1f850*/  BSSY.RECONVERGENT B5, `(.L_x_10049) ;  /* 0x0000016000057945 */ /* 0x000fe40003800200 */
        /* <DEDUP_REMOVED lines=19> */
[----:B------:R-:W-:Y:S01]  /*1f990*/  IMAD.MOV.U32 R4, RZ, RZ, R12 ;  /* 0x000000ffff047224 */ /* 0x000fe200078e000c */
[----:B------:R-:W-:-:S07]  /*1f9a0*/  MOV R5, R13 ;  /* 0x0000000d00057202 */ /* 0x000fce0000000f00 */
.L_x_10050:
[----:B------:R-:W-:Y:S05]  /*1f9b0*/  BSYNC.RECONVERGENT B5 ;  /* 0x0000000000057941 */ /* 0x000fea0003800200 */
.L_x_10049:
[----:B------:R-:W-:Y:S01]  /*1f9c0*/  DADD R18, R6, 1 ;  /* 0x3ff0000006127429 */ /* 0x000fe20000000000 */
[----:B------:R-:W-:Y:S01]  /*1f9d0*/  BSSY.RECONVERGENT B5, `(.L_x_10051) ;  /* 0x000001a000057945 */ /* 0x000fe20003800200 */
[----:B------:R-:W-:Y:S02]  /*1f9e0*/  IMAD.MOV.U32 R6, RZ, RZ, 0x0 ;  /* 0x00000000ff067424 */ /* 0x000fe400078e00ff */
[----:B------:R-:W-:-:S04]  /*1f9f0*/  IMAD.MOV.U32 R7, RZ, RZ, 0x3fd80000 ;  /* 0x3fd80000ff077424 */ /* 0x000fc800078e00ff */
        /* <DEDUP_REMOVED lines=23> */
.L_x_10052:
[----:B------:R-:W-:Y:S05]  /*1fb70*/  BSYNC.RECONVERGENT B5 ;  /* 0x0000000000057941 */ /* 0x000fea0003800200 */
.L_x_10051:
[----:B------:R-:W-:Y:S01]  /*1fb80*/  DMUL R6, R6, R4 ;  /* 0x0000000406067228 */ /* 0x000fe20000000000 */
[----:B------:R-:W-:Y:S02]  /*1fb90*/  IMAD.MOV.U32 R4, RZ, RZ, 0x0 ;  /* 0x00000000ff047424 */ /* 0x000fe400078e00ff */
[----:B------:R-:W-:-:S08]  /*1fba0*/  IMAD.MOV.U32 R5, RZ, RZ, 0x3ff00000 ;  /* 0x3ff00000ff057424 */ /* 0x000fd000078e00ff */
.L_x_10041:
[----:B------:R-:W-:Y:S05]  /*1fbb0*/  BSYNC.RECONVERGENT B4 ;  /* 0x0000000000047941 */ /* 0x000fea0003800200 */
.L_x_10027:
[----:B------:R-:W-:Y:S05]  /*1fbc0*/  BRA `(.L_x_10053) ;  /* 0x0000000000087947 */ /* 0x000fea0003800000 */
.L_x_10019:
[----:B------:R-:W-:Y:S02]  /*1fbd0*/  DMUL R6, R6, 9.00719925474099200000e+15 ;  /* 0x4340000006067828 */ /* 0x000fe40000000000 */
[----:B------:R-:W-:-:S11]  /*1fbe0*/  DMUL R4, R4, 9.00719925474099200000e+15 ;  /* 0x4340000004047828 */ /* 0x000fd60000000000 */
.L_x_10053:
[----:B------:R-:W-:Y:S05]  /*1fbf0*/  BSYNC.RELIABLE B2 ;  /* 0x0000000000027941 */ /* 0x000fea0003800100 */
.L_x_10018:
        /* <DEDUP_REMOVED lines=24> */
[----:B------:R-:W-:Y:S01]  /*1fd80*/  MOV R12, R2 ;  /* 0x00000002000c7202 */ /* 0x000fe20000000f00 */
[----:B------:R-:W-:Y:S01]  /*1fd90*/  IMAD.MOV.U32 R13, RZ, RZ, R3 ;  /* 0x000000ffff0d7224 */ /* 0x000fe200078e0003 */
[----:B------:R-:W-:-:S07]  /*1fda0*/  MOV R0, 0x1fdc0 ;  /* 0x0001fdc000007802 */ /* 0x000fce0000000f00 */
[----:B------:R-:W-:Y:S05]  /*1fdb0*/  CALL.REL.NOINC `($__internal_14_$__cuda_sm20_div_rn_f64_full) ;  /* 0x0000011000c87944 */ /* 0x000fea0003c00000 */
.L_x_10056:
[----:B------:R-:W-:Y:S05]  /*1fdc0*/  BSYNC.RECONVERGENT B2 ;  /* 0x0000000000027941 */ /* 0x000fea0003800200 */
.L_x_10055:
        /* <DEDUP_REMOVED lines=84> */
.L_x_10058:
[----:B------:R-:W-:Y:S02]  /*20310*/  FSEL R2, RZ, 3.37028055040000000000e+12, P0 ;  /* 0x54442d18ff027808 */ /* 0x000fe40000000000 */
[----:B------:R-:W-:-:S07]  /*20320*/  FSEL R3, RZ, 2.1426990032196044922, P0 ;  /* 0x400921fbff037808 */ /* 0x000fce0000000000 */
.L_x_10059:
[----:B------:R-:W-:Y:S05]  /*20330*/  BSYNC.RECONVERGENT B0 ;  /* 0x0000000000007941 */ /* 0x000fea0003800200 */
.L_x_10057:
[----:B------:R-:W-:Y:S01]  /*20340*/  DADD R4, |R6|, R4 ;  /* 0x0000000006047229 */ /* 0x000fe20000000204 */
[----:B------:R-:W-:-:S07]  /*20350*/  LOP3.LUT R7, R3, 0x80000000, R7, 0xb8, !PT ;  /* 0x8000000003077812 */ /* 0x000fce00078eb807 */
[----:B------:R-:W-:-:S06]  /*20360*/  DSETP.NAN.AND P0, PT, R4, R4, PT ;  /* 0x000000040400722a */ /* 0x000fcc0003f08000 */
[----:B------:R-:W-:Y:S02]  /*20370*/  FSEL R4, R4, R2, P0 ;  /* 0x0000000204047208 */ /* 0x000fe40000000000 */
[----:B------:R-:W-:Y:S01]  /*20380*/  FSEL R5, R5, R7, P0 ;  /* 0x0000000705057208 */ /* 0x000fe20000000000 */
[----:B------:R-:W-:Y:S06]  /*20390*/  BRA `(.L_x_10025) ;  /* 0x0000000400d87947 */ /* 0x000fec0003800000 */
.L_x_10054:
        /* <DEDUP_REMOVED lines=25> */
.L_x_10061:
[----:B------:R-:W-:Y:S05]  /*20530*/  BSYNC.RECONVERGENT B2 ;  /* 0x0000000000027941 */ /* 0x000fea0003800200 */
.L_x_10060:
        /* <DEDUP_REMOVED lines=77> */
[----:B------:R-:W-:Y:S01]  /*20a10*/  MOV R13, 0x4002d97c ;  /* 0x4002d97c000d7802 */ /* 0x000fe20000000f00 */
[----:B------:R-:W-:-:S03]  /*20a20*/  DSETP.NEU.AND P1, PT, R4, |R6|, PT ;  /* 0x400000060400722a */ /* 0x000fc60003f2d000 */
[----:B------:R-:W-:Y:S02]  /*20a30*/  FSEL R3, R3, 3.37028055040000000000e+12, !P0 ;  /* 0x54442d1803037808 */ /* 0x000fe40004000000 */
[----:B------:R-:W-:Y:S02]  /*20a40*/  FSEL R13, R13, 1.8213495016098022461, !P0 ;  /* 0x3fe921fb0d0d7808 */ /* 0x000fe40004000000 */
[----:B------:R-:W-:Y:S02]  /*20a50*/  FSEL R2, R3, R8, !P1 ;  /* 0x0000000803027208 */ /* 0x000fe40004800000 */
[----:B------:R-:W-:Y:S01]  /*20a60*/  FSEL R3, R13, R9, !P1 ;  /* 0x000000090d037208 */ /* 0x000fe20004800000 */
[----:B------:R-:W-:Y:S06]  /*20a70*/  BRA `(.L_x_10064) ;  /* 0x0000000000087947 */ /* 0x000fec0003800000 */
.L_x_10063:
[----:B------:R-:W-:Y:S02]  /*20a80*/  FSEL R2, RZ, 3.37028055040000000000e+12, P0 ;  /* 0x54442d18ff027808 */ /* 0x000fe40000000000 */
[----:B------:R-:W-:-:S07]  /*20a90*/  FSEL R3, RZ, 2.1426990032196044922, P0 ;  /* 0x400921fbff037808 */ /* 0x000fce0000000000 */
.L_x_10064:
[----:B------:R-:W-:Y:S05]  /*20aa0*/  BSYNC.RECONVERGENT B0 ;  /* 0x0000000000007941 */ /* 0x000fea0003800200 */
.L_x_10062:
[----:B------:R-:W-:Y:S01]  /*20ab0*/  DADD R4, |R6|, R4 ;  /* 0x0000000006047229 */ /* 0x000fe20000000204 */
[----:B------:R-:W-:-:S07]  /*20ac0*/  LOP3.LUT R7, R3, 0x80000000, R7, 0xb8, !PT ;  /* 0x8000000003077812 */ /* 0x000fce00078eb807 */
[----:B------:R-:W-:-:S06]  /*20ad0*/  DSETP.NAN.AND P0, PT, R4, R4, PT ;  /* 0x000000040400722a */ /* 0x000fcc0003f08000 */
[----:B------:R-:W-:Y:S02]  /*20ae0*/  FSEL R4, R4, R2, P0 ;  /* 0x0000000204047208 */ /* 0x000fe40000000000 */
[----:B------:R-:W-:-:S07]  /*20af0*/  FSEL R5, R5, R7, P0 ;  /* 0x0000000705057208 */ /* 0x000fce0000000000 */
.L_x_10025:
[----:B------:R-:W-:Y:S05]  /*20b00*/  BSYNC.RECONVERGENT B3 ;  /* 0x0000000000037941 */ /* 0x000fea0003800200 */
.L_x_10017:
[----:B------:R-:W-:Y:S01]  /*20b10*/  DADD R2, -RZ, -R40 ;  /* 0x00000000ff027229 */ /* 0x000fe20000000928 */
[----:B------:R-:W-:-:S09]  /*20b20*/  ISETP.GE.AND P0, PT, R11, RZ, PT ;  /* 0x000000ff0b00720c */ /* 0x000fd20003f06270 */
[----:B------:R-:W-:Y:S02]  /*20b30*/  FSEL R6, R40, R2, !P0 ;  /* 0x0000000228067208 */ /* 0x000fe40004000000 */
[----:B------:R-:W-:Y:S01]  /*20b40*/  FSEL R7, R41, R3, !P0 ;  /* 0x0000000329077208 */ /* 0x000fe20004000000 */
[----:B------:R-:W-:Y:S06]  /*20b50*/  BRA `(.L_x_9981) ;  /* 0x0000003000087947 */ /* 0x000fec0003800000 */
.L_x_9984:
[----:B------:R-:W2:Y:S01]  /*20b60*/  LDL.64 R4, [R1+0x8] ;  /* 0x0000080001047983 */ /* 0x000ea20000100a00 */
[----:B------:R-:W-:Y:S01]  /*20b70*/  UMOV UR4, 0x54442d18 ;  /* 0x54442d1800047882 */ /* 0x000fe20000000000 */
[----:B------:R-:W-:Y:S01]  /*20b80*/  UMOV UR5, 0x3ff921fb ;  /* 0x3ff921fb00057882 */ /* 0x000fe20000000000 */
[----:B------:R-:W-:Y:S02]  /*20b90*/  DADD R6, -RZ, -R10 ;  /* 0x00000000ff067229 */ /* 0x000fe4000000090a */
[----:B--2---:R-:W-:-:S08]  /*20ba0*/  DADD R4, R4, -R8 ;  /* 0x0000000004047229 */ /* 0x004fd00000000808 */
[----:B------:R-:W-:Y:S01]  /*20bb0*/  DADD R4, R4, UR4 ;  /* 0x0000000404047e29 */ /* 0x000fe20008000000 */
[----:B------:R-:W-:Y:S10]  /*20bc0*/  BRA `(.L_x_9981) ;  /* 0x0000002c00ec7947 */ /* 0x000ff40003800000 */
.L_x_9983:
[----:B------:R-:W-:Y:S01]  /*20bd0*/  DADD R6, -RZ, -R10 ;  /* 0x00000000ff067229 */ /* 0x000fe2000000090a */
[----:B------:R-:W-:Y:S01]  /*20be0*/  CS2R R4, SRZ ;  /* 0x0000000000047805 */ /* 0x000fe2000001ff00 */
[----:B------:R-:W-:Y:S09]  /*20bf0*/  BRA `(.L_x_9981) ;  /* 0x0000002c00e07947 */ /* 0x000ff20003800000 */
.L_x_9982:
        /* <DEDUP_REMOVED lines=17> */
[----:B------:R-:W-:Y:S02]  /*20d10*/  MOV R31, 0xfffffc01 ;  /* 0xfffffc01001f7802 */ /* 0x000fe40000000f00 */
[----:B------:R-:W-:-:S03]  /*20d20*/  FSETP.GEU.AND P5, PT, |R27|, 6.5827683646048100446e-37, PT ;  /* 0x036000001b00780b */ /* 0x000fc60003fae200 */
[C---:B------:R-:W-:Y:S02]  /*20d30*/  DFMA R6, R28.reuse, R28, R6 ;  /* 0x0000001c1c06722b */ /* 0x040fe40000000006 */
[----:B0-----:R-:W-:-:S08]  /*20d40*/  DFMA R14, -R28, R12, 1 ;  /* 0x3ff000001c0e742b */ /* 0x001fd0000000010c */
[----:B------:R-:W-:Y:S01]  /*20d50*/  ISETP.GT.AND P0, PT, R7, 0xfffff, PT ;  /* 0x000fffff0700780c */ /* 0x000fe20003f04270 */
[----:B------:R-:W-:Y:S01]  /*20d60*/  IMAD.MOV.U32 R0, RZ, RZ, R7 ;  /* 0x000000ffff007224 */ /* 0x000fe200078e0007 */
[----:B------:R-:W-:-:S11]  /*20d70*/  DFMA R14, R14, R14, R14 ;  /* 0x0000000e0e0e722b */ /* 0x000fd6000000000e */
[----:B------:R-:W-:Y:S01]  /*20d80*/  @!P0 IMAD.MOV.U32 R31, RZ, RZ, -0x435 ;  /* 0xfffffbcbff1f8424 */ /* 0x000fe200078e00ff */
[----:B------:R-:W-:Y:S01]  /*20d90*/  DFMA R14, R12, R14, R12 ;  /* 0x0000000e0c0e722b */ /* 0x000fe2000000000c */
[----:B------:R-:W-:Y:S02]  /*20da0*/  IMAD.MOV.U32 R12, RZ, RZ, R6 ;  /* 0x000000ffff0c7224 */ /* 0x000fe400078e0006 */
[----:B------:R-:W-:-:S05]  /*20db0*/  IMAD.MOV.U32 R13, RZ, RZ, R7 ;  /* 0x000000ffff0d7224 */ /* 0x000fca00078e0007 */
[----:B------:R-:W-:Y:S02]  /*20dc0*/  DFMA R18, -R28, R14, 1 ;  /* 0x3ff000001c12742b */ /* 0x000fe4000000010e */
[----:B------:R-:W-:-:S06]  /*20dd0*/  @!P0 DMUL R12, R12, 1.80143985094819840000e+16 ;  /* 0x435000000c0c8828 */ /* 0x000fcc0000000000 */
[----:B------:R-:W-:-:S04]  /*20de0*/  DFMA R18, R14, R18, R14 ;  /* 0x000000120e12722b */ /* 0x000fc8000000000e */
[----:B------:R-:W-:-:S04]  /*20df0*/  @!P0 MOV R0, R13 ;  /* 0x0000000d00008202 */ /* 0x000fc80000000f00 */
[----:B------:R-:W-:Y:S01]  /*20e00*/  DMUL R24, R26, R18 ;  /* 0x000000121a187228 */ /* 0x000fe20000000000 */
[----:B------:R-:W-:-:S05]  /*20e10*/  VIADD R7, R0, 0xffffffff ;  /* 0xffffffff00077836 */ /* 0x000fca0000000000 */
[----:B------:R-:W-:Y:S02]  /*20e20*/  ISETP.GE.U32.AND P2, PT, R7, 0x7fefffff, PT ;  /* 0x7fefffff0700780c */ /* 0x000fe40003f46070 */
[----:B------:R-:W-:-:S08]  /*20e30*/  DFMA R14, -R28, R24, R26 ;  /* 0x000000181c0e722b */ /* 0x000fd0000000011a */
[----:B------:R-:W-:-:S03]  /*20e40*/  DFMA R24, R18, R14, R24 ;  /* 0x0000000e1218722b */ /* 0x000fc60000000018 */
[----:B------:R-:W-:Y:S01]  /*20e50*/  @P2 IMAD.MOV.U32 R14, RZ, RZ, 0x0 ;  /* 0x00000000ff0e2424 */ /* 0x000fe200078e00ff */
[----:B------:R-:W-:Y:S01]  /*20e60*/  @P2 LOP3.LUT P3, RZ, R13, 0x7fffffff, RZ, 0xc0, !PT ;  /* 0x7fffffff0dff2812 */ /* 0x000fe2000786c0ff */
[----:B------:R-:W-:-:S05]  /*20e70*/  @P2 IMAD.MOV.U32 R15, RZ, RZ, 0x7ff00000 ;  /* 0x7ff00000ff0f2424 */ /* 0x000fca00078e00ff */
[----:B------:R-:W-:Y:S01]  /*20e80*/  FFMA R7, RZ, R29, R25 ;  /* 0x0000001dff077223 */ /* 0x000fe20000000019 */
[----:B------:R-:W-:Y:S01]  /*20e90*/  @P2 DFMA R14, R12, R14, +INF ;  /* 0x7ff000000c0e242b */ /* 0x000fe2000000000e */
[----:B------:R-:W-:-:S03]  /*20ea0*/  IMAD.MOV.U32 R13, RZ, RZ, R6 ;  /* 0x000000ffff0d7224 */ /* 0x000fc600078e0006 */
[----:B------:R-:W-:Y:S01]  /*20eb0*/  FSETP.GT.AND P4, PT, |R7|, 1.469367938527859385e-39, PT ;  /* 0x001000000700780b */ /* 0x000fe20003f84200 */
[----:B------:R-:W-:-:S05]  /*20ec0*/  @!P0 IMAD.MOV.U32 R13, RZ, RZ, R12 ;  /* 0x000000ffff0d8224 */ /* 0x000fca00078e000c */
        /* <DEDUP_REMOVED lines=15> */
[----:B------:R-:W-:Y:S02]  /*20fc0*/  @P0 VIADD R13, R7, 0xfff00000 ;  /* 0xfff00000070d0836 */ /* 0x000fe40000000000 */
[----:B------:R-:W-:-:S03]  /*20fd0*/  @P0 VIADD R31, R31, 0x1 ;  /* 0x000000011f1f0836 */ /* 0x000fc60000000000 */
[----:B------:R-:W-:Y:S02]  /*20fe0*/  @P0 MOV R7, R13 ;  /* 0x0000000d00070202 */ /* 0x000fe40000000f00 */
[----:B------:R-:W-:Y:S02]  /*20ff0*/  LOP3.LUT R30, R31, 0x80000000, RZ, 0x3c, !PT ;  /* 0x800000001f1e7812 */ /* 0x000fe400078e3cff */
[----:B------:R-:W-:Y:S02]  /*21000*/  MOV R31, 0x43300000 ;  /* 0x43300000001f7802 */ /* 0x000fe40000000f00 */
        /* <DEDUP_REMOVED lines=47> */
.L_x_10069:
[----:B------:R-:W-:Y:S05]  /*21300*/  BSYNC.RECONVERGENT B0 ;  /* 0x0000000000007941 */ /* 0x000fea0003800200 */
.L_x_10068:
        /* <DEDUP_REMOVED lines=8> */
.L_x_10071:
[----:B------:R-:W-:Y:S05]  /*21390*/  BSYNC.RECONVERGENT B3 ;  /* 0x0000000000037941 */ /* 0x000fea0003800200 */
.L_x_10070:
[----:B------:R-:W-:Y:S01]  /*213a0*/  DMUL R12, R24, R24 ;  /* 0x00000018180c7228 */ /* 0x000fe20000000000 */
[----:B------:R-:W-:Y:S01]  /*213b0*/  MOV R14, 0xdbb65b49 ;  /* 0xdbb65b49000e7802 */ /* 0x000fe20000000f00 */
[----:B------:R-:W-:Y:S01]  /*213c0*/  IMAD.MOV.U32 R15, RZ, RZ, 0x3f2d3b63 ;  /* 0x3f2d3b63ff0f7424 */ /* 0x000fe200078e00ff */
[----:B------:R-:W-:Y:S01]  /*213d0*/  UMOV UR4, 0x2a25ff7e ;  /* 0x2a25ff7e00047882 */ /* 0x000fe20000000000 */
[----:B------:R-:W-:Y:S01]  /*213e0*/  UMOV UR5, 0x3ef53e1d ;  /* 0x3ef53e1d00057882 */ /* 0x000fe20000000000 */
[----:B------:R-:W-:Y:S01]  /*213f0*/  ISETP.GE.AND P2, PT, R9, RZ, PT ;  /* 0x000000ff0900720c */ /* 0x000fe20003f46270 */
[----:B------:R-:W-:Y:S01]  /*21400*/  @!P1 IMAD.MOV.U32 R18, RZ, RZ, 0x54442d18 ;  /* 0x54442d18ff129424 */ /* 0x000fe200078e00ff */
[----:B------:R-:W-:Y:S01]  /*21410*/  @!P1 MOV R19, 0x3ff921fb ;  /* 0x3ff921fb00139802 */ /* 0x000fe20000000f00 */
[C---:B------:R-:W-:Y:S01]  /*21420*/  DFMA R14, R12.reuse, -UR4, R14 ;  /* 0x800000040c0e7c2b */ /* 0x040fe2000800000e */
[----:B------:R-:W-:Y:S01]  /*21430*/  UMOV UR4, 0x8dde082e ;  /* 0x8dde082e00047882 */ /* 0x000fe20000000000 */
[----:B------:R-:W-:Y:S01]  /*21440*/  UMOV UR5, 0x3f531278 ;  /* 0x3f53127800057882 */ /* 0x000fe20000000000 */
[----:B------:R-:W-:Y:S01]  /*21450*/  @P1 PLOP3.LUT P0, PT, P2, PT, PT, 0x80, 0x8 ;  /* 0x000000000008181c */ /* 0x000fe2000170f070 */
[----:B------:R-:W-:Y:S04]  /*21460*/  BSSY.RECONVERGENT B0, `(.L_x_10072) ;  /* 0x000004a000007945 */ /* 0x000fe80003800200 */
        /* <DEDUP_REMOVED lines=71> */
.L_x_10073:
[----:B------:R-:W-:Y:S02]  /*218e0*/  FSEL R8, RZ, 3.37028055040000000000e+12, P0 ;  /* 0x54442d18ff087808 */ /* 0x000fe40000000000 */
[----:B------:R-:W-:-:S07]  /*218f0*/  FSEL R9, RZ, 2.1426990032196044922, P0 ;  /* 0x400921fbff097808 */ /* 0x000fce0000000000 */
.L_x_10074:
[----:B------:R-:W-:Y:S05]  /*21900*/  BSYNC.RECONVERGENT B0 ;  /* 0x0000000000007941 */ /* 0x000fea0003800200 */
.L_x_10072:
[----:B------:R-:W-:Y:S01]  /*21910*/  DADD R2, R4, R2 ;  /* 0x0000000004027229 */ /* 0x000fe20000000002 */
[----:B------:R-:W-:Y:S01]  /*21920*/  LOP3.LUT R5, R9, 0x80000000, R11, 0xb8, !PT ;  /* 0x8000000009057812 */ /* 0x000fe200078eb80b */
[----:B------:R-:W-:-:S06]  /*21930*/  DMUL R6, R6, 0.5 ;  /* 0x3fe0000006067828 */ /* 0x000fcc0000000000 */
[----:B------:R-:W-:-:S06]  /*21940*/  DSETP.NAN.AND P0, PT, R2, R2, PT ;  /* 0x000000020200722a */ /* 0x000fcc0003f08000 */
[----:B------:R-:W-:Y:S02]  /*21950*/  FSEL R4, R2, R8, P0 ;  /* 0x0000000802047208 */ /* 0x000fe40000000000 */
[----:B------:R-:W-:Y:S01]  /*21960*/  FSEL R5, R3, R5, P0 ;  /* 0x0000000503057208 */ /* 0x000fe20000000000 */
[----:B------:R-:W-:Y:S06]  /*21970*/  BRA `(.L_x_10075) ;  /* 0x00000020005c7947 */ /* 0x000fec0003800000 */
.L_x_10067:
        /* <DEDUP_REMOVED lines=9> */
[----:B------:R-:W-:Y:S01]  /*21a10*/  IMAD.MOV.U32 R20, RZ, RZ, 0x0 ;  /* 0x00000000ff147424 */ /* 0x000fe200078e00ff */
[----:B------:R-:W-:Y:S01]  /*21a20*/  SEL R32, R3, R5, P0 ;  /* 0x0000000503207207 */ /* 0x000fe20000000000 */
[----:B------:R-:W-:Y:S01]  /*21a30*/  MUFU.RCP64H R31, R29 ;  /* 0x0000001d001f7308 */ /* 0x000fe20000001800 */
[----:B------:R-:W-:Y:S01]  /*21a40*/  LOP3.LUT R0, R25, 0xffc00000, RZ, 0xc0, !PT ;  /* 0xffc0000019007812 */ /* 0x000fe200078ec0ff */
[----:B------:R-:W-:Y:S01]  /*21a50*/  IMAD.MOV.U32 R30, RZ, RZ, 0x1 ;  /* 0x00000001ff1e7424 */ /* 0x000fe200078e00ff */
[----:B------:R-:W-:Y:S01]  /*21a60*/  SEL R22, R2, R4, P0 ;  /* 0x0000000402167207 */ /* 0x000fe20000000000 */
[----:B------:R-:W-:Y:S01]  /*21a70*/  IMAD.MOV.U32 R23, RZ, RZ, R32 ;  /* 0x000000ffff177224 */ /* 0x000fe200078e0020 */
[----:B------:R-:W-:Y:S01]  /*21a80*/  LOP3.LUT R7, R0, 0x7fd00000, RZ, 0x3c, !PT ;  /* 0x7fd0000000077812 */ /* 0x000fe200078e3cff */
[----:B------:R-:W-:Y:S01]  /*21a90*/  BSSY.RECONVERGENT B0, `(.L_x_10076) ;  /* 0x0000079000007945 */ /* 0x000fe20003800200 */
[----:B------:R-:W-:-:S02]  /*21aa0*/  SEL R24, R4, R2, P2 ;  /* 0x0000000204187207 */ /* 0x000fc40001000000 */
[----:B------:R-:W-:Y:S02]  /*21ab0*/  MOV R14, UR6 ;  /* 0x00000006000e7c02 */ /* 0x000fe40008000f00 */
[C---:B------:R-:W-:Y:S01]  /*21ac0*/  DMUL R12, R6.reuse, R22 ;  /* 0x00000016060c7228 */ /* 0x040fe20000000000 */
[----:B------:R-:W-:Y:S01]  /*21ad0*/  MOV R21, 0x3fd80000 ;  /* 0x3fd8000000157802 */ /* 0x000fe20000000f00 */
[----:B------:R-:W-:Y:S01]  /*21ae0*/  DMUL R6, R6, R24 ;  /* 0x0000001806067228 */ /* 0x000fe20000000000 */
[----:B------:R-:W-:Y:S02]  /*21af0*/  ISETP.GE.U32.AND P3, PT, R32, 0x7ff00000, PT ;  /* 0x7ff000002000780c */ /* 0x000fe40003f66070 */
[----:B------:R-:W-:-:S03]  /*21b00*/  FSETP.GEU.AND P5, PT, |R27|, 6.5827683646048100446e-37, PT ;  /* 0x036000001b00780b */ /* 0x000fc60003fae200 */
        /* <DEDUP_REMOVED lines=30> */
[----:B------:R-:W-:Y:S02]  /*21cf0*/  IMAD.MOV.U32 R13, RZ, RZ, R32 ;  /* 0x000000ffff0d7224 */ /* 0x000fe400078e0020 */
[----:B------:R-:W-:-:S04]  /*21d00*/  IMAD.MOV.U32 R12, RZ, RZ, R22 ;  /* 0x000000ffff0c7224 */ /* 0x000fc800078e0016 */
[----:B------:R-:W-:-:S06]  /*21d10*/  DFMA R6, -R28, R24, R26 ;  /* 0x000000181c06722b */ /* 0x000fcc000000011a */
[----:B------:R-:W-:Y:S01]  /*21d20*/  @!P0 DMUL R12, R12, 1.80143985094819840000e+16 ;  /* 0x435000000c0c8828 */ /* 0x000fe20000000000 */
[----:B------:R-:W-:Y:S01]  /*21d30*/  @!P0 IMAD.MOV.U32 R31, RZ, RZ, -0x435 ;  /* 0xfffffbcbff1f8424 */ /* 0x000fe200078e00ff */
[----:B------:R-:W-:-:S08]  /*21d40*/  DFMA R24, R14, R6, R24 ;  /* 0x000000060e18722b */ /* 0x000fd00000000018 */
[----:B------:R-:W-:Y:S02]  /*21d50*/  @!P0 MOV R32, R13 ;  /* 0x0000000d00208202 */ /* 0x000fe40000000f00 */
        /* <DEDUP_REMOVED lines=76> */
.L_x_10077:
[----:B------:R-:W-:Y:S05]  /*22220*/  BSYNC.RECONVERGENT B0 ;  /* 0x0000000000007941 */ /* 0x000fea0003800200 */
.L_x_10076:
[----:B------:R-:W-:Y:S04]  /*22230*/  BSSY.RECONVERGENT B3, `(.L_x_10078) ;  /* 0x0000008000037945 */ /* 0x000fe80003800200 */
[----:B------:R-:W-:Y:S05]  /*22240*/  @P4 BRA P5, `(.L_x_10079) ;  /* 0x0000000000184947 */ /* 0x000fea0002800000 */
[----:B------:R-:W-:Y:S01]  /*22250*/  MOV R18, R26 ;  /* 0x0000001a00127202 */ /* 0x000fe20000000f00 */
[----:B------:R-:W-:Y:S01]  /*22260*/  IMAD.MOV.U32 R19, RZ, RZ, R27 ;  /* 0x000000ffff137224 */ /* 0x000fe200078e001b */
[----:B------:R-:W-:Y:S01]  /*22270*/  MOV R0, 0x222b0 ;  /* 0x000222b000007802 */ /* 0x000fe20000000f00 */
[----:B------:R-:W-:Y:S02]  /*22280*/  IMAD.MOV.U32 R12, RZ, RZ, R28 ;  /* 0x000000ffff0c7224 */ /* 0x000fe400078e001c */
[----:B------:R-:W-:-:S07]  /*22290*/  IMAD.MOV.U32 R13, RZ, RZ, R29 ;  /* 0x000000ffff0d7224 */ /* 0x000fce00078e001d */
[----:B------:R-:W-:Y:S05]  /*222a0*/  CALL.REL.NOINC `($__internal_14_$__cuda_sm20_div_rn_f64_full) ;  /* 0x000000ec008c7944 */ /* 0x000fea0003c00000 */
.L_x_10079:
[----:B------:R-:W-:Y:S05]  /*222b0*/  BSYNC.RECONVERGENT B3 ;  /* 0x0000000000037941 */ /* 0x000fea0003800200 */
.L_x_10078:
        /* <DEDUP_REMOVED lines=84> */
.L_x_10081:
[----:B------:R-:W-:Y:S02]  /*22800*/  FSEL R8, RZ, 3.37028055040000000000e+12, P0 ;  /* 0x54442d18ff087808 */ /* 0x000fe40000000000 */
[----:B------:R-:W-:-:S07]  /*22810*/  FSEL R9, RZ, 2.1426990032196044922, P0 ;  /* 0x400921fbff097808 */ /* 0x000fce0000000000 */
.L_x_10082:
[----:B------:R-:W-:Y:S05]  /*22820*/  BSYNC.RECONVERGENT B0 ;  /* 0x0000000000007941 */ /* 0x000fea0003800200 */
.L_x_10080:
[----:B------:R-:W-:Y:S01]  /*22830*/  DADD R2, R4, R2 ;  /* 0x0000000004027229 */ /* 0x000fe20000000002 */
[----:B------:R-:W-:-:S07]  /*22840*/  LOP3.LUT R5, R9, 0x80000000, R11, 0xb8, !PT ;  /* 0x8000000009057812 */ /* 0x000fce00078eb80b */
[----:B------:R-:W-:-:S06]  /*22850*/  DSETP.NAN.AND P0, PT, R2, R2, PT ;  /* 0x000000020200722a */ /* 0x000fcc0003f08000 */
[----:B------:R-:W-:Y:S02]  /*22860*/  FSEL R4, R2, R8, P0 ;  /* 0x0000000802047208 */ /* 0x000fe40000000000 */
[----:B------:R-:W-:Y:S01]  /*22870*/  FSEL R5, R3, R5, P0 ;  /* 0x0000000503057208 */ /* 0x000fe20000000000 */
[----:B------:R-:W-:Y:S06]  /*22880*/  BRA `(.L_x_10075) ;  /* 0x0000001000987947 */ /* 0x000fec0003800000 */
.L_x_10066:
        /* <DEDUP_REMOVED lines=17> */
[----:B------:R-:W-:Y:S01]  /*229a0*/  MOV R18, R8 ;  /* 0x0000000800127202 */ /* 0x000fe20000000f00 */
[----:B------:R-:W-:Y:S01]  /*229b0*/  IMAD.MOV.U32 R19, RZ, RZ, R9 ;  /* 0x000000ffff137224 */ /* 0x000fe200078e0009 */
[----:B------:R-:W-:Y:S01]  /*229c0*/  MOV R0, 0x22a00 ;  /* 0x00022a0000007802 */ /* 0x000fe20000000f00 */
[----:B------:R-:W-:Y:S02]  /*229d0*/  IMAD.MOV.U32 R12, RZ, RZ, -0x74eba897 ;  /* 0x8b145769ff0c7424 */ /* 0x000fe400078e00ff */
[----:B------:R-:W-:-:S07]  /*229e0*/  IMAD.MOV.U32 R13, RZ, RZ, 0x4005bf0a ;  /* 0x4005bf0aff0d7424 */ /* 0x000fce00078e00ff */
[----:B------:R-:W-:Y:S05]  /*229f0*/  CALL.REL.NOINC `($__internal_14_$__cuda_sm20_div_rn_f64_full) ;  /* 0x000000e400b87944 */ /* 0x000fea0003c00000 */
[----:B------:R-:W-:Y:S01]  /*22a00*/  IMAD.MOV.U32 R6, RZ, RZ, R24 ;  /* 0x000000ffff067224 */ /* 0x000fe200078e0018 */
[----:B------:R-:W-:-:S07]  /*22a10*/  MOV R7, R25 ;  /* 0x0000001900077202 */ /* 0x000fce0000000f00 */
.L_x_10084:
[----:B------:R-:W-:Y:S05]  /*22a20*/  BSYNC.RECONVERGENT B3 ;  /* 0x0000000000037941 */ /* 0x000fea0003800200 */
.L_x_10083:
        /* <DEDUP_REMOVED lines=18> */
[----:B------:R-:W-:Y:S01]  /*22b50*/  MOV R19, R11 ;  /* 0x0000000b00137202 */ /* 0x000fe20000000f00 */
[----:B------:R-:W-:Y:S01]  /*22b60*/  IMAD.MOV.U32 R12, RZ, RZ, -0x74eba897 ;  /* 0x8b145769ff0c7424 */ /* 0x000fe200078e00ff */
[----:B------:R-:W-:Y:S01]  /*22b70*/  MOV R0, 0x22ba0 ;  /* 0x00022ba000007802 */ /* 0x000fe20000000f00 */
[----:B------:R-:W-:-:S07]  /*22b80*/  IMAD.MOV.U32 R13, RZ, RZ, 0x4005bf0a ;  /* 0x4005bf0aff0d7424 */ /* 0x000fce00078e00ff */
[----:B------:R-:W-:Y:S05]  /*22b90*/  CALL.REL.NOINC `($__internal_14_$__cuda_sm20_div_rn_f64_full) ;  /* 0x000000e400507944 */ /* 0x000fea0003c00000 */
.L_x_10086:
[----:B------:R-:W-:Y:S05]  /*22ba0*/  BSYNC.RECONVERGENT B3 ;  /* 0x0000000000037941 */ /* 0x000fea0003800200 */
.L_x_10085:
[----:B------:R-:W-:Y:S01]  /*22bb0*/  DADD R14, -RZ, |R6| ;  /* 0x00000000ff0e7229 */ /* 0x000fe20000000506 */
[----:B------:R-:W-:Y:S01]  /*22bc0*/  UMOV UR4, 0xffffffff ;  /* 0xffffffff00047882 */ /* 0x000fe20000000000 */
[----:B------:R-:W-:Y:S01]  /*22bd0*/  DADD R18, -RZ, |R24| ;  /* 0x00000000ff127229 */ /* 0x000fe20000000518 */
[----:B------:R-:W-:Y:S01]  /*22be0*/  IMAD.MOV.U32 R6, RZ, RZ, RZ ;  /* 0x000000ffff067224 */ /* 0x000fe200078e00ff */
[----:B------:R-:W-:Y:S01]  /*22bf0*/  UMOV UR5, 0x7fefffff ;  /* 0x7fefffff00057882 */ /* 0x000fe20000000000 */
[----:B------:R-:W-:Y:S01]  /*22c00*/  IMAD.MOV.U32 R20, RZ, RZ, 0x0 ;  /* 0x00000000ff147424 */ /* 0x000fe200078e00ff */
[----:B------:R-:W-:Y:S01]  /*22c10*/  UMOV UR6, UR5 ;  /* 0x0000000500067c82 */ /* 0x000fe20008000000 */
[----:B------:R-:W-:Y:S01]  /*22c20*/  MOV R21, 0x3fd80000 ;  /* 0x3fd8000000157802 */ /* 0x000fe20000000f00 */
        /* <DEDUP_REMOVED lines=14> */
[----:B------:R-:W-:Y:S02]  /*22d10*/  SEL R24, R14, R18, P1 ;  /* 0x000000120e187207 */ /* 0x000fe40000800000 */
[----:B------:R-:W-:Y:S02]  /*22d20*/  MOV R14, UR6 ;  /* 0x00000006000e7c02 */ /* 0x000fe40008000f00 */
[C---:B------:R-:W-:Y:S01]  /*22d30*/  DMUL R12, R6.reuse, R22 ;  /* 0x00000016060c7228 */ /* 0x040fe20000000000 */
[----:B------:R-:W-:Y:S01]  /*22d40*/  ISETP.GE.U32.AND P2, PT, R32, 0x7ff00000, PT ;  /* 0x7ff000002000780c */ /* 0x000fe20003f46070 */
        /* <DEDUP_REMOVED lines=32> */
[----:B------:R-:W-:Y:S01]  /*22f50*/  DSETP.GEU.AND P1, PT, R4, R2, PT ;  /* 0x000000020400722a */ /* 0x000fe20003f2e000 */
        /* <DEDUP_REMOVED lines=82> */
.L_x_10088:
[----:B------:R-:W-:Y:S05]  /*23480*/  BSYNC.RECONVERGENT B0 ;  /* 0x0000000000007941 */ /* 0x000fea0003800200 */
.L_x_10087:
        /* <DEDUP_REMOVED lines=8> */
.L_x_10090:
[----:B------:R-:W-:Y:S05]  /*23510*/  BSYNC.RECONVERGENT B3 ;  /* 0x0000000000037941 */ /* 0x000fea0003800200 */
.L_x_10089:
        /* <DEDUP_REMOVED lines=84> */
.L_x_10092:
[----:B------:R-:W-:Y:S02]  /*23a60*/  FSEL R8, RZ, 3.37028055040000000000e+12, P0 ;  /* 0x54442d18ff087808 */ /* 0x000fe40000000000 */
[----:B------:R-:W-:-:S07]  /*23a70*/  FSEL R9, RZ, 2.1426990032196044922, P0 ;  /* 0x400921fbff097808 */ /* 0x000fce0000000000 */
.L_x_10093:
[----:B------:R-:W-:Y:S05]  /*23a80*/  BSYNC.RECONVERGENT B0 ;  /* 0x0000000000007941 */ /* 0x000fea0003800200 */
.L_x_10091:
[----:B------:R-:W-:Y:S01]  /*23a90*/  DADD R2, R4, R2 ;  /* 0x0000000004027229 */ /* 0x000fe20000000002 */
[----:B------:R-:W-:Y:S01]  /*23aa0*/  LOP3.LUT R5, R9, 0x80000000, R11, 0xb8, !PT ;  /* 0x8000000009057812 */ /* 0x000fe200078eb80b */
[----:B------:R-:W-:-:S06]  /*23ab0*/  DADD R6, R6, 1 ;  /* 0x3ff0000006067429 */ /* 0x000fcc0000000000 */
[----:B------:R-:W-:-:S06]  /*23ac0*/  DSETP.NAN.AND P0, PT, R2, R2, PT ;  /* 0x000000020200722a */ /* 0x000fcc0003f08000 */
[----:B------:R-:W-:Y:S02]  /*23ad0*/  FSEL R4, R2, R8, P0 ;  /* 0x0000000802047208 */ /* 0x000fe40000000000 */
[----:B------:R-:W-:-:S07]  /*23ae0*/  FSEL R5, R3, R5, P0 ;  /* 0x0000000503057208 */ /* 0x000fce0000000000 */
.L_x_10075:
[----:B------:R-:W-:Y:S05]  /*23af0*/  BSYNC.RECONVERGENT B2 ;  /* 0x0000000000027941 */ /* 0x000fea0003800200 */
.L_x_10065:
        /* <DEDUP_REMOVED lines=8> */
.L_x_9981:
[----:B------:R-:W-:Y:S05]  /*23b80*/  BSYNC.RECONVERGENT B1 ;  /* 0x0000000000017941 */ /* 0x000fea0003800200 */
.L_x_9979:
        /* <DEDUP_REMOVED lines=17> */
.L_x_10097:
[----:B------:R-:W0:Y:S02]  /*23ca0*/  F2I.S64.F64.TRUNC R4, R4 ;  /* 0x0000000400047311 */ /* 0x000e24000030d900 */
[----:B0-----:R-:W-:-:S05]  /*23cb0*/  IMAD.MOV.U32 R7, RZ, RZ, R4 ;  /* 0x000000ffff077224 */ /* 0x001fca00078e0004 */
[----:B------:R0:W-:Y:S01]  /*23cc0*/  STG.E.U8 desc[UR36][R2.64], R7 ;  /* 0x0000000702007986 */ /* 0x0001e2000c101124 */
[----:B------:R-:W-:Y:S05]  /*23cd0*/  BRA `(.L_x_10099) ;  /* 0x0000000c00f07947 */ /* 0x000fea0003800000 */
.L_x_10096:
        /* <DEDUP_REMOVED lines=9> */
.L_x_10101:
[----:B------:R-:W0:Y:S02]  /*23d70*/  F2I.F64.TRUNC R5, R4 ;  /* 0x0000000400057311 */ /* 0x000e24000030d100 */
[----:B0-----:R0:W-:Y:S01]  /*23d80*/  STG.E desc[UR36][R2.64], R5 ;  /* 0x0000000502007986 */ /* 0x0011e2000c101924 */
[----:B------:R-:W-:Y:S05]  /*23d90*/  BRA `(.L_x_10099) ;  /* 0x0000000c00c07947 */ /* 0x000fea0003800000 */
.L_x_10100:
[----:B------:R-:W0:Y:S02]  /*23da0*/  F2I.F64.TRUNC R5, R4 ;  /* 0x0000000400057311 */ /* 0x000e24000030d100 */
[----:B0-----:R0:W-:Y:S01]  /*23db0*/  STG.E.U16 desc[UR36][R2.64], R5 ;  /* 0x0000000502007986 */ /* 0x0011e2000c101524 */
[----:B------:R-:W-:Y:S05]  /*23dc0*/  BRA `(.L_x_10099) ;  /* 0x0000000c00b47947 */ /* 0x000fea0003800000 */
.L_x_10095:
        /* <DEDUP_REMOVED lines=13> */
.L_x_10103:
        /* <DEDUP_REMOVED lines=8> */
.L_x_10102:
        /* <DEDUP_REMOVED lines=16> */
.L_x_10105:
        /* <DEDUP_REMOVED lines=11> */
.L_x_10104:
[----:B------:R0:W-:Y:S01]  /*240d0*/  STG.E.64 desc[UR36][R2.64], R4 ;  /* 0x0000000402007986 */ /* 0x0001e2000c101b24 */
[----:B------:R-:W-:Y:S05]  /*240e0*/  BRA `(.L_x_10099) ;  /* 0x0000000800ec7947 */ /* 0x000fea0003800000 */
.L_x_10094:
        /* <DEDUP_REMOVED lines=13> */
.L_x_10109:
        /* <DEDUP_REMOVED lines=22> */
.L_x_10112:
[----:B------:R-:W-:-:S04]  /*24320*/  SHF.R.U32.HI R5, RZ, 0x18, R7 ;  /* 0x00000018ff057819 */ /* 0x000fc80000011607 */
[----:B------:R-:W-:-:S07]  /*24330*/  LOP3.LUT R0, R0, 0x80, R5, 0xf8, !PT ;  /* 0x0000008000007812 */ /* 0x000fce00078ef805 */
.L_x_10111:
[----:B------:R-:W-:Y:S05]  /*24340*/  BSYNC.RECONVERGENT B0 ;  /* 0x0000000000007941 */ /* 0x000fea0003800200 */
.L_x_10110:
[----:B------:R0:W-:Y:S01]  /*24350*/  STG.E.U8 desc[UR36][R2.64], R0 ;  /* 0x0000000002007986 */ /* 0x0001e2000c101124 */
[----:B------:R-:W-:Y:S05]  /*24360*/  BRA `(.L_x_10099) ;  /* 0x00000008004c7947 */ /* 0x000fea0003800000 */
.L_x_10108:
        /* <DEDUP_REMOVED lines=22> */
.L_x_10115:
[----:B------:R-:W-:-:S04]  /*244d0*/  SHF.R.U32.HI R5, RZ, 0x18, R7 ;  /* 0x00000018ff057819 */ /* 0x000fc80000011607 */
[----:B------:R-:W-:-:S07]  /*244e0*/  LOP3.LUT R0, R0, 0x80, R5, 0xf8, !PT ;  /* 0x0000008000007812 */ /* 0x000fce00078ef805 */
.L_x_10114:
[----:B------:R-:W-:Y:S05]  /*244f0*/  BSYNC.RECONVERGENT B0 ;  /* 0x0000000000007941 */ /* 0x000fea0003800200 */
.L_x_10113:
[----:B------:R0:W-:Y:S01]  /*24500*/  STG.E.U8 desc[UR36][R2.64], R0 ;  /* 0x0000000002007986 */ /* 0x0001e2000c101124 */
[----:B------:R-:W-:Y:S05]  /*24510*/  BRA `(.L_x_10099) ;  /* 0x0000000400e07947 */ /* 0x000fea0003800000 */
.L_x_10107:
        /* <DEDUP_REMOVED lines=26> */
.L_x_10117:
[----:B------:R-:W0:Y:S02]  /*246c0*/  F2I.U64.F64.TRUNC R4, R4 ;  /* 0x0000000400047311 */ /* 0x000e24000030d800 */
[----:B0-----:R0:W-:Y:S01]  /*246d0*/  STG.E.64 desc[UR36][R2.64], R4 ;  /* 0x0000000402007986 */ /* 0x0011e2000c101b24 */
[----:B------:R-:W-:Y:S05]  /*246e0*/  BRA `(.L_x_10099) ;  /* 0x00000004006c7947 */ /* 0x000fea0003800000 */
.L_x_10116:
[----:B------:R-:W0:Y:S02]  /*246f0*/  F2I.U32.F64.TRUNC R5, R4 ;  /* 0x0000000400057311 */ /* 0x000e24000030d000 */
[----:B0-----:R0:W-:Y:S01]  /*24700*/  STG.E desc[UR36][R2.64], R5 ;  /* 0x0000000502007986 */ /* 0x0011e2000c101924 */
[----:B------:R-:W-:Y:S05]  /*24710*/  BRA `(.L_x_10099) ;  /* 0x0000000400607947 */ /* 0x000fea0003800000 */
.L_x_10106:
        /* <DEDUP_REMOVED lines=11> */
.L_x_10119:
[----:B------:R1:W-:Y:S01]  /*247d0*/  STG.E.128 desc[UR36][R2.64], R4 ;  /* 0x0000000402007986 */ /* 0x0003e2000c101d24 */
[----:B------:R-:W-:Y:S05]  /*247e0*/  BRA `(.L_x_10099) ;  /* 0x00000004002c7947 */ /* 0x000fea0003800000 */
.L_x_10118:
[----:B------:R-:W-:-:S09]  /*247f0*/  UISETP.NE.AND UP0, UPT, UR4, 0xf, UPT ;  /* 0x0000000f0400788c */ /* 0x000fd2000bf05270 */
[----:B------:R-:W-:Y:S05]  /*24800*/  BRA.U !UP0, `(.L_x_10120) ;  /* 0x0000000508087547 */ /* 0x000fea000b800000 */
[----:B------:R-:W-:-:S09]  /*24810*/  UISETP.NE.AND UP0, UPT, UR4, 0x17, UPT ;  /* 0x000000170400788c */ /* 0x000fd2000bf05270 */
[----:B------:R-:W-:Y:S05]  /*24820*/  BRA.U !UP0, `(.L_x_10121) ;  /* 0x0000000108a07547 */ /* 0x000fea000b800000 */
[----:B------:R-:W-:-:S09]  /*24830*/  UISETP.NE.AND UP0, UPT, UR4, 0x18, UPT ;  /* 0x000000180400788c */ /* 0x000fd2000bf05270 */
[----:B------:R-:W-:Y:S05]  /*24840*/  BRA.U !UP0, `(.L_x_10122) ;  /* 0x0000000108447547 */ /* 0x000fea000b800000 */
.L_x_10098:
        /* <DEDUP_REMOVED lines=9> */
[----:B------:R-:W-:-:S02]  /*248e0*/  IMAD.U32 R5, RZ, RZ, UR5 ;  /* 0x00000005ff057e24 */ /* 0x000fc4000f8e00ff */
[----:B---3--:R-:W-:Y:S01]  /*248f0*/  IMAD.U32 R6, RZ, RZ, UR6 ;  /* 0x00000006ff067e24 */ /* 0x008fe2000f8e00ff */
[----:B------:R-:W-:Y:S01]  /*24900*/  MOV R7, UR7 ;  /* 0x0000000700077c02 */ /* 0x000fe20008000f00 */
[----:B----4-:R-:W-:Y:S02]  /*24910*/  IMAD.U32 R10, RZ, RZ, UR8 ;  /* 0x00000008ff0a7e24 */ /* 0x010fe4000f8e00ff */
[----:B-1----:R-:W-:-:S07]  /*24920*/  IMAD.U32 R11, RZ, RZ, UR9 ;  /* 0x00000009ff0b7e24 */ /* 0x002fce000f8e00ff */
[----:B------:R-:W-:-:S07]  /*24930*/  LEPC R20, `(.L_x_10123) ;  /* 0x000000001014794e */ /* 0x000fce0000000000 */
[----:B--2---:R-:W-:Y:S05]  /*24940*/  CALL.ABS.NOINC R2 ;  /* 0x0000000002007343 */ /* 0x004fea0003c00000 */
.L_x_10123:
[----:B------:R-:W-:Y:S05]  /*24950*/  BRA `(.L_x_10099) ;  /* 0x0000000000d07947 */ /* 0x000fea0003800000 */
.L_x_10122:
        /* <DEDUP_REMOVED lines=17> */
.L_x_10125:
[----:B------:R-:W-:Y:S05]  /*24a70*/  BSYNC.RECONVERGENT B0 ;  /* 0x0000000000007941 */ /* 0x000fea0003800200 */
.L_x_10124:
[----:B------:R-:W-:-:S05]  /*24a80*/  LOP3.LUT R7, R0, 0x80, R7, 0xf8, !PT ;  /* 0x0000008000077812 */ /* 0x000fca00078ef807 */
[----:B------:R3:W-:Y:S01]  /*24a90*/  STG.E.U8 desc[UR36][R2.64], R7 ;  /* 0x0000000702007986 */ /* 0x0007e2000c101124 */
[----:B------:R-:W-:Y:S05]  /*24aa0*/  BRA `(.L_x_10099) ;  /* 0x00000000007c7947 */ /* 0x000fea0003800000 */
.L_x_10121:
        /* <DEDUP_REMOVED lines=16> */
.L_x_10127:
[----:B------:R-:W-:Y:S01]  /*24bb0*/  IMAD.MOV.U32 R0, RZ, RZ, 0x7f ;  /* 0x0000007fff007424 */ /* 0x000fe200078e00ff */
[----:B------:R-:W-:-:S04]  /*24bc0*/  ISETP.GT.U32.AND P0, PT, R6, 0x7f800000, PT ;  /* 0x7f8000000600780c */ /* 0x000fc80003f04070 */
[----:B------:R-:W-:-:S09]  /*24bd0*/  SEL R0, R0, 0x7c, P0 ;  /* 0x0000007c00007807 */ /* 0x000fd20000000000 */
.L_x_10128:
[----:B------:R-:W-:Y:S05]  /*24be0*/  BSYNC.RECONVERGENT B0 ;  /* 0x0000000000007941 */ /* 0x000fea0003800200 */
.L_x_10126:
[----:B------:R-:W-:-:S04]  /*24bf0*/  SHF.R.U32.HI R5, RZ, 0x18, R7 ;  /* 0x00000018ff057819 */ /* 0x000fc80000011607 */
[----:B------:R-:W-:-:S05]  /*24c00*/  LOP3.LUT R5, R0, 0x80, R5, 0xf8, !PT ;  /* 0x0000008000057812 */ /* 0x000fca00078ef805 */
[----:B------:R2:W-:Y:S01]  /*24c10*/  STG.E.U8 desc[UR36][R2.64], R5 ;  /* 0x0000000502007986 */ /* 0x0005e2000c101124 */
[----:B------:R-:W-:Y:S05]  /*24c20*/  BRA `(.L_x_10099) ;  /* 0x00000000001c7947 */ /* 0x000fea0003800000 */
.L_x_10120:
[----:B------:R-:W-:Y:S01]  /*24c30*/  UMOV UR4, 0xf0000000 ;  /* 0xf000000000047882 */ /* 0x000fe20000000000 */
[----:B------:R-:W-:Y:S01]  /*24c40*/  UMOV UR5, 0x380fffff ;  /* 0x380fffff00057882 */ /* 0x000fe20000000000 */
[----:B------:R-:W0:Y:S01]  /*24c50*/  F2F.F32.F64 R0, R4 ;  /* 0x0000000400007310 */ /* 0x000e220000301000 */
[----:B------:R-:W-:-:S14]  /*24c60*/  DSETP.GEU.AND P0, PT, |R4|, UR4, PT ;  /* 0x0000000404007e2a */ /* 0x000fdc000bf0e200 */
[----:B0-----:R-:W-:-:S05]  /*24c70*/  @!P0 FMUL R0, R0, 1.175494350822287508e-38 ;  /* 0x0080000000008820 */ /* 0x001fca0000400000 */
[----:B------:R-:W-:-:S05]  /*24c80*/  F2FP.BF16.F32.PACK_AB R0, RZ, R0 ;  /* 0x00000000ff00723e */ /* 0x000fca00000010ff */
[----:B------:R4:W-:Y:S02]  /*24c90*/  STG.E.U16 desc[UR36][R2.64], R0 ;  /* 0x0000000002007986 */ /* 0x0009e4000c101524 */
.L_x_10099:
[----:B------:R-:W-:-:S07]  /*24ca0*/  VIADD R16, R16, 0x80 ;  /* 0x0000008010107836 */ /* 0x000fce0000000000 */
.L_x_9949:
[----:B------:R-:W-:Y:S05]  /*24cb0*/  BSYNC.RECONVERGENT B6 ;  /* 0x0000000000067941 */ /* 0x000fea0003800200 */
.L_x_9948:
[----:B------:R-:W5:Y:S02]  /*24cc0*/  LDCU UR4, c[0x0][0x380] ;  /* 0x00007000ff0477ac */ /* 0x000f640008000800 */
[----:B-----5:R-:W-:-:S13]  /*24cd0*/  ISETP.GE.AND P0, PT, R16, UR4, PT ;  /* 0x0000000410007c0c */ /* 0x020fda000bf06270 */
[----:B------:R-:W-:Y:S05]  /*24ce0*/  @P0 EXIT ;  /* 0x000000000000094d */ /* 0x000fea0003800000 */
[----:B------:R-:W5:Y:S01]  /*24cf0*/  LDCU UR4, c[0x0][0x388] ;  /* 0x00007100ff0477ac */ /* 0x000f620008000800 */
[----:B01234-:R-:W-:Y:S01]  /*24d00*/  IMAD.MOV.U32 R0, RZ, RZ, RZ ;  /* 0x000000ffff007224 */ /* 0x01ffe200078e00ff */
[----:B------:R-:W-:Y:S01]  /*24d10*/  MOV R17, RZ ;  /* 0x000000ff00117202 */ /* 0x000fe20000000f00 */
[----:B-----5:R-:W-:-:S09]  /*24d20*/  UISETP.NE.AND UP0, UPT, UR4, URZ, UPT ;  /* 0x000000ff0400728c */ /* 0x020fd2000bf05270 */
        /* <DEDUP_REMOVED lines=300> */
.L_x_10129:
[----:B------:R-:W0:Y:S01]  /*25ff0*/  LDCU.128 UR8, c[0x0][0x580] ;  /* 0x0000b000ff0877ac */ /* 0x000e220008000c00 */
[----:B------:R-:W-:Y:S01]  /*26000*/  BSSY.RECONVERGENT B6, `(.L_x_10130) ;  /* 0x0000106000067945 */ /* 0x000fe20003800200 */
[----:B------:R-:W-:-:S04]  /*26010*/  UPRMT UR4, UR41, 0x9910, URZ ;  /* 0x0000991029047896 */ /* 0x000fc800080000ff */
[----:B------:R-:W-:Y:S01]  /*26020*/  UISETP.GT.AND UP0, UPT, UR4, 0x9, UPT ;  /* 0x000000090400788c */ /* 0x000fe2000bf04270 */
[----:B0-----:R-:W-:Y:S02]  /*26030*/  IADD3 R16, P0, PT, R17, UR8, RZ ;  /* 0x0000000811107c10 */ /* 0x001fe4000ff1e0ff */
[----:B------:R-:W-:-:S03]  /*26040*/  IADD3 R2, P1, PT, R0, UR10, RZ ;  /* 0x0000000a00027c10 */ /* 0x000fc6000ff3e0ff */
[----:B------:R-:W-:Y:S02]  /*26050*/  IMAD.X R17, RZ, RZ, UR9, P0 ;  /* 0x00000009ff117e24 */ /* 0x000fe400080e06ff */
[----:B------:R-:W-:Y:S01]  /*26060*/  IMAD.X R3, RZ, RZ, UR11, P1 ;  /* 0x0000000bff037e24 */ /* 0x000fe200088e06ff */
        /* <DEDUP_REMOVED lines=13> */
.L_x_10134:
[----:B------:R-:W2:Y:S01]  /*26140*/  LDG.E.U8 R2, desc[UR36][R2.64] ;  /* 0x0000002402027981 */ /* 0x000ea2000c1e1100 */
[----:B------:R-:W-:Y:S01]  /*26150*/  CS2R R10, SRZ ;  /* 0x00000000000a7805 */ /* 0x000fe2000001ff00 */
[----:B--2---:R0:W1:Y:S01]  /*26160*/  I2F.F64.U16 R8, R2 ;  /* 0x0000000200087312 */ /* 0x0040620000101800 */
[----:B------:R-:W-:Y:S05]  /*26170*/  BRA `(.L_x_10136) ;  /* 0x0000000c00b87947 */ /* 0x000fea0003800000 */
.L_x_10133:
        /* <DEDUP_REMOVED lines=10> */
.L_x_10138:
[----:B------:R-:W2:Y:S01]  /*26220*/  LDG.E R2, desc[UR36][R2.64] ;  /* 0x0000002402027981 */ /* 0x000ea2000c1e1900 */
[----:B------:R-:W-:Y:S01]  /*26230*/  CS2R R10, SRZ ;  /* 0x00000000000a7805 */ /* 0x000fe2000001ff00 */
[----:B--2---:R0:W1:Y:S01]  /*26240*/  I2F.F64 R8, R2 ;  /* 0x0000000200087312 */ /* 0x0040620000201c00 */
[----:B------:R-:W-:Y:S05]  /*26250*/  BRA `(.L_x_10136) ;  /* 0x0000000c00807947 */ /* 0x000fea0003800000 */
.L_x_10137:
[----:B------:R-:W2:Y:S01]  /*26260*/  LDG.E.U16 R2, desc[UR36][R2.64] ;  /* 0x0000002402027981 */ /* 0x000ea2000c1e1500 */
[----:B------:R-:W-:Y:S01]  /*26270*/  CS2R R10, SRZ ;  /* 0x00000000000a7805 */ /* 0x000fe2000001ff00 */
[----:B--2---:R0:W1:Y:S01]  /*26280*/  I2F.F64.S16 R8, R2 ;  /* 0x0000000200087312 */ /* 0x0040620000101c00 */
[----:B------:R-:W-:Y:S05]  /*26290*/  BRA `(.L_x_10136) ;  /* 0x0000000c00707947 */ /* 0x000fea0003800000 */
.L_x_10132:
        /* <DEDUP_REMOVED lines=11> */
.L_x_10140:
[----:B------:R-:W2:Y:S01]  /*26350*/  LDG.E.U16 R0, desc[UR36][R2.64] ;  /* 0x0000002402007981 */ /* 0x000ea2000c1e1500 */
[----:B------:R-:W-:Y:S01]  /*26360*/  CS2R R10, SRZ ;  /* 0x00000000000a7805 */ /* 0x000fe2000001ff00 */
[----:B--2---:R-:W-:-:S05]  /*26370*/  HADD2.F32 R0, -RZ, R0.H0_H0 ;  /* 0x20000000ff007230 */ /* 0x004fca0000004100 */
[----:B------:R-:W-:-:S04]  /*26380*/  FMUL.FTZ R0, R0, 1 ;  /* 0x3f80000000007820 */ /* 0x000fc80000410000 */
[----:B------:R0:W1:Y:S01]  /*26390*/  F2F.F64.F32 R8, R0 ;  /* 0x0000000000087310 */ /* 0x0000620000201800 */
[----:B------:R-:W-:Y:S05]  /*263a0*/  BRA `(.L_x_10136) ;  /* 0x0000000c002c7947 */ /* 0x000fea0003800000 */
.L_x_10139:
        /* <DEDUP_REMOVED lines=12> */
.L_x_10142:
        /* <DEDUP_REMOVED lines=8> */
.L_x_10141:
[----:B------:R0:W5:Y:S01]  /*264f0*/  LDG.E.64 R8, desc[UR36][R2.64] ;  /* 0x0000002402087981 */ /* 0x000162000c1e1b00 */
[----:B------:R-:W-:Y:S01]  /*26500*/  CS2R R10, SRZ ;  /* 0x00000000000a7805 */ /* 0x000fe2000001ff00 */
[----:B------:R-:W-:Y:S06]  /*26510*/  BRA `(.L_x_10136) ;  /* 0x0000000800d07947 */ /* 0x000fec0003800000 */
.L_x_10131:
        /* <DEDUP_REMOVED lines=14> */
.L_x_10145:
[----:B------:R0:W5:Y:S01]  /*26600*/  LDG.E.128 R8, desc[UR36][R2.64] ;  /* 0x0000002402087981 */ /* 0x000162000c1e1d00 */
[----:B------:R-:W-:Y:S05]  /*26610*/  BRA `(.L_x_10136) ;  /* 0x0000000800907947 */ /* 0x000fea0003800000 */
.L_x_10144:
        /* <DEDUP_REMOVED lines=8> */
[----:B------:R-:W-:Y:S02]  /*266a0*/  CS2R R10, SRZ ;  /* 0x00000000000a7805 */ /* 0x000fe4000001ff00 */
[----:B--2---:R-:W-:-:S04]  /*266b0*/  SHF.L.U32 R0, R0, 0x18, RZ ;  /* 0x0000001800007819 */ /* 0x004fc800000006ff */
[C---:B------:R-:W-:Y:S02]  /*266c0*/  LOP3.LUT R4, R0.reuse, 0x7f000000, RZ, 0xc0, !PT ;  /* 0x7f00000000047812 */ /* 0x040fe400078ec0ff */
[----:B------:R-:W-:Y:S02]  /*266d0*/  LOP3.LUT P0, RZ, R0, 0x7f000000, RZ, 0xc0, !PT ;  /* 0x7f00000000ff7812 */ /* 0x000fe4000780c0ff */
[----:B------:R-:W0:Y:S02]  /*266e0*/  FLO.U32 R5, R4 ;  /* 0x0000000400057300 */ /* 0x000e2400000e0000 */
[----:B0-----:R-:W-:-:S05]  /*266f0*/  IMAD.MOV R5, RZ, RZ, -R5 ;  /* 0x000000ffff057224 */ /* 0x001fca00078e0a05 */
        /* <DEDUP_REMOVED lines=14> */
.L_x_10147:
[----:B------:R-:W2:Y:S01]  /*267e0*/  LDG.E.U8 R2, desc[UR36][R2.64] ;  /* 0x0000002402027981 */ /* 0x000ea2000c1e1100 */
[----:B------:R-:W-:Y:S01]  /*267f0*/  CS2R R10, SRZ ;  /* 0x00000000000a7805 */ /* 0x000fe2000001ff00 */
        /* <DEDUP_REMOVED lines=13> */
.L_x_10146:
[----:B------:R-:W2:Y:S01]  /*268d0*/  LDG.E.U16 R0, desc[UR36][R2.64] ;  /* 0x0000002402007981 */ /* 0x000ea2000c1e1500 */
[----:B------:R-:W-:Y:S01]  /*268e0*/  CS2R R10, SRZ ;  /* 0x00000000000a7805 */ /* 0x000fe2000001ff00 */
[----:B--2---:R-:W-:-:S04]  /*268f0*/  IMAD.U32 R0, R0, 0x10000, RZ ;  /* 0x0001000000007824 */ /* 0x004fc800078e00ff */
[----:B------:R-:W-:-:S04]  /*26900*/  FMUL.FTZ R0, R0, 1 ;  /* 0x3f80000000007820 */ /* 0x000fc80000410000 */
[----:B------:R0:W1:Y:S01]  /*26910*/  F2F.F64.F32 R8, R0 ;  /* 0x0000000000087310 */ /* 0x0000620000201800 */
[----:B------:R-:W-:Y:S05]  /*26920*/  BRA `(.L_x_10136) ;  /* 0x0000000400cc7947 */ /* 0x000fea0003800000 */
.L_x_10143:
        /* <DEDUP_REMOVED lines=12> */
.L_x_10150:
        /* <DEDUP_REMOVED lines=22> */
.L_x_10152:
[----:B------:R-:W-:Y:S05]  /*26b50*/  BSYNC.RECONVERGENT B0 ;  /* 0x0000000000007941 */ /* 0x000fea0003800200 */
.L_x_10151:
[----:B------:R-:W-:Y:S01]  /*26b60*/  IMAD.SHL.U32 R0, R0, 0x100000, RZ ;  /* 0x0010000000007824 */ /* 0x000fe200078e00ff */
[----:B------:R-:W-:-:S04]  /*26b70*/  LEA R2, R2, 0x3b800000, 0x17 ;  /* 0x3b80000002027811 */ /* 0x000fc800078eb8ff */
[----:B------:R-:W-:-:S05]  /*26b80*/  LOP3.LUT R0, R2, R0, R7, 0xfe, !PT ;  /* 0x0000000002007212 */ /* 0x000fca00078efe07 */
[----:B------:R-:W-:-:S04]  /*26b90*/  FMUL.FTZ R0, R0, 1 ;  /* 0x3f80000000007820 */ /* 0x000fc80000410000 */
[----:B------:R0:W1:Y:S01]  /*26ba0*/  F2F.F64.F32 R8, R0 ;  /* 0x0000000000087310 */ /* 0x0000620000201800 */
[----:B------:R-:W-:Y:S05]  /*26bb0*/  BRA `(.L_x_10136) ;  /* 0x0000000400287947 */ /* 0x000fea0003800000 */
.L_x_10149:
        /* <DEDUP_REMOVED lines=22> */
.L_x_10154:
[----:B------:R-:W-:Y:S05]  /*26d20*/  BSYNC.RECONVERGENT B0 ;  /* 0x0000000000007941 */ /* 0x000fea0003800200 */
.L_x_10153:
[----:B------:R-:W-:Y:S01]  /*26d30*/  IMAD.SHL.U32 R0, R0, 0x200000, RZ ;  /* 0x0020000000007824 */ /* 0x000fe200078e00ff */
[----:B------:R-:W-:-:S04]  /*26d40*/  LEA R2, R2, 0x37800000, 0x17 ;  /* 0x3780000002027811 */ /* 0x000fc800078eb8ff */
[----:B------:R-:W-:-:S05]  /*26d50*/  LOP3.LUT R0, R2, R0, R7, 0xfe, !PT ;  /* 0x0000000002007212 */ /* 0x000fca00078efe07 */
[----:B------:R-:W-:-:S04]  /*26d60*/  FMUL.FTZ R0, R0, 1 ;  /* 0x3f80000000007820 */ /* 0x000fc80000410000 */
[----:B------:R0:W1:Y:S01]  /*26d70*/  F2F.F64.F32 R8, R0 ;  /* 0x0000000000087310 */ /* 0x0000620000201800 */
[----:B------:R-:W-:Y:S05]  /*26d80*/  BRA `(.L_x_10136) ;  /* 0x0000000000b47947 */ /* 0x000fea0003800000 */
.L_x_10148:
        /* <DEDUP_REMOVED lines=9> */
[----:B------:R-:W-:Y:S02]  /*26e20*/  CS2R R10, SRZ ;  /* 0x00000000000a7805 */ /* 0x000fe4000001ff00 */
        /* <DEDUP_REMOVED lines=9> */
.L_x_10135:
        /* <DEDUP_REMOVED lines=8> */
[----:B0-----:R-:W-:Y:S01]  /*26f40*/  MOV R4, UR4 ;  /* 0x0000000400047c02 */ /* 0x001fe20008000f00 */
[----:B------:R-:W-:-:S02]  /*26f50*/  IMAD.U32 R5, RZ, RZ, UR5 ;  /* 0x00000005ff057e24 */ /* 0x000fc4000f8e00ff */
[----:B---3--:R-:W-:Y:S02]  /*26f60*/  IMAD.U32 R6, RZ, RZ, UR6 ;  /* 0x00000006ff067e24 */ /* 0x008fe4000f8e00ff */
[----:B------:R-:W-:Y:S02]  /*26f70*/  IMAD.U32 R7, RZ, RZ, UR7 ;  /* 0x00000007ff077e24 */ /* 0x000fe4000f8e00ff */
[----:B----4-:R-:W-:Y:S01]  /*26f80*/  IMAD.U32 R10, RZ, RZ, UR8 ;  /* 0x00000008ff0a7e24 */ /* 0x010fe2000f8e00ff */
[----:B-1----:R-:W-:-:S07]  /*26f90*/  MOV R11, UR9 ;  /* 0x00000009000b7c02 */ /* 0x002fce0008000f00 */
[----:B------:R-:W-:-:S07]  /*26fa0*/  LEPC R20, `(.L_x_10157) ;  /* 0x000000001014794e */ /* 0x000fce0000000000 */
[----:B--2---:R-:W-:Y:S05]  /*26fb0*/  CALL.ABS.NOINC R2 ;  /* 0x0000000002007343 */ /* 0x004fea0003c00000 */
.L_x_10157:
[----:B------:R-:W-:Y:S02]  /*26fc0*/  CS2R R10, SRZ ;  /* 0x00000000000a7805 */ /* 0x000fe4000001ff00 */
[----:B------:R-:W-:Y:S01]  /*26fd0*/  CS2R R8, SRZ ;  /* 0x0000000000087805 */ /* 0x000fe2000001ff00 */
[----:B------:R-:W-:Y:S06]  /*26fe0*/  BRA `(.L_x_10136) ;  /* 0x00000000001c7947 */ /* 0x000fec0003800000 */
.L_x_10156:
[----:B------:R-:W2:Y:S01]  /*26ff0*/  LDG.E.64 R8, desc[UR36][R2.64] ;  /* 0x0000002402087981 */ /* 0x000ea2000c1e1b00 */
[----:B------:R-:W-:Y:S01]  /*27000*/  CS2R R10, SRZ ;  /* 0x00000000000a7805 */ /* 0x000fe2000001ff00 */
[----:B--2---:R-:W4:Y:S01]  /*27010*/  I2F.F64.U64 R8, R8 ;  /* 0x0000000800087312 */ /* 0x004f220000301800 */
[----:B------:R-:W-:Y:S05]  /*27020*/  BRA `(.L_x_10136) ;  /* 0x00000000000c7947 */ /* 0x000fea0003800000 */
.L_x_10155:
[----:B------:R-:W2:Y:S01]  /*27030*/  LDG.E R2, desc[UR36][R2.64] ;  /* 0x0000002402027981 */ /* 0x000ea2000c1e1900 */
[----:B------:R-:W-:Y:S01]  /*27040*/  CS2R R10, SRZ ;  /* 0x00000000000a7805 */ /* 0x000fe2000001ff00 */
[----:B--2---:R0:W1:Y:S06]  /*27050*/  I2F.F64.U32 R8, R2 ;  /* 0x0000000200087312 */ /* 0x00406c0000201800 */
.L_x_10136:
[----:B------:R-:W-:Y:S05]  /*27060*/  BSYNC.RECONVERGENT B6 ;  /* 0x0000000000067941 */ /* 0x000fea0003800200 */
.L_x_10130:
[----:B------:R-:W-:Y:S02]  /*27070*/  HFMA2 R7, -RZ, RZ, 1.1416015625, -0.024017333984375 ;  /* 0x3c91a626ff077431 */ /* 0x000fe400000001ff */
[----:B------:R-:W-:Y:S01]  /*27080*/  IMAD.MOV.U32 R6, RZ, RZ, 0x33145c07 ;  /* 0x33145c07ff067424 */ /* 0x000fe200078e00ff */
[----:B-12--5:R-:W-:Y:S01]  /*27090*/  DSETP.NAN.AND P0, PT, R10, R10, PT ;  /* 0x0000000a0a00722a */ /* 0x026fe20003f08000 */
[----:B------:R-:W-:Y:S01]  /*270a0*/  BSSY.RECONVERGENT B1, `(.L_x_10158) ;  /* 0x00008f4000017945 */ /* 0x000fe20003800200 */
[--C-:B0--34-:R-:W-:Y:S01]  /*270b0*/  DSETP.NUM.AND P1, PT, R8, R8.reuse, PT ;  /* 0x000000080800722a */ /* 0x119fe20003f27000 */
[----:B------:R-:W-:Y:S01]  /*270c0*/  IMAD.MOV.U32 R12, RZ, RZ, 0x33145c07 ;  /* 0x33145c07ff0c7424 */ /* 0x000fe200078e00ff */
[----:B------:R-:W-:Y:S01]  /*270d0*/  DADD R4, -RZ, |R8| ;  /* 0x00000000ff047229 */ /* 0x000fe20000000508 */
[----:B------:R0:W-:Y:S01]  /*270e0*/  STL.64 [R1+0x8], R6 ;  /* 0x0000080601007387 */ /* 0x0001e20000100a00 */
[----:B------:R-:W-:Y:S01]  /*270f0*/  DADD R2, -RZ, |R10| ;  /* 0x00000000ff027229 */ /* 0x000fe2000000050a */
[----:B------:R-:W-:-:S09]  /*27100*/  IMAD.MOV.U32 R13, RZ, RZ, 0x3c91a626 ;  /* 0x3c91a626ff0d7424 */ /* 0x000fd200078e00ff */
        /* <DEDUP_REMOVED lines=14> */
[----:B------:R-:W-:Y:S01]  /*271f0*/  @!P0 MOV R2, 0x54442d18 ;  /* 0x54442d1800028802 */ /* 0x000fe20000000f00 */
[----:B------:R-:W-:-:S08]  /*27200*/  @!P0 IMAD.MOV.U32 R3, RZ, RZ, 0x3ff921fb ;  /* 0x3ff921fbff038424 */ /* 0x000fd000078e00ff */
[----:B------:R-:W-:Y:S02]  /*27210*/  @P0 IMAD.MOV.U32 R4, RZ, RZ, R6 ;  /* 0x000000ffff040224 */ /* 0x000fe400078e0006 */
[----:B------:R-:W-:Y:S01]  /*27220*/  @P0 IMAD.MOV.U32 R5, RZ, RZ, R7 ;  /* 0x000000ffff050224 */ /* 0x000fe200078e0007 */
[----:B------:R-:W-:Y:S02]  /*27230*/  @!P0 DADD R4, R2, R12 ;  /* 0x0000000002048229 */ /* 0x000fe4000000000c */
[----:B------:R-:W-:Y:S01]  /*27240*/  @!P0 DADD R6, R10, R10 ;  /* 0x000000000a068229 */ /* 0x000fe2000000000a */
[----:B------:R-:W-:Y:S10]  /*27250*/  BRA `(.L_x_10160) ;  /* 0x0000008c00607947 */ /* 0x000ff40003800000 */
.L_x_10159:
        /* <DEDUP_REMOVED lines=14> */
[----:B------:R-:W-:Y:S01]  /*27340*/  IMAD.MOV.U32 R7, RZ, RZ, 0xd800000 ;  /* 0x0d800000ff077424 */ /* 0x000fe200078e00ff */
[----:B------:R-:W-:Y:S01]  /*27350*/  MOV R6, 0xd800000 ;  /* 0x0d80000000067802 */ /* 0x000fe20000000f00 */
[----:B------:R-:W-:Y:S01]  /*27360*/  UMOV UR4, 0x1409212f ;  /* 0x1409212f00047882 */ /* 0x000fe20000000000 */
[----:B------:R-:W-:Y:S01]  /*27370*/  UMOV UR5, 0x3e43988e ;  /* 0x3e43988e00057882 */ /* 0x000fe20000000000 */
        /* <DEDUP_REMOVED lines=14> */
[----:B------:R-:W-:Y:S01]  /*27460*/  MOV R24, RZ ;  /* 0x000000ff00187202 */ /* 0x000fe20000000f00 */
[----:B------:R-:W-:Y:S01]  /*27470*/  IMAD.MOV.U32 R42, RZ, RZ, 0x0 ;  /* 0x00000000ff2a7424 */ /* 0x000fe200078e00ff */
[----:B------:R-:W-:Y:S01]  /*27480*/  BSSY.RECONVERGENT B2, `(.L_x_10164) ;  /* 0x00002a1000027945 */ /* 0x000fe20003800200 */
        /* <DEDUP_REMOVED lines=106> */
.L_x_10167:
[----:B------:R-:W-:Y:S05]  /*27b30*/  BSYNC.RECONVERGENT B3 ;  /* 0x0000000000037941 */ /* 0x000fea0003800200 */
.L_x_10166:
        /* <DEDUP_REMOVED lines=8> */
[----:B------:R-:W-:Y:S02]  /*27bc0*/  @!P0 IMAD.MOV.U32 R0, RZ, RZ, R15 ;  /* 0x000000ffff008224 */ /* 0x000fe400078e000f */
[----:B------:R-:W-:-:S03]  /*27bd0*/  @!P0 IMAD.MOV.U32 R12, RZ, RZ, R14 ;  /* 0x000000ffff0c8224 */ /* 0x000fc600078e000e */
        /* <DEDUP_REMOVED lines=73> */
.L_x_10165:
        /* <DEDUP_REMOVED lines=32> */
.L_x_10174:
[----:B------:R-:W-:Y:S05]  /*28270*/  BSYNC.RECONVERGENT B4 ;  /* 0x0000000000047941 */ /* 0x000fea0003800200 */
.L_x_10173:
[----:B------:R-:W-:Y:S02]  /*28280*/  IMAD.MOV.U32 R40, RZ, RZ, R24 ;  /* 0x000000ffff287224 */ /* 0x000fe400078e0018 */
[----:B------:R-:W-:-:S07]  /*28290*/  IMAD.MOV.U32 R41, RZ, RZ, R25 ;  /* 0x000000ffff297224 */ /* 0x000fce00078e0019 */
.L_x_10172:
[----:B------:R-:W-:Y:S05]  /*282a0*/  BSYNC.RECONVERGENT B3 ;  /* 0x0000000000037941 */ /* 0x000fea0003800200 */
.L_x_10171:
[----:B------:R-:W-:Y:S01]  /*282b0*/  DADD R12, -R4, 1 ;  /* 0x3ff00000040c7429 */ /* 0x000fe20000000100 */
[----:B------:R-:W-:Y:S07]  /*282c0*/  BSSY.RECONVERGENT B3, `(.L_x_10175) ;  /* 0x000001f000037945 */ /* 0x000fee0003800200 */
[----:B------:R-:W-:-:S14]  /*282d0*/  DSETP.GEU.AND P0, PT, R12, RZ, PT ;  /* 0x000000ff0c00722a */ /* 0x000fdc0003f0e000 */
[----:B------:R-:W-:Y:S05]  /*282e0*/  @!P0 BRA `(.L_x_10176) ;  /* 0x00000000006c8947 */ /* 0x000fea0003800000 */
[----:B------:R-:W-:Y:S01]  /*282f0*/  DSETP.NEU.AND P0, PT, R12, RZ, PT ;  /* 0x000000ff0c00722a */ /* 0x000fe20003f0d000 */
[----:B------:R-:W-:Y:S01]  /*28300*/  MOV R24, R2 ;  /* 0x0000000200187202 */ /* 0x000fe20000000f00 */
[----:B------:R-:W-:-:S12]  /*28310*/  IMAD.MOV.U32 R25, RZ, RZ, R3 ;  /* 0x000000ffff197224 */ /* 0x000fd800078e0003 */
        /* <DEDUP_REMOVED lines=22> */
.L_x_10179:
[----:B------:R-:W-:Y:S05]  /*28480*/  BSYNC.RECONVERGENT B4 ;  /* 0x0000000000047941 */ /* 0x000fea0003800200 */
.L_x_10178:
[----:B------:R-:W-:Y:S05]  /*28490*/  BRA `(.L_x_10177) ;  /* 0x0000000000047947 */ /* 0x000fea0003800000 */
.L_x_10176:
[----:B------:R-:W-:-:S11]  /*284a0*/  DADD R24, R26, -R12 ;  /* 0x000000001a187229 */ /* 0x000fd6000000080c */
.L_x_10177:
[----:B------:R-:W-:Y:S05]  /*284b0*/  BSYNC.RECONVERGENT B3 ;  /* 0x0000000000037941 */ /* 0x000fea0003800200 */
.L_x_10175:
        /* <DEDUP_REMOVED lines=28> */
.L_x_10181:
[----:B------:R-:W-:Y:S05]  /*28680*/  BSYNC.RECONVERGENT B3 ;  /* 0x0000000000037941 */ /* 0x000fea0003800200 */
.L_x_10180:
        /* <DEDUP_REMOVED lines=89> */
.L_x_10182:
        /* <DEDUP_REMOVED lines=22> */
.L_x_10184:
[----:B------:R-:W-:Y:S05]  /*28d80*/  BSYNC.RECONVERGENT B3 ;  /* 0x0000000000037941 */ /* 0x000fea0003800200 */
.L_x_10183:
        /* <DEDUP_REMOVED lines=30> */
.L_x_10170:
        /* <DEDUP_REMOVED lines=25> */
.L_x_10187:
[----:B------:R-:W-:Y:S05]  /*29100*/  BSYNC.RECONVERGENT B3 ;  /* 0x0000000000037941 */ /* 0x000fea0003800200 */
.L_x_10186:
        /* <DEDUP_REMOVED lines=26> */
[----:B------:R-:W-:Y:S01]  /*292b0*/  MOV R25, 0x3ed0ee25 ;  /* 0x3ed0ee2500197802 */ /* 0x000fe20000000f00 */
[----:B------:R-:W-:Y:S01]  /*292c0*/  UMOV UR4, 0x3ae80f1e ;  /* 0x3ae80f1e00047882 */ /* 0x000fe20000000000 */
[----:B------:R-:W-:Y:S01]  /*292d0*/  LOP3.LUT R13, R12, 0x3ff00000, RZ, 0xfc, !PT ;  /* 0x3ff000000c0d7812 */ /* 0x000fe200078efcff */
[----:B------:R-:W-:Y:S01]  /*292e0*/  UMOV UR5, 0x3eb1380b ;  /* 0x3eb1380b00057882 */ /* 0x000fe20000000000 */
[----:B------:R-:W-:Y:S01]  /*292f0*/  MOV R12, R18 ;  /* 0x00000012000c7202 */ /* 0x000fe20000000f00 */
        /* <DEDUP_REMOVED lines=58> */
.L_x_10188:
        /* <DEDUP_REMOVED lines=22> */
.L_x_10190:
[----:B------:R-:W-:Y:S05]  /*29800*/  BSYNC.RECONVERGENT B3 ;  /* 0x0000000000037941 */ /* 0x000fea0003800200 */
.L_x_10189:
        /* <DEDUP_REMOVED lines=30> */
.L_x_10185:
        /* <DEDUP_REMOVED lines=24> */
.L_x_10192:
[----:B------:R-:W-:Y:S05]  /*29b70*/  BSYNC.RECONVERGENT B3 ;  /* 0x0000000000037941 */ /* 0x000fea0003800200 */
.L_x_10191:
        /* <DEDUP_REMOVED lines=19> */
.L_x_10194:
[----:B------:R-:W-:Y:S05]  /*29cb0*/  BSYNC.RECONVERGENT B3 ;  /* 0x0000000000037941 */ /* 0x000fea0003800200 */
.L_x_10193:
[----:B------:R-:W-:Y:S02]  /*29cc0*/  IMAD.MOV.U32 R40, RZ, RZ, R24 ;  /* 0x000000ffff287224 */ /* 0x000fe400078e0018 */
[----:B------:R-:W-:Y:S01]  /*29cd0*/  IMAD.MOV.U32 R41, RZ, RZ, R25 ;  /* 0x000000ffff297224 */ /* 0x000fe200078e0019 */
[----:B------:R-:W-:Y:S06]  /*29ce0*/  BRA `(.L_x_10168) ;  /* 0x0000000000687947 */ /* 0x000fec0003800000 */
.L_x_10169:
        /* <DEDUP_REMOVED lines=17> */
[----:B------:R-:W-:Y:S02]  /*29e00*/  IMAD.MOV.U32 R13, RZ, RZ, R21 ;  /* 0x000000ffff0d7224 */ /* 0x000fe400078e0015 */
[----:B------:R-:W-:Y:S01]  /*29e10*/  IMAD.MOV.U32 R12, RZ, RZ, R20 ;  /* 0x000000ffff0c7224 */ /* 0x000fe200078e0014 */
[----:B------:R-:W-:Y:S01]  /*29e20*/  MOV R20, 0x29e60 ;  /* 0x00029e6000147802 */ /* 0x000fe20000000f00 */
[----:B------:R-:W-:Y:S02]  /*29e30*/  IMAD.MOV.U32 R21, RZ, RZ, R19 ;  /* 0x000000ffff157224 */ /* 0x000fe400078e0013 */
[----:B------:R-:W-:-:S07]  /*29e40*/  IMAD.MOV.U32 R19, RZ, RZ, R3 ;  /* 0x000000ffff137224 */ /* 0x000fce00078e0003 */
[----:B------:R-:W-:Y:S05]  /*29e50*/  CALL.REL.NOINC `($__internal_15_$__cuda_sm20_dsqrt_rn_f64_mediumpath_v1) ;  /* 0x0000007800247944 */ /* 0x000fea0003c00000 */
[----:B------:R-:W-:Y:S02]  /*29e60*/  IMAD.MOV.U32 R40, RZ, RZ, R12 ;  /* 0x000000ffff287224 */ /* 0x000fe400078e000c */
[----:B------:R-:W-:-:S07]  /*29e70*/  IMAD.MOV.U32 R41, RZ, RZ, R13 ;  /* 0x000000ffff297224 */ /* 0x000fce00078e000d */
.L_x_10195:
[----:B------:R-:W-:Y:S05]  /*29e80*/  BSYNC.RECONVERGENT B3 ;  /* 0x0000000000037941 */ /* 0x000fea0003800200 */
.L_x_10168:
[----:B------:R-:W-:Y:S05]  /*29e90*/  BSYNC.RECONVERGENT B2 ;  /* 0x0000000000027941 */ /* 0x000fea0003800200 */
.L_x_10164:
[----:B------:R-:W-:Y:S01]  /*29ea0*/  DSETP.GEU.AND P0, PT, R4, 5.9666725849601653946e-154, PT ;  /* 0x202000000400742a */ /* 0x000fe20003f0e000 */
[----:B------:R-:W-:Y:S04]  /*29eb0*/  BSSY.RECONVERGENT B3, `(.L_x_10196) ;  /* 0x000030b000037945 */ /* 0x000fe80003800200 */
[----:B------:R-:W-:Y:S09]  /*29ec0*/  BSSY.RELIABLE B2, `(.L_x_10197) ;  /* 0x0000219000027945 */ /* 0x000ff20003800100 */
[----:B------:R-:W-:Y:S05]  /*29ed0*/  @!P0 BRA `(.L_x_10198) ;  /* 0x0000002000548947 */ /* 0x000fea0003800000 */
        /* <DEDUP_REMOVED lines=21> */
.L_x_10200:
[----:B------:R-:W-:Y:S05]  /*2a030*/  BSYNC.RECONVERGENT B4 ;  /* 0x0000000000047941 */ /* 0x000fea0003800200 */
.L_x_10199:
        /* <DEDUP_REMOVED lines=85> */
.L_x_10203:
        /* <DEDUP_REMOVED lines=53> */
.L_x_10202:
[----:B------:R-:W-:-:S10]  /*2a8e0*/  DADD R2, -RZ, |R24| ;  /* 0x00000000ff027229 */ /* 0x000fd40000000518 */
        /* <DEDUP_REMOVED lines=75> */
.L_x_10205:
        /* <DEDUP_REMOVED lines=46> */
[----:B------:R-:W-:Y:S01]  /*2b080*/  @P0 IMAD.MOV.U32 R4, RZ, RZ, 0x33145c07 ;  /* 0x33145c07ff040424 */ /* 0x000fe200078e00ff */
[----:B------:R-:W-:-:S06]  /*2b090*/  @P0 MOV R5, 0x3c91a626 ;  /* 0x3c91a62600050802 */ /* 0x000fcc0000000f00 */
[C---:B------:R-:W-:Y:S02]  /*2b0a0*/  @P0 DADD R4, R2.reuse, -R4 ;  /* 0x0000000002040229 */ /* 0x040fe40000000804 */
[----:B------:R-:W-:-:S06]  /*2b0b0*/  @!P0 DADD R2, R2, R6 ;  /* 0x0000000002028229 */ /* 0x000fcc0000000006 */
[----:B------:R-:W-:Y:S02]  /*2b0c0*/  @P0 DADD R4, -R4, UR4 ;  /* 0x0000000404040e29 */ /* 0x000fe40008000100 */
[----:B------:R-:W-:Y:S01]  /*2b0d0*/  @!P0 DADD R4, R2, UR4 ;  /* 0x0000000402048e29 */ /* 0x000fe20008000000 */
[----:B------:R-:W-:Y:S10]  /*2b0e0*/  BRA `(.L_x_10204) ;  /* 0x0000001c009c7947 */ /* 0x000ff40003800000 */
.L_x_10201:
        /* <DEDUP_REMOVED lines=33> */
.L_x_10212:
[----:B------:R-:W-:Y:S05]  /*2b300*/  BSYNC.RECONVERGENT B6 ;  /* 0x0000000000067941 */ /* 0x000fea0003800200 */
.L_x_10211:
[----:B------:R-:W-:Y:S02]  /*2b310*/  IMAD.MOV.U32 R42, RZ, RZ, R24 ;  /* 0x000000ffff2a7224 */ /* 0x000fe400078e0018 */
[----:B------:R-:W-:-:S07]  /*2b320*/  IMAD.MOV.U32 R43, RZ, RZ, R25 ;  /* 0x000000ffff2b7224 */ /* 0x000fce00078e0019 */
.L_x_10210:
[----:B------:R-:W-:Y:S05]  /*2b330*/  BSYNC.RECONVERGENT B5 ;  /* 0x0000000000057941 */ /* 0x000fea0003800200 */
.L_x_10209:
[----:B------:R-:W-:Y:S01]  /*2b340*/  DSETP.GEU.AND P0, PT, R30, RZ, PT ;  /* 0x000000ff1e00722a */ /* 0x000fe20003f0e000 */
[----:B------:R-:W-:-:S13]  /*2b350*/  BSSY.RECONVERGENT B5, `(.L_x_10213) ;  /* 0x000001e000057945 */ /* 0x000fda0003800200 */
[----:B------:R-:W-:Y:S05]  /*2b360*/  @!P0 BRA `(.L_x_10214) ;  /* 0x00000000006c8947 */ /* 0x000fea0003800000 */
[----:B------:R-:W-:-:S14]  /*2b370*/  DSETP.NEU.AND P0, PT, R30, RZ, PT ;  /* 0x000000ff1e00722a */ /* 0x000fdc0003f0d000 */
        /* <DEDUP_REMOVED lines=22> */
.L_x_10217:
[----:B------:R-:W-:Y:S05]  /*2b4e0*/  BSYNC.RECONVERGENT B6 ;  /* 0x0000000000067941 */ /* 0x000fea0003800200 */
.L_x_10216:
[----:B------:R-:W-:Y:S02]  /*2b4f0*/  IMAD.MOV.U32 R2, RZ, RZ, R24 ;  /* 0x000000ffff027224 */ /* 0x000fe400078e0018 */
[----:B------:R-:W-:Y:S01]  /*2b500*/  IMAD.MOV.U32 R3, RZ, RZ, R25 ;  /* 0x000000ffff037224 */ /* 0x000fe200078e0019 */
[----:B------:R-:W-:Y:S06]  /*2b510*/  BRA `(.L_x_10215) ;  /* 0x0000000000047947 */ /* 0x000fec0003800000 */
.L_x_10214:
[----:B------:R-:W-:-:S11]  /*2b520*/  DADD R2, -R30, R26 ;  /* 0x000000001e027229 */ /* 0x000fd6000000011a */
.L_x_10215:
[----:B------:R-:W-:Y:S05]  /*2b530*/  BSYNC.RECONVERGENT B5 ;  /* 0x0000000000057941 */ /* 0x000fea0003800200 */
.L_x_10213:
        /* <DEDUP_REMOVED lines=29> */
.L_x_10219:
[----:B------:R-:W-:Y:S05]  /*2b710*/  BSYNC.RECONVERGENT B5 ;  /* 0x0000000000057941 */ /* 0x000fea0003800200 */
.L_x_10218:
[----:B------:R-:W-:Y:S05]  /*2b720*/  BRA `(.L_x_10220) ;  /* 0x0000000800387947 */ /* 0x000fea0003800000 */
.L_x_10208:
        /* <DEDUP_REMOVED lines=29> */
.L_x_10223:
[----:B------:R-:W-:Y:S05]  /*2b900*/  BSYNC.RECONVERGENT B5 ;  /* 0x0000000000057941 */ /* 0x000fea0003800200 */
.L_x_10222:
[----:B------:R-:W-:Y:S05]  /*2b910*/  BRA `(.L_x_10220) ;  /* 0x0000000400bc7947 */ /* 0x000fea0003800000 */
.L_x_10221:
        /* <DEDUP_REMOVED lines=28> */
.L_x_10225:
[----:B------:R-:W-:Y:S05]  /*2bae0*/  BSYNC.RECONVERGENT B5 ;  /* 0x0000000000057941 */ /* 0x000fea0003800200 */
.L_x_10224:
        /* <DEDUP_REMOVED lines=19> */
.L_x_10227:
[----:B------:R-:W-:Y:S05]  /*2bc20*/  BSYNC.RECONVERGENT B5 ;  /* 0x0000000000057941 */ /* 0x000fea0003800200 */
.L_x_10226:
[----:B------:R-:W-:Y:S01]  /*2bc30*/  DMUL R4, R4, 8.11296384146066816958e+31 ;  /* 0x4690000004047828 */ /* 0x000fe20000000000 */
[----:B------:R-:W-:Y:S02]  /*2bc40*/  IMAD.MOV.U32 R6, RZ, RZ, R24 ;  /* 0x000000ffff067224 */ /* 0x000fe400078e0018 */
[----:B------:R-:W-:Y:S01]  /*2bc50*/  IMAD.MOV.U32 R7, RZ, RZ, R25 ;  /* 0x000000ffff077224 */ /* 0x000fe200078e0019 */
[----:B------:R-:W-:Y:S07]  /*2bc60*/  BRA `(.L_x_10220) ;  /* 0x0000000000e87947 */ /* 0x000fee0003800000 */
.L_x_10207:
        /* <DEDUP_REMOVED lines=26> */
.L_x_10229:
[----:B------:R-:W-:Y:S05]  /*2be10*/  BSYNC.RECONVERGENT B5 ;  /* 0x0000000000057941 */ /* 0x000fea0003800200 */
.L_x_10228:
        /* <DEDUP_REMOVED lines=27> */
.L_x_10231:
[----:B------:R-:W-:Y:S05]  /*2bfd0*/  BSYNC.RECONVERGENT B5 ;  /* 0x0000000000057941 */ /* 0x000fea0003800200 */
.L_x_10230:
[----:B------:R-:W-:Y:S01]  /*2bfe0*/  DMUL R6, R6, R4 ;  /* 0x0000000406067228 */ /* 0x000fe20000000000 */
[----:B------:R-:W-:Y:S02]  /*2bff0*/  IMAD.MOV.U32 R4, RZ, RZ, 0x0 ;  /* 0x00000000ff047424 */ /* 0x000fe400078e00ff */
[----:B------:R-:W-:-:S08]  /*2c000*/  IMAD.MOV.U32 R5, RZ, RZ, 0x3ff00000 ;  /* 0x3ff00000ff057424 */ /* 0x000fd000078e00ff */
.L_x_10220:
[----:B------:R-:W-:Y:S05]  /*2c010*/  BSYNC.RECONVERGENT B4 ;  /* 0x0000000000047941 */ /* 0x000fea0003800200 */
.L_x_10206:
[----:B------:R-:W-:Y:S05]  /*2c020*/  BRA `(.L_x_10232) ;  /* 0x0000000000087947 */ /* 0x000fea0003800000 */
.L_x_10198:
[----:B------:R-:W-:Y:S02]  /*2c030*/  DMUL R6, R6, 9.00719925474099200000e+15 ;  /* 0x4340000006067828 */ /* 0x000fe40000000000 */
[----:B------:R-:W-:-:S11]  /*2c040*/  DMUL R4, R4, 9.00719925474099200000e+15 ;  /* 0x4340000004047828 */ /* 0x000fd60000000000 */
.L_x_10232:
[----:B------:R-:W-:Y:S05]  /*2c050*/  BSYNC.RELIABLE B2 ;  /* 0x0000000000027941 */ /* 0x000fea0003800100 */
.L_x_10197:
        /* <DEDUP_REMOVED lines=25> */
[----:B------:R-:W-:Y:S02]  /*2c1f0*/  MOV R13, R3 ;  /* 0x00000003000d7202 */ /* 0x000fe40000000f00 */
[----:B------:R-:W-:-:S07]  /*2c200*/  MOV R0, 0x2c220 ;  /* 0x0002c22000007802 */ /* 0x000fce0000000f00 */
[----:B------:R-:W-:Y:S05]  /*2c210*/  CALL.REL.NOINC `($__internal_14_$__cuda_sm20_div_rn_f64_full) ;  /* 0x0000004c00b07944 */ /* 0x000fea0003c00000 */
.L_x_10235:
[----:B------:R-:W-:Y:S05]  /*2c220*/  BSYNC.RECONVERGENT B2 ;  /* 0x0000000000027941 */ /* 0x000fea0003800200 */
.L_x_10234:
        /* <DEDUP_REMOVED lines=8> */
[----:B------:R-:W-:Y:S01]  /*2c2b0*/  BSSY.RECONVERGENT B0, `(.L_x_10236) ;  /* 0x000004e000007945 */ /* 0x000fe20003800200 */
        /* <DEDUP_REMOVED lines=54> */
[----:B------:R-:W-:Y:S02]  /*2c620*/  @!P1 IMAD.MOV.U32 R12, RZ, RZ, 0x54442d18 ;  /* 0x54442d18ff0c9424 */ /* 0x000fe400078e00ff */
[----:B------:R-:W-:-:S05]  /*2c630*/  @!P1 IMAD.MOV.U32 R13, RZ, RZ, 0x400921fb ;  /* 0x400921fbff0d9424 */ /* 0x000fca00078e00ff */
        /* <DEDUP_REMOVED lines=19> */
.L_x_10237:
[----:B------:R-:W-:Y:S02]  /*2c770*/  FSEL R2, RZ, 3.37028055040000000000e+12, P0 ;  /* 0x54442d18ff027808 */ /* 0x000fe40000000000 */
[----:B------:R-:W-:-:S07]  /*2c780*/  FSEL R3, RZ, 2.1426990032196044922, P0 ;  /* 0x400921fbff037808 */ /* 0x000fce0000000000 */
.L_x_10238:
[----:B------:R-:W-:Y:S05]  /*2c790*/  BSYNC.RECONVERGENT B0 ;  /* 0x0000000000007941 */ /* 0x000fea0003800200 */
.L_x_10236:
[----:B------:R-:W-:Y:S01]  /*2c7a0*/  DADD R4, |R6|, R4 ;  /* 0x0000000006047229 */ /* 0x000fe20000000204 */
[----:B------:R-:W-:-:S07]  /*2c7b0*/  LOP3.LUT R7, R3, 0x80000000, R7, 0xb8, !PT ;  /* 0x8000000003077812 */ /* 0x000fce00078eb807 */
[----:B------:R-:W-:-:S06]  /*2c7c0*/  DSETP.NAN.AND P0, PT, R4, R4, PT ;  /* 0x000000040400722a */ /* 0x000fcc0003f08000 */
[----:B------:R-:W-:Y:S02]  /*2c7d0*/  FSEL R4, R4, R2, P0 ;  /* 0x0000000204047208 */ /* 0x000fe40000000000 */
[----:B------:R-:W-:Y:S01]  /*2c7e0*/  FSEL R5, R5, R7, P0 ;  /* 0x0000000705057208 */ /* 0x000fe20000000000 */
[----:B------:R-:W-:Y:S06]  /*2c7f0*/  BRA `(.L_x_10204) ;  /* 0x0000000400d87947 */ /* 0x000fec0003800000 */
.L_x_10233:
        /* <DEDUP_REMOVED lines=25> */
.L_x_10240:
[----:B------:R-:W-:Y:S05]  /*2c990*/  BSYNC.RECONVERGENT B2 ;  /* 0x0000000000027941 */ /* 0x000fea0003800200 */
.L_x_10239:
        /* <DEDUP_REMOVED lines=84> */
.L_x_10242:
[----:B------:R-:W-:Y:S02]  /*2cee0*/  FSEL R2, RZ, 3.37028055040000000000e+12, P0 ;  /* 0x54442d18ff027808 */ /* 0x000fe40000000000 */
[----:B------:R-:W-:-:S07]  /*2cef0*/  FSEL R3, RZ, 2.1426990032196044922, P0 ;  /* 0x400921fbff037808 */ /* 0x000fce0000000000 */
.L_x_10243:
[----:B------:R-:W-:Y:S05]  /*2cf00*/  BSYNC.RECONVERGENT B0 ;  /* 0x0000000000007941 */ /* 0x000fea0003800200 */
.L_x_10241:
[----:B------:R-:W-:Y:S01]  /*2cf10*/  DADD R4, |R6|, R4 ;  /* 0x0000000006047229 */ /* 0x000fe20000000204 */
[----:B------:R-:W-:-:S07]  /*2cf20*/  LOP3.LUT R7, R3, 0x80000000, R7, 0xb8, !PT ;  /* 0x8000000003077812 */ /* 0x000fce00078eb807 */
[----:B------:R-:W-:-:S06]  /*2cf30*/  DSETP.NAN.AND P0, PT, R4, R4, PT ;  /* 0x000000040400722a */ /* 0x000fcc0003f08000 */
[----:B------:R-:W-:Y:S02]  /*2cf40*/  FSEL R4, R4, R2, P0 ;  /* 0x0000000204047208 */ /* 0x000fe40000000000 */
[----:B------:R-:W-:-:S07]  /*2cf50*/  FSEL R5, R5, R7, P0 ;  /* 0x0000000705057208 */ /* 0x000fce0000000000 */
.L_x_10204:
[----:B------:R-:W-:Y:S05]  /*2cf60*/  BSYNC.RECONVERGENT B3 ;  /* 0x0000000000037941 */ /* 0x000fea0003800200 */
.L_x_10196:
[----:B------:R-:W-:Y:S01]  /*2cf70*/  DADD R2, -RZ, -R40 ;  /* 0x00000000ff027229 */ /* 0x000fe20000000928 */
[----:B------:R-:W-:-:S09]  /*2cf80*/  ISETP.GE.AND P0, PT, R11, RZ, PT ;  /* 0x000000ff0b00720c */ /* 0x000fd20003f06270 */
[----:B------:R-:W-:Y:S02]  /*2cf90*/  FSEL R6, R40, R2, !P0 ;  /* 0x0000000228067208 */ /* 0x000fe40004000000 */
[----:B------:R-:W-:Y:S01]  /*2cfa0*/  FSEL R7, R41, R3, !P0 ;  /* 0x0000000329077208 */ /* 0x000fe20004000000 */
[----:B------:R-:W-:Y:S06]  /*2cfb0*/  BRA `(.L_x_10160) ;  /* 0x0000003000087947 */ /* 0x000fec0003800000 */
.L_x_10163:
[----:B------:R-:W2:Y:S01]  /*2cfc0*/  LDL.64 R4, [R1+0x8] ;  /* 0x0000080001047983 */ /* 0x000ea20000100a00 */
[----:B------:R-:W-:Y:S01]  /*2cfd0*/  UMOV UR4, 0x54442d18 ;  /* 0x54442d1800047882 */ /* 0x000fe20000000000 */
[----:B------:R-:W-:Y:S01]  /*2cfe0*/  UMOV UR5, 0x3ff921fb ;  /* 0x3ff921fb00057882 */ /* 0x000fe20000000000 */
[----:B------:R-:W-:Y:S02]  /*2cff0*/  DADD R6, -RZ, -R10 ;  /* 0x00000000ff067229 */ /* 0x000fe4000000090a */
[----:B--2---:R-:W-:-:S08]  /*2d000*/  DADD R4, R4, -R8 ;  /* 0x0000000004047229 */ /* 0x004fd00000000808 */
[----:B------:R-:W-:Y:S01]  /*2d010*/  DADD R4, R4, UR4 ;  /* 0x0000000404047e29 */ /* 0x000fe20008000000 */
[----:B------:R-:W-:Y:S10]  /*2d020*/  BRA `(.L_x_10160) ;  /* 0x0000002c00ec7947 */ /* 0x000ff40003800000 */
.L_x_10162:
[----:B------:R-:W-:Y:S01]  /*2d030*/  DADD R6, -RZ, -R10 ;  /* 0x00000000ff067229 */ /* 0x000fe2000000090a */
[----:B------:R-:W-:Y:S01]  /*2d040*/  CS2R R4, SRZ ;  /* 0x0000000000047805 */ /* 0x000fe2000001ff00 */
[----:B------:R-:W-:Y:S09]  /*2d050*/  BRA `(.L_x_10160) ;  /* 0x0000002c00e07947 */ /* 0x000ff20003800000 */
.L_x_10161:
        /* <DEDUP_REMOVED lines=15> */
[----:B------:R-:W-:Y:S01]  /*2d150*/  MOV R12, 0x1 ;  /* 0x00000001000c7802 */ /* 0x000fe20000000f00 */
        /* <DEDUP_REMOVED lines=15> */
[----:B------:R-:W-:-:S04]  /*2d250*/  @!P0 IMAD.MOV.U32 R0, RZ, RZ, R13 ;  /* 0x000000ffff008224 */ /* 0x000fc800078e000d */
[----:B------:R-:W-:Y:S01]  /*2d260*/  DMUL R24, R26, R18 ;  /* 0x000000121a187228 */ /* 0x000fe20000000000 */
[----:B------:R-:W-:-:S04]  /*2d270*/  IADD3 R7, PT, PT, R0, -0x1, RZ ;  /* 0xffffffff00077810 */ /* 0x000fc80007ffe0ff */
[----:B------:R-:W-:-:S03]  /*2d280*/  ISETP.GE.U32.AND P2, PT, R7, 0x7fefffff, PT ;  /* 0x7fefffff0700780c */ /* 0x000fc60003f46070 */
[----:B------:R-:W-:-:S08]  /*2d290*/  DFMA R14, -R28, R24, R26 ;  /* 0x000000181c0e722b */ /* 0x000fd0000000011a */
[----:B------:R-:W-:Y:S02]  /*2d2a0*/  DFMA R24, R18, R14, R24 ;  /* 0x0000000e1218722b */ /* 0x000fe40000000018 */
[----:B------:R-:W-:Y:S01]  /*2d2b0*/  @P2 IMAD.MOV.U32 R14, RZ, RZ, 0x0 ;  /* 0x00000000ff0e2424 */ /* 0x000fe200078e00ff */
[----:B------:R-:W-:Y:S01]  /*2d2c0*/  @P2 LOP3.LUT P3, RZ, R13, 0x7fffffff, RZ, 0xc0, !PT ;  /* 0x7fffffff0dff2812 */ /* 0x000fe2000786c0ff */
[----:B------:R-:W-:-:S06]  /*2d2d0*/  @P2 IMAD.MOV.U32 R15, RZ, RZ, 0x7ff00000 ;  /* 0x7ff00000ff0f2424 */ /* 0x000fcc00078e00ff */
[----:B------:R-:W-:Y:S01]  /*2d2e0*/  @P2 DFMA R14, R12, R14, +INF ;  /* 0x7ff000000c0e242b */ /* 0x000fe2000000000e */
[----:B------:R-:W-:Y:S01]  /*2d2f0*/  FFMA R7, RZ, R29, R25 ;  /* 0x0000001dff077223 */ /* 0x000fe20000000019 */
[----:B------:R-:W-:Y:S01]  /*2d300*/  IMAD.MOV.U32 R13, RZ, RZ, R6 ;  /* 0x000000ffff0d7224 */ /* 0x000fe200078e0006 */
[----:B------:R-:W-:-:S03]  /*2d310*/  @!P0 MOV R13, R12 ;  /* 0x0000000c000d8202 */ /* 0x000fc60000000f00 */
[----:B------:R-:W-:-:S04]  /*2d320*/  FSETP.GT.AND P4, PT, |R7|, 1.469367938527859385e-39, PT ;  /* 0x001000000700780b */ /* 0x000fc80003f84200 */
[----:B------:R-:W-:Y:S02]  /*2d330*/  @P2 FSEL R6, R14, RZ, P3 ;  /* 0x000000ff0e062208 */ /* 0x000fe40001800000 */
[----:B------:R-:W-:Y:S01]  /*2d340*/  @P2 FSEL R7, R15, -QNAN , P3 ;  /* 0xfff000000f072808 */ /* 0x000fe20001800000 */
[----:B------:R-:W-:Y:S06]  /*2d350*/  @P2 BRA `(.L_x_10248) ;  /* 0x0000000400002947 */ /* 0x000fec0003800000 */
[----:B------:R-:W-:Y:S01]  /*2d360*/  LOP3.LUT R6, R0, 0xfffff, RZ, 0xc0, !PT ;  /* 0x000fffff00067812 */ /* 0x000fe200078ec0ff */
[----:B------:R-:W-:Y:S01]  /*2d370*/  IMAD.MOV.U32 R22, RZ, RZ, -0x748574fc ;  /* 0x8b7a8b04ff167424 */ /* 0x000fe200078e00ff */
[----:B------:R-:W-:Y:S01]  /*2d380*/  MOV R14, RZ ;  /* 0x000000ff000e7202 */ /* 0x000fe20000000f00 */
[----:B------:R-:W-:Y:S01]  /*2d390*/  IMAD.MOV.U32 R23, RZ, RZ, 0x3ed0ee25 ;  /* 0x3ed0ee25ff177424 */ /* 0x000fe200078e00ff */
[----:B------:R-:W-:Y:S01]  /*2d3a0*/  LOP3.LUT R7, R6, 0x3ff00000, RZ, 0xfc, !PT ;  /* 0x3ff0000006077812 */ /* 0x000fe200078efcff */
[----:B------:R-:W-:Y:S01]  /*2d3b0*/  IMAD.MOV.U32 R6, RZ, RZ, R13 ;  /* 0x000000ffff067224 */ /* 0x000fe200078e000d */
        /* <DEDUP_REMOVED lines=58> */
.L_x_10248:
[----:B------:R-:W-:Y:S05]  /*2d760*/  BSYNC.RECONVERGENT B0 ;  /* 0x0000000000007941 */ /* 0x000fea0003800200 */
.L_x_10247:
        /* <DEDUP_REMOVED lines=8> */
.L_x_10250:
[----:B------:R-:W-:Y:S05]  /*2d7f0*/  BSYNC.RECONVERGENT B3 ;  /* 0x0000000000037941 */ /* 0x000fea0003800200 */
.L_x_10249:
        /* <DEDUP_REMOVED lines=84> */
.L_x_10252:
[----:B------:R-:W-:Y:S02]  /*2dd40*/  FSEL R8, RZ, 3.37028055040000000000e+12, P0 ;  /* 0x54442d18ff087808 */ /* 0x000fe40000000000 */
[----:B------:R-:W-:-:S07]  /*2dd50*/  FSEL R9, RZ, 2.1426990032196044922, P0 ;  /* 0x400921fbff097808 */ /* 0x000fce0000000000 */
.L_x_10253:
[----:B------:R-:W-:Y:S05]  /*2dd60*/  BSYNC.RECONVERGENT B0 ;  /* 0x0000000000007941 */ /* 0x000fea0003800200 */
.L_x_10251:
[----:B------:R-:W-:Y:S01]  /*2dd70*/  DADD R2, R4, R2 ;  /* 0x0000000004027229 */ /* 0x000fe20000000002 */
[----:B------:R-:W-:Y:S01]  /*2dd80*/  LOP3.LUT R5, R9, 0x80000000, R11, 0xb8, !PT ;  /* 0x8000000009057812 */ /* 0x000fe200078eb80b */
[----:B------:R-:W-:-:S06]  /*2dd90*/  DMUL R6, R6, 0.5 ;  /* 0x3fe0000006067828 */ /* 0x000fcc0000000000 */
[----:B------:R-:W-:-:S06]  /*2dda0*/  DSETP.NAN.AND P0, PT, R2, R2, PT ;  /* 0x000000020200722a */ /* 0x000fcc0003f08000 */
[----:B------:R-:W-:Y:S02]  /*2ddb0*/  FSEL R4, R2, R8, P0 ;  /* 0x0000000802047208 */ /* 0x000fe40000000000 */
[----:B------:R-:W-:Y:S01]  /*2ddc0*/  FSEL R5, R3, R5, P0 ;  /* 0x0000000503057208 */ /* 0x000fe20000000000 */
[----:B------:R-:W-:Y:S06]  /*2ddd0*/  BRA `(.L_x_10254) ;  /* 0x00000020005c7947 */ /* 0x000fec0003800000 */
.L_x_10246:
        /* <DEDUP_REMOVED lines=19> */
[----:B------:R-:W-:Y:S01]  /*2df10*/  BSSY.RECONVERGENT B0, `(.L_x_10255) ;  /* 0x0000077000007945 */ /* 0x000fe20003800200 */
[----:B------:R-:W-:-:S02]  /*2df20*/  MOV R30, 0x1 ;  /* 0x00000001001e7802 */ /* 0x000fc40000000f00 */
[C---:B------:R-:W-:Y:S01]  /*2df30*/  DMUL R12, R6.reuse, R22 ;  /* 0x00000016060c7228 */ /* 0x040fe20000000000 */
[----:B------:R-:W-:Y:S01]  /*2df40*/  ISETP.GE.U32.AND P3, PT, R32, 0x7ff00000, PT ;  /* 0x7ff000002000780c */ /* 0x000fe20003f66070 */
[----:B------:R-:W-:Y:S01]  /*2df50*/  DMUL R6, R6, R24 ;  /* 0x0000001806067228 */ /* 0x000fe20000000000 */
[----:B------:R-:W-:-:S05]  /*2df60*/  FSETP.GEU.AND P5, PT, |R27|, 6.5827683646048100446e-37, PT ;  /* 0x036000001b00780b */ /* 0x000fca0003fae200 */
[----:B------:R-:W-:-:S08]  /*2df70*/  DMUL R12, R12, R12 ;  /* 0x0000000c0c0c7228 */ /* 0x000fd00000000000 */
[----:B------:R-:W-:-:S08]  /*2df80*/  DFMA R12, R6, R6, R12 ;  /* 0x00000006060c722b */ /* 0x000fd0000000000c */
[----:B------:R-:W-:Y:S02]  /*2df90*/  DSETP.MIN.AND P0, P2, R12, UR4, PT ;  /* 0x000000040c007e2a */ /* 0x000fe4000ba00000 */
[----:B------:R-:W-:-:S04]  /*2dfa0*/  MOV R6, R13 ;  /* 0x0000000d00067202 */ /* 0x000fc80000000f00 */
        /* <DEDUP_REMOVED lines=30> */
[----:B------:R-:W-:Y:S01]  /*2e190*/  @!P0 MOV R31, 0xfffffbcb ;  /* 0xfffffbcb001f8802 */ /* 0x000fe20000000f00 */
[----:B------:R-:W-:-:S08]  /*2e1a0*/  DFMA R24, R14, R6, R24 ;  /* 0x000000060e18722b */ /* 0x000fd00000000018 */
[----:B------:R-:W-:Y:S02]  /*2e1b0*/  @!P0 IMAD.MOV.U32 R32, RZ, RZ, R13 ;  /* 0x000000ffff208224 */ /* 0x000fe400078e000d */
[----:B------:R-:W-:-:S03]  /*2e1c0*/  @!P0 IMAD.MOV.U32 R22, RZ, RZ, R12 ;  /* 0x000000ffff168224 */ /* 0x000fc600078e000c */
[----:B------:R-:W-:-:S04]  /*2e1d0*/  IADD3 R0, PT, PT, R32, -0x1, RZ ;  /* 0xffffffff20007810 */ /* 0x000fc80007ffe0ff */
        /* <DEDUP_REMOVED lines=74> */
.L_x_10256:
[----:B------:R-:W-:Y:S05]  /*2e680*/  BSYNC.RECONVERGENT B0 ;  /* 0x0000000000007941 */ /* 0x000fea0003800200 */
.L_x_10255:
        /* <DEDUP_REMOVED lines=8> */
.L_x_10258:
[----:B------:R-:W-:Y:S05]  /*2e710*/  BSYNC.RECONVERGENT B3 ;  /* 0x0000000000037941 */ /* 0x000fea0003800200 */
.L_x_10257:
        /* <DEDUP_REMOVED lines=63> */
[----:B------:R-:W-:Y:S01]  /*2eb10*/  @P1 MOV R12, 0x54442d18 ;  /* 0x54442d18000c1802 */ /* 0x000fe20000000f00 */
[----:B------:R-:W-:-:S06]  /*2eb20*/  @P1 IMAD.MOV.U32 R13, RZ, RZ, 0x400921fb ;  /* 0x400921fbff0d1424 */ /* 0x000fcc00078e00ff */
        /* <DEDUP_REMOVED lines=19> */
.L_x_10260:
[----:B------:R-:W-:Y:S02]  /*2ec60*/  FSEL R8, RZ, 3.37028055040000000000e+12, P0 ;  /* 0x54442d18ff087808 */ /* 0x000fe40000000000 */
[----:B------:R-:W-:-:S07]  /*2ec70*/  FSEL R9, RZ, 2.1426990032196044922, P0 ;  /* 0x400921fbff097808 */ /* 0x000fce0000000000 */
.L_x_10261:
[----:B------:R-:W-:Y:S05]  /*2ec80*/  BSYNC.RECONVERGENT B0 ;  /* 0x0000000000007941 */ /* 0x000fea0003800200 */
.L_x_10259:
[----:B------:R-:W-:Y:S01]  /*2ec90*/  DADD R2, R4, R2 ;  /* 0x0000000004027229 */ /* 0x000fe20000000002 */
[----:B------:R-:W-:-:S07]  /*2eca0*/  LOP3.LUT R5, R9, 0x80000000, R11, 0xb8, !PT ;  /* 0x8000000009057812 */ /* 0x000fce00078eb80b */
[----:B------:R-:W-:-:S06]  /*2ecb0*/  DSETP.NAN.AND P0, PT, R2, R2, PT ;  /* 0x000000020200722a */ /* 0x000fcc0003f08000 */
[----:B------:R-:W-:Y:S02]  /*2ecc0*/  FSEL R4, R2, R8, P0 ;  /* 0x0000000802047208 */ /* 0x000fe40000000000 */
[----:B------:R-:W-:Y:S01]  /*2ecd0*/  FSEL R5, R3, R5, P0 ;  /* 0x0000000503057208 */ /* 0x000fe20000000000 */
[----:B------:R-:W-:Y:S06]  /*2ece0*/  BRA `(.L_x_10254) ;  /* 0x0000001000987947 */ /* 0x000fec0003800000 */
.L_x_10245:
        /* <DEDUP_REMOVED lines=23> */
[----:B------:R-:W-:Y:S02]  /*2ee60*/  IMAD.MOV.U32 R6, RZ, RZ, R24 ;  /* 0x000000ffff067224 */ /* 0x000fe400078e0018 */
[----:B------:R-:W-:-:S07]  /*2ee70*/  IMAD.MOV.U32 R7, RZ, RZ, R25 ;  /* 0x000000ffff077224 */ /* 0x000fce00078e0019 */
.L_x_10263:
[----:B------:R-:W-:Y:S05]  /*2ee80*/  BSYNC.RECONVERGENT B3 ;  /* 0x0000000000037941 */ /* 0x000fea0003800200 */
.L_x_10262:
[----:B------:R-:W0:Y:S01]  /*2ee90*/  MUFU.RCP64H R13, 2.718280792236328125 ;  /* 0x4005bf0a000d7908 */ /* 0x000e220000001800 */
[----:B------:R-:W-:Y:S01]  /*2eea0*/  MOV R14, 0x8b145769 ;  /* 0x8b145769000e7802 */ /* 0x000fe20000000f00 */
[----:B------:R-:W-:Y:S01]  /*2eeb0*/  IMAD.MOV.U32 R15, RZ, RZ, 0x4005bf0a ;  /* 0x4005bf0aff0f7424 */ /* 0x000fe200078e00ff */
[----:B------:R-:W-:Y:S01]  /*2eec0*/  FSETP.GEU.AND P1, PT, |R11|, 6.5827683646048100446e-37, PT ;  /* 0x036000000b00780b */ /* 0x000fe20003f2e200 */
[----:B------:R-:W-:Y:S01]  /*2eed0*/  IMAD.MOV.U32 R12, RZ, RZ, 0x1 ;  /* 0x00000001ff0c7424 */ /* 0x000fe200078e00ff */
[----:B------:R-:W-:Y:S05]  /*2eee0*/  BSSY.RECONVERGENT B3, `(.L_x_10264) ;  /* 0x0000012000037945 */ /* 0x000fea0003800200 */
        /* <DEDUP_REMOVED lines=17> */
.L_x_10265:
[----:B------:R-:W-:Y:S05]  /*2f000*/  BSYNC.RECONVERGENT B3 ;  /* 0x0000000000037941 */ /* 0x000fea0003800200 */
.L_x_10264:
        /* <DEDUP_REMOVED lines=9> */
[----:B------:R-:W-:Y:S01]  /*2f0a0*/  MOV R30, 0x1 ;  /* 0x00000001001e7802 */ /* 0x000fe20000000f00 */
        /* <DEDUP_REMOVED lines=131> */
.L_x_10267:
[----:B------:R-:W-:Y:S05]  /*2f8e0*/  BSYNC.RECONVERGENT B0 ;  /* 0x0000000000007941 */ /* 0x000fea0003800200 */
.L_x_10266:
        /* <DEDUP_REMOVED lines=8> */
.L_x_10269:
[----:B------:R-:W-:Y:S05]  /*2f970*/  BSYNC.RECONVERGENT B3 ;  /* 0x0000000000037941 */ /* 0x000fea0003800200 */
.L_x_10268:
        /* <DEDUP_REMOVED lines=84> */
.L_x_10271:
[----:B------:R-:W-:Y:S02]  /*2fec0*/  FSEL R8, RZ, 3.37028055040000000000e+12, P0 ;  /* 0x54442d18ff087808 */ /* 0x000fe40000000000 */
[----:B------:R-:W-:-:S07]  /*2fed0*/  FSEL R9, RZ, 2.1426990032196044922, P0 ;  /* 0x400921fbff097808 */ /* 0x000fce0000000000 */
.L_x_10272:
[----:B------:R-:W-:Y:S05]  /*2fee0*/  BSYNC.RECONVERGENT B0 ;  /* 0x0000000000007941 */ /* 0x000fea0003800200 */
.L_x_10270:
[----:B------:R-:W-:Y:S01]  /*2fef0*/  DADD R2, R4, R2 ;  /* 0x0000000004027229 */ /* 0x000fe20000000002 */
[----:B------:R-:W-:Y:S01]  /*2ff00*/  LOP3.LUT R5, R9, 0x80000000, R11, 0xb8, !PT ;  /* 0x8000000009057812 */ /* 0x000fe200078eb80b */
[----:B------:R-:W-:-:S06]  /*2ff10*/  DADD R6, R6, 1 ;  /* 0x3ff0000006067429 */ /* 0x000fcc0000000000 */
[----:B------:R-:W-:-:S06]  /*2ff20*/  DSETP.NAN.AND P0, PT, R2, R2, PT ;  /* 0x000000020200722a */ /* 0x000fcc0003f08000 */
[----:B------:R-:W-:Y:S02]  /*2ff30*/  FSEL R4, R2, R8, P0 ;  /* 0x0000000802047208 */ /* 0x000fe40000000000 */
[----:B------:R-:W-:-:S07]  /*2ff40*/  FSEL R5, R3, R5, P0 ;  /* 0x0000000503057208 */ /* 0x000fce0000000000 */
.L_x_10254:
[----:B------:R-:W-:Y:S05]  /*2ff50*/  BSYNC.RECONVERGENT B2 ;  /* 0x0000000000027941 */ /* 0x000fea0003800200 */
.L_x_10244:
        /* <DEDUP_REMOVED lines=8> */
.L_x_10160:
[----:B------:R-:W-:Y:S05]  /*2ffe0*/  BSYNC.RECONVERGENT B1 ;  /* 0x0000000000017941 */ /* 0x000fea0003800200 */
.L_x_10158:
        /* <DEDUP_REMOVED lines=14> */
.L_x_10276:
[----:B------:R-:W0:Y:S02]  /*300d0*/  F2I.S64.F64.TRUNC R4, R4 ;  /* 0x0000000400047311 */ /* 0x000e24000030d900 */
[----:B0-----:R-:W-:-:S05]  /*300e0*/  IMAD.MOV.U32 R3, RZ, RZ, R4 ;  /* 0x000000ffff037224 */ /* 0x001fca00078e0004 */
[----:B------:R-:W-:Y:S01]  /*300f0*/  STG.E.U8 desc[UR36][R16.64], R3 ;  /* 0x0000000310007986 */ /* 0x000fe2000c101124 */
[----:B------:R-:W-:Y:S05]  /*30100*/  EXIT ;  /* 0x000000000000794d */ /* 0x000fea0003800000 */
.L_x_10275:
        /* <DEDUP_REMOVED lines=9> */
.L_x_10279:
[----:B------:R-:W0:Y:S02]  /*301a0*/  F2I.F64.TRUNC R5, R4 ;  /* 0x0000000400057311 */ /* 0x000e24000030d100 */
[----:B0-----:R-:W-:Y:S01]  /*301b0*/  STG.E desc[UR36][R16.64], R5 ;  /* 0x0000000510007986 */ /* 0x001fe2000c101924 */
[----:B------:R-:W-:Y:S05]  /*301c0*/  EXIT ;  /* 0x000000000000794d */ /* 0x000fea0003800000 */
.L_x_10278:
[----:B------:R-:W0:Y:S02]  /*301d0*/  F2I.F64.TRUNC R5, R4 ;  /* 0x0000000400057311 */ /* 0x000e24000030d100 */
[----:B0-----:R-:W-:Y:S01]  /*301e0*/  STG.E.U16 desc[UR36][R16.64], R5 ;  /* 0x0000000510007986 */ /* 0x001fe2000c101524 */
[----:B------:R-:W-:Y:S05]  /*301f0*/  EXIT ;  /* 0x000000000000794d */ /* 0x000fea0003800000 */
.L_x_10274:
        /* <DEDUP_REMOVED lines=13> */
.L_x_10281:
        /* <DEDUP_REMOVED lines=8> */
.L_x_10280:
        /* <DEDUP_REMOVED lines=14> */
[----:B------:R-:W-:Y:S01]  /*30430*/  STG.E.64 desc[UR36][R16.64], R2 ;  /* 0x0000000210007986 */ /* 0x000fe2000c101b24 */
[----:B------:R-:W-:Y:S05]  /*30440*/  EXIT ;  /* 0x000000000000794d */ /* 0x000fea0003800000 */
.L_x_10283:
        /* <DEDUP_REMOVED lines=9> */
[----:B------:R-:W-:Y:S01]  /*304e0*/  STG.E desc[UR36][R16.64], R3 ;  /* 0x0000000310007986 */ /* 0x000fe2000c101924 */
[----:B------:R-:W-:Y:S05]  /*304f0*/  EXIT ;  /* 0x000000000000794d */ /* 0x000fea0003800000 */
.L_x_10282:
[----:B------:R-:W-:Y:S01]  /*30500*/  STG.E.64 desc[UR36][R16.64], R4 ;  /* 0x0000000410007986 */ /* 0x000fe2000c101b24 */
[----:B------:R-:W-:Y:S05]  /*30510*/  EXIT ;  /* 0x000000000000794d */ /* 0x000fea0003800000 */
.L_x_10273:
        /* <DEDUP_REMOVED lines=13> */
.L_x_10287:
        /* <DEDUP_REMOVED lines=21> */
.L_x_10290:
[----:B------:R-:W-:-:S04]  /*30740*/  SHF.R.U32.HI R3, RZ, 0x18, R3 ;  /* 0x00000018ff037819 */ /* 0x000fc80000011603 */
[----:B------:R-:W-:-:S04]  /*30750*/  LOP3.LUT R0, R0, 0x80, R3, 0xf8, !PT ;  /* 0x0000008000007812 */ /* 0x000fc800078ef803 */
[----:B------:R-:W-:-:S07]  /*30760*/  PRMT R8, R0, 0x7610, R8 ;  /* 0x0000761000087816 */ /* 0x000fce0000000008 */
.L_x_10289:
[----:B------:R-:W-:Y:S05]  /*30770*/  BSYNC.RECONVERGENT B0 ;  /* 0x0000000000007941 */ /* 0x000fea0003800200 */
.L_x_10288:
[----:B------:R-:W-:Y:S01]  /*30780*/  STG.E.U8 desc[UR36][R16.64], R8 ;  /* 0x0000000810007986 */ /* 0x000fe2000c101124 */
[----:B------:R-:W-:Y:S05]  /*30790*/  EXIT ;  /* 0x000000000000794d */ /* 0x000fea0003800000 */
.L_x_10286:
        /* <DEDUP_REMOVED lines=21> */
.L_x_10293:
[----:B------:R-:W-:-:S04]  /*308f0*/  SHF.R.U32.HI R3, RZ, 0x18, R3 ;  /* 0x00000018ff037819 */ /* 0x000fc80000011603 */
[----:B------:R-:W-:-:S04]  /*30900*/  LOP3.LUT R0, R0, 0x80, R3, 0xf8, !PT ;  /* 0x0000008000007812 */ /* 0x000fc800078ef803 */
[----:B------:R-:W-:-:S07]  /*30910*/  PRMT R8, R0, 0x7610, R8 ;  /* 0x0000761000087816 */ /* 0x000fce0000000008 */
.L_x_10292:
[----:B------:R-:W-:Y:S05]  /*30920*/  BSYNC.RECONVERGENT B0 ;  /* 0x0000000000007941 */ /* 0x000fea0003800200 */
.L_x_10291:
[----:B------:R-:W-:Y:S01]  /*30930*/  STG.E.U8 desc[UR36][R16.64], R8 ;  /* 0x0000000810007986 */ /* 0x000fe2000c101124 */
[----:B------:R-:W-:Y:S05]  /*30940*/  EXIT ;  /* 0x000000000000794d */ /* 0x000fea0003800000 */
.L_x_10285:
        /* <DEDUP_REMOVED lines=24> */
[----:B------:R-:W-:Y:S01]  /*30ad0*/  STG.E.U8 desc[UR36][R16.64], R3 ;  /* 0x0000000310007986 */ /* 0x000fe2000c101124 */
[----:B------:R-:W-:Y:S05]  /*30ae0*/  EXIT ;  /* 0x000000000000794d */ /* 0x000fea0003800000 */
.L_x_10295:
[----:B------:R-:W0:Y:S02]  /*30af0*/  F2I.U64.F64.TRUNC R4, R4 ;  /* 0x0000000400047311 */ /* 0x000e24000030d800 */
[----:B0-----:R-:W-:Y:S01]  /*30b00*/  STG.E.64 desc[UR36][R16.64], R4 ;  /* 0x0000000410007986 */ /* 0x001fe2000c101b24 */
[----:B------:R-:W-:Y:S05]  /*30b10*/  EXIT ;  /* 0x000000000000794d */ /* 0x000fea0003800000 */
.L_x_10294:
[----:B------:R-:W0:Y:S02]  /*30b20*/  F2I.U32.F64.TRUNC R5, R4 ;  /* 0x0000000400057311 */ /* 0x000e24000030d000 */
[----:B0-----:R-:W-:Y:S01]  /*30b30*/  STG.E desc[UR36][R16.64], R5 ;  /* 0x0000000510007986 */ /* 0x001fe2000c101924 */
[----:B------:R-:W-:Y:S05]  /*30b40*/  EXIT ;  /* 0x000000000000794d */ /* 0x000fea0003800000 */
.L_x_10284:
        /* <DEDUP_REMOVED lines=9> */
[----:B------:R-:W-:Y:S01]  /*30be0*/  STG.E.U8 desc[UR36][R16.64], R3 ;  /* 0x0000000310007986 */ /* 0x000fe2000c101124 */
[----:B------:R-:W-:Y:S05]  /*30bf0*/  EXIT ;  /* 0x000000000000794d */ /* 0x000fea0003800000 */
.L_x_10297:
[----:B------:R-:W-:Y:S01]  /*30c00*/  STG.E.128 desc[UR36][R16.64], R4 ;  /* 0x0000000410007986 */ /* 0x000fe2000c101d24 */
[----:B------:R-:W-:Y:S05]  /*30c10*/  EXIT ;  /* 0x000000000000794d */ /* 0x000fea0003800000 */
.L_x_10296:
[----:B------:R-:W-:-:S09]  /*30c20*/  UISETP.NE.AND UP0, UPT, UR4, 0xf, UPT ;  /* 0x0000000f0400788c */ /* 0x000fd2000bf05270 */
[----:B------:R-:W-:Y:S05]  /*30c30*/  BRA.U !UP0, `(.L_x_10298) ;  /* 0x0000000508087547 */ /* 0x000fea000b800000 */
[----:B------:R-:W-:-:S09]  /*30c40*/  UISETP.NE.AND UP0, UPT, UR4, 0x17, UPT ;  /* 0x000000170400788c */ /* 0x000fd2000bf05270 */
[----:B------:R-:W-:Y:S05]  /*30c50*/  BRA.U !UP0, `(.L_x_10299) ;  /* 0x0000000108a07547 */ /* 0x000fea000b800000 */
[----:B------:R-:W-:-:S09]  /*30c60*/  UISETP.NE.AND UP0, UPT, UR4, 0x18, UPT ;  /* 0x000000180400788c */ /* 0x000fd2000bf05270 */
[----:B------:R-:W-:Y:S05]  /*30c70*/  BRA.U !UP0, `(.L_x_10300) ;  /* 0x0000000108447547 */ /* 0x000fea000b800000 */
.L_x_10277:
        /* <DEDUP_REMOVED lines=8> */
[----:B0-----:R-:W-:Y:S02]  /*30d00*/  IMAD.U32 R4, RZ, RZ, UR4 ;  /* 0x00000004ff047e24 */ /* 0x001fe4000f8e00ff */
[----:B------:R-:W-:Y:S01]  /*30d10*/  IMAD.U32 R5, RZ, RZ, UR5 ;  /* 0x00000005ff057e24 */ /* 0x000fe2000f8e00ff */
[----:B---3--:R-:W-:Y:S01]  /*30d20*/  MOV R6, UR6 ;  /* 0x0000000600067c02 */ /* 0x008fe20008000f00 */
[----:B------:R-:W-:-:S02]  /*30d30*/  IMAD.U32 R7, RZ, RZ, UR7 ;  /* 0x00000007ff077e24 */ /* 0x000fc4000f8e00ff */
[----:B----4-:R-:W-:Y:S02]  /*30d40*/  IMAD.U32 R10, RZ, RZ, UR8 ;  /* 0x00000008ff0a7e24 */ /* 0x010fe4000f8e00ff */
[----:B-1----:R-:W-:-:S07]  /*30d50*/  IMAD.U32 R11, RZ, RZ, UR9 ;  /* 0x00000009ff0b7e24 */ /* 0x002fce000f8e00ff */
[----:B------:R-:W-:-:S07]  /*30d60*/  LEPC R20, `(.L_x_10301) ;  /* 0x000000001014794e */ /* 0x000fce0000000000 */
[----:B--2---:R-:W-:Y:S05]  /*30d70*/  CALL.ABS.NOINC R2 ;  /* 0x0000000002007343 */ /* 0x004fea0003c00000 */
.L_x_10301:
[----:B------:R-:W-:Y:S05]  /*30d80*/  EXIT ;  /* 0x000000000000794d */ /* 0x000fea0003800000 */
.L_x_10300:
        /* <DEDUP_REMOVED lines=17> */
.L_x_10303:
[----:B------:R-:W-:Y:S05]  /*30ea0*/  BSYNC.RECONVERGENT B0 ;  /* 0x0000000000007941 */ /* 0x000fea0003800200 */
.L_x_10302:
[----:B------:R-:W-:-:S05]  /*30eb0*/  LOP3.LUT R3, R0, 0x80, R3, 0xf8, !PT ;  /* 0x0000008000037812 */ /* 0x000fca00078ef803 */
[----:B------:R-:W-:Y:S01]  /*30ec0*/  STG.E.U8 desc[UR36][R16.64], R3 ;  /* 0x0000000310007986 */ /* 0x000fe2000c101124 */
[----:B------:R-:W-:Y:S05]  /*30ed0*/  EXIT ;  /* 0x000000000000794d */ /* 0x000fea0003800000 */
.L_x_10299:
        /* <DEDUP_REMOVED lines=16> */
.L_x_10305:
[----:B------:R-:W-:Y:S01]  /*30fe0*/  IMAD.MOV.U32 R0, RZ, RZ, 0x7f ;  /* 0x0000007fff007424 */ /* 0x000fe200078e00ff */
[----:B------:R-:W-:-:S04]  /*30ff0*/  ISETP.GT.U32.AND P0, PT, R2, 0x7f800000, PT ;  /* 0x7f8000000200780c */ /* 0x000fc80003f04070 */
[----:B------:R-:W-:-:S09]  /*31000*/  SEL R0, R0, 0x7c, P0 ;  /* 0x0000007c00007807 */ /* 0x000fd20000000000 */
.L_x_10306:
[----:B------:R-:W-:Y:S05]  /*31010*/  BSYNC.RECONVERGENT B0 ;  /* 0x0000000000007941 */ /* 0x000fea0003800200 */
.L_x_10304:
[----:B------:R-:W-:-:S04]  /*31020*/  SHF.R.U32.HI R3, RZ, 0x18, R3 ;  /* 0x00000018ff037819 */ /* 0x000fc80000011603 */
[----:B------:R-:W-:-:S05]  /*31030*/  LOP3.LUT R3, R0, 0x80, R3, 0xf8, !PT ;  /* 0x0000008000037812 */ /* 0x000fca00078ef803 */
[----:B------:R-:W-:Y:S01]  /*31040*/  STG.E.U8 desc[UR36][R16.64], R3 ;  /* 0x0000000310007986 */ /* 0x000fe2000c101124 */
[----:B------:R-:W-:Y:S05]  /*31050*/  EXIT ;  /* 0x000000000000794d */ /* 0x000fea0003800000 */
.L_x_10298:
        /* <DEDUP_REMOVED lines=8> */
        .weak           $__internal_14_$__cuda_sm20_div_rn_f64_full
        .type           $__internal_14_$__cuda_sm20_div_rn_f64_full,@function
        .size           $__internal_14_$__cuda_sm20_div_rn_f64_full,($__internal_15_$__cuda_sm20_dsqrt_rn_f64_mediumpath_v1 - $__internal_14_$__cuda_sm20_div_rn_f64_full)
$__internal_14_$__cuda_sm20_div_rn_f64_full:
[C---:B------:R-:W-:Y:S01]  /*310e0*/  FSETP.GEU.AND P2, PT, |R13|.reuse, 1.469367938527859385e-39, PT ;  /* 0x001000000d00780b */ /* 0x040fe20003f4e200 */
[----:B------:R-:W-:Y:S01]  /*310f0*/  IMAD.MOV.U32 R45, RZ, RZ, 0x1ca00000 ;  /* 0x1ca00000ff2d7424 */ /* 0x000fe200078e00ff */
[----:B------:R-:W-:Y:S01]  /*31100*/  LOP3.LUT R14, R13, 0x800fffff, RZ, 0xc0, !PT ;  /* 0x800fffff0d0e7812 */ /* 0x000fe200078ec0ff */
[----:B------:R-:W-:Y:S01]  /*31110*/  BSSY.RECONVERGENT B0, `(.L_x_10307) ;  /* 0x000005a000007945 */ /* 0x000fe20003800200 */
[C---:B------:R-:W-:Y:S02]  /*31120*/  FSETP.GEU.AND P0, PT, |R19|.reuse, 1.469367938527859385e-39, PT ;  /* 0x001000001300780b */ /* 0x040fe40003f0e200 */
[----:B------:R-:W-:Y:S01]  /*31130*/  LOP3.LUT R15, R14, 0x3ff00000, RZ, 0xfc, !PT ;  /* 0x3ff000000e0f7812 */ /* 0x000fe200078efcff */
[----:B------:R-:W-:Y:S01]  /*31140*/  IMAD.MOV.U32 R14, RZ, RZ, R12 ;  /* 0x000000ffff0e7224 */ /* 0x000fe200078e000c */
[----:B------:R-:W-:Y:S02]  /*31150*/  MOV R20, 0x1 ;  /* 0x0000000100147802 */ /* 0x000fe40000000f00 */
[----:B------:R-:W-:-:S02]  /*31160*/  LOP3.LUT R24, R19, 0x7ff00000, RZ, 0xc0, !PT ;  /* 0x7ff0000013187812 */ /* 0x000fc400078ec0ff */
[----:B------:R-:W-:Y:S01]  /*31170*/  LOP3.LUT R22, R13, 0x7ff00000, RZ, 0xc0, !PT ;  /* 0x7ff000000d167812 */ /* 0x000fe200078ec0ff */
[----:B------:R-:W-:-:S03]  /*31180*/  @!P2 DMUL R14, R12, 8.98846567431157953865e+307 ;  /* 0x7fe000000c0ea828 */ /* 0x000fc60000000000 */
[C---:B------:R-:W-:Y:S02]  /*31190*/  ISETP.GE.U32.AND P4, PT, R24.reuse, R22, PT ;  /* 0x000000161800720c */ /* 0x040fe40003f86070 */
[----:B------:R-:W-:Y:S01]  /*311a0*/  @!P0 LOP3.LUT R23, R13, 0x7ff00000, RZ, 0xc0, !PT ;  /* 0x7ff000000d178812 */ /* 0x000fe200078ec0ff */
[----:B------:R-:W0:Y:S03]  /*311b0*/  MUFU.RCP64H R21, R15 ;  /* 0x0000000f00157308 */ /* 0x000e260000001800 */
[----:B------:R-:W-:-:S04]  /*311c0*/  @!P0 ISETP.GE.U32.AND P3, PT, R24, R23, PT ;  /* 0x000000171800820c */ /* 0x000fc80003f66070 */
[----:B------:R-:W-:-:S04]  /*311d0*/  @!P0 SEL R38, R45, 0x63400000, !P3 ;  /* 0x634000002d268807 */ /* 0x000fc80005800000 */
[----:B------:R-:W-:-:S04]  /*311e0*/  @!P0 LOP3.LUT R38, R38, 0x80000000, R19, 0xf8, !PT ;  /* 0x8000000026268812 */ /* 0x000fc800078ef813 */
[----:B------:R-:W-:Y:S01]  /*311f0*/  @!P0 LOP3.LUT R39, R38, 0x100000, RZ, 0xfc, !PT ;  /* 0x0010000026278812 */ /* 0x000fe200078efcff */
[----:B------:R-:W-:Y:S01]  /*31200*/  @!P0 IMAD.MOV.U32 R38, RZ, RZ, RZ ;  /* 0x000000ffff268224 */ /* 0x000fe200078e00ff */
[----:B0-----:R-:W-:-:S08]  /*31210*/  DFMA R34, R20, -R14, 1 ;  /* 0x3ff000001422742b */ /* 0x001fd0000000080e */
[----:B------:R-:W-:-:S08]  /*31220*/  DFMA R34, R34, R34, R34 ;  /* 0x000000222222722b */ /* 0x000fd00000000022 */
[----:B------:R-:W-:Y:S01]  /*31230*/  DFMA R34, R20, R34, R20 ;  /* 0x000000221422722b */ /* 0x000fe20000000014 */
[----:B------:R-:W-:-:S04]  /*31240*/  SEL R20, R45, 0x63400000, !P4 ;  /* 0x634000002d147807 */ /* 0x000fc80006000000 */
[----:B------:R-:W-:Y:S01]  /*31250*/  LOP3.LUT R21, R20, 0x800fffff, R19, 0xf8, !PT ;  /* 0x800fffff14157812 */ /* 0x000fe200078ef813 */
[----:B------:R-:W-:Y:S02]  /*31260*/  IMAD.MOV.U32 R20, RZ, RZ, R18 ;  /* 0x000000ffff147224 */ /* 0x000fe400078e0012 */
[----:B------:R-:W-:-:S04]  /*31270*/  DFMA R36, R34, -R14, 1 ;  /* 0x3ff000002224742b */ /* 0x000fc8000000080e */
[----:B------:R-:W-:Y:S01]  /*31280*/  @!P0 DFMA R20, R20, 2, -R38 ;  /* 0x400000001414882b */ /* 0x000fe20000000826 */
[----:B------:R-:W-:-:S03]  /*31290*/  IMAD.MOV.U32 R38, RZ, RZ, R24 ;  /* 0x000000ffff267224 */ /* 0x000fc600078e0018 */
[----:B------:R-:W-:Y:S01]  /*312a0*/  DFMA R34, R34, R36, R34 ;  /* 0x000000242222722b */ /* 0x000fe20000000022 */
[----:B------:R-:W-:Y:S02]  /*312b0*/  MOV R39, R22 ;  /* 0x0000001600277202 */ /* 0x000fe40000000f00 */
[----:B------:R-:W-:-:S03]  /*312c0*/  @!P2 LOP3.LUT R39, R15, 0x7ff00000, RZ, 0xc0, !PT ;  /* 0x7ff000000f27a812 */ /* 0x000fc600078ec0ff */
[----:B------:R-:W-:Y:S02]  /*312d0*/  @!P0 LOP3.LUT R38, R21, 0x7ff00000, RZ, 0xc0, !PT ;  /* 0x7ff0000015268812 */ /* 0x000fe400078ec0ff */
[----:B------:R-:W-:Y:S01]  /*312e0*/  VIADD R25, R39, 0xffffffff ;  /* 0xffffffff27197836 */ /* 0x000fe20000000000 */
[----:B------:R-:W-:Y:S02]  /*312f0*/  DMUL R36, R34, R20 ;  /* 0x0000001422247228 */ /* 0x000fe40000000000 */
[----:B------:R-:W-:-:S05]  /*31300*/  VIADD R44, R38, 0xffffffff ;  /* 0xffffffff262c7836 */ /* 0x000fca0000000000 */
[----:B------:R-:W-:Y:S01]  /*31310*/  ISETP.GT.U32.AND P0, PT, R44, 0x7feffffe, PT ;  /* 0x7feffffe2c00780c */ /* 0x000fe20003f04070 */
[----:B------:R-:W-:-:S03]  /*31320*/  DFMA R22, R36, -R14, R20 ;  /* 0x8000000e2416722b */ /* 0x000fc60000000014 */
[----:B------:R-:W-:-:S05]  /*31330*/  ISETP.GT.U32.OR P0, PT, R25, 0x7feffffe, P0 ;  /* 0x7feffffe1900780c */ /* 0x000fca0000704470 */
[----:B------:R-:W-:-:S08]  /*31340*/  DFMA R22, R34, R22, R36 ;  /* 0x000000162216722b */ /* 0x000fd00000000024 */
[----:B------:R-:W-:Y:S05]  /*31350*/  @P0 BRA `(.L_x_10308) ;  /* 0x0000000000740947 */ /* 0x000fea0003800000 */
[----:B------:R-:W-:Y:S02]  /*31360*/  LOP3.LUT R18, R13, 0x7ff00000, RZ, 0xc0, !PT ;  /* 0x7ff000000d127812 */ /* 0x000fe400078ec0ff */
[----:B------:R-:W-:Y:S02]  /*31370*/  MOV R34, RZ ;  /* 0x000000ff00227202 */ /* 0x000fe40000000f00 */
[CC--:B------:R-:W-:Y:S02]  /*31380*/  VIADDMNMX R19, R24.reuse, -R18.reuse, 0xb9600000, !PT ;  /* 0xb960000018137446 */ /* 0x0c0fe40007800912 */
[----:B------:R-:W-:Y:S02]  /*31390*/  ISETP.GE.U32.AND P0, PT, R24, R18, PT ;  /* 0x000000121800720c */ /* 0x000fe40003f06070 */
[----:B------:R-:W-:Y:S02]  /*313a0*/  VIMNMX R18, PT, PT, R19, 0x46a00000, PT ;  /* 0x46a0000013127848 */ /* 0x000fe40003fe0100 */
[----:B------:R-:W-:-:S05]  /*313b0*/  SEL R19, R45, 0x63400000, !P0 ;  /* 0x634000002d137807 */ /* 0x000fca0004000000 */
[----:B------:R-:W-:-:S04]  /*313c0*/  IMAD.IADD R18, R18, 0x1, -R19 ;  /* 0x0000000112127824 */ /* 0x000fc800078e0a13 */
[----:B------:R-:W-:-:S06]  /*313d0*/  VIADD R35, R18, 0x7fe00000 ;  /* 0x7fe0000012237836 */ /* 0x000fcc0000000000 */
[----:B------:R-:W-:-:S10]  /*313e0*/  DMUL R24, R22, R34 ;  /* 0x0000002216187228 */ /* 0x000fd40000000000 */
[----:B------:R-:W-:-:S13]  /*313f0*/  FSETP.GTU.AND P0, PT, |R25|, 1.469367938527859385e-39, PT ;  /* 0x001000001900780b */ /* 0x000fda0003f0c200 */
[----:B------:R-:W-:Y:S05]  /*31400*/  @P0 BRA `(.L_x_10309) ;  /* 0x0000000000a80947 */ /* 0x000fea0003800000 */
[----:B------:R-:W-:Y:S01]  /*31410*/  DFMA R14, R22, -R14, R20 ;  /* 0x8000000e160e722b */ /* 0x000fe20000000014 */
[----:B------:R-:W-:-:S09]  /*31420*/  IMAD.MOV.U32 R34, RZ, RZ, RZ ;  /* 0x000000ffff227224 */ /* 0x000fd200078e00ff */
[C---:B------:R-:W-:Y:S02]  /*31430*/  FSETP.NEU.AND P0, PT, R15.reuse, RZ, PT ;  /* 0x000000ff0f00720b */ /* 0x040fe40003f0d000 */
[----:B------:R-:W-:-:S04]  /*31440*/  LOP3.LUT R12, R15, 0x80000000, R13, 0x48, !PT ;  /* 0x800000000f0c7812 */ /* 0x000fc800078e480d */
[----:B------:R-:W-:-:S07]  /*31450*/  LOP3.LUT R35, R12, R35, RZ, 0xfc, !PT ;  /* 0x000000230c237212 */ /* 0x000fce00078efcff */
[----:B------:R-:W-:Y:S05]  /*31460*/  @!P0 BRA `(.L_x_10309) ;  /* 0x0000000000908947 */ /* 0x000fea0003800000 */
[----:B------:R-:W-:Y:S01]  /*31470*/  IMAD.MOV R15, RZ, RZ, -R18 ;  /* 0x000000ffff0f7224 */ /* 0x000fe200078e0a12 */
[----:B------:R-:W-:Y:S01]  /*31480*/  IADD3 R18, PT, PT, -R18, -0x43300000, RZ ;  /* 0xbcd0000012127810 */ /* 0x000fe20007ffe1ff */
[----:B------:R-:W-:-:S06]  /*31490*/  IMAD.MOV.U32 R14, RZ, RZ, RZ ;  /* 0x000000ffff0e7224 */ /* 0x000fcc00078e00ff */
[----:B------:R-:W-:Y:S02]  /*314a0*/  DFMA R14, R24, -R14, R22 ;  /* 0x8000000e180e722b */ /* 0x000fe40000000016 */
[----:B------:R-:W-:-:S08]  /*314b0*/  DMUL.RP R22, R22, R34 ;  /* 0x0000002216167228 */ /* 0x000fd00000008000 */
[----:B------:R-:W-:Y:S02]  /*314c0*/  FSETP.NEU.AND P0, PT, |R15|, R18, PT ;  /* 0x000000120f00720b */ /* 0x000fe40003f0d200 */
[----:B------:R-:W-:Y:S02]  /*314d0*/  LOP3.LUT R12, R23, R12, RZ, 0x3c, !PT ;  /* 0x0000000c170c7212 */ /* 0x000fe400078e3cff */
[----:B------:R-:W-:Y:S02]  /*314e0*/  FSEL R22, R22, R24, !P0 ;  /* 0x0000001816167208 */ /* 0x000fe40004000000 */
[----:B------:R-:W-:-:S03]  /*314f0*/  FSEL R12, R12, R25, !P0 ;  /* 0x000000190c0c7208 */ /* 0x000fc60004000000 */
[----:B------:R-:W-:Y:S01]  /*31500*/  IMAD.MOV.U32 R24, RZ, RZ, R22 ;  /* 0x000000ffff187224 */ /* 0x000fe200078e0016 */
[----:B------:R-:W-:Y:S01]  /*31510*/  MOV R25, R12 ;  /* 0x0000000c00197202 */ /* 0x000fe20000000f00 */
[----:B------:R-:W-:Y:S06]  /*31520*/  BRA `(.L_x_10309) ;  /* 0x0000000000607947 */ /* 0x000fec0003800000 */
.L_x_10308:
[----:B------:R-:W-:-:S14]  /*31530*/  DSETP.NAN.AND P0, PT, R18, R18, PT ;  /* 0x000000121200722a */ /* 0x000fdc0003f08000 */
[----:B------:R-:W-:Y:S05]  /*31540*/  @P0 BRA `(.L_x_10310) ;  /* 0x00000000004c0947 */ /* 0x000fea0003800000 */
[----:B------:R-:W-:-:S14]  /*31550*/  DSETP.NAN.AND P0, PT, R12, R12, PT ;  /* 0x0000000c0c00722a */ /* 0x000fdc0003f08000 */
[----:B------:R-:W-:Y:S05]  /*31560*/  @P0 BRA `(.L_x_10311) ;  /* 0x0000000000340947 */ /* 0x000fea0003800000 */
[----:B------:R-:W-:Y:S01]  /*31570*/  ISETP.NE.AND P0, PT, R38, R39, PT ;  /* 0x000000272600720c */ /* 0x000fe20003f05270 */
[----:B------:R-:W-:Y:S02]  /*31580*/  IMAD.MOV.U32 R24, RZ, RZ, 0x0 ;  /* 0x00000000ff187424 */ /* 0x000fe400078e00ff */
[----:B------:R-:W-:-:S10]  /*31590*/  IMAD.MOV.U32 R25, RZ, RZ, -0x80000 ;  /* 0xfff80000ff197424 */ /* 0x000fd400078e00ff */
[----:B------:R-:W-:Y:S05]  /*315a0*/  @!P0 BRA `(.L_x_10309) ;  /* 0x0000000000408947 */ /* 0x000fea0003800000 */
[----:B------:R-:W-:Y:S02]  /*315b0*/  ISETP.NE.AND P0, PT, R38, 0x7ff00000, PT ;  /* 0x7ff000002600780c */ /* 0x000fe40003f05270 */
[----:B------:R-:W-:Y:S02]  /*315c0*/  LOP3.LUT R13, R19, 0x80000000, R13, 0x48, !PT ;  /* 0x80000000130d7812 */ /* 0x000fe400078e480d */
[----:B------:R-:W-:-:S13]  /*315d0*/  ISETP.EQ.OR P0, PT, R39, RZ, !P0 ;  /* 0x000000ff2700720c */ /* 0x000fda0004702670 */
[----:B------:R-:W-:Y:S01]  /*315e0*/  @P0 LOP3.LUT R12, R13, 0x7ff00000, RZ, 0xfc, !PT ;  /* 0x7ff000000d0c0812 */ /* 0x000fe200078efcff */
[----:B------:R-:W-:Y:S01]  /*315f0*/  @!P0 IMAD.MOV.U32 R24, RZ, RZ, RZ ;  /* 0x000000ffff188224 */ /* 0x000fe200078e00ff */
[----:B------:R-:W-:Y:S01]  /*31600*/  @P0 MOV R24, RZ ;  /* 0x000000ff00180202 */ /* 0x000fe20000000f00 */
[----:B------:R-:W-:Y:S02]  /*31610*/  @!P0 IMAD.MOV.U32 R25, RZ, RZ, R13 ;  /* 0x000000ffff198224 */ /* 0x000fe400078e000d */
[----:B------:R-:W-:Y:S01]  /*31620*/  @P0 IMAD.MOV.U32 R25, RZ, RZ, R12 ;  /* 0x000000ffff190224 */ /* 0x000fe200078e000c */
[----:B------:R-:W-:Y:S06]  /*31630*/  BRA `(.L_x_10309) ;  /* 0x00000000001c7947 */ /* 0x000fec0003800000 */
.L_x_10311:
[----:B------:R-:W-:-:S05]  /*31640*/  LOP3.LUT R24, R13, 0x80000, RZ, 0xfc, !PT ;  /* 0x000800000d187812 */ /* 0x000fca00078efcff */
[----:B------:R-:W-:Y:S02]  /*31650*/  IMAD.MOV.U32 R25, RZ, RZ, R24 ;  /* 0x000000ffff197224 */ /* 0x000fe400078e0018 */
[----:B------:R-:W-:Y:S01]  /*31660*/  IMAD.MOV.U32 R24, RZ, RZ, R12 ;  /* 0x000000ffff187224 */ /* 0x000fe200078e000c */
[----:B------:R-:W-:Y:S06]  /*31670*/  BRA `(.L_x_10309) ;  /* 0x00000000000c7947 */ /* 0x000fec0003800000 */
.L_x_10310:
[----:B------:R-:W-:-:S05]  /*31680*/  LOP3.LUT R24, R19, 0x80000, RZ, 0xfc, !PT ;  /* 0x0008000013187812 */ /* 0x000fca00078efcff */
[----:B------:R-:W-:Y:S01]  /*31690*/  IMAD.MOV.U32 R25, RZ, RZ, R24 ;  /* 0x000000ffff197224 */ /* 0x000fe200078e0018 */
[----:B------:R-:W-:-:S07]  /*316a0*/  MOV R24, R18 ;  /* 0x0000001200187202 */ /* 0x000fce0000000f00 */
.L_x_10309:
[----:B------:R-:W-:Y:S05]  /*316b0*/  BSYNC.RECONVERGENT B0 ;  /* 0x0000000000007941 */ /* 0x000fea0003800200 */
.L_x_10307:
[----:B------:R-:W-:Y:S02]  /*316c0*/  IMAD.MOV.U32 R12, RZ, RZ, R0 ;  /* 0x000000ffff0c7224 */ /* 0x000fe400078e0000 */
[----:B------:R-:W-:-:S04]  /*316d0*/  IMAD.MOV.U32 R13, RZ, RZ, 0x0 ;  /* 0x00000000ff0d7424 */ /* 0x000fc800078e00ff */
[----:B------:R-:W-:Y:S05]  /*316e0*/  RET.REL.NODEC R12 `(_ZN2at6native18elementwise_kernelILi128ELi4EZNS0_15gpu_kernel_implIZZZNS0_16acos_kernel_cudaERNS_18TensorIteratorBaseEENKUlvE_clEvENKUlvE_clEvEUlN3c107complexIdEEE_EEvS4_RKT_EUliE_EEviT1_) ;  /* 0xfffffce80c447950 */ /* 0x000fea0003c3ffff */
        .weak           $__internal_15_$__cuda_sm20_dsqrt_rn_f64_mediumpath_v1
        .type           $__internal_15_$__cuda_sm20_dsqrt_rn_f64_mediumpath_v1,@function
        .size           $__internal_15_$__cuda_sm20_dsqrt_rn_f64_mediumpath_v1,(.L_x_17236 - $__internal_15_$__cuda_sm20_dsqrt_rn_f64_mediumpath_v1)
$__internal_15_$__cuda_sm20_dsqrt_rn_f64_mediumpath_v1:
[----:B------:R-:W-:Y:S01]  /*316f0*/  ISETP.GE.U32.AND P0, PT, R22, -0x3400000, PT ;  /* 0xfcc000001600780c */ /* 0x000fe20003f06070 */
[----:B------:R-:W-:Y:S01]  /*31700*/  BSSY.RECONVERGENT B0, `(.L_x_10312) ;  /* 0x0000025000007945 */ /* 0x000fe20003800200 */
[----:B------:R-:W-:Y:S02]  /*31710*/  IMAD.MOV.U32 R22, RZ, RZ, R0 ;  /* 0x000000ffff167224 */ /* 0x000fe400078e0000 */
[----:B------:R-:W-:-:S09]  /*31720*/  IMAD.MOV.U32 R23, RZ, RZ, R21 ;  /* 0x000000ffff177224 */ /* 0x000fd200078e0015 */
[----:B------:R-:W-:Y:S05]  /*31730*/  @!P0 BRA `(.L_x_10313) ;  /* 0x0000000000208947 */ /* 0x000fea0003800000 */
[----:B------:R-:W-:-:S10]  /*31740*/  DFMA.RM R14, R14, R22, R12 ;  /* 0x000000160e0e722b */ /* 0x000fd4000000400c */
[----:B------:R-:W-:-:S04]  /*31750*/  IADD3 R12, P0, PT, R14, 0x1, RZ ;  /* 0x000000010e0c7810 */ /* 0x000fc80007f1e0ff */
[----:B------:R-:W-:-:S06]  /*31760*/  IADD3.X R13, PT, PT, RZ, R15, RZ, P0, !PT ;  /* 0x0000000fff0d7210 */ /* 0x000fcc00007fe4ff */
[----:B------:R-:W-:-:S08]  /*31770*/  DFMA.RP R18, -R14, R12, R18 ;  /* 0x0000000c0e12722b */ /* 0x000fd00000008112 */
[----:B------:R-:W-:-:S06]  /*31780*/  DSETP.GT.AND P0, PT, R18, RZ, PT ;  /* 0x000000ff1200722a */ /* 0x000fcc0003f04000 */
[----:B------:R-:W-:Y:S02]  /*31790*/  FSEL R12, R12, R14, P0 ;  /* 0x0000000e0c0c7208 */ /* 0x000fe40000000000 */
[----:B------:R-:W-:Y:S01]  /*317a0*/  FSEL R13, R13, R15, P0 ;  /* 0x0000000f0d0d7208 */ /* 0x000fe20000000000 */
[----:B------:R-:W-:Y:S06]  /*317b0*/  BRA `(.L_x_10314) ;  /* 0x0000000000647947 */ /* 0x000fec0003800000 */
.L_x_10313:
[----:B------:R-:W-:-:S14]  /*317c0*/  DSETP.NE.AND P0, PT, R18, RZ, PT ;  /* 0x000000ff1200722a */ /* 0x000fdc0003f05000 */
[----:B------:R-:W-:Y:S05]  /*317d0*/  @!P0 BRA `(.L_x_10315) ;  /* 0x0000000000588947 */ /* 0x000fea0003800000 */
[----:B------:R-:W-:-:S13]  /*317e0*/  ISETP.GE.AND P0, PT, R19, RZ, PT ;  /* 0x000000ff1300720c */ /* 0x000fda0003f06270 */
[----:B------:R-:W-:Y:S02]  /*317f0*/  @!P0 IMAD.MOV.U32 R12, RZ, RZ, 0x0 ;  /* 0x00000000ff0c8424 */ /* 0x000fe400078e00ff */
[----:B------:R-:W-:Y:S01]  /*31800*/  @!P0 IMAD.MOV.U32 R13, RZ, RZ, -0x80000 ;  /* 0xfff80000ff0d8424 */ /* 0x000fe200078e00ff */
[----:B------:R-:W-:Y:S06]  /*31810*/  @!P0 BRA `(.L_x_10314) ;  /* 0x00000000004c8947 */ /* 0x000fec0003800000 */
[----:B------:R-:W-:-:S13]  /*31820*/  ISETP.GT.AND P0, PT, R19, 0x7fefffff, PT ;  /* 0x7fefffff1300780c */ /* 0x000fda0003f04270 */
[----:B------:R-:W-:Y:S05]  /*31830*/  @P0 BRA `(.L_x_10315) ;  /* 0x0000000000400947 */ /* 0x000fea0003800000 */
[----:B------:R-:W-:Y:S01]  /*31840*/  DMUL R18, R18, 8.11296384146066816958e+31 ;  /* 0x4690000012127828 */ /* 0x000fe20000000000 */
[----:B------:R-:W-:Y:S01]  /*31850*/  IMAD.MOV.U32 R12, RZ, RZ, RZ ;  /* 0x000000ffff0c7224 */ /* 0x000fe200078e00ff */
[----:B------:R-:W-:Y:S01]  /*31860*/  MOV R23, 0x3fd80000 ;  /* 0x3fd8000000177802 */ /* 0x000fe20000000f00 */
[----:B------:R-:W-:-:S03]  /*31870*/  IMAD.MOV.U32 R22, RZ, RZ, 0x0 ;  /* 0x00000000ff167424 */ /* 0x000fc600078e00ff */
[----:B------:R-:W0:Y:S02]  /*31880*/  MUFU.RSQ64H R13, R19 ;  /* 0x00000013000d7308 */ /* 0x000e240000001c00 */
[----:B0-----:R-:W-:-:S08]  /*31890*/  DMUL R14, R12, R12 ;  /* 0x0000000c0c0e7228 */ /* 0x001fd00000000000 */
[----:B------:R-:W-:-:S08]  /*318a0*/  DFMA R14, R18, -R14, 1 ;  /* 0x3ff00000120e742b */ /* 0x000fd0000000080e */
[----:B------:R-:W-:Y:S02]  /*318b0*/  DFMA R22, R14, R22, 0.5 ;  /* 0x3fe000000e16742b */ /* 0x000fe40000000016 */
[----:B------:R-:W-:-:S08]  /*318c0*/  DMUL R14, R12, R14 ;  /* 0x0000000e0c0e7228 */ /* 0x000fd00000000000 */
[----:B------:R-:W-:-:S08]  /*318d0*/  DFMA R14, R22, R14, R12 ;  /* 0x0000000e160e722b */ /* 0x000fd0000000000c */
[----:B------:R-:W-:Y:S02]  /*318e0*/  DMUL R12, R18, R14 ;  /* 0x0000000e120c7228 */ /* 0x000fe40000000000 */
[----:B------:R-:W-:-:S06]  /*318f0*/  VIADD R15, R15, 0xfff00000 ;  /* 0xfff000000f0f7836 */ /* 0x000fcc0000000000 */
[----:B------:R-:W-:-:S08]  /*31900*/  DFMA R22, R12, -R12, R18 ;  /* 0x8000000c0c16722b */ /* 0x000fd00000000012 */
[----:B------:R-:W-:-:S10]  /*31910*/  DFMA R12, R14, R22, R12 ;  /* 0x000000160e0c722b */ /* 0x000fd4000000000c */
[----:B------:R-:W-:Y:S01]  /*31920*/  VIADD R13, R13, 0xfcb00000 ;  /* 0xfcb000000d0d7836 */ /* 0x000fe20000000000 */
[----:B------:R-:W-:Y:S06]  /*31930*/  BRA `(.L_x_10314) ;  /* 0x0000000000047947 */ /* 0x000fec0003800000 */
.L_x_10315:
[----:B------:R-:W-:-:S11]  /*31940*/  DADD R12, R18, R18 ;  /* 0x00000000120c7229 */ /* 0x000fd60000000012 */
.L_x_10314:
[----:B------:R-:W-:Y:S05]  /*31950*/  BSYNC.RECONVERGENT B0 ;  /* 0x0000000000007941 */ /* 0x000fea0003800200 */
.L_x_10312:
[----:B------:R-:W-:-:S04]  /*31960*/  IMAD.MOV.U32 R21, RZ, RZ, 0x0 ;  /* 0x00000000ff157424 */ /* 0x000fc800078e00ff */
[----:B------:R-:W-:Y:S05]  /*31970*/  RET.REL.NODEC R20 `(_ZN2at6native18elementwise_kernelILi128ELi4EZNS0_15gpu_kernel_implIZZZNS0_16acos_kernel_cudaERNS_18TensorIteratorBaseEENKUlvE_clEvENKUlvE_clEvEUlN3c107complexIdEEE_EEvS4_RKT_EUliE_EEviT1_) ;  /* 0xfffffce414a07950 */ /* 0x000fea0003c3ffff */
.L_x_10316:
        /* <DEDUP_REMOVED lines=16> */
.L_x_17236:


//--------------------- .text._ZN2at6native27unrolled_elementwise_kernelIZZZNS0_16acos_kernel_cudaERNS_18TensorIteratorBaseEENKUlvE_clEvENKUlvE_clEvEUlN3c107complexIdEEE_St5arrayIPcLm2EELi4E23TrivialOffsetCalculatorILi1EjESE_NS0_6memory12LoadWithCastILi1EEENSF_13StoreWithCastILi1EEEEEviT_T0_T2_T3_T4_T5_ --------------------------
	.section	.text._ZN2at6native27unrolled_elementwise_kernelIZZZNS0_16acos_kernel_cudaERNS_18TensorIteratorBaseEENKUlvE_clEvENKUlvE_clEvEUlN3c107complexIdEEE_St5arrayIPcLm2EELi4E23TrivialOffsetCalculatorILi1EjESE_NS0_6memory12LoadWithCastILi1EEENSF_13StoreWithCastILi1EEEEEviT_T0_T2_T3_T4_T5_,"ax",@progbits
	.align	128
        .global         _ZN2at6native27unrolled_elementwise_kernelIZZZNS0_16acos_kernel_cudaERNS_18TensorIteratorBaseEENKUlvE_clEvENKUlvE_clEvEUlN3c107complexIdEEE_St5arrayIPcLm2EELi4E23TrivialOffsetCalculatorILi1EjESE_NS0_6memory12LoadWithCastILi1EEENSF_13StoreWithCastILi1EEEEEviT_T0_T2_T3_T4_T5_
        .type           _ZN2at6native27unrolled_elementwise_kernelIZZZNS0_16acos_kernel_cudaERNS_18TensorIteratorBaseEENKUlvE_clEvENKUlvE_clEvEUlN3c107complexIdEEE_St5arrayIPcLm2EELi4E23TrivialOffsetCalculatorILi1EjESE_NS0_6memory12LoadWithCastILi1EEENSF_13StoreWithCastILi1EEEEEviT_T0_T2_T3_T4_T5_,@function
        .size           _ZN2at6native27unrolled_elementwise_kernelIZZZNS0_16acos_kernel_cudaERNS_18TensorIteratorBaseEENKUlvE_clEvENKUlvE_clEvEUlN3c107complexIdEEE_St5arrayIPcLm2EELi4E23TrivialOffsetCalculatorILi1EjESE_NS0_6memory12LoadWithCastILi1EEENSF_13StoreWithCastILi1EEEEEviT_T0_T2_T3_T4_T5_,(.L_x_17238 - _ZN2at6native27unrolled_elementwise_kernelIZZZNS0_16acos_kernel_cudaERNS_18TensorIteratorBaseEENKUlvE_clEvENKUlvE_clEvEUlN3c107complexIdEEE_St5arrayIPcLm2EELi4E23TrivialOffsetCalculatorILi1EjESE_NS0_6memory12LoadWithCastILi1EEENSF_13StoreWithCastILi1EEEEEviT_T0_T2_T3_T4_T5_)
        .other          _ZN2at6native27unrolled_elementwise_kernelIZZZNS0_16acos_kernel_cudaERNS_18TensorIteratorBaseEENKUlvE_clEvENKUlvE_clEvEUlN3c107complexIdEEE_St5arrayIPcLm2EELi4E23TrivialOffsetCalculatorILi1EjESE_NS0_6memory12LoadWithCastILi1EEENSF_13StoreWithCastILi1EEEEEviT_T0_T2_T3_T4_T5_,@"STO_CUDA_ENTRY STV_DEFAULT"
_ZN2at6native27unrolled_elementwise_kernelIZZZNS0_16acos_kernel_cudaERNS_18TensorIteratorBaseEENKUlvE_clEvENKUlvE_clEvEUlN3c107complexIdEEE_St5arrayIPcLm2EELi4E23TrivialOffsetCalculatorILi1EjESE_NS0_6memory12LoadWithCastILi1EEENSF_13StoreWithCastILi1EEEEEviT_T0_T2_T3_T4_T5_:
.text._ZN2at6native27unrolled_elementwise_kernelIZZZNS0_16acos_kernel_cudaERNS_18TensorIteratorBaseEENKUlvE_clEvENKUlvE_clEvEUlN3c107complexIdEEE_St5arrayIPcLm2EELi4E23TrivialOffsetCalculatorILi1EjESE_NS0_6memory12LoadWithCastILi1EEENSF_13StoreWithCastILi1EEEEEviT_T0_T2_T3_T4_T5_:
[----:B------:R-:W0:Y:S01]  /*0000*/  LDC R1, c[0x0][0x37c] ;  /* 0x0000df00ff017b82 */ /* 0x000e220000000800 */
[----:B------:R-:W1:Y:S07]  /*0010*/  S2R R59, SR_CTAID.X ;  /* 0x00000000003b7919 */ /* 0x000e6e0000002500 */
[----:B------:R-:W1:Y:S01]  /*0020*/  LDC R58, c[0x0][0x380] ;  /* 0x0000e000ff3a7b82 */ /* 0x000e620000000800 */
[----:B------:R-:W2:Y:S01]  /*0030*/  LDCU.64 UR36, c[0x0][0x358] ;  /* 0x00006b00ff2477ac */ /* 0x000ea20008000a00 */
[----:B------:R-:W-:Y:S01]  /*0040*/  BSSY.RECONVERGENT B6, `(.L_x_10317) ;  /* 0x0000114000067945 */ /* 0x000fe20003800200 */
[----:B------:R-:W3:Y:S01]  /*0050*/  S2R R33, SR_TID.X ;  /* 0x0000000000217919 */ /* 0x000ee20000002100 */
[----:B0-----:R-:W-:Y:S01]  /*0060*/  VIADD R1, R1, 0xfffffff0 ;  /* 0xfffffff001017836 */ /* 0x001fe20000000000 */
[----:B------:R-:W0:Y:S01]  /*0070*/  LDCU.U8 UR38, c[0x0][0x39c] ;  /* 0x00007380ff2677ac */ /* 0x000e220008000000 */
[----:B------:R-:W-:-:S02]  /*0080*/  CS2R R18, SRZ ;  /* 0x0000000000127805 */ /* 0x000fc4000001ff00 */
[----:B------:R-:W-:Y:S01]  /*0090*/  CS2R R16, SRZ ;  /* 0x0000000000107805 */ /* 0x000fe2000001ff00 */
[----:B-1----:R-:W-:Y:S02]  /*00a0*/  IMAD R58, R59, -0x200, R58 ;  /* 0xfffffe003b3a7824 */ /* 0x002fe400078e023a */
[----:B---3--:R-:W-:-:S03]  /*00b0*/  IMAD.MOV.U32 R35, RZ, RZ, R33 ;  /* 0x000000ffff237224 */ /* 0x008fc600078e0021 */
[----:B------:R-:W-:-:S13]  /*00c0*/  ISETP.GE.AND P0, PT, R33, R58, PT ;  /* 0x0000003a2100720c */ /* 0x000fda0003f06270 */
[----:B0-2---:R-:W-:Y:S05]  /*00d0*/  @P0 BRA `(.L_x_10318) ;  /* 0x0000001000280947 */ /* 0x005fea0003800000 */
        /* <DEDUP_REMOVED lines=22> */
.L_x_10323:
[----:B------:R-:W2:Y:S01]  /*0240*/  LDG.E.U8 R2, desc[UR36][R2.64] ;  /* 0x0000002402027981 */ /* 0x000ea2000c1e1100 */
[----:B------:R-:W-:Y:S01]  /*0250*/  CS2R R18, SRZ ;  /* 0x0000000000127805 */ /* 0x000fe2000001ff00 */
[----:B--2---:R0:W1:Y:S01]  /*0260*/  I2F.F64.U16 R16, R2 ;  /* 0x0000000200107312 */ /* 0x0040620000101800 */
[----:B------:R-:W-:Y:S05]  /*0270*/  BRA `(.L_x_10325) ;  /* 0x0000000c00b87947 */ /* 0x000fea0003800000 */
.L_x_10322:
        /* <DEDUP_REMOVED lines=10> */
.L_x_10327:
[----:B------:R-:W2:Y:S01]  /*0320*/  LDG.E R2, desc[UR36][R2.64] ;  /* 0x0000002402027981 */ /* 0x000ea2000c1e1900 */
[----:B------:R-:W-:Y:S01]  /*0330*/  CS2R R18, SRZ ;  /* 0x0000000000127805 */ /* 0x000fe2000001ff00 */
[----:B--2---:R1:W2:Y:S01]  /*0340*/  I2F.F64 R16, R2 ;  /* 0x0000000200107312 */ /* 0x0042a20000201c00 */
[----:B------:R-:W-:Y:S05]  /*0350*/  BRA `(.L_x_10325) ;  /* 0x0000000c00807947 */ /* 0x000fea0003800000 */
.L_x_10326:
[----:B------:R-:W2:Y:S01]  /*0360*/  LDG.E.U16 R2, desc[UR36][R2.64] ;  /* 0x0000002402027981 */ /* 0x000ea2000c1e1500 */
[----:B------:R-:W-:Y:S01]  /*0370*/  CS2R R18, SRZ ;  /* 0x0000000000127805 */ /* 0x000fe2000001ff00 */
[----:B--2---:R3:W4:Y:S01]  /*0380*/  I2F.F64.S16 R16, R2 ;  /* 0x0000000200107312 */ /* 0x0047220000101c00 */
[----:B------:R-:W-:Y:S05]  /*0390*/  BRA `(.L_x_10325) ;  /* 0x0000000c00707947 */ /* 0x000fea0003800000 */
.L_x_10321:
        /* <DEDUP_REMOVED lines=11> */
.L_x_10329:
[----:B------:R-:W2:Y:S01]  /*0450*/  LDG.E.U16 R0, desc[UR36][R2.64] ;  /* 0x0000002402007981 */ /* 0x000ea2000c1e1500 */
[----:B------:R-:W-:Y:S01]  /*0460*/  CS2R R18, SRZ ;  /* 0x0000000000127805 */ /* 0x000fe2000001ff00 */
[----:B--2---:R-:W-:-:S05]  /*0470*/  HADD2.F32 R0, -RZ, R0.H0_H0 ;  /* 0x20000000ff007230 */ /* 0x004fca0000004100 */
[----:B------:R-:W-:-:S04]  /*0480*/  FMUL.FTZ R0, R0, 1 ;  /* 0x3f80000000007820 */ /* 0x000fc80000410000 */
[----:B------:R0:W1:Y:S01]  /*0490*/  F2F.F64.F32 R16, R0 ;  /* 0x0000000000107310 */ /* 0x0000620000201800 */
[----:B------:R-:W-:Y:S05]  /*04a0*/  BRA `(.L_x_10325) ;  /* 0x0000000c002c7947 */ /* 0x000fea0003800000 */
.L_x_10328:
        /* <DEDUP_REMOVED lines=12> */
.L_x_10331:
        /* <DEDUP_REMOVED lines=8> */
.L_x_10330:
[----:B------:R0:W5:Y:S01]  /*05f0*/  LDG.E.64 R16, desc[UR36][R2.64] ;  /* 0x0000002402107981 */ /* 0x000162000c1e1b00 */
[----:B------:R-:W-:Y:S01]  /*0600*/  CS2R R18, SRZ ;  /* 0x0000000000127805 */ /* 0x000fe2000001ff00 */
[----:B------:R-:W-:Y:S06]  /*0610*/  BRA `(.L_x_10325) ;  /* 0x0000000800d07947 */ /* 0x000fec0003800000 */
.L_x_10320:
        /* <DEDUP_REMOVED lines=14> */
.L_x_10334:
[----:B------:R0:W5:Y:S01]  /*0700*/  LDG.E.128 R16, desc[UR36][R2.64] ;  /* 0x0000002402107981 */ /* 0x000162000c1e1d00 */
[----:B------:R-:W-:Y:S05]  /*0710*/  BRA `(.L_x_10325) ;  /* 0x0000000800907947 */ /* 0x000fea0003800000 */
.L_x_10333:
        /* <DEDUP_REMOVED lines=20> */
[----:B------:R-:W-:Y:S02]  /*0860*/  SHF.R.S32.HI R5, RZ, 0x8, R5 ;  /* 0x00000008ff057819 */ /* 0x000fe40000011405 */
[----:B------:R-:W-:-:S04]  /*0870*/  IADD3 R6, PT, PT, R6, 0x3c000000, RZ ;  /* 0x3c00000006067810 */ /* 0x000fc80007ffe0ff */
[----:B------:R-:W-:-:S04]  /*0880*/  LOP3.LUT R5, R6, 0x7f800000, R5, 0xf8, !PT ;  /* 0x7f80000006057812 */ /* 0x000fc800078ef805 */
[----:B------:R-:W-:-:S04]  /*0890*/  SEL R5, R5, RZ, P0 ;  /* 0x000000ff05057207 */ /* 0x000fc80000000000 */
[----:B------:R-:W-:-:S05]  /*08a0*/  LOP3.LUT R5, R5, 0x80000000, R0, 0xf8, !PT ;  /* 0x8000000005057812 */ /* 0x000fca00078ef800 */
[----:B------:R-:W-:-:S04]  /*08b0*/  FMUL.FTZ R5, R5, 1 ;  /* 0x3f80000005057820 */ /* 0x000fc80000410000 */
[----:B------:R0:W1:Y:S01]  /*08c0*/  F2F.F64.F32 R16, R5 ;  /* 0x0000000500107310 */ /* 0x0000620000201800 */
[----:B------:R-:W-:Y:S05]  /*08d0*/  BRA `(.L_x_10325) ;  /* 0x0000000800207947 */ /* 0x000fea0003800000 */
.L_x_10336:
        /* <DEDUP_REMOVED lines=15> */
.L_x_10335:
[----:B------:R-:W2:Y:S01]  /*09d0*/  LDG.E.U16 R0, desc[UR36][R2.64] ;  /* 0x0000002402007981 */ /* 0x000ea2000c1e1500 */
[----:B------:R-:W-:Y:S01]  /*09e0*/  CS2R R18, SRZ ;  /* 0x0000000000127805 */ /* 0x000fe2000001ff00 */
[----:B--2---:R-:W-:-:S04]  /*09f0*/  IMAD.U32 R0, R0, 0x10000, RZ ;  /* 0x0001000000007824 */ /* 0x004fc800078e00ff */
[----:B------:R-:W-:-:S04]  /*0a00*/  FMUL.FTZ R0, R0, 1 ;  /* 0x3f80000000007820 */ /* 0x000fc80000410000 */
[----:B------:R0:W1:Y:S01]  /*0a10*/  F2F.F64.F32 R16, R0 ;  /* 0x0000000000107310 */ /* 0x0000620000201800 */
[----:B------:R-:W-:Y:S05]  /*0a20*/  BRA `(.L_x_10325) ;  /* 0x0000000400cc7947 */ /* 0x000fea0003800000 */
.L_x_10332:
        /* <DEDUP_REMOVED lines=12> */
.L_x_10339:
        /* <DEDUP_REMOVED lines=22> */
.L_x_10341:
[----:B------:R-:W-:Y:S05]  /*0c50*/  BSYNC.RECONVERGENT B0 ;  /* 0x0000000000007941 */ /* 0x000fea0003800200 */
.L_x_10340:
[----:B------:R-:W-:Y:S01]  /*0c60*/  IMAD.SHL.U32 R0, R0, 0x100000, RZ ;  /* 0x0010000000007824 */ /* 0x000fe200078e00ff */
[----:B------:R-:W-:-:S04]  /*0c70*/  LEA R2, R2, 0x3b800000, 0x17 ;  /* 0x3b80000002027811 */ /* 0x000fc800078eb8ff */
[----:B------:R-:W-:-:S05]  /*0c80*/  LOP3.LUT R0, R2, R0, R7, 0xfe, !PT ;  /* 0x0000000002007212 */ /* 0x000fca00078efe07 */
[----:B------:R-:W-:-:S04]  /*0c90*/  FMUL.FTZ R0, R0, 1 ;  /* 0x3f80000000007820 */ /* 0x000fc80000410000 */
[----:B------:R0:W1:Y:S01]  /*0ca0*/  F2F.F64.F32 R16, R0 ;  /* 0x0000000000107310 */ /* 0x0000620000201800 */
[----:B------:R-:W-:Y:S05]  /*0cb0*/  BRA `(.L_x_10325) ;  /* 0x0000000400287947 */ /* 0x000fea0003800000 */
.L_x_10338:
        /* <DEDUP_REMOVED lines=22> */
.L_x_10343:
[----:B------:R-:W-:Y:S05]  /*0e20*/  BSYNC.RECONVERGENT B0 ;  /* 0x0000000000007941 */ /* 0x000fea0003800200 */
.L_x_10342:
[----:B------:R-:W-:Y:S01]  /*0e30*/  IMAD.SHL.U32 R0, R0, 0x200000, RZ ;  /* 0x0020000000007824 */ /* 0x000fe200078e00ff */
[----:B------:R-:W-:-:S04]  /*0e40*/  LEA R2, R2, 0x37800000, 0x17 ;  /* 0x3780000002027811 */ /* 0x000fc800078eb8ff */
[----:B------:R-:W-:-:S05]  /*0e50*/  LOP3.LUT R0, R2, R0, R7, 0xfe, !PT ;  /* 0x0000000002007212 */ /* 0x000fca00078efe07 */
[----:B------:R-:W-:-:S04]  /*0e60*/  FMUL.FTZ R0, R0, 1 ;  /* 0x3f80000000007820 */ /* 0x000fc80000410000 */
[----:B------:R0:W1:Y:S01]  /*0e70*/  F2F.F64.F32 R16, R0 ;  /* 0x0000000000107310 */ /* 0x0000620000201800 */
[----:B------:R-:W-:Y:S05]  /*0e80*/  BRA `(.L_x_10325) ;  /* 0x0000000000b47947 */ /* 0x000fea0003800000 */
.L_x_10337:
[----:B------:R-:W-:-:S09]  /*0e90*/  UISETP.NE.AND UP0, UPT, UR4, 0x1c, UPT ;  /* 0x0000001c0400788c */ /* 0x000fd2000bf05270 */
[----:B------:R-:W-:Y:S05]  /*0ea0*/  BRA.U !UP0, `(.L_x_10344) ;  /* 0x0000000108a07547 */ /* 0x000fea000b800000 */
[----:B------:R-:W-:-:S09]  /*0eb0*/  UISETP.NE.AND UP0, UPT, UR4, 0x1d, UPT ;  /* 0x0000001d0400788c */ /* 0x000fd2000bf05270 */
[----:B------:R-:W-:Y:S05]  /*0ec0*/  BRA.U !UP0, `(.L_x_10345) ;  /* 0x0000000108887547 */ /* 0x000fea000b800000 */
[----:B------:R-:W-:-:S09]  /*0ed0*/  UISETP.NE.AND UP0, UPT, UR4, 0x2c, UPT ;  /* 0x0000002c0400788c */ /* 0x000fd2000bf05270 */
[----:B------:R-:W-:Y:S05]  /*0ee0*/  BRA.U !UP0, `(.L_x_10346) ;  /* 0x00000001084c7547 */ /* 0x000fea000b800000 */
.L_x_10324:
        /* <DEDUP_REMOVED lines=16> */
.L_x_10347:
[----:B------:R-:W-:Y:S02]  /*0ff0*/  CS2R R16, SRZ ;  /* 0x0000000000107805 */ /* 0x000fe4000001ff00 */
[----:B------:R-:W-:Y:S01]  /*1000*/  CS2R R18, SRZ ;  /* 0x0000000000127805 */ /* 0x000fe2000001ff00 */
[----:B------:R-:W-:Y:S06]  /*1010*/  BRA `(.L_x_10325) ;  /* 0x0000000000507947 */ /* 0x000fec0003800000 */
.L_x_10346:
[----:B------:R-:W2:Y:S01]  /*1020*/  LDG.E.U8 R0, desc[UR36][R2.64] ;  /* 0x0000002402007981 */ /* 0x000ea2000c1e1100 */
[----:B------:R-:W-:Y:S01]  /*1030*/  HFMA2 R17, -RZ, RZ, 0.5, 0 ;  /* 0x38000000ff117431 */ /* 0x000fe200000001ff */
        /* <DEDUP_REMOVED lines=11> */
.L_x_10345:
[----:B------:R-:W2:Y:S01]  /*10f0*/  LDG.E.64 R16, desc[UR36][R2.64] ;  /* 0x0000002402107981 */ /* 0x000ea2000c1e1b00 */
[----:B------:R-:W-:Y:S01]  /*1100*/  CS2R R18, SRZ ;  /* 0x0000000000127805 */ /* 0x000fe2000001ff00 */
[----:B--2---:R-:W0:Y:S01]  /*1110*/  I2F.F64.U64 R16, R16 ;  /* 0x0000001000107312 */ /* 0x004e220000301800 */
[----:B------:R-:W-:Y:S05]  /*1120*/  BRA `(.L_x_10325) ;  /* 0x00000000000c7947 */ /* 0x000fea0003800000 */
.L_x_10344:
[----:B------:R-:W2:Y:S01]  /*1130*/  LDG.E R2, desc[UR36][R2.64] ;  /* 0x0000002402027981 */ /* 0x000ea2000c1e1900 */
[----:B------:R-:W-:Y:S01]  /*1140*/  CS2R R18, SRZ ;  /* 0x0000000000127805 */ /* 0x000fe2000001ff00 */
[----:B--2---:R0:W1:Y:S06]  /*1150*/  I2F.F64.U32 R16, R2 ;  /* 0x0000000200107312 */ /* 0x00406c0000201800 */
.L_x_10325:
[----:B------:R-:W-:Y:S05]  /*1160*/  BSYNC.RECONVERGENT B7 ;  /* 0x0000000000077941 */ /* 0x000fea0003800200 */
.L_x_10319:
[----:B------:R-:W-:-:S07]  /*1170*/  VIADD R33, R35, 0x80 ;  /* 0x0000008023217836 */ /* 0x000fce0000000000 */
.L_x_10318:
[----:B------:R-:W-:Y:S05]  /*1180*/  BSYNC.RECONVERGENT B6 ;  /* 0x0000000000067941 */ /* 0x000fea0003800200 */
.L_x_10317:
[----:B------:R-:W-:Y:S01]  /*1190*/  ISETP.GE.AND P0, PT, R33, R58, PT ;  /* 0x0000003a2100720c */ /* 0x000fe20003f06270 */
[----:B------:R-:W-:Y:S01]  /*11a0*/  BSSY.RECONVERGENT B6, `(.L_x_10348) ;  /* 0x000010e000067945 */ /* 0x000fe20003800200 */
[----:B------:R-:W-:Y:S02]  /*11b0*/  CS2R R26, SRZ ;  /* 0x00000000001a7805 */ /* 0x000fe4000001ff00 */
[----:B------:R-:W-:-:S09]  /*11c0*/  CS2R R24, SRZ ;  /* 0x0000000000187805 */ /* 0x000fd2000001ff00 */
[----:B------:R-:W-:Y:S05]  /*11d0*/  @P0 BRA `(.L_x_10349) ;  /* 0x0000001000280947 */ /* 0x000fea0003800000 */
[----:B01-3--:R-:W0:Y:S01]  /*11e0*/  LDC.64 R2, c[0x0][0x390] ;  /* 0x0000e400ff027b82 */ /* 0x00be220000000a00 */
        /* <DEDUP_REMOVED lines=17> */
[----:B------:R-:W3:Y:S01]  /*1300*/  LDG.E.S8 R2, desc[UR36][R2.64] ;  /* 0x0000002402027981 */ /* 0x000ee2000c1e1300 */
[----:B------:R-:W-:Y:S01]  /*1310*/  CS2R R26, SRZ ;  /* 0x00000000001a7805 */ /* 0x000fe2000001ff00 */
[----:B---3--:R0:W1:Y:S01]  /*1320*/  I2F.F64.S16 R24, R2 ;  /* 0x0000000200187312 */ /* 0x0080620000101c00 */
[----:B------:R-:W-:Y:S05]  /*1330*/  BRA `(.L_x_10356) ;  /* 0x0000000c00c87947 */ /* 0x000fea0003800000 */
.L_x_10354:
[----:B------:R-:W3:Y:S01]  /*1340*/  LDG.E.U8 R2, desc[UR36][R2.64] ;  /* 0x0000002402027981 */ /* 0x000ee2000c1e1100 */
[----:B------:R-:W-:Y:S01]  /*1350*/  CS2R R26, SRZ ;  /* 0x00000000001a7805 */ /* 0x000fe2000001ff00 */
[----:B---3--:R0:W1:Y:S01]  /*1360*/  I2F.F64.U16 R24, R2 ;  /* 0x0000000200187312 */ /* 0x0080620000101800 */
[----:B------:R-:W-:Y:S05]  /*1370*/  BRA `(.L_x_10356) ;  /* 0x0000000c00b87947 */ /* 0x000fea0003800000 */
.L_x_10353:
[----:B------:R-:W-:-:S09]  /*1380*/  UISETP.NE.AND UP0, UPT, UR4, 0x2, UPT ;  /* 0x000000020400788c */ /* 0x000fd2000bf05270 */
[----:B------:R-:W-:Y:S05]  /*1390*/  BRA.U !UP0, `(.L_x_10357) ;  /* 0x0000000108307547 */ /* 0x000fea000b800000 */
[----:B------:R-:W-:-:S09]  /*13a0*/  UISETP.NE.AND UP0, UPT, UR4, 0x3, UPT ;  /* 0x000000030400788c */ /* 0x000fd2000bf05270 */
[----:B------:R-:W-:Y:S05]  /*13b0*/  BRA.U !UP0, `(.L_x_10358) ;  /* 0x0000000108187547 */ /* 0x000fea000b800000 */
[----:B------:R-:W-:-:S09]  /*13c0*/  UISETP.NE.AND UP0, UPT, UR4, 0x4, UPT ;  /* 0x000000040400788c */ /* 0x000fd2000bf05270 */
[----:B------:R-:W-:Y:S05]  /*13d0*/  BRA.U UP0, `(.L_x_10355) ;  /* 0x0000000d00387547 */ /* 0x000fea000b800000 */
[----:B------:R-:W3:Y:S01]  /*13e0*/  LDG.E.64 R24, desc[UR36][R2.64] ;  /* 0x0000002402187981 */ /* 0x000ee2000c1e1b00 */
[----:B------:R-:W-:Y:S01]  /*13f0*/  CS2R R26, SRZ ;  /* 0x00000000001a7805 */ /* 0x000fe2000001ff00 */
[----:B---3--:R-:W0:Y:S01]  /*1400*/  I2F.F64.S64 R24, R24 ;  /* 0x0000001800187312 */ /* 0x008e220000301c00 */
[----:B------:R-:W-:Y:S05]  /*1410*/  BRA `(.L_x_10356) ;  /* 0x0000000c00907947 */ /* 0x000fea0003800000 */
.L_x_10358:
[----:B------:R-:W3:Y:S01]  /*1420*/  LDG.E R2, desc[UR36][R2.64] ;  /* 0x0000002402027981 */ /* 0x000ee2000c1e1900 */
[----:B------:R-:W-:Y:S01]  /*1430*/  CS2R R26, SRZ ;  /* 0x00000000001a7805 */ /* 0x000fe2000001ff00 */
[----:B---3--:R0:W1:Y:S01]  /*1440*/  I2F.F64 R24, R2 ;  /* 0x0000000200187312 */ /* 0x0080620000201c00 */
[----:B------:R-:W-:Y:S05]  /*1450*/  BRA `(.L_x_10356) ;  /* 0x0000000c00807947 */ /* 0x000fea0003800000 */
.L_x_10357:
[----:B------:R-:W3:Y:S01]  /*1460*/  LDG.E.U16 R2, desc[UR36][R2.64] ;  /* 0x0000002402027981 */ /* 0x000ee2000c1e1500 */
[----:B------:R-:W-:Y:S01]  /*1470*/  CS2R R26, SRZ ;  /* 0x00000000001a7805 */ /* 0x000fe2000001ff00 */
[----:B---3--:R0:W1:Y:S01]  /*1480*/  I2F.F64.S16 R24, R2 ;  /* 0x0000000200187312 */ /* 0x0080620000101c00 */
[----:B------:R-:W-:Y:S05]  /*1490*/  BRA `(.L_x_10356) ;  /* 0x0000000c00707947 */ /* 0x000fea0003800000 */
.L_x_10352:
[----:B------:R-:W-:-:S09]  /*14a0*/  UISETP.GT.AND UP0, UPT, UR4, 0x6, UPT ;  /* 0x000000060400788c */ /* 0x000fd2000bf04270 */
[----:B------:R-:W-:Y:S05]  /*14b0*/  BRA.U UP0, `(.L_x_10359) ;  /* 0x00000001003c7547 */ /* 0x000fea000b800000 */
[----:B------:R-:W-:-:S09]  /*14c0*/  UISETP.NE.AND UP0, UPT, UR4, 0x5, UPT ;  /* 0x000000050400788c */ /* 0x000fd2000bf05270 */
[----:B------:R-:W-:Y:S05]  /*14d0*/  BRA.U !UP0, `(.L_x_10360) ;  /* 0x00000001081c7547 */ /* 0x000fea000b800000 */
[----:B------:R-:W-:-:S09]  /*14e0*/  UISETP.NE.AND UP0, UPT, UR4, 0x6, UPT ;  /* 0x000000060400788c */ /* 0x000fd2000bf05270 */
[----:B------:R-:W-:Y:S05]  /*14f0*/  BRA.U UP0, `(.L_x_10355) ;  /* 0x0000000900f07547 */ /* 0x000fea000b800000 */
[----:B------:R-:W3:Y:S01]  /*1500*/  LDG.E R24, desc[UR36][R2.64] ;  /* 0x0000002402187981 */ /* 0x000ee2000c1e1900 */
[----:B------:R-:W-:Y:S01]  /*1510*/  CS2R R26, SRZ ;  /* 0x00000000001a7805 */ /* 0x000fe2000001ff00 */
[----:B---3--:R-:W-:-:S06]  /*1520*/  FMUL.FTZ R24, R24, 1 ;  /* 0x3f80000018187820 */ /* 0x008fcc0000410000 */
[----:B------:R-:W3:Y:S01]  /*1530*/  F2F.F64.F32 R24, R24 ;  /* 0x0000001800187310 */ /* 0x000ee20000201800 */
[----:B------:R-:W-:Y:S05]  /*1540*/  BRA `(.L_x_10356) ;  /* 0x0000000c00447947 */ /* 0x000fea0003800000 */
.L_x_10360:
[----:B------:R-:W3:Y:S01]  /*1550*/  LDG.E.U16 R0, desc[UR36][R2.64] ;  /* 0x0000002402007981 */ /* 0x000ee2000c1e1500 */
[----:B------:R-:W-:Y:S01]  /*1560*/  CS2R R26, SRZ ;  /* 0x00000000001a7805 */ /* 0x000fe2000001ff00 */
[----:B---3--:R-:W-:-:S05]  /*1570*/  HADD2.F32 R0, -RZ, R0.H0_H0 ;  /* 0x20000000ff007230 */ /* 0x008fca0000004100 */
[----:B------:R-:W-:-:S04]  /*1580*/  FMUL.FTZ R0, R0, 1 ;  /* 0x3f80000000007820 */ /* 0x000fc80000410000 */
[----:B------:R0:W1:Y:S01]  /*1590*/  F2F.F64.F32 R24, R0 ;  /* 0x0000000000187310 */ /* 0x0000620000201800 */
[----:B------:R-:W-:Y:S05]  /*15a0*/  BRA `(.L_x_10356) ;  /* 0x0000000c002c7947 */ /* 0x000fea0003800000 */
.L_x_10359:
[----:B------:R-:W-:-:S09]  /*15b0*/  UISETP.NE.AND UP0, UPT, UR4, 0x7, UPT ;  /* 0x000000070400788c */ /* 0x000fd2000bf05270 */
[----:B------:R-:W-:Y:S05]  /*15c0*/  BRA.U !UP0, `(.L_x_10361) ;  /* 0x0000000108487547 */ /* 0x000fea000b800000 */
[----:B------:R-:W-:-:S09]  /*15d0*/  UISETP.NE.AND UP0, UPT, UR4, 0x8, UPT ;  /* 0x000000080400788c */ /* 0x000fd2000bf05270 */
[----:B------:R-:W-:Y:S05]  /*15e0*/  BRA.U !UP0, `(.L_x_10362) ;  /* 0x0000000108207547 */ /* 0x000fea000b800000 */
[----:B------:R-:W-:-:S09]  /*15f0*/  UISETP.NE.AND UP0, UPT, UR4, 0x9, UPT ;  /* 0x000000090400788c */ /* 0x000fd2000bf05270 */
[----:B------:R-:W-:Y:S05]  /*1600*/  BRA.U UP0, `(.L_x_10355) ;  /* 0x0000000900ac7547 */ /* 0x000fea000b800000 */
[----:B------:R-:W3:Y:S02]  /*1610*/  LDG.E.64 R2, desc[UR36][R2.64] ;  /* 0x0000002402027981 */ /* 0x000ee4000c1e1b00 */
[----:B---3--:R-:W-:Y:S01]  /*1620*/  FMUL.FTZ R24, R2, 1 ;  /* 0x3f80000002187820 */ /* 0x008fe20000410000 */
[----:B------:R-:W-:-:S05]  /*1630*/  FMUL.FTZ R26, R3, 1 ;  /* 0x3f800000031a7820 */ /* 0x000fca0000410000 */
[----:B------:R-:W0:Y:S08]  /*1640*/  F2F.F64.F32 R24, R24 ;  /* 0x0000001800187310 */ /* 0x000e300000201800 */
[----:B------:R-:W1:Y:S01]  /*1650*/  F2F.F64.F32 R26, R26 ;  /* 0x0000001a001a7310 */ /* 0x000e620000201800 */
[----:B------:R-:W-:Y:S05]  /*1660*/  BRA `(.L_x_10356) ;  /* 0x0000000800fc7947 */ /* 0x000fea0003800000 */
.L_x_10362:
[----:B------:R-:W3:Y:S02]  /*1670*/  LDG.E R2, desc[UR36][R2.64] ;  /* 0x0000002402027981 */ /* 0x000ee4000c1e1900 */
[--C-:B---3--:R-:W-:Y:S02]  /*1680*/  HADD2.F32 R0, -RZ, R2.reuse.H0_H0 ;  /* 0x20000002ff007230 */ /* 0x108fe40000004100 */
[----:B------:R-:W-:-:S03]  /*1690*/  HADD2.F32 R4, -RZ, R2.H1_H1 ;  /* 0x30000002ff047230 */ /* 0x000fc60000004100 */
[----:B------:R-:W-:Y:S02]  /*16a0*/  FMUL.FTZ R0, R0, 1 ;  /* 0x3f80000000007820 */ /* 0x000fe40000410000 */
[----:B------:R-:W-:Y:S02]  /*16b0*/  FMUL.FTZ R4, R4, 1 ;  /* 0x3f80000004047820 */ /* 0x000fe40000410000 */
[----:B------:R0:W1:Y:S08]  /*16c0*/  F2F.F64.F32 R24, R0 ;  /* 0x0000000000187310 */ /* 0x0000700000201800 */
[----:B------:R0:W3:Y:S01]  /*16d0*/  F2F.F64.F32 R26, R4 ;  /* 0x00000004001a7310 */ /* 0x0000e20000201800 */
[----:B------:R-:W-:Y:S05]  /*16e0*/  BRA `(.L_x_10356) ;  /* 0x0000000800dc7947 */ /* 0x000fea0003800000 */
.L_x_10361:
[----:B------:R0:W5:Y:S01]  /*16f0*/  LDG.E.64 R24, desc[UR36][R2.64] ;  /* 0x0000002402187981 */ /* 0x000162000c1e1b00 */
[----:B------:R-:W-:Y:S01]  /*1700*/  CS2R R26, SRZ ;  /* 0x00000000001a7805 */ /* 0x000fe2000001ff00 */
[----:B------:R-:W-:Y:S06]  /*1710*/  BRA `(.L_x_10356) ;  /* 0x0000000800d07947 */ /* 0x000fec0003800000 */
.L_x_10351:
        /* <DEDUP_REMOVED lines=9> */
[----:B------:R-:W-:Y:S01]  /*17b0*/  CS2R R26, SRZ ;  /* 0x00000000001a7805 */ /* 0x000fe2000001ff00 */
[----:B------:R-:W-:Y:S01]  /*17c0*/  IMAD.MOV.U32 R24, RZ, RZ, RZ ;  /* 0x000000ffff187224 */ /* 0x000fe200078e00ff */
[----:B---3--:R-:W-:-:S04]  /*17d0*/  ISETP.NE.AND P0, PT, R2, RZ, PT ;  /* 0x000000ff0200720c */ /* 0x008fc80003f05270 */
[----:B------:R-:W-:Y:S01]  /*17e0*/  FSEL R25, RZ, 1.875, !P0 ;  /* 0x3ff00000ff197808 */ /* 0x000fe20004000000 */
[----:B------:R-:W-:Y:S08]  /*17f0*/  BRA `(.L_x_10356) ;  /* 0x0000000800987947 */ /* 0x000ff00003800000 */
.L_x_10365:
[----:B------:R0:W5:Y:S01]  /*1800*/  LDG.E.128 R24, desc[UR36][R2.64] ;  /* 0x0000002402187981 */ /* 0x000162000c1e1d00 */
[----:B------:R-:W-:Y:S05]  /*1810*/  BRA `(.L_x_10356) ;  /* 0x0000000800907947 */ /* 0x000fea0003800000 */
.L_x_10364:
[----:B------:R-:W-:-:S09]  /*1820*/  UISETP.NE.AND UP0, UPT, UR4, 0xf, UPT ;  /* 0x0000000f0400788c */ /* 0x000fd2000bf05270 */
[----:B------:R-:W-:Y:S05]  /*1830*/  BRA.U !UP0, `(.L_x_10366) ;  /* 0x0000000108a47547 */ /* 0x000fea000b800000 */
[----:B------:R-:W-:-:S09]  /*1840*/  UISETP.NE.AND UP0, UPT, UR4, 0x17, UPT ;  /* 0x000000170400788c */ /* 0x000fd2000bf05270 */
[----:B------:R-:W-:Y:S05]  /*1850*/  BRA.U !UP0, `(.L_x_10367) ;  /* 0x0000000108607547 */ /* 0x000fea000b800000 */
[----:B------:R-:W-:-:S09]  /*1860*/  UISETP.NE.AND UP0, UPT, UR4, 0x18, UPT ;  /* 0x000000180400788c */ /* 0x000fd2000bf05270 */
[----:B------:R-:W-:Y:S05]  /*1870*/  BRA.U UP0, `(.L_x_10355) ;  /* 0x0000000900107547 */ /* 0x000fea000b800000 */
[----:B------:R-:W3:Y:S01]  /*1880*/  LDG.E.U8 R0, desc[UR36][R2.64] ;  /* 0x0000002402007981 */ /* 0x000ee2000c1e1100 */
[----:B------:R-:W-:Y:S01]  /*1890*/  IMAD.MOV.U32 R6, RZ, RZ, 0x1f ;  /* 0x0000001fff067424 */ /* 0x000fe200078e00ff */
[----:B------:R-:W-:Y:S01]  /*18a0*/  CS2R R26, SRZ ;  /* 0x00000000001a7805 */ /* 0x000fe2000001ff00 */
[----:B---3--:R-:W-:-:S05]  /*18b0*/  IMAD.SHL.U32 R0, R0, 0x1000000, RZ ;  /* 0x0100000000007824 */ /* 0x008fca00078e00ff */
        /* <DEDUP_REMOVED lines=18> */
.L_x_10367:
[----:B------:R-:W3:Y:S01]  /*19e0*/  LDG.E.U8 R2, desc[UR36][R2.64] ;  /* 0x0000002402027981 */ /* 0x000ee2000c1e1100 */
[----:B------:R-:W-:Y:S01]  /*19f0*/  CS2R R26, SRZ ;  /* 0x00000000001a7805 */ /* 0x000fe2000001ff00 */
[C---:B---3--:R-:W-:Y:S02]  /*1a00*/  IMAD.SHL.U32 R0, R2.reuse, 0x2000000, RZ ;  /* 0x0200000002007824 */ /* 0x048fe400078e00ff */
        /* <DEDUP_REMOVED lines=12> */
.L_x_10366:
[----:B------:R-:W3:Y:S01]  /*1ad0*/  LDG.E.U16 R0, desc[UR36][R2.64] ;  /* 0x0000002402007981 */ /* 0x000ee2000c1e1500 */
[----:B------:R-:W-:Y:S01]  /*1ae0*/  CS2R R26, SRZ ;  /* 0x00000000001a7805 */ /* 0x000fe2000001ff00 */
[----:B---3--:R-:W-:-:S04]  /*1af0*/  IMAD.U32 R0, R0, 0x10000, RZ ;  /* 0x0001000000007824 */ /* 0x008fc800078e00ff */
[----:B------:R-:W-:-:S04]  /*1b00*/  FMUL.FTZ R0, R0, 1 ;  /* 0x3f80000000007820 */ /* 0x000fc80000410000 */
[----:B------:R0:W1:Y:S01]  /*1b10*/  F2F.F64.F32 R24, R0 ;  /* 0x0000000000187310 */ /* 0x0000620000201800 */
[----:B------:R-:W-:Y:S05]  /*1b20*/  BRA `(.L_x_10356) ;  /* 0x0000000400cc7947 */ /* 0x000fea0003800000 */
.L_x_10363:
        /* <DEDUP_REMOVED lines=8> */
[----:B------:R-:W3:Y:S01]  /*1bb0*/  LDG.E.U16 R2, desc[UR36][R2.64] ;  /* 0x0000002402027981 */ /* 0x000ee2000c1e1500 */
[----:B------:R-:W-:Y:S01]  /*1bc0*/  CS2R R26, SRZ ;  /* 0x00000000001a7805 */ /* 0x000fe2000001ff00 */
[----:B---3--:R0:W1:Y:S01]  /*1bd0*/  I2F.F64.U16 R24, R2 ;  /* 0x0000000200187312 */ /* 0x0080620000101800 */
[----:B------:R-:W-:Y:S05]  /*1be0*/  BRA `(.L_x_10356) ;  /* 0x00000004009c7947 */ /* 0x000fea0003800000 */
.L_x_10370:
[----:B------:R-:W3:Y:S01]  /*1bf0*/  LDG.E.U8 R3, desc[UR36][R2.64] ;  /* 0x0000002402037981 */ /* 0x000ee2000c1e1100 */
[----:B------:R-:W-:Y:S02]  /*1c00*/  CS2R R26, SRZ ;  /* 0x00000000001a7805 */ /* 0x000fe4000001ff00 */
        /* <DEDUP_REMOVED lines=20> */
.L_x_10372:
[----:B------:R-:W-:Y:S05]  /*1d50*/  BSYNC.RECONVERGENT B0 ;  /* 0x0000000000007941 */ /* 0x000fea0003800200 */
.L_x_10371:
[----:B------:R-:W-:Y:S01]  /*1d60*/  IMAD.SHL.U32 R0, R0, 0x100000, RZ ;  /* 0x0010000000007824 */ /* 0x000fe200078e00ff */
[----:B------:R-:W-:-:S04]  /*1d70*/  LEA R2, R2, 0x3b800000, 0x17 ;  /* 0x3b80000002027811 */ /* 0x000fc800078eb8ff */
[----:B------:R-:W-:-:S05]  /*1d80*/  LOP3.LUT R0, R2, R0, R7, 0xfe, !PT ;  /* 0x0000000002007212 */ /* 0x000fca00078efe07 */
[----:B------:R-:W-:-:S04]  /*1d90*/  FMUL.FTZ R0, R0, 1 ;  /* 0x3f80000000007820 */ /* 0x000fc80000410000 */
[----:B------:R0:W1:Y:S01]  /*1da0*/  F2F.F64.F32 R24, R0 ;  /* 0x0000000000187310 */ /* 0x0000620000201800 */
[----:B------:R-:W-:Y:S05]  /*1db0*/  BRA `(.L_x_10356) ;  /* 0x0000000400287947 */ /* 0x000fea0003800000 */
.L_x_10369:
[----:B------:R-:W3:Y:S01]  /*1dc0*/  LDG.E.U8 R3, desc[UR36][R2.64] ;  /* 0x0000002402037981 */ /* 0x000ee2000c1e1100 */
[----:B------:R-:W-:Y:S02]  /*1dd0*/  CS2R R26, SRZ ;  /* 0x00000000001a7805 */ /* 0x000fe4000001ff00 */
[----:B------:R-:W-:Y:S02]  /*1de0*/  CS2R R24, SRZ ;  /* 0x0000000000187805 */ /* 0x000fe4000001ff00 */
[----:B---3--:R-:W-:-:S13]  /*1df0*/  ISETP.NE.AND P0, PT, R3, RZ, PT ;  /* 0x000000ff0300720c */ /* 0x008fda0003f05270 */
        /* <DEDUP_REMOVED lines=18> */
.L_x_10374:
[----:B------:R-:W-:Y:S05]  /*1f20*/  BSYNC.RECONVERGENT B0 ;  /* 0x0000000000007941 */ /* 0x000fea0003800200 */
.L_x_10373:
[----:B------:R-:W-:Y:S01]  /*1f30*/  IMAD.SHL.U32 R0, R0, 0x200000, RZ ;  /* 0x0020000000007824 */ /* 0x000fe200078e00ff */
[----:B------:R-:W-:-:S04]  /*1f40*/  LEA R2, R2, 0x37800000, 0x17 ;  /* 0x3780000002027811 */ /* 0x000fc800078eb8ff */
[----:B------:R-:W-:-:S05]  /*1f50*/  LOP3.LUT R0, R2, R0, R7, 0xfe, !PT ;  /* 0x0000000002007212 */ /* 0x000fca00078efe07 */
[----:B------:R-:W-:-:S04]  /*1f60*/  FMUL.FTZ R0, R0, 1 ;  /* 0x3f80000000007820 */ /* 0x000fc80000410000 */
[----:B------:R0:W1:Y:S01]  /*1f70*/  F2F.F64.F32 R24, R0 ;  /* 0x0000000000187310 */ /* 0x0000620000201800 */
[----:B------:R-:W-:Y:S05]  /*1f80*/  BRA `(.L_x_10356) ;  /* 0x0000000000b47947 */ /* 0x000fea0003800000 */
.L_x_10368:
[----:B------:R-:W-:-:S09]  /*1f90*/  UISETP.NE.AND UP0, UPT, UR4, 0x1c, UPT ;  /* 0x0000001c0400788c */ /* 0x000fd2000bf05270 */
[----:B------:R-:W-:Y:S05]  /*1fa0*/  BRA.U !UP0, `(.L_x_10375) ;  /* 0x0000000108a07547 */ /* 0x000fea000b800000 */
[----:B------:R-:W-:-:S09]  /*1fb0*/  UISETP.NE.AND UP0, UPT, UR4, 0x1d, UPT ;  /* 0x0000001d0400788c */ /* 0x000fd2000bf05270 */
[----:B------:R-:W-:Y:S05]  /*1fc0*/  BRA.U !UP0, `(.L_x_10376) ;  /* 0x0000000108887547 */ /* 0x000fea000b800000 */
[----:B------:R-:W-:-:S09]  /*1fd0*/  UISETP.NE.AND UP0, UPT, UR4, 0x2c, UPT ;  /* 0x0000002c0400788c */ /* 0x000fd2000bf05270 */
[----:B------:R-:W-:Y:S05]  /*1fe0*/  BRA.U UP0, `(.L_x_10355) ;  /* 0x0000000100347547 */ /* 0x000fea000b800000 */
[----:B------:R-:W3:Y:S01]  /*1ff0*/  LDG.E.U8 R0, desc[UR36][R2.64] ;  /* 0x0000002402007981 */ /* 0x000ee2000c1e1100 */
[----:B------:R-:W-:Y:S01]  /*2000*/  CS2R R26, SRZ ;  /* 0x00000000001a7805 */ /* 0x000fe2000001ff00 */
        /* <DEDUP_REMOVED lines=11> */
.L_x_10355:
[----:B------:R-:W-:Y:S01]  /*20c0*/  MOV R0, 0x0 ;  /* 0x0000000000007802 */ /* 0x000fe20000000f00 */
[----:B------:R-:W0:Y:S01]  /*20d0*/  LDCU.64 UR4, c[0x4][0x158] ;  /* 0x01002b00ff0477ac */ /* 0x000e220008000a00 */
[----:B------:R-:W-:Y:S02]  /*20e0*/  IMAD.MOV.U32 R8, RZ, RZ, 0x4e ;  /* 0x0000004eff087424 */ /* 0x000fe400078e00ff */
[----:B------:R1:W3:Y:S01]  /*20f0*/  LDC.64 R2, c[0x4][R0] ;  /* 0x0100000000027b82 */ /* 0x0002e20000000a00 */
[----:B------:R-:W2:Y:S01]  /*2100*/  LDCU.64 UR6, c[0x4][0x160] ;  /* 0x01002c00ff0677ac */ /* 0x000ea20008000a00 */
[----:B------:R-:W-:Y:S02]  /*2110*/  IMAD.MOV.U32 R12, RZ, RZ, 0x1 ;  /* 0x00000001ff0c7424 */ /* 0x000fe400078e00ff */
[----:B------:R-:W-:Y:S01]  /*2120*/  IMAD.MOV.U32 R13, RZ, RZ, RZ ;  /* 0x000000ffff0d7224 */ /* 0x000fe200078e00ff */
[----:B------:R-:W4:Y:S01]  /*2130*/  LDCU.64 UR8, c[0x4][0x8] ;  /* 0x01000100ff0877ac */ /* 0x000f220008000a00 */
[----:B0-----:R-:W-:-:S02]  /*2140*/  IMAD.U32 R4, RZ, RZ, UR4 ;  /* 0x00000004ff047e24 */ /* 0x001fc4000f8e00ff */
[----:B------:R-:W-:Y:S02]  /*2150*/  IMAD.U32 R5, RZ, RZ, UR5 ;  /* 0x00000005ff057e24 */ /* 0x000fe4000f8e00ff */
[----:B--2---:R-:W-:Y:S01]  /*2160*/  IMAD.U32 R6, RZ, RZ, UR6 ;  /* 0x00000006ff067e24 */ /* 0x004fe2000f8e00ff */
[----:B------:R-:W-:Y:S01]  /*2170*/  MOV R7, UR7 ;  /* 0x0000000700077c02 */ /* 0x000fe20008000f00 */
[----:B----4-:R-:W-:Y:S02]  /*2180*/  IMAD.U32 R10, RZ, RZ, UR8 ;  /* 0x00000008ff0a7e24 */ /* 0x010fe4000f8e00ff */
[----:B-1----:R-:W-:-:S07]  /*2190*/  IMAD.U32 R11, RZ, RZ, UR9 ;  /* 0x00000009ff0b7e24 */ /* 0x002fce000f8e00ff */
[----:B------:R-:W-:-:S07]  /*21a0*/  LEPC R20, `(.L_x_10377) ;  /* 0x000000001014794e */ /* 0x000fce0000000000 */
[----:B---3-5:R-:W-:Y:S05]  /*21b0*/  CALL.ABS.NOINC R2 ;  /* 0x0000000002007343 */ /* 0x028fea0003c00000 */
.L_x_10377:
[----:B------:R-:W-:Y:S02]  /*21c0*/  CS2R R24, SRZ ;  /* 0x0000000000187805 */ /* 0x000fe4000001ff00 */
[----:B------:R-:W-:Y:S01]  /*21d0*/  CS2R R26, SRZ ;  /* 0x00000000001a7805 */ /* 0x000fe2000001ff00 */
[----:B------:R-:W-:Y:S06]  /*21e0*/  BRA `(.L_x_10356) ;  /* 0x00000000001c7947 */ /* 0x000fec0003800000 */
.L_x_10376:
[----:B------:R-:W3:Y:S01]  /*21f0*/  LDG.E.64 R24, desc[UR36][R2.64] ;  /* 0x0000002402187981 */ /* 0x000ee2000c1e1b00 */
[----:B------:R-:W-:Y:S01]  /*2200*/  CS2R R26, SRZ ;  /* 0x00000000001a7805 */ /* 0x000fe2000001ff00 */
[----:B---3--:R-:W0:Y:S01]  /*2210*/  I2F.F64.U64 R24, R24 ;  /* 0x0000001800187312 */ /* 0x008e220000301800 */
[----:B------:R-:W-:Y:S05]  /*2220*/  BRA `(.L_x_10356) ;  /* 0x00000000000c7947 */ /* 0x000fea0003800000 */
.L_x_10375:
[----:B------:R-:W3:Y:S01]  /*2230*/  LDG.E R2, desc[UR36][R2.64] ;  /* 0x0000002402027981 */ /* 0x000ee2000c1e1900 */
[----:B------:R-:W-:Y:S01]  /*2240*/  CS2R R26, SRZ ;  /* 0x00000000001a7805 */ /* 0x000fe2000001ff00 */
[----:B---3--:R0:W1:Y:S06]  /*2250*/  I2F.F64.U32 R24, R2 ;  /* 0x0000000200187312 */ /* 0x00806c0000201800 */
.L_x_10356:
[----:B------:R-:W-:Y:S05]  /*2260*/  BSYNC.RECONVERGENT B7 ;  /* 0x0000000000077941 */ /* 0x000fea0003800200 */
.L_x_10350:
[----:B------:R-:W-:-:S07]  /*2270*/  VIADD R33, R33, 0x80 ;  /* 0x0000008021217836 */ /* 0x000fce0000000000 */
.L_x_10349:
[----:B------:R-:W-:Y:S05]  /*2280*/  BSYNC.RECONVERGENT B6 ;  /* 0x0000000000067941 */ /* 0x000fea0003800200 */
.L_x_10348:
        /* <DEDUP_REMOVED lines=27> */
.L_x_10384:
[----:B------:R-:W3:Y:S01]  /*2440*/  LDG.E.U8 R2, desc[UR36][R2.64] ;  /* 0x0000002402027981 */ /* 0x000ee2000c1e1100 */
[----:B------:R-:W-:Y:S01]  /*2450*/  CS2R R30, SRZ ;  /* 0x00000000001e7805 */ /* 0x000fe2000001ff00 */
[----:B---3--:R0:W1:Y:S01]  /*2460*/  I2F.F64.U16 R28, R2 ;  /* 0x00000002001c7312 */ /* 0x0080620000101800 */
[----:B------:R-:W-:Y:S05]  /*2470*/  BRA `(.L_x_10386) ;  /* 0x0000000c00b87947 */ /* 0x000fea0003800000 */
.L_x_10383:
        /* <DEDUP_REMOVED lines=10> */
.L_x_10388:
[----:B------:R-:W3:Y:S01]  /*2520*/  LDG.E R2, desc[UR36][R2.64] ;  /* 0x0000002402027981 */ /* 0x000ee2000c1e1900 */
[----:B------:R-:W-:Y:S01]  /*2530*/  CS2R R30, SRZ ;  /* 0x00000000001e7805 */ /* 0x000fe2000001ff00 */
[----:B---3--:R1:W3:Y:S01]  /*2540*/  I2F.F64 R28, R2 ;  /* 0x00000002001c7312 */ /* 0x0082e20000201c00 */
[----:B------:R-:W-:Y:S05]  /*2550*/  BRA `(.L_x_10386) ;  /* 0x0000000c00807947 */ /* 0x000fea0003800000 */
.L_x_10387:
[----:B------:R-:W3:Y:S01]  /*2560*/  LDG.E.U16 R2, desc[UR36][R2.64] ;  /* 0x0000002402027981 */ /* 0x000ee2000c1e1500 */
[----:B------:R-:W-:Y:S01]  /*2570*/  CS2R R30, SRZ ;  /* 0x00000000001e7805 */ /* 0x000fe2000001ff00 */
[----:B---3--:R0:W1:Y:S01]  /*2580*/  I2F.F64.S16 R28, R2 ;  /* 0x00000002001c7312 */ /* 0x0080620000101c00 */
[----:B------:R-:W-:Y:S05]  /*2590*/  BRA `(.L_x_10386) ;  /* 0x0000000c00707947 */ /* 0x000fea0003800000 */
.L_x_10382:
        /* <DEDUP_REMOVED lines=9> */
[----:B------:R-:W0:Y:S01]  /*2630*/  F2F.F64.F32 R28, R28 ;  /* 0x0000001c001c7310 */ /* 0x000e220000201800 */
[----:B------:R-:W-:Y:S05]  /*2640*/  BRA `(.L_x_10386) ;  /* 0x0000000c00447947 */ /* 0x000fea0003800000 */
.L_x_10390:
[----:B------:R-:W3:Y:S01]  /*2650*/  LDG.E.U16 R0, desc[UR36][R2.64] ;  /* 0x0000002402007981 */ /* 0x000ee2000c1e1500 */
[----:B------:R-:W-:Y:S01]  /*2660*/  CS2R R30, SRZ ;  /* 0x00000000001e7805 */ /* 0x000fe2000001ff00 */
[----:B---3--:R-:W-:-:S05]  /*2670*/  HADD2.F32 R0, -RZ, R0.H0_H0 ;  /* 0x20000000ff007230 */ /* 0x008fca0000004100 */
[----:B------:R-:W-:-:S04]  /*2680*/  FMUL.FTZ R0, R0, 1 ;  /* 0x3f80000000007820 */ /* 0x000fc80000410000 */
[----:B------:R0:W1:Y:S01]  /*2690*/  F2F.F64.F32 R28, R0 ;  /* 0x00000000001c7310 */ /* 0x0000620000201800 */
[----:B------:R-:W-:Y:S05]  /*26a0*/  BRA `(.L_x_10386) ;  /* 0x0000000c002c7947 */ /* 0x000fea0003800000 */
.L_x_10389:
        /* <DEDUP_REMOVED lines=12> */
.L_x_10392:
        /* <DEDUP_REMOVED lines=8> */
.L_x_10391:
[----:B------:R0:W5:Y:S01]  /*27f0*/  LDG.E.64 R28, desc[UR36][R2.64] ;  /* 0x00000024021c7981 */ /* 0x000162000c1e1b00 */
[----:B------:R-:W-:Y:S01]  /*2800*/  CS2R R30, SRZ ;  /* 0x00000000001e7805 */ /* 0x000fe2000001ff00 */
[----:B------:R-:W-:Y:S06]  /*2810*/  BRA `(.L_x_10386) ;  /* 0x0000000800d07947 */ /* 0x000fec0003800000 */
.L_x_10381:
        /* <DEDUP_REMOVED lines=14> */
.L_x_10395:
[----:B------:R0:W5:Y:S01]  /*2900*/  LDG.E.128 R28, desc[UR36][R2.64] ;  /* 0x00000024021c7981 */ /* 0x000162000c1e1d00 */
[----:B------:R-:W-:Y:S05]  /*2910*/  BRA `(.L_x_10386) ;  /* 0x0000000800907947 */ /* 0x000fea0003800000 */
.L_x_10394:
        /* <DEDUP_REMOVED lines=28> */
.L_x_10397:
        /* <DEDUP_REMOVED lines=15> */
.L_x_10396:
[----:B------:R-:W3:Y:S01]  /*2bd0*/  LDG.E.U16 R0, desc[UR36][R2.64] ;  /* 0x0000002402007981 */ /* 0x000ee2000c1e1500 */
[----:B------:R-:W-:Y:S01]  /*2be0*/  CS2R R30, SRZ ;  /* 0x00000000001e7805 */ /* 0x000fe2000001ff00 */
[----:B---3--:R-:W-:-:S04]  /*2bf0*/  IMAD.U32 R0, R0, 0x10000, RZ ;  /* 0x0001000000007824 */ /* 0x008fc800078e00ff */
[----:B------:R-:W-:-:S04]  /*2c00*/  FMUL.FTZ R0, R0, 1 ;  /* 0x3f80000000007820 */ /* 0x000fc80000410000 */
[----:B------:R0:W1:Y:S01]  /*2c10*/  F2F.F64.F32 R28, R0 ;  /* 0x00000000001c7310 */ /* 0x0000620000201800 */
[----:B------:R-:W-:Y:S05]  /*2c20*/  BRA `(.L_x_10386) ;  /* 0x0000000400cc7947 */ /* 0x000fea0003800000 */
.L_x_10393:
        /* <DEDUP_REMOVED lines=12> */
.L_x_10400:
        /* <DEDUP_REMOVED lines=22> */
.L_x_10402:
[----:B------:R-:W-:Y:S05]  /*2e50*/  BSYNC.RECONVERGENT B0 ;  /* 0x0000000000007941 */ /* 0x000fea0003800200 */
.L_x_10401:
[----:B------:R-:W-:Y:S02]  /*2e60*/  SHF.L.U32 R0, R0, 0x14, RZ ;  /* 0x0000001400007819 */ /* 0x000fe400000006ff */
[----:B------:R-:W-:-:S04]  /*2e70*/  LEA R2, R2, 0x3b800000, 0x17 ;  /* 0x3b80000002027811 */ /* 0x000fc800078eb8ff */
[----:B------:R-:W-:-:S05]  /*2e80*/  LOP3.LUT R0, R2, R0, R7, 0xfe, !PT ;  /* 0x0000000002007212 */ /* 0x000fca00078efe07 */
[----:B------:R-:W-:-:S04]  /*2e90*/  FMUL.FTZ R0, R0, 1 ;  /* 0x3f80000000007820 */ /* 0x000fc80000410000 */
[----:B------:R0:W1:Y:S01]  /*2ea0*/  F2F.F64.F32 R28, R0 ;  /* 0x00000000001c7310 */ /* 0x0000620000201800 */
[----:B------:R-:W-:Y:S05]  /*2eb0*/  BRA `(.L_x_10386) ;  /* 0x0000000400287947 */ /* 0x000fea0003800000 */
.L_x_10399:
        /* <DEDUP_REMOVED lines=22> */
.L_x_10404:
[----:B------:R-:W-:Y:S05]  /*3020*/  BSYNC.RECONVERGENT B0 ;  /* 0x0000000000007941 */ /* 0x000fea0003800200 */
.L_x_10403:
[----:B------:R-:W-:Y:S01]  /*3030*/  IMAD.SHL.U32 R0, R0, 0x200000, RZ ;  /* 0x0020000000007824 */ /* 0x000fe200078e00ff */
[----:B------:R-:W-:-:S04]  /*3040*/  LEA R2, R2, 0x37800000, 0x17 ;  /* 0x3780000002027811 */ /* 0x000fc800078eb8ff */
[----:B------:R-:W-:-:S05]  /*3050*/  LOP3.LUT R0, R2, R0, R7, 0xfe, !PT ;  /* 0x0000000002007212 */ /* 0x000fca00078efe07 */
[----:B------:R-:W-:-:S04]  /*3060*/  FMUL.FTZ R0, R0, 1 ;  /* 0x3f80000000007820 */ /* 0x000fc80000410000 */
[----:B------:R0:W1:Y:S01]  /*3070*/  F2F.F64.F32 R28, R0 ;  /* 0x00000000001c7310 */ /* 0x0000620000201800 */
[----:B------:R-:W-:Y:S05]  /*3080*/  BRA `(.L_x_10386) ;  /* 0x0000000000b47947 */ /* 0x000fea0003800000 */
.L_x_10398:
        /* <DEDUP_REMOVED lines=19> */
.L_x_10385:
        /* <DEDUP_REMOVED lines=8> */
[----:B0-----:R-:W-:Y:S01]  /*3240*/  IMAD.U32 R4, RZ, RZ, UR4 ;  /* 0x00000004ff047e24 */ /* 0x001fe2000f8e00ff */
[----:B------:R-:W-:Y:S01]  /*3250*/  MOV R5, UR5 ;  /* 0x0000000500057c02 */ /* 0x000fe20008000f00 */
[----:B--2---:R-:W-:-:S02]  /*3260*/  IMAD.U32 R6, RZ, RZ, UR6 ;  /* 0x00000006ff067e24 */ /* 0x004fc4000f8e00ff */
[----:B------:R-:W-:Y:S02]  /*3270*/  IMAD.U32 R7, RZ, RZ, UR7 ;  /* 0x00000007ff077e24 */ /* 0x000fe4000f8e00ff */
[----:B----4-:R-:W-:Y:S02]  /*3280*/  IMAD.U32 R10, RZ, RZ, UR8 ;  /* 0x00000008ff0a7e24 */ /* 0x010fe4000f8e00ff */
[----:B-1----:R-:W-:-:S07]  /*3290*/  IMAD.U32 R11, RZ, RZ, UR9 ;  /* 0x00000009ff0b7e24 */ /* 0x002fce000f8e00ff */
[----:B------:R-:W-:-:S07]  /*32a0*/  LEPC R20, `(.L_x_10407) ;  /* 0x000000001014794e */ /* 0x000fce0000000000 */
[----:B---3-5:R-:W-:Y:S05]  /*32b0*/  CALL.ABS.NOINC R2 ;  /* 0x0000000002007343 */ /* 0x028fea0003c00000 */
.L_x_10407:
[----:B------:R-:W-:Y:S02]  /*32c0*/  CS2R R28, SRZ ;  /* 0x00000000001c7805 */ /* 0x000fe4000001ff00 */
[----:B------:R-:W-:Y:S01]  /*32d0*/  CS2R R30, SRZ ;  /* 0x00000000001e7805 */ /* 0x000fe2000001ff00 */
[----:B------:R-:W-:Y:S06]  /*32e0*/  BRA `(.L_x_10386) ;  /* 0x00000000001c7947 */ /* 0x000fec0003800000 */
.L_x_10406:
[----:B------:R-:W3:Y:S01]  /*32f0*/  LDG.E.64 R28, desc[UR36][R2.64] ;  /* 0x00000024021c7981 */ /* 0x000ee2000c1e1b00 */
[----:B------:R-:W-:Y:S01]  /*3300*/  CS2R R30, SRZ ;  /* 0x00000000001e7805 */ /* 0x000fe2000001ff00 */
[----:B---3--:R-:W0:Y:S01]  /*3310*/  I2F.F64.U64 R28, R28 ;  /* 0x0000001c001c7312 */ /* 0x008e220000301800 */
[----:B------:R-:W-:Y:S05]  /*3320*/  BRA `(.L_x_10386) ;  /* 0x00000000000c7947 */ /* 0x000fea0003800000 */
.L_x_10405:
[----:B------:R-:W3:Y:S01]  /*3330*/  LDG.E R2, desc[UR36][R2.64] ;  /* 0x0000002402027981 */ /* 0x000ee2000c1e1900 */
[----:B------:R-:W-:Y:S01]  /*3340*/  CS2R R30, SRZ ;  /* 0x00000000001e7805 */ /* 0x000fe2000001ff00 */
[----:B---3--:R0:W1:Y:S06]  /*3350*/  I2F.F64.U32 R28, R2 ;  /* 0x00000002001c7312 */ /* 0x00806c0000201800 */
.L_x_10386:
[----:B------:R-:W-:Y:S05]  /*3360*/  BSYNC.RECONVERGENT B7 ;  /* 0x0000000000077941 */ /* 0x000fea0003800200 */
.L_x_10380:
[----:B------:R-:W-:-:S07]  /*3370*/  VIADD R33, R33, 0x80 ;  /* 0x0000008021217836 */ /* 0x000fce0000000000 */
.L_x_10379:
[----:B------:R-:W-:Y:S05]  /*3380*/  BSYNC.RECONVERGENT B6 ;  /* 0x0000000000067941 */ /* 0x000fea0003800200 */
.L_x_10378:
        /* <DEDUP_REMOVED lines=25> */
.L_x_10413:
[----:B------:R-:W3:Y:S02]  /*3520*/  LDG.E.U8 R2, desc[UR36][R2.64] ;  /* 0x0000002402027981 */ /* 0x000ee4000c1e1100 */
[----:B---3--:R0:W1:Y:S01]  /*3530*/  I2F.F64.U16 R20, R2 ;  /* 0x0000000200147312 */ /* 0x0080620000101800 */
[----:B------:R-:W-:Y:S05]  /*3540*/  BRA `(.L_x_10409) ;  /* 0x0000000c00747947 */ /* 0x000fea0003800000 */
.L_x_10412:
        /* <DEDUP_REMOVED lines=9> */
.L_x_10416:
[----:B------:R-:W3:Y:S02]  /*35e0*/  LDG.E R2, desc[UR36][R2.64] ;  /* 0x0000002402027981 */ /* 0x000ee4000c1e1900 */
[----:B---3--:R0:W1:Y:S01]  /*35f0*/  I2F.F64 R20, R2 ;  /* 0x0000000200147312 */ /* 0x0080620000201c00 */
[----:B------:R-:W-:Y:S05]  /*3600*/  BRA `(.L_x_10409) ;  /* 0x0000000c00447947 */ /* 0x000fea0003800000 */
.L_x_10415:
[----:B------:R-:W3:Y:S02]  /*3610*/  LDG.E.U16 R2, desc[UR36][R2.64] ;  /* 0x0000002402027981 */ /* 0x000ee4000c1e1500 */
[----:B---3--:R0:W1:Y:S01]  /*3620*/  I2F.F64.S16 R20, R2 ;  /* 0x0000000200147312 */ /* 0x0080620000101c00 */
[----:B------:R-:W-:Y:S05]  /*3630*/  BRA `(.L_x_10409) ;  /* 0x0000000c00387947 */ /* 0x000fea0003800000 */
.L_x_10411:
        /* <DEDUP_REMOVED lines=10> */
.L_x_10418:
[----:B------:R-:W3:Y:S02]  /*36e0*/  LDG.E.U16 R0, desc[UR36][R2.64] ;  /* 0x0000002402007981 */ /* 0x000ee4000c1e1500 */
[----:B---3--:R-:W-:-:S05]  /*36f0*/  HADD2.F32 R0, -RZ, R0.H0_H0 ;  /* 0x20000000ff007230 */ /* 0x008fca0000004100 */
[----:B------:R-:W-:-:S04]  /*3700*/  FMUL.FTZ R0, R0, 1 ;  /* 0x3f80000000007820 */ /* 0x000fc80000410000 */
[----:B------:R0:W1:Y:S01]  /*3710*/  F2F.F64.F32 R20, R0 ;  /* 0x0000000000147310 */ /* 0x0000620000201800 */
[----:B------:R-:W-:Y:S05]  /*3720*/  BRA `(.L_x_10409) ;  /* 0x0000000800fc7947 */ /* 0x000fea0003800000 */
.L_x_10417:
        /* <DEDUP_REMOVED lines=12> */
.L_x_10420:
        /* <DEDUP_REMOVED lines=8> */
.L_x_10419:
[----:B------:R0:W5:Y:S01]  /*3870*/  LDG.E.64 R20, desc[UR36][R2.64] ;  /* 0x0000002402147981 */ /* 0x000162000c1e1b00 */
[----:B------:R-:W-:Y:S05]  /*3880*/  BRA `(.L_x_10409) ;  /* 0x0000000800a47947 */ /* 0x000fea0003800000 */
.L_x_10410:
        /* <DEDUP_REMOVED lines=13> */
.L_x_10423:
[----:B------:R0:W5:Y:S01]  /*3960*/  LDG.E.128 R20, desc[UR36][R2.64] ;  /* 0x0000002402147981 */ /* 0x000162000c1e1d00 */
[----:B------:R-:W-:Y:S05]  /*3970*/  BRA `(.L_x_10409) ;  /* 0x0000000800687947 */ /* 0x000fea0003800000 */
.L_x_10422:
        /* <DEDUP_REMOVED lines=8> */
[----:B---3--:R-:W-:-:S04]  /*3a00*/  SHF.L.U32 R0, R0, 0x18, RZ ;  /* 0x0000001800007819 */ /* 0x008fc800000006ff */
        /* <DEDUP_REMOVED lines=18> */
.L_x_10425:
[----:B------:R-:W3:Y:S02]  /*3b30*/  LDG.E.U8 R2, desc[UR36][R2.64] ;  /* 0x0000002402027981 */ /* 0x000ee4000c1e1100 */
        /* <DEDUP_REMOVED lines=13> */
.L_x_10424:
[----:B------:R-:W3:Y:S02]  /*3c10*/  LDG.E.U16 R0, desc[UR36][R2.64] ;  /* 0x0000002402007981 */ /* 0x000ee4000c1e1500 */
[----:B---3--:R-:W-:-:S04]  /*3c20*/  IMAD.U32 R0, R0, 0x10000, RZ ;  /* 0x0001000000007824 */ /* 0x008fc800078e00ff */
[----:B------:R-:W-:-:S04]  /*3c30*/  FMUL.FTZ R0, R0, 1 ;  /* 0x3f80000000007820 */ /* 0x000fc80000410000 */
[----:B------:R0:W1:Y:S01]  /*3c40*/  F2F.F64.F32 R20, R0 ;  /* 0x0000000000147310 */ /* 0x0000620000201800 */
[----:B------:R-:W-:Y:S05]  /*3c50*/  BRA `(.L_x_10409) ;  /* 0x0000000400b07947 */ /* 0x000fea0003800000 */
.L_x_10421:
        /* <DEDUP_REMOVED lines=11> */
.L_x_10428:
        /* <DEDUP_REMOVED lines=21> */
.L_x_10430:
[----:B------:R-:W-:Y:S05]  /*3e60*/  BSYNC.RECONVERGENT B0 ;  /* 0x0000000000007941 */ /* 0x000fea0003800200 */
.L_x_10429:
[----:B------:R-:W-:Y:S01]  /*3e70*/  IMAD.SHL.U32 R0, R0, 0x100000, RZ ;  /* 0x0010000000007824 */ /* 0x000fe200078e00ff */
[----:B------:R-:W-:-:S04]  /*3e80*/  LEA R2, R2, 0x3b800000, 0x17 ;  /* 0x3b80000002027811 */ /* 0x000fc800078eb8ff */
[----:B------:R-:W-:-:S05]  /*3e90*/  LOP3.LUT R0, R2, R0, R7, 0xfe, !PT ;  /* 0x0000000002007212 */ /* 0x000fca00078efe07 */
[----:B------:R-:W-:-:S04]  /*3ea0*/  FMUL.FTZ R0, R0, 1 ;  /* 0x3f80000000007820 */ /* 0x000fc80000410000 */
[----:B------:R0:W1:Y:S01]  /*3eb0*/  F2F.F64.F32 R20, R0 ;  /* 0x0000000000147310 */ /* 0x0000620000201800 */
[----:B------:R-:W-:Y:S05]  /*3ec0*/  BRA `(.L_x_10409) ;  /* 0x0000000400147947 */ /* 0x000fea0003800000 */
.L_x_10427:
        /* <DEDUP_REMOVED lines=21> */
.L_x_10432:
[----:B------:R-:W-:Y:S05]  /*4020*/  BSYNC.RECONVERGENT B0 ;  /* 0x0000000000007941 */ /* 0x000fea0003800200 */
.L_x_10431:
[----:B------:R-:W-:Y:S01]  /*4030*/  IMAD.SHL.U32 R0, R0, 0x200000, RZ ;  /* 0x0020000000007824 */ /* 0x000fe200078e00ff */
[----:B------:R-:W-:-:S04]  /*4040*/  LEA R2, R2, 0x37800000, 0x17 ;  /* 0x3780000002027811 */ /* 0x000fc800078eb8ff */
[----:B------:R-:W-:-:S05]  /*4050*/  LOP3.LUT R0, R2, R0, R7, 0xfe, !PT ;  /* 0x0000000002007212 */ /* 0x000fca00078efe07 */
[----:B------:R-:W-:-:S04]  /*4060*/  FMUL.FTZ R0, R0, 1 ;  /* 0x3f80000000007820 */ /* 0x000fc80000410000 */
[----:B------:R0:W1:Y:S01]  /*4070*/  F2F.F64.F32 R20, R0 ;  /* 0x0000000000147310 */ /* 0x0000620000201800 */
[----:B------:R-:W-:Y:S05]  /*4080*/  BRA `(.L_x_10409) ;  /* 0x0000000000a47947 */ /* 0x000fea0003800000 */
.L_x_10426:
        /* <DEDUP_REMOVED lines=18> */
.L_x_10414:
        /* <DEDUP_REMOVED lines=10> */
[----:B--2---:R-:W-:Y:S02]  /*4250*/  IMAD.U32 R6, RZ, RZ, UR6 ;  /* 0x00000006ff067e24 */ /* 0x004fe4000f8e00ff */
[----:B------:R-:W-:Y:S02]  /*4260*/  IMAD.U32 R7, RZ, RZ, UR7 ;  /* 0x00000007ff077e24 */ /* 0x000fe4000f8e00ff */
[----:B----4-:R-:W-:Y:S02]  /*4270*/  IMAD.U32 R10, RZ, RZ, UR8 ;  /* 0x00000008ff0a7e24 */ /* 0x010fe4000f8e00ff */
[----:B-1----:R-:W-:-:S07]  /*4280*/  IMAD.U32 R11, RZ, RZ, UR9 ;  /* 0x00000009ff0b7e24 */ /* 0x002fce000f8e00ff */
[----:B------:R-:W-:-:S07]  /*4290*/  LEPC R20, `(.L_x_10435) ;  /* 0x000000001014794e */ /* 0x000fce0000000000 */
[----:B---3-5:R-:W-:Y:S05]  /*42a0*/  CALL.ABS.NOINC R2 ;  /* 0x0000000002007343 */ /* 0x028fea0003c00000 */
.L_x_10435:
[----:B------:R-:W-:Y:S01]  /*42b0*/  CS2R R20, SRZ ;  /* 0x0000000000147805 */ /* 0x000fe2000001ff00 */
[----:B------:R-:W-:Y:S06]  /*42c0*/  BRA `(.L_x_10409) ;  /* 0x0000000000147947 */ /* 0x000fec0003800000 */
.L_x_10434:
[----:B------:R-:W3:Y:S02]  /*42d0*/  LDG.E.64 R20, desc[UR36][R2.64] ;  /* 0x0000002402147981 */ /* 0x000ee4000c1e1b00 */
[----:B---3--:R-:W0:Y:S01]  /*42e0*/  I2F.F64.U64 R20, R20 ;  /* 0x0000001400147312 */ /* 0x008e220000301800 */
[----:B------:R-:W-:Y:S05]  /*42f0*/  BRA `(.L_x_10409) ;  /* 0x0000000000087947 */ /* 0x000fea0003800000 */
.L_x_10433:
[----:B------:R-:W3:Y:S02]  /*4300*/  LDG.E R2, desc[UR36][R2.64] ;  /* 0x0000002402027981 */ /* 0x000ee4000c1e1900 */
[----:B---3--:R0:W1:Y:S02]  /*4310*/  I2F.F64.U32 R20, R2 ;  /* 0x0000000200147312 */ /* 0x0080640000201800 */
.L_x_10409:
[----:B------:R-:W-:Y:S05]  /*4320*/  BSYNC.RECONVERGENT B6 ;  /* 0x0000000000067941 */ /* 0x000fea0003800200 */
.L_x_10408:
[----:B------:R-:W-:Y:S01]  /*4330*/  ISETP.GE.AND P0, PT, R35, R58, PT ;  /* 0x0000003a2300720c */ /* 0x000fe20003f06270 */
[----:B------:R-:W-:Y:S01]  /*4340*/  BSSY.RECONVERGENT B1, `(.L_x_10436) ;  /* 0x0000927000017945 */ /* 0x000fe20003800200 */
[----:B------:R-:W-:Y:S02]  /*4350*/  CS2R R6, SRZ ;  /* 0x0000000000067805 */ /* 0x000fe4000001ff00 */
[----:B0-----:R-:W-:-:S09]  /*4360*/  CS2R R4, SRZ ;  /* 0x0000000000047805 */ /* 0x001fd2000001ff00 */
[----:B------:R-:W-:Y:S05]  /*4370*/  @P0 BRA `(.L_x_10437) ;  /* 0x00000090008c0947 */ /* 0x000fea0003800000 */
[----:B------:R-:W-:Y:S01]  /*4380*/  IMAD.MOV.U32 R4, RZ, RZ, 0x33145c07 ;  /* 0x33145c07ff047424 */ /* 0x000fe200078e00ff */
[----:B-12--5:R-:W-:Y:S01]  /*4390*/  DSETP.NAN.AND P0, PT, R18, R18, PT ;  /* 0x000000121200722a */ /* 0x026fe20003f08000 */
[----:B------:R-:W-:Y:S01]  /*43a0*/  IMAD.MOV.U32 R5, RZ, RZ, 0x3c91a626 ;  /* 0x3c91a626ff057424 */ /* 0x000fe200078e00ff */
[--C-:B----4-:R-:W-:Y:S01]  /*43b0*/  DSETP.NUM.AND P1, PT, R16, R16.reuse, PT ;  /* 0x000000101000722a */ /* 0x110fe20003f27000 */
[----:B------:R-:W-:Y:S01]  /*43c0*/  MOV R10, 0x33145c07 ;  /* 0x33145c07000a7802 */ /* 0x000fe20000000f00 */
[----:B------:R-:W-:Y:S01]  /*43d0*/  DADD R8, -RZ, |R16| ;  /* 0x00000000ff087229 */ /* 0x000fe20000000510 */
[----:B------:R-:W-:Y:S01]  /*43e0*/  IMAD.MOV.U32 R11, RZ, RZ, 0x3c91a626 ;  /* 0x3c91a626ff0b7424 */ /* 0x000fe200078e00ff */
[----:B------:R0:W-:Y:S01]  /*43f0*/  STL.64 [R1+0x8], R4 ;  /* 0x0000080401007387 */ /* 0x0001e20000100a00 */
[----:B---3--:R-:W-:-:S09]  /*4400*/  DADD R2, -RZ, |R18| ;  /* 0x00000000ff027229 */ /* 0x008fd20000000512 */
[----:B------:R-:W-:Y:S05]  /*4410*/  @!P0 BRA P1, `(.L_x_10438) ;  /* 0x0000000000508947 */ /* 0x000fea0000800000 */
[----:B------:R-:W-:-:S14]  /*4420*/  DSETP.NEU.AND P0, PT, R8, +INF , PT ;  /* 0x7ff000000800742a */ /* 0x000fdc0003f0d000 */
[----:B0-----:R-:W-:Y:S01]  /*4430*/  @!P0 DADD R4, R18, R18 ;  /* 0x0000000012048229 */ /* 0x001fe20000000012 */
[----:B------:R-:W-:Y:S02]  /*4440*/  @!P0 IMAD.MOV.U32 R6, RZ, RZ, 0x0 ;  /* 0x00000000ff068424 */ /* 0x000fe400078e00ff */
[----:B------:R-:W-:Y:S01]  /*4450*/  @!P0 IMAD.MOV.U32 R7, RZ, RZ, -0x100000 ;  /* 0xfff00000ff078424 */ /* 0x000fe200078e00ff */
[----:B------:R-:W-:Y:S07]  /*4460*/  @!P0 BRA `(.L_x_10437) ;  /* 0x0000009000508947 */ /* 0x000fee0003800000 */
        /* <DEDUP_REMOVED lines=15> */
.L_x_10438:
[----:B------:R-:W-:Y:S01]  /*4560*/  DSETP.MAX.AND P0, P1, R8, R2, PT ;  /* 0x000000020800722a */ /* 0x000fe2000390f000 */
[----:B------:R-:W-:Y:S02]  /*4570*/  IMAD.MOV.U32 R0, RZ, RZ, R9 ;  /* 0x000000ffff007224 */ /* 0x000fe400078e0009 */
[----:B------:R-:W-:Y:S02]  /*4580*/  IMAD.MOV.U32 R7, RZ, RZ, R3 ;  /* 0x000000ffff077224 */ /* 0x000fe400078e0003 */
[----:B0-----:R-:W-:-:S03]  /*4590*/  IMAD.MOV.U32 R5, RZ, RZ, R2 ;  /* 0x000000ffff057224 */ /* 0x001fc600078e0002 */
[----:B------:R-:W-:Y:S01]  /*45a0*/  FSEL R11, R0, R7, P0 ;  /* 0x00000007000b7208 */ /* 0x000fe20000000000 */
[----:B------:R-:W-:-:S05]  /*45b0*/  IMAD.MOV.U32 R0, RZ, RZ, R8 ;  /* 0x000000ffff007224 */ /* 0x000fca00078e0008 */
[----:B------:R-:W-:Y:S02]  /*45c0*/  @P1 LOP3.LUT R11, R7, 0x80000, RZ, 0xfc, !PT ;  /* 0x00080000070b1812 */ /* 0x000fe400078efcff */
[----:B------:R-:W-:Y:S02]  /*45d0*/  SEL R4, R0, R5, P0 ;  /* 0x0000000500047207 */ /* 0x000fe40000000000 */
[----:B------:R-:W-:-:S06]  /*45e0*/  MOV R5, R11 ;  /* 0x0000000b00057202 */ /* 0x000fcc0000000f00 */
        /* <DEDUP_REMOVED lines=34> */
[----:B------:R-:W-:Y:S05]  /*4810*/  CALL.REL.NOINC `($__internal_16_$__cuda_sm20_div_rn_f64_full) ;  /* 0x0000028c00bc7944 */ /* 0x000fea0003c00000 */
[----:B------:R-:W-:Y:S02]  /*4820*/  IMAD.MOV.U32 R4, RZ, RZ, R10 ;  /* 0x000000ffff047224 */ /* 0x000fe400078e000a */
[----:B------:R-:W-:-:S07]  /*4830*/  IMAD.MOV.U32 R5, RZ, RZ, R11 ;  /* 0x000000ffff057224 */ /* 0x000fce00078e000b */
.L_x_10443:
[----:B------:R-:W-:Y:S05]  /*4840*/  BSYNC.RECONVERGENT B3 ;  /* 0x0000000000037941 */ /* 0x000fea0003800200 */
.L_x_10442:
        /* <DEDUP_REMOVED lines=23> */
.L_x_10445:
[----:B------:R-:W-:Y:S05]  /*49c0*/  BSYNC.RECONVERGENT B3 ;  /* 0x0000000000037941 */ /* 0x000fea0003800200 */
.L_x_10444:
[----:B------:R-:W-:Y:S01]  /*49d0*/  DADD R32, -RZ, |R4| ;  /* 0x00000000ff207229 */ /* 0x000fe20000000504 */
[----:B------:R-:W-:Y:S01]  /*49e0*/  IMAD.MOV.U32 R12, RZ, RZ, RZ ;  /* 0x000000ffff0c7224 */ /* 0x000fe200078e00ff */
[----:B------:R-:W-:Y:S01]  /*49f0*/  DADD R38, -RZ, |R10| ;  /* 0x00000000ff267229 */ /* 0x000fe2000000050a */
[----:B------:R-:W-:Y:S01]  /*4a00*/  UMOV UR4, 0xffffffff ;  /* 0xffffffff00047882 */ /* 0x000fe20000000000 */
[----:B------:R-:W-:Y:S01]  /*4a10*/  UMOV UR5, 0x7fefffff ;  /* 0x7fefffff00057882 */ /* 0x000fe20000000000 */
[----:B------:R-:W-:Y:S01]  /*4a20*/  IMAD.MOV.U32 R40, RZ, RZ, 0x0 ;  /* 0x00000000ff287424 */ /* 0x000fe200078e00ff */
[----:B------:R-:W-:Y:S01]  /*4a30*/  UMOV UR6, UR5 ;  /* 0x0000000500067c82 */ /* 0x000fe20008000000 */
[----:B------:R-:W-:Y:S01]  /*4a40*/  IMAD.MOV.U32 R41, RZ, RZ, 0x3fd80000 ;  /* 0x3fd80000ff297424 */ /* 0x000fe200078e00ff */
[----:B------:R-:W-:Y:S04]  /*4a50*/  BSSY.RECONVERGENT B0, `(.L_x_10446) ;  /* 0x0000077000007945 */ /* 0x000fe80003800200 */
[----:B------:R-:W-:-:S02]  /*4a60*/  ISETP.GT.U32.AND P1, PT, R32, R38, PT ;  /* 0x000000262000720c */ /* 0x000fc40003f24070 */
[CC--:B------:R-:W-:Y:S02]  /*4a70*/  ISETP.LT.U32.AND P0, PT, R38.reuse, R32.reuse, PT ;  /* 0x000000202600720c */ /* 0x0c0fe40003f01070 */
[----:B------:R-:W-:Y:S02]  /*4a80*/  ISETP.GT.U32.AND.EX P1, PT, R33, R39, PT, P1 ;  /* 0x000000272100720c */ /* 0x000fe40003f24110 */
[----:B------:R-:W-:Y:S02]  /*4a90*/  ISETP.LT.U32.AND.EX P0, PT, R39, R33, PT, P0 ;  /* 0x000000212700720c */ /* 0x000fe40003f01100 */
[----:B------:R-:W-:Y:S02]  /*4aa0*/  SEL R11, R33, R39, P1 ;  /* 0x00000027210b7207 */ /* 0x000fe40000800000 */
[----:B------:R-:W-:Y:S02]  /*4ab0*/  SEL R4, R38, R32, P0 ;  /* 0x0000002026047207 */ /* 0x000fe40000000000 */
[----:B------:R-:W-:-:S02]  /*4ac0*/  LOP3.LUT R0, R11, 0xffc00000, RZ, 0xc0, !PT ;  /* 0xffc000000b007812 */ /* 0x000fc400078ec0ff */
[----:B------:R-:W-:Y:S02]  /*4ad0*/  SEL R5, R39, R33, P0 ;  /* 0x0000002127057207 */ /* 0x000fe40000000000 */
        /* <DEDUP_REMOVED lines=23> */
[----:B------:R-:W-:Y:S02]  /*4c50*/  LOP3.LUT R13, R0, 0x100000, RZ, 0xfc, !PT ;  /* 0x00100000000d7812 */ /* 0x000fe400078efcff */
[----:B------:R-:W-:-:S06]  /*4c60*/  MOV R12, RZ ;  /* 0x000000ff000c7202 */ /* 0x000fcc0000000f00 */
[----:B------:R-:W-:-:S10]  /*4c70*/  DMUL R38, R38, R12 ;  /* 0x0000000c26267228 */ /* 0x000fd40000000000 */
[----:B------:R-:W-:Y:S02]  /*4c80*/  @!P1 FSEL R5, R11, R39, !P0 ;  /* 0x000000270b059208 */ /* 0x000fe40004000000 */
[----:B------:R-:W-:Y:S02]  /*4c90*/  @!P1 FSEL R4, R10, R38, !P0 ;  /* 0x000000260a049208 */ /* 0x000fe40004000000 */
        /* <DEDUP_REMOVED lines=8> */
[----:B------:R-:W-:Y:S02]  /*4d20*/  IMAD.MOV.U32 R0, RZ, RZ, -0x3ff ;  /* 0xfffffc01ff007424 */ /* 0x000fe400078e00ff */
[----:B------:R-:W-:-:S10]  /*4d30*/  @!P2 IMAD.MOV.U32 R0, RZ, RZ, -0x435 ;  /* 0xfffffbcbff00a424 */ /* 0x000fd400078e00ff */
        /* <DEDUP_REMOVED lines=19> */
[----:B------:R-:W-:-:S04]  /*4e70*/  DADD R10, R10, -1 ;  /* 0xbff000000a0a7429 */ /* 0x000fc80000000000 */
[----:B------:R-:W0:Y:S02]  /*4e80*/  MUFU.RCP64H R13, R39 ;  /* 0x00000027000d7308 */ /* 0x000e240000001800 */
[----:B0-----:R-:W-:-:S08]  /*4e90*/  DFMA R14, -R38, R12, 1 ;  /* 0x3ff00000260e742b */ /* 0x001fd0000000010c */
[----:B------:R-:W-:-:S08]  /*4ea0*/  DFMA R14, R14, R14, R14 ;  /* 0x0000000e0e0e722b */ /* 0x000fd0000000000e */
[----:B------:R-:W-:-:S08]  /*4eb0*/  DFMA R12, R12, R14, R12 ;  /* 0x0000000e0c0c722b */ /* 0x000fd0000000000c */
[----:B------:R-:W-:-:S08]  /*4ec0*/  DMUL R14, R10, R12 ;  /* 0x0000000c0a0e7228 */ /* 0x000fd00000000000 */
[----:B------:R-:W-:-:S08]  /*4ed0*/  DFMA R14, R10, R12, R14 ;  /* 0x0000000c0a0e722b */ /* 0x000fd0000000000e */
[----:B------:R-:W-:Y:S02]  /*4ee0*/  DMUL R32, R14, R14 ;  /* 0x0000000e0e207228 */ /* 0x000fe40000000000 */
[----:B------:R-:W-:-:S06]  /*4ef0*/  DADD R4, R10, -R14 ;  /* 0x000000000a047229 */ /* 0x000fcc000000080e */
[----:B------:R-:W-:Y:S01]  /*4f00*/  DFMA R38, R32, UR4, R40 ;  /* 0x0000000420267c2b */ /* 0x000fe20008000028 */
[----:B------:R-:W-:Y:S01]  /*4f10*/  UMOV UR4, 0x9f02676f ;  /* 0x9f02676f00047882 */ /* 0x000fe20000000000 */
[----:B------:R-:W-:Y:S01]  /*4f20*/  UMOV UR5, 0x3ef3b266 ;  /* 0x3ef3b26600057882 */ /* 0x000fe20000000000 */
[----:B------:R-:W-:Y:S02]  /*4f30*/  DADD R40, R4, R4 ;  /* 0x0000000004287229 */ /* 0x000fe40000000004 */
[----:B------:R-:W-:Y:S01]  /*4f40*/  DADD R4, R42, -UR6 ;  /* 0x800000062a047e29 */ /* 0x000fe20008000000 */
[----:B------:R-:W-:Y:S01]  /*4f50*/  UMOV UR6, 0xfefa39ef ;  /* 0xfefa39ef00067882 */ /* 0x000fe20000000000 */
[----:B------:R-:W-:Y:S01]  /*4f60*/  UMOV UR7, 0x3fe62e42 ;  /* 0x3fe62e4200077882 */ /* 0x000fe20000000000 */
[----:B------:R-:W-:Y:S01]  /*4f70*/  DFMA R38, R32, R38, UR4 ;  /* 0x0000000420267e2b */ /* 0x000fe20008000026 */
[----:B------:R-:W-:Y:S01]  /*4f80*/  UMOV UR4, 0xa9ab0956 ;  /* 0xa9ab095600047882 */ /* 0x000fe20000000000 */
[----:B------:R-:W-:Y:S01]  /*4f90*/  UMOV UR5, 0x3f1745cb ;  /* 0x3f1745cb00057882 */ /* 0x000fe20000000000 */
[----:B------:R-:W-:-:S02]  /*4fa0*/  DFMA R40, R10, -R14, R40 ;  /* 0x8000000e0a28722b */ /* 0x000fc40000000028 */
        /* <DEDUP_REMOVED lines=27> */
.L_x_10447:
[----:B------:R-:W-:Y:S01]  /*5160*/  IMAD.MOV.U32 R4, RZ, RZ, 0x0 ;  /* 0x00000000ff047424 */ /* 0x000fe200078e00ff */
[----:B------:R-:W-:Y:S01]  /*5170*/  LOP3.LUT P0, RZ, R11, 0x7fffffff, RZ, 0xc0, !PT ;  /* 0x7fffffff0bff7812 */ /* 0x000fe2000780c0ff */
[----:B------:R-:W-:-:S06]  /*5180*/  IMAD.MOV.U32 R5, RZ, RZ, 0x7ff00000 ;  /* 0x7ff00000ff057424 */ /* 0x000fcc00078e00ff */
[----:B------:R-:W-:-:S10]  /*5190*/  DFMA R4, R10, R4, +INF ;  /* 0x7ff000000a04742b */ /* 0x000fd40000000004 */
[----:B------:R-:W-:Y:S02]  /*51a0*/  FSEL R4, R4, RZ, P0 ;  /* 0x000000ff04047208 */ /* 0x000fe40000000000 */
[----:B------:R-:W-:-:S07]  /*51b0*/  FSEL R5, R5, -QNAN , P0 ;  /* 0xfff0000005057808 */ /* 0x000fce0000000000 */
.L_x_10448:
[----:B------:R-:W-:Y:S05]  /*51c0*/  BSYNC.RECONVERGENT B0 ;  /* 0x0000000000007941 */ /* 0x000fea0003800200 */
.L_x_10446:
        /* <DEDUP_REMOVED lines=21> */
[----:B------:R-:W-:Y:S05]  /*5320*/  CALL.REL.NOINC `($__internal_16_$__cuda_sm20_div_rn_f64_full) ;  /* 0x0000028000f87944 */ /* 0x000fea0003c00000 */
.L_x_10450:
[----:B------:R-:W-:Y:S05]  /*5330*/  BSYNC.RECONVERGENT B3 ;  /* 0x0000000000037941 */ /* 0x000fea0003800200 */
.L_x_10449:
[----:B------:R-:W-:Y:S01]  /*5340*/  DMUL R6, R10, R10 ;  /* 0x0000000a0a067228 */ /* 0x000fe20000000000 */
[----:B------:R-:W-:Y:S01]  /*5350*/  IMAD.MOV.U32 R12, RZ, RZ, -0x2449a4b7 ;  /* 0xdbb65b49ff0c7424 */ /* 0x000fe200078e00ff */
[----:B------:R-:W-:Y:S01]  /*5360*/  MOV R13, 0x3f2d3b63 ;  /* 0x3f2d3b63000d7802 */ /* 0x000fe20000000f00 */
[----:B------:R-:W-:Y:S01]  /*5370*/  UMOV UR4, 0x2a25ff7e ;  /* 0x2a25ff7e00047882 */ /* 0x000fe20000000000 */
[----:B------:R-:W-:Y:S01]  /*5380*/  UMOV UR5, 0x3ef53e1d ;  /* 0x3ef53e1d00057882 */ /* 0x000fe20000000000 */
[----:B------:R-:W-:Y:S01]  /*5390*/  ISETP.GE.AND P2, PT, R17, RZ, PT ;  /* 0x000000ff1100720c */ /* 0x000fe20003f46270 */
[----:B------:R-:W-:Y:S01]  /*53a0*/  DSETP.NEU.AND P3, PT, R36, RZ, PT ;  /* 0x000000ff2400722a */ /* 0x000fe20003f6d000 */
[----:B------:R-:W-:Y:S01]  /*53b0*/  @!P1 IMAD.MOV.U32 R14, RZ, RZ, 0x54442d18 ;  /* 0x54442d18ff0e9424 */ /* 0x000fe200078e00ff */
[----:B------:R-:W-:Y:S01]  /*53c0*/  DFMA R12, R6, -UR4, R12 ;  /* 0x80000004060c7c2b */ /* 0x000fe2000800000c */
[----:B------:R-:W-:Y:S01]  /*53d0*/  UMOV UR4, 0x8dde082e ;  /* 0x8dde082e00047882 */ /* 0x000fe20000000000 */
[----:B------:R-:W-:Y:S01]  /*53e0*/  UMOV UR5, 0x3f531278 ;  /* 0x3f53127800057882 */ /* 0x000fe20000000000 */
[----:B------:R-:W-:Y:S01]  /*53f0*/  @!P1 PLOP3.LUT P0, PT, P2, PT, PT, 0x80, 0x8 ;  /* 0x000000000008981c */ /* 0x000fe2000170f070 */
[----:B------:R-:W-:Y:S01]  /*5400*/  @!P1 IMAD.MOV.U32 R15, RZ, RZ, 0x3ff921fb ;  /* 0x3ff921fbff0f9424 */ /* 0x000fe200078e00ff */
[----:B------:R-:W-:-:S03]  /*5410*/  DADD R4, R4, 1 ;  /* 0x3ff0000004047429 */ /* 0x000fc60000000000 */
        /* <DEDUP_REMOVED lines=52> */
[----:B------:R-:W-:Y:S02]  /*5760*/  @P1 IMAD.MOV.U32 R10, RZ, RZ, 0x54442d18 ;  /* 0x54442d18ff0a1424 */ /* 0x000fe400078e00ff */
[----:B------:R-:W-:-:S05]  /*5770*/  @P1 IMAD.MOV.U32 R11, RZ, RZ, 0x400921fb ;  /* 0x400921fbff0b1424 */ /* 0x000fca00078e00ff */
[----:B------:R-:W-:Y:S02]  /*5780*/  @!P1 DADD R6, -RZ, -R12 ;  /* 0x00000000ff069229 */ /* 0x000fe4000000090c */
[----:B------:R-:W-:-:S08]  /*5790*/  @P1 DADD R10, -R12, R10 ;  /* 0x000000000c0a1229 */ /* 0x000fd0000000010a */
[----:B------:R-:W-:Y:S02]  /*57a0*/  @!P1 FSEL R6, R12, R6, !P0 ;  /* 0x000000060c069208 */ /* 0x000fe40004000000 */
[----:B------:R-:W-:Y:S02]  /*57b0*/  @!P1 FSEL R7, R13, R7, !P0 ;  /* 0x000000070d079208 */ /* 0x000fe40004000000 */
        /* <DEDUP_REMOVED lines=20> */
.L_x_10441:
        /* <DEDUP_REMOVED lines=18> */
[----:B------:R-:W-:Y:S01]  /*5a20*/  BSSY.RECONVERGENT B0, `(.L_x_10453) ;  /* 0x000006e000007945 */ /* 0x000fe20003800200 */
[----:B------:R-:W-:-:S02]  /*5a30*/  LOP3.LUT R13, R0, 0x7fd00000, RZ, 0x3c, !PT ;  /* 0x7fd00000000d7812 */ /* 0x000fc400078e3cff */
[----:B------:R-:W-:-:S04]  /*5a40*/  SEL R10, R8, R2, P2 ;  /* 0x00000002080a7207 */ /* 0x000fc80001000000 */
        /* <DEDUP_REMOVED lines=41> */
[----:B------:R-:W-:Y:S01]  /*5ce0*/  IMAD.MOV.U32 R41, RZ, RZ, 0x3ed0ee25 ;  /* 0x3ed0ee25ff297424 */ /* 0x000fe200078e00ff */
[----:B------:R-:W-:Y:S01]  /*5cf0*/  MOV R10, R4 ;  /* 0x00000004000a7202 */ /* 0x000fe20000000f00 */
        /* <DEDUP_REMOVED lines=58> */
.L_x_10454:
[----:B------:R-:W-:Y:S01]  /*60a0*/  IMAD.MOV.U32 R4, RZ, RZ, 0x0 ;  /* 0x00000000ff047424 */ /* 0x000fe200078e00ff */
[----:B------:R-:W-:Y:S01]  /*60b0*/  LOP3.LUT P0, RZ, R11, 0x7fffffff, RZ, 0xc0, !PT ;  /* 0x7fffffff0bff7812 */ /* 0x000fe2000780c0ff */
[----:B------:R-:W-:-:S06]  /*60c0*/  IMAD.MOV.U32 R5, RZ, RZ, 0x7ff00000 ;  /* 0x7ff00000ff057424 */ /* 0x000fcc00078e00ff */
[----:B------:R-:W-:-:S10]  /*60d0*/  DFMA R4, R10, R4, +INF ;  /* 0x7ff000000a04742b */ /* 0x000fd40000000004 */
[----:B------:R-:W-:Y:S02]  /*60e0*/  FSEL R4, R4, RZ, P0 ;  /* 0x000000ff04047208 */ /* 0x000fe40000000000 */
[----:B------:R-:W-:-:S07]  /*60f0*/  FSEL R5, R5, -QNAN , P0 ;  /* 0xfff0000005057808 */ /* 0x000fce0000000000 */
.L_x_10455:
[----:B------:R-:W-:Y:S05]  /*6100*/  BSYNC.RECONVERGENT B0 ;  /* 0x0000000000007941 */ /* 0x000fea0003800200 */
.L_x_10453:
        /* <DEDUP_REMOVED lines=20> */
[----:B------:R-:W-:Y:S05]  /*6250*/  CALL.REL.NOINC `($__internal_16_$__cuda_sm20_div_rn_f64_full) ;  /* 0x00000274002c7944 */ /* 0x000fea0003c00000 */
.L_x_10457:
[----:B------:R-:W-:Y:S05]  /*6260*/  BSYNC.RECONVERGENT B3 ;  /* 0x0000000000037941 */ /* 0x000fea0003800200 */
.L_x_10456:
[----:B------:R-:W-:Y:S01]  /*6270*/  DMUL R6, R10, R10 ;  /* 0x0000000a0a067228 */ /* 0x000fe20000000000 */
[----:B------:R-:W-:Y:S01]  /*6280*/  IMAD.MOV.U32 R12, RZ, RZ, -0x2449a4b7 ;  /* 0xdbb65b49ff0c7424 */ /* 0x000fe200078e00ff */
[----:B------:R-:W-:Y:S01]  /*6290*/  UMOV UR4, 0x2a25ff7e ;  /* 0x2a25ff7e00047882 */ /* 0x000fe20000000000 */
[----:B------:R-:W-:Y:S01]  /*62a0*/  IMAD.MOV.U32 R13, RZ, RZ, 0x3f2d3b63 ;  /* 0x3f2d3b63ff0d7424 */ /* 0x000fe200078e00ff */
[----:B------:R-:W-:Y:S01]  /*62b0*/  UMOV UR5, 0x3ef53e1d ;  /* 0x3ef53e1d00057882 */ /* 0x000fe20000000000 */
[----:B------:R-:W-:Y:S01]  /*62c0*/  ISETP.GE.AND P2, PT, R17, RZ, PT ;  /* 0x000000ff1100720c */ /* 0x000fe20003f46270 */
[----:B------:R-:W-:Y:S01]  /*62d0*/  DSETP.NEU.AND P3, PT, R36, RZ, PT ;  /* 0x000000ff2400722a */ /* 0x000fe20003f6d000 */
[----:B------:R-:W-:Y:S02]  /*62e0*/  @!P1 IMAD.MOV.U32 R14, RZ, RZ, 0x54442d18 ;  /* 0x54442d18ff0e9424 */ /* 0x000fe400078e00ff */
[----:B------:R-:W-:Y:S01]  /*62f0*/  DFMA R12, R6, -UR4, R12 ;  /* 0x80000004060c7c2b */ /* 0x000fe2000800000c */
[----:B------:R-:W-:Y:S01]  /*6300*/  UMOV UR4, 0x8dde082e ;  /* 0x8dde082e00047882 */ /* 0x000fe20000000000 */
[----:B------:R-:W-:Y:S01]  /*6310*/  UMOV UR5, 0x3f531278 ;  /* 0x3f53127800057882 */ /* 0x000fe20000000000 */
[----:B------:R-:W-:Y:S01]  /*6320*/  @!P1 PLOP3.LUT P0, PT, P2, PT, PT, 0x80, 0x8 ;  /* 0x000000000008981c */ /* 0x000fe2000170f070 */
[----:B------:R-:W-:-:S04]  /*6330*/  @!P1 IMAD.MOV.U32 R15, RZ, RZ, 0x3ff921fb ;  /* 0x3ff921fbff0f9424 */ /* 0x000fc800078e00ff */
        /* <DEDUP_REMOVED lines=78> */
.L_x_10452:
[----:B------:R-:W-:Y:S01]  /*6820*/  DMUL R4, R6, R6 ;  /* 0x0000000606047228 */ /* 0x000fe20000000000 */
[----:B------:R-:W-:Y:S07]  /*6830*/  BSSY.RECONVERGENT B0, `(.L_x_10458) ;  /* 0x0000054000007945 */ /* 0x000fee0003800200 */
[----:B------:R-:W-:-:S10]  /*6840*/  DFMA R32, R36, R36, R4 ;  /* 0x000000242420722b */ /* 0x000fd40000000004 */
        /* <DEDUP_REMOVED lines=76> */
.L_x_10459:
[----:B------:R-:W-:Y:S01]  /*6d10*/  IMAD.MOV.U32 R10, RZ, RZ, 0x0 ;  /* 0x00000000ff0a7424 */ /* 0x000fe200078e00ff */
[----:B------:R-:W-:Y:S01]  /*6d20*/  LOP3.LUT P0, RZ, R5, 0x7fffffff, RZ, 0xc0, !PT ;  /* 0x7fffffff05ff7812 */ /* 0x000fe2000780c0ff */
[----:B------:R-:W-:-:S06]  /*6d30*/  IMAD.MOV.U32 R11, RZ, RZ, 0x7ff00000 ;  /* 0x7ff00000ff0b7424 */ /* 0x000fcc00078e00ff */
[----:B------:R-:W-:-:S10]  /*6d40*/  DFMA R10, R4, R10, +INF ;  /* 0x7ff00000040a742b */ /* 0x000fd4000000000a */
[----:B------:R-:W-:Y:S02]  /*6d50*/  FSEL R4, R10, RZ, P0 ;  /* 0x000000ff0a047208 */ /* 0x000fe40000000000 */
[----:B------:R-:W-:-:S07]  /*6d60*/  FSEL R5, R11, -QNAN , P0 ;  /* 0xfff000000b057808 */ /* 0x000fce0000000000 */
.L_x_10460:
[----:B------:R-:W-:Y:S05]  /*6d70*/  BSYNC.RECONVERGENT B0 ;  /* 0x0000000000007941 */ /* 0x000fea0003800200 */
.L_x_10458:
        /* <DEDUP_REMOVED lines=21> */
.L_x_10462:
[----:B------:R-:W-:Y:S05]  /*6ed0*/  BSYNC.RECONVERGENT B3 ;  /* 0x0000000000037941 */ /* 0x000fea0003800200 */
.L_x_10461:
        /* <DEDUP_REMOVED lines=13> */
[----:B------:R-:W-:-:S03]  /*6fb0*/  DMUL R4, R4, 0.5 ;  /* 0x3fe0000004047828 */ /* 0x000fc60000000000 */
        /* <DEDUP_REMOVED lines=76> */
[----:B------:R-:W-:-:S07]  /*7480*/  FSEL R3, R11, R3, P0 ;  /* 0x000000030b037208 */ /* 0x000fce0000000000 */
.L_x_10451:
[----:B------:R-:W-:Y:S05]  /*7490*/  BSYNC.RECONVERGENT B2 ;  /* 0x0000000000027941 */ /* 0x000fea0003800200 */
.L_x_10440:
        /* <DEDUP_REMOVED lines=9> */
.L_x_10439:
        /* <DEDUP_REMOVED lines=21> */
.L_x_10463:
[C---:B------:R-:W-:Y:S01]  /*7680*/  DADD R4, R8.reuse, 1 ;  /* 0x3ff0000008047429 */ /* 0x040fe20000000000 */
[----:B------:R-:W-:Y:S01]  /*7690*/  IMAD.MOV.U32 R6, RZ, RZ, RZ ;  /* 0x000000ffff067224 */ /* 0x000fe200078e00ff */
[----:B------:R-:W-:Y:S01]  /*76a0*/  DADD R38, R8, -1 ;  /* 0xbff0000008267429 */ /* 0x000fe20000000000 */
[----:B------:R-:W-:Y:S01]  /*76b0*/  IMAD.MOV.U32 R42, RZ, RZ, RZ ;  /* 0x000000ffff2a7224 */ /* 0x000fe200078e00ff */
[----:B------:R-:W-:Y:S01]  /*76c0*/  UMOV UR4, 0xffffffff ;  /* 0xffffffff00047882 */ /* 0x000fe20000000000 */
[----:B------:R-:W-:Y:S01]  /*76d0*/  UMOV UR5, 0x7fefffff ;  /* 0x7fefffff00057882 */ /* 0x000fe20000000000 */
[----:B------:R-:W-:Y:S01]  /*76e0*/  IMAD.MOV.U32 R52, RZ, RZ, RZ ;  /* 0x000000ffff347224 */ /* 0x000fe200078e00ff */
[----:B------:R-:W-:Y:S01]  /*76f0*/  UMOV UR6, UR5 ;  /* 0x0000000500067c82 */ /* 0x000fe20008000000 */
[----:B------:R-:W-:Y:S02]  /*7700*/  BSSY.RECONVERGENT B2, `(.L_x_10464) ;  /* 0x00002c8000027945 */ /* 0x000fe40003800200 */
[----:B------:R-:W-:Y:S01]  /*7710*/  ISETP.GT.U32.AND P1, PT, R2, R4, PT ;  /* 0x000000040200720c */ /* 0x000fe20003f24070 */
[----:B------:R-:W-:Y:S01]  /*7720*/  DADD R10, -RZ, |R38| ;  /* 0x00000000ff0a7229 */ /* 0x000fe20000000526 */
[----:B------:R-:W-:-:S02]  /*7730*/  ISETP.LT.U32.AND P0, PT, R4, R2, PT ;  /* 0x000000020400720c */ /* 0x000fc40003f01070 */
[----:B------:R-:W-:Y:S02]  /*7740*/  ISETP.GT.U32.AND.EX P1, PT, R3, R5, PT, P1 ;  /* 0x000000050300720c */ /* 0x000fe40003f24110 */
[----:B------:R-:W-:Y:S02]  /*7750*/  ISETP.LT.U32.AND.EX P0, PT, R5, R3, PT, P0 ;  /* 0x000000030500720c */ /* 0x000fe40003f01100 */
[----:B------:R-:W-:Y:S02]  /*7760*/  SEL R15, R3, R5, P1 ;  /* 0x00000005030f7207 */ /* 0x000fe40000800000 */
[----:B------:R-:W-:Y:S02]  /*7770*/  SEL R46, R4, R2, P0 ;  /* 0x00000002042e7207 */ /* 0x000fe40000000000 */
[----:B------:R-:W-:Y:S02]  /*7780*/  LOP3.LUT R34, R15, 0xffc00000, RZ, 0xc0, !PT ;  /* 0xffc000000f227812 */ /* 0x000fe400078ec0ff */
[----:B------:R-:W-:Y:S01]  /*7790*/  SEL R47, R5, R3, P0 ;  /* 0x00000003052f7207 */ /* 0x000fe20000000000 */
[----:B------:R-:W-:Y:S01]  /*77a0*/  IMAD.MOV.U32 R12, RZ, RZ, R46 ;  /* 0x000000ffff0c7224 */ /* 0x000fe200078e002e */
[----:B------:R-:W-:-:S02]  /*77b0*/  LOP3.LUT R7, R34, 0x7fd00000, RZ, 0x3c, !PT ;  /* 0x7fd0000022077812 */ /* 0x000fc400078e3cff */
[----:B------:R-:W-:Y:S02]  /*77c0*/  MOV R13, R47 ;  /* 0x0000002f000d7202 */ /* 0x000fe40000000f00 */
[C---:B------:R-:W-:Y:S02]  /*77d0*/  SEL R14, R2.reuse, R4, P1 ;  /* 0x00000004020e7207 */ /* 0x040fe40000800000 */
[----:B------:R-:W-:Y:S02]  /*77e0*/  ISETP.GT.U32.AND P1, PT, R2, R10, PT ;  /* 0x0000000a0200720c */ /* 0x000fe40003f24070 */
[C---:B------:R-:W-:Y:S01]  /*77f0*/  DMUL R32, R6.reuse, R12 ;  /* 0x0000000c06207228 */ /* 0x040fe20000000000 */
[----:B------:R-:W-:Y:S01]  /*7800*/  ISETP.LT.U32.AND P0, PT, R10, R2, PT ;  /* 0x000000020a00720c */ /* 0x000fe20003f01070 */
[----:B------:R-:W-:Y:S01]  /*7810*/  DMUL R44, R6, R14 ;  /* 0x0000000e062c7228 */ /* 0x000fe20000000000 */
[----:B------:R-:W-:Y:S02]  /*7820*/  ISETP.GT.U32.AND.EX P1, PT, R3, R11, PT, P1 ;  /* 0x0000000b0300720c */ /* 0x000fe40003f24110 */
[----:B------:R-:W-:-:S02]  /*7830*/  ISETP.LT.U32.AND.EX P0, PT, R11, R3, PT, P0 ;  /* 0x000000030b00720c */ /* 0x000fc40003f01100 */
[----:B------:R-:W-:Y:S01]  /*7840*/  SEL R7, R3, R11, P1 ;  /* 0x0000000b03077207 */ /* 0x000fe20000800000 */
[----:B------:R-:W-:Y:S01]  /*7850*/  DMUL R32, R32, R32 ;  /* 0x0000002020207228 */ /* 0x000fe20000000000 */
[----:B------:R-:W-:Y:S02]  /*7860*/  SEL R41, R10, R2, P0 ;  /* 0x000000020a297207 */ /* 0x000fe40000000000 */
[----:B------:R-:W-:Y:S01]  /*7870*/  SEL R40, R11, R3, P0 ;  /* 0x000000030b287207 */ /* 0x000fe20000000000 */
[----:B------:R-:W-:Y:S01]  /*7880*/  IMAD.U32 R11, RZ, RZ, UR6 ;  /* 0x00000006ff0b7e24 */ /* 0x000fe2000f8e00ff */
[----:B------:R-:W-:Y:S01]  /*7890*/  LOP3.LUT R0, R7, 0xffc00000, RZ, 0xc0, !PT ;  /* 0xffc0000007007812 */ /* 0x000fe200078ec0ff */
[----:B------:R-:W-:Y:S01]  /*78a0*/  IMAD.MOV.U32 R36, RZ, RZ, R41 ;  /* 0x000000ffff247224 */ /* 0x000fe200078e0029 */
[----:B------:R-:W-:Y:S01]  /*78b0*/  SEL R6, R2, R10, P1 ;  /* 0x0000000a02067207 */ /* 0x000fe20000800000 */
[----:B------:R-:W-:Y:S01]  /*78c0*/  DFMA R44, R44, R44, R32 ;  /* 0x0000002c2c2c722b */ /* 0x000fe20000000020 */
[----:B------:R-:W-:Y:S01]  /*78d0*/  LOP3.LUT R43, R0, 0x7fd00000, RZ, 0x3c, !PT ;  /* 0x7fd00000002b7812 */ /* 0x000fe200078e3cff */
[----:B------:R-:W-:Y:S01]  /*78e0*/  IMAD.MOV.U32 R37, RZ, RZ, R40 ;  /* 0x000000ffff257224 */ /* 0x000fe200078e0028 */
[----:B------:R-:W-:-:S05]  /*78f0*/  ISETP.GE.U32.AND P3, PT, R40, 0x7ff00000, PT ;  /* 0x7ff000002800780c */ /* 0x000fca0003f66070 */
[----:B------:R-:W-:Y:S02]  /*7900*/  DSETP.MIN.AND P0, P2, R44, UR4, PT ;  /* 0x000000042c007e2a */ /* 0x000fe4000ba00000 */
[C---:B------:R-:W-:Y:S01]  /*7910*/  DMUL R32, R42.reuse, R36 ;  /* 0x000000242a207228 */ /* 0x040fe20000000000 */
[----:B------:R-:W-:Y:S01]  /*7920*/  IMAD.MOV.U32 R10, RZ, RZ, R45 ;  /* 0x000000ffff0a7224 */ /* 0x000fe200078e002d */
[----:B------:R-:W-:-:S04]  /*7930*/  DMUL R42, R42, R6 ;  /* 0x000000062a2a7228 */ /* 0x000fc80000000000 */
[----:B------:R-:W-:Y:S01]  /*7940*/  FSEL R55, R10, UR6, P0 ;  /* 0x000000060a377c08 */ /* 0x000fe20008000000 */
[----:B------:R-:W-:Y:S01]  /*7950*/  IMAD.MOV.U32 R10, RZ, RZ, R44 ;  /* 0x000000ffff0a7224 */ /* 0x000fe200078e002c */
[----:B------:R-:W-:Y:S01]  /*7960*/  DMUL R32, R32, R32 ;  /* 0x0000002020207228 */ /* 0x000fe20000000000 */
[----:B------:R-:W-:-:S03]  /*7970*/  UMOV UR6, UR4 ;  /* 0x0000000400067c82 */ /* 0x000fc60008000000 */
[----:B------:R-:W-:Y:S01]  /*7980*/  @P2 LOP3.LUT R55, R11, 0x80000, RZ, 0xfc, !PT ;  /* 0x000800000b372812 */ /* 0x000fe200078efcff */
[----:B------:R-:W-:Y:S01]  /*7990*/  DSETP.NEU.AND P2, PT, R36, RZ, PT ;  /* 0x000000ff2400722a */ /* 0x000fe20003f4d000 */
[----:B------:R-:W-:Y:S01]  /*79a0*/  SEL R54, R10, UR6, P0 ;  /* 0x000000060a367c07 */ /* 0x000fe20008000000 */
[----:B------:R-:W-:Y:S01]  /*79b0*/  UMOV UR6, UR5 ;  /* 0x0000000500067c82 */ /* 0x000fe20008000000 */
[----:B------:R-:W-:Y:S01]  /*79c0*/  DFMA R42, R42, R42, R32 ;  /* 0x0000002a2a2a722b */ /* 0x000fe20000000020 */
[----:B------:R-:W0:Y:S01]  /*79d0*/  MUFU.RSQ64H R53, R55 ;  /* 0x0000003700357308 */ /* 0x000e220000001c00 */
[----:B------:R-:W-:-:S06]  /*79e0*/  IMAD.U32 R33, RZ, RZ, UR6 ;  /* 0x00000006ff217e24 */ /* 0x000fcc000f8e00ff */
[----:B------:R-:W-:Y:S02]  /*79f0*/  DSETP.MIN.AND P0, P1, R42, UR4, PT ;  /* 0x000000042a007e2a */ /* 0x000fe4000b900000 */
[----:B------:R-:W-:Y:S02]  /*7a00*/  IMAD.MOV.U32 R10, RZ, RZ, R43 ;  /* 0x000000ffff0a7224 */ /* 0x000fe400078e002b */
[----:B------:R-:W-:-:S03]  /*7a10*/  IMAD.MOV.U32 R32, RZ, RZ, R42 ;  /* 0x000000ffff207224 */ /* 0x000fc600078e002a */
[----:B------:R-:W-:Y:S02]  /*7a20*/  FSEL R49, R10, UR6, P0 ;  /* 0x000000060a317c08 */ /* 0x000fe40008000000 */
[----:B------:R-:W-:Y:S01]  /*7a30*/  SEL R48, R32, UR4, P0 ;  /* 0x0000000420307c07 */ /* 0x000fe20008000000 */
[----:B0-----:R-:W-:Y:S01]  /*7a40*/  DMUL R10, R52, R52 ;  /* 0x00000034340a7228 */ /* 0x001fe20000000000 */
[----:B------:R-:W-:Y:S01]  /*7a50*/  IMAD.MOV.U32 R32, RZ, RZ, RZ ;  /* 0x000000ffff207224 */ /* 0x000fe200078e00ff */
[----:B------:R-:W-:Y:S02]  /*7a60*/  DSETP.NEU.AND P0, PT, R12, RZ, PT ;  /* 0x000000ff0c00722a */ /* 0x000fe40003f0d000 */
[----:B------:R-:W-:Y:S02]  /*7a70*/  @P1 LOP3.LUT R49, R33, 0x80000, RZ, 0xfc, !PT ;  /* 0x0008000021311812 */ /* 0x000fe400078efcff */
[----:B------:R-:W-:Y:S02]  /*7a80*/  ISETP.GE.U32.AND P1, PT, R47, 0x7ff00000, PT ;  /* 0x7ff000002f00780c */ /* 0x000fe40003f26070 */
[----:B------:R-:W-:Y:S01]  /*7a90*/  DFMA R54, R54, -R10, 1 ;  /* 0x3ff000003636742b */ /* 0x000fe2000000080a */
[----:B------:R-:W0:Y:S01]  /*7aa0*/  MUFU.RSQ64H R33, R49 ;  /* 0x0000003100217308 */ /* 0x000e220000001c00 */
[----:B------:R-:W-:Y:S01]  /*7ab0*/  MOV R10, 0x0 ;  /* 0x00000000000a7802 */ /* 0x000fe20000000f00 */
[----:B------:R-:W-:-:S05]  /*7ac0*/  IMAD.MOV.U32 R11, RZ, RZ, 0x3fd80000 ;  /* 0x3fd80000ff0b7424 */ /* 0x000fca00078e00ff */
[----:B------:R-:W-:Y:S02]  /*7ad0*/  DMUL R50, R52, R54 ;  /* 0x0000003634327228 */ /* 0x000fe40000000000 */
[----:B------:R-:W-:-:S08]  /*7ae0*/  DFMA R54, R54, R10, 0.5 ;  /* 0x3fe000003636742b */ /* 0x000fd0000000000a */
[----:B------:R-:W-:Y:S02]  /*7af0*/  DFMA R50, R54, R50, R52 ;  /* 0x000000323632722b */ /* 0x000fe40000000034 */
[----:B0-----:R-:W-:-:S06]  /*7b00*/  DMUL R52, R32, R32 ;  /* 0x0000002020347228 */ /* 0x001fcc0000000000 */
[----:B------:R-:W-:Y:S02]  /*7b10*/  DMUL R50, R44, R50 ;  /* 0x000000322c327228 */ /* 0x000fe40000000000 */
[----:B------:R-:W-:-:S08]  /*7b20*/  DFMA R52, R48, -R52, 1 ;  /* 0x3ff000003034742b */ /* 0x000fd00000000834 */
[----:B------:R-:W-:Y:S02]  /*7b30*/  DFMA R48, R52, R10, 0.5 ;  /* 0x3fe000003430742b */ /* 0x000fe4000000000a */
[----:B------:R-:W-:-:S08]  /*7b40*/  DMUL R52, R32, R52 ;  /* 0x0000003420347228 */ /* 0x000fd00000000000 */
[----:B------:R-:W-:Y:S01]  /*7b50*/  DFMA R52, R48, R52, R32 ;  /* 0x000000343034722b */ /* 0x000fe20000000020 */
[----:B------:R-:W-:-:S07]  /*7b60*/  LOP3.LUT R33, R34, 0x100000, RZ, 0xfc, !PT ;  /* 0x0010000022217812 */ /* 0x000fce00078efcff */
[----:B------:R-:W-:Y:S01]  /*7b70*/  DMUL R52, R42, R52 ;  /* 0x000000342a347228 */ /* 0x000fe20000000000 */
[----:B------:R-:W-:Y:S01]  /*7b80*/  LOP3.LUT R43, R0, 0x100000, RZ, 0xfc, !PT ;  /* 0x00100000002b7812 */ /* 0x000fe200078efcff */
[----:B------:R-:W-:Y:S01]  /*7b90*/  IMAD.MOV.U32 R42, RZ, RZ, RZ ;  /* 0x000000ffff2a7224 */ /* 0x000fe200078e00ff */
[----:B------:R-:W-:-:S05]  /*7ba0*/  DMUL R50, R50, R32 ;  /* 0x0000002032327228 */ /* 0x000fca0000000000 */
[----:B------:R-:W-:-:S05]  /*7bb0*/  DMUL R52, R52, R42 ;  /* 0x0000002a34347228 */ /* 0x000fca0000000000 */
[----:B------:R-:W-:Y:S02]  /*7bc0*/  @!P1 FSEL R46, R14, R50, !P0 ;  /* 0x000000320e2e9208 */ /* 0x000fe40004000000 */
[----:B------:R-:W-:-:S03]  /*7bd0*/  @!P1 FSEL R47, R15, R51, !P0 ;  /* 0x000000330f2f9208 */ /* 0x000fc60004000000 */
[----:B------:R-:W-:Y:S02]  /*7be0*/  @!P3 FSEL R41, R6, R52, !P2 ;  /* 0x000000340629b208 */ /* 0x000fe40005000000 */
[----:B------:R-:W-:-:S04]  /*7bf0*/  @!P3 FSEL R40, R7, R53, !P2 ;  /* 0x000000350728b208 */ /* 0x000fc80005000000 */
[----:B------:R-:W-:-:S04]  /*7c00*/  LOP3.LUT R41, R41, R40, RZ, 0x3c, !PT ;  /* 0x0000002829297212 */ /* 0x000fc800078e3cff */
[----:B------:R-:W-:-:S04]  /*7c10*/  LOP3.LUT R40, R41, R40, RZ, 0x3c, !PT ;  /* 0x0000002829287212 */ /* 0x000fc800078e3cff */
[----:B------:R-:W-:-:S06]  /*7c20*/  LOP3.LUT R41, R41, R40, RZ, 0x3c, !PT ;  /* 0x0000002829297212 */ /* 0x000fcc00078e3cff */
        /* <DEDUP_REMOVED lines=30> */
[----:B------:R-:W-:Y:S02]  /*7e10*/  IMAD.MOV.U32 R32, RZ, RZ, R45 ;  /* 0x000000ffff207224 */ /* 0x000fe400078e002d */
[----:B------:R-:W-:Y:S02]  /*7e20*/  IMAD.MOV.U32 R15, RZ, RZ, R42 ;  /* 0x000000ffff0f7224 */ /* 0x000fe400078e002a */
[----:B------:R-:W-:-:S02]  /*7e30*/  IMAD.MOV.U32 R14, RZ, RZ, R43 ;  /* 0x000000ffff0e7224 */ /* 0x000fc400078e002b */
[----:B------:R-:W-:Y:S02]  /*7e40*/  IMAD.MOV.U32 R10, RZ, RZ, R2 ;  /* 0x000000ffff0a7224 */ /* 0x000fe400078e0002 */
[----:B------:R-:W-:-:S07]  /*7e50*/  IMAD.MOV.U32 R11, RZ, RZ, R3 ;  /* 0x000000ffff0b7224 */ /* 0x000fce00078e0003 */
[----:B------:R-:W-:Y:S05]  /*7e60*/  CALL.REL.NOINC `($__internal_17_$__cuda_sm20_dsqrt_rn_f64_mediumpath_v1) ;  /* 0x0000025c00b47944 */ /* 0x000fea0003c00000 */
[----:B------:R-:W-:Y:S02]  /*7e70*/  IMAD.MOV.U32 R36, RZ, RZ, R11 ;  /* 0x000000ffff247224 */ /* 0x000fe400078e000b */
[----:B------:R-:W-:-:S07]  /*7e80*/  IMAD.MOV.U32 R37, RZ, RZ, R10 ;  /* 0x000000ffff257224 */ /* 0x000fce00078e000a */
.L_x_10468:
[----:B------:R-:W-:Y:S05]  /*7e90*/  BSYNC.RECONVERGENT B3 ;  /* 0x0000000000037941 */ /* 0x000fea0003800200 */
.L_x_10467:
[----:B------:R-:W-:Y:S05]  /*7ea0*/  BRA `(.L_x_10469) ;  /* 0x0000002400347947 */ /* 0x000fea0003800000 */
.L_x_10466:
        /* <DEDUP_REMOVED lines=31> */
.L_x_10474:
[----:B------:R-:W-:Y:S05]  /*80a0*/  BSYNC.RECONVERGENT B4 ;  /* 0x0000000000047941 */ /* 0x000fea0003800200 */
.L_x_10473:
[----:B------:R-:W-:Y:S02]  /*80b0*/  IMAD.MOV.U32 R36, RZ, RZ, R10 ;  /* 0x000000ffff247224 */ /* 0x000fe400078e000a */
[----:B------:R-:W-:-:S07]  /*80c0*/  IMAD.MOV.U32 R37, RZ, RZ, R11 ;  /* 0x000000ffff257224 */ /* 0x000fce00078e000b */
.L_x_10472:
[----:B------:R-:W-:Y:S05]  /*80d0*/  BSYNC.RECONVERGENT B3 ;  /* 0x0000000000037941 */ /* 0x000fea0003800200 */
.L_x_10471:
        /* <DEDUP_REMOVED lines=32> */
.L_x_10477:
[----:B------:R-:W-:Y:S05]  /*82e0*/  BSYNC.RECONVERGENT B4 ;  /* 0x0000000000047941 */ /* 0x000fea0003800200 */
.L_x_10476:
[----:B------:R-:W-:Y:S05]  /*82f0*/  BSYNC.RECONVERGENT B3 ;  /* 0x0000000000037941 */ /* 0x000fea0003800200 */
.L_x_10475:
[----:B------:R-:W-:Y:S01]  /*8300*/  DMUL R10, R10, 0.5 ;  /* 0x3fe000000a0a7828 */ /* 0x000fe20000000000 */
[----:B------:R-:W-:Y:S01]  /*8310*/  IMAD.MOV.U32 R32, RZ, RZ, 0x0 ;  /* 0x00000000ff207424 */ /* 0x000fe200078e00ff */
[----:B------:R-:W-:Y:S01]  /*8320*/  DADD R12, R6, 1 ;  /* 0x3ff00000060c7429 */ /* 0x000fe20000000000 */
[----:B------:R-:W-:Y:S01]  /*8330*/  MOV R33, 0x3fd80000 ;  /* 0x3fd8000000217802 */ /* 0x000fe20000000f00 */
[----:B------:R-:W-:Y:S04]  /*8340*/  BSSY.RECONVERGENT B3, `(.L_x_10478) ;  /* 0x000001c000037945 */ /* 0x000fe80003800200 */
[----:B------:R-:W-:-:S08]  /*8350*/  DFMA R36, R36, 0.5, R10 ;  /* 0x3fe000002424782b */ /* 0x000fd0000000000a */
        /* <DEDUP_REMOVED lines=17> */
[----:B------:R-:W-:Y:S02]  /*8470*/  IMAD.MOV.U32 R13, RZ, RZ, R12 ;  /* 0x000000ffff0d7224 */ /* 0x000fe400078e000c */
[----:B------:R-:W-:Y:S02]  /*8480*/  IMAD.MOV.U32 R33, RZ, RZ, R48 ;  /* 0x000000ffff217224 */ /* 0x000fe400078e0030 */
[----:B------:R-:W-:Y:S02]  /*8490*/  IMAD.MOV.U32 R32, RZ, RZ, R49 ;  /* 0x000000ffff207224 */ /* 0x000fe400078e0031 */
[----:B------:R-:W-:Y:S02]  /*84a0*/  IMAD.MOV.U32 R15, RZ, RZ, R44 ;  /* 0x000000ffff0f7224 */ /* 0x000fe400078e002c */
[----:B------:R-:W-:-:S02]  /*84b0*/  IMAD.MOV.U32 R14, RZ, RZ, R45 ;  /* 0x000000ffff0e7224 */ /* 0x000fc400078e002d */
[----:B------:R-:W-:-:S07]  /*84c0*/  IMAD.MOV.U32 R12, RZ, RZ, R43 ;  /* 0x000000ffff0c7224 */ /* 0x000fce00078e002b */
[----:B------:R-:W-:Y:S05]  /*84d0*/  CALL.REL.NOINC `($__internal_17_$__cuda_sm20_dsqrt_rn_f64_mediumpath_v1) ;  /* 0x0000025800187944 */ /* 0x000fea0003c00000 */
[----:B------:R-:W-:Y:S02]  /*84e0*/  IMAD.MOV.U32 R14, RZ, RZ, R11 ;  /* 0x000000ffff0e7224 */ /* 0x000fe400078e000b */
[----:B------:R-:W-:-:S07]  /*84f0*/  IMAD.MOV.U32 R15, RZ, RZ, R10 ;  /* 0x000000ffff0f7224 */ /* 0x000fce00078e000a */
.L_x_10479:
[----:B------:R-:W-:Y:S05]  /*8500*/  BSYNC.RECONVERGENT B3 ;  /* 0x0000000000037941 */ /* 0x000fea0003800200 */
.L_x_10478:
        /* <DEDUP_REMOVED lines=27> */
.L_x_10482:
[----:B------:R-:W-:Y:S05]  /*86c0*/  BSYNC.RECONVERGENT B3 ;  /* 0x0000000000037941 */ /* 0x000fea0003800200 */
.L_x_10481:
        /* <DEDUP_REMOVED lines=30> */
.L_x_10480:
        /* <DEDUP_REMOVED lines=77> */
.L_x_10483:
[----:B------:R-:W-:Y:S01]  /*8d80*/  IMAD.MOV.U32 R10, RZ, RZ, 0x0 ;  /* 0x00000000ff0a7424 */ /* 0x000fe200078e00ff */
[----:B------:R-:W-:Y:S01]  /*8d90*/  LOP3.LUT P0, RZ, R13, 0x7fffffff, RZ, 0xc0, !PT ;  /* 0x7fffffff0dff7812 */ /* 0x000fe2000780c0ff */
[----:B------:R-:W-:-:S06]  /*8da0*/  IMAD.MOV.U32 R11, RZ, RZ, 0x7ff00000 ;  /* 0x7ff00000ff0b7424 */ /* 0x000fcc00078e00ff */
[----:B------:R-:W-:-:S10]  /*8db0*/  DFMA R10, R12, R10, +INF ;  /* 0x7ff000000c0a742b */ /* 0x000fd4000000000a */
[----:B------:R-:W-:Y:S02]  /*8dc0*/  FSEL R36, R10, RZ, P0 ;  /* 0x000000ff0a247208 */ /* 0x000fe40000000000 */
[----:B------:R-:W-:Y:S01]  /*8dd0*/  FSEL R37, R11, -QNAN , P0 ;  /* 0xfff000000b257808 */ /* 0x000fe20000000000 */
[----:B------:R-:W-:Y:S06]  /*8de0*/  BRA `(.L_x_10469) ;  /* 0x0000001400647947 */ /* 0x000fec0003800000 */
.L_x_10470:
        /* <DEDUP_REMOVED lines=27> */
[----:B------:R-:W-:Y:S02]  /*8fa0*/  IMAD.MOV.U32 R14, RZ, RZ, R43 ;  /* 0x000000ffff0e7224 */ /* 0x000fe400078e002b */
[----:B------:R-:W-:-:S07]  /*8fb0*/  IMAD.MOV.U32 R12, RZ, RZ, R37 ;  /* 0x000000ffff0c7224 */ /* 0x000fce00078e0025 */
[----:B------:R-:W-:Y:S05]  /*8fc0*/  CALL.REL.NOINC `($__internal_17_$__cuda_sm20_dsqrt_rn_f64_mediumpath_v1) ;  /* 0x0000024c005c7944 */ /* 0x000fea0003c00000 */
[----:B------:R-:W-:Y:S01]  /*8fd0*/  MOV R14, R11 ;  /* 0x0000000b000e7202 */ /* 0x000fe20000000f00 */
[----:B------:R-:W-:-:S07]  /*8fe0*/  IMAD.MOV.U32 R15, RZ, RZ, R10 ;  /* 0x000000ffff0f7224 */ /* 0x000fce00078e000a */
.L_x_10486:
[----:B------:R-:W-:Y:S05]  /*8ff0*/  BSYNC.RECONVERGENT B3 ;  /* 0x0000000000037941 */ /* 0x000fea0003800200 */
.L_x_10485:
        /* <DEDUP_REMOVED lines=21> */
.L_x_10488:
[----:B------:R-:W-:Y:S05]  /*9150*/  BSYNC.RECONVERGENT B3 ;  /* 0x0000000000037941 */ /* 0x000fea0003800200 */
.L_x_10487:
[----:B------:R-:W-:Y:S02]  /*9160*/  IMAD.MOV.U32 R36, RZ, RZ, R10 ;  /* 0x000000ffff247224 */ /* 0x000fe400078e000a */
[----:B------:R-:W-:Y:S01]  /*9170*/  IMAD.MOV.U32 R37, RZ, RZ, R11 ;  /* 0x000000ffff257224 */ /* 0x000fe200078e000b */
[----:B------:R-:W-:Y:S06]  /*9180*/  BRA `(.L_x_10469) ;  /* 0x00000010007c7947 */ /* 0x000fec0003800000 */
.L_x_10484:
        /* <DEDUP_REMOVED lines=27> */
[----:B------:R-:W-:-:S04]  /*9340*/  LOP3.LUT R11, R11, R10, RZ, 0x3c, !PT ;  /* 0x0000000a0b0b7212 */ /* 0x000fc800078e3cff */
[----:B------:R-:W-:-:S04]  /*9350*/  LOP3.LUT R10, R11, R10, RZ, 0x3c, !PT ;  /* 0x0000000a0b0a7212 */ /* 0x000fc800078e3cff */
[----:B------:R-:W-:-:S07]  /*9360*/  LOP3.LUT R11, R11, R10, RZ, 0x3c, !PT ;  /* 0x0000000a0b0b7212 */ /* 0x000fce00078e3cff */
.L_x_10490:
[----:B------:R-:W-:Y:S05]  /*9370*/  BSYNC.RECONVERGENT B3 ;  /* 0x0000000000037941 */ /* 0x000fea0003800200 */
.L_x_10489:
        /* <DEDUP_REMOVED lines=27> */
.L_x_10493:
[----:B------:R-:W-:Y:S05]  /*9530*/  BSYNC.RECONVERGENT B3 ;  /* 0x0000000000037941 */ /* 0x000fea0003800200 */
.L_x_10492:
        /* <DEDUP_REMOVED lines=30> */
.L_x_10491:
        /* <DEDUP_REMOVED lines=25> */
[----:B------:R-:W-:Y:S01]  /*98b0*/  @P0 IADD3 R15, PT, PT, R13, -0x100000, RZ ;  /* 0xfff000000d0f0810 */ /* 0x000fe20007ffe0ff */
[----:B------:R-:W-:-:S04]  /*98c0*/  @P0 VIADD R0, R0, 0x1 ;  /* 0x0000000100000836 */ /* 0x000fc80000000000 */
[----:B------:R-:W-:Y:S01]  /*98d0*/  @P0 IMAD.MOV.U32 R13, RZ, RZ, R15 ;  /* 0x000000ffff0d0224 */ /* 0x000fe200078e000f */
[----:B------:R-:W-:-:S05]  /*98e0*/  LOP3.LUT R48, R0, 0x80000000, RZ, 0x3c, !PT ;  /* 0x8000000000307812 */ /* 0x000fca00078e3cff */
        /* <DEDUP_REMOVED lines=48> */
.L_x_10494:
[----:B------:R-:W-:Y:S01]  /*9bf0*/  IMAD.MOV.U32 R10, RZ, RZ, 0x0 ;  /* 0x00000000ff0a7424 */ /* 0x000fe200078e00ff */
[----:B------:R-:W-:Y:S01]  /*9c00*/  LOP3.LUT P0, RZ, R13, 0x7fffffff, RZ, 0xc0, !PT ;  /* 0x7fffffff0dff7812 */ /* 0x000fe2000780c0ff */
[----:B------:R-:W-:-:S06]  /*9c10*/  IMAD.MOV.U32 R11, RZ, RZ, 0x7ff00000 ;  /* 0x7ff00000ff0b7424 */ /* 0x000fcc00078e00ff */
[----:B------:R-:W-:-:S10]  /*9c20*/  DFMA R10, R12, R10, +INF ;  /* 0x7ff000000c0a742b */ /* 0x000fd4000000000a */
[----:B------:R-:W-:Y:S02]  /*9c30*/  FSEL R36, R10, RZ, P0 ;  /* 0x000000ff0a247208 */ /* 0x000fe40000000000 */
[----:B------:R-:W-:Y:S01]  /*9c40*/  FSEL R37, R11, -QNAN , P0 ;  /* 0xfff000000b257808 */ /* 0x000fe20000000000 */
[----:B------:R-:W-:Y:S06]  /*9c50*/  BRA `(.L_x_10469) ;  /* 0x0000000400c87947 */ /* 0x000fec0003800000 */
.L_x_10465:
        /* <DEDUP_REMOVED lines=30> */
.L_x_10496:
[----:B------:R-:W-:Y:S05]  /*9e40*/  BSYNC.RECONVERGENT B3 ;  /* 0x0000000000037941 */ /* 0x000fea0003800200 */
.L_x_10495:
[----:B------:R-:W-:-:S10]  /*9e50*/  DADD R10, R6, R10 ;  /* 0x00000000060a7229 */ /* 0x000fd4000000000a */
[----:B------:R-:W-:Y:S01]  /*9e60*/  ISETP.GT.AND P0, PT, R11, 0xfffff, PT ;  /* 0x000fffff0b00780c */ /* 0x000fe20003f04270 */
[----:B------:R-:W-:Y:S02]  /*9e70*/  IMAD.MOV.U32 R12, RZ, RZ, R10 ;  /* 0x000000ffff0c7224 */ /* 0x000fe400078e000a */
[----:B------:R-:W-:-:S10]  /*9e80*/  IMAD.MOV.U32 R13, RZ, RZ, R11 ;  /* 0x000000ffff0d7224 */ /* 0x000fd400078e000b */
[----:B------:R-:W-:-:S10]  /*9e90*/  @!P0 DMUL R12, R12, 1.80143985094819840000e+16 ;  /* 0x435000000c0c8828 */ /* 0x000fd40000000000 */
[----:B------:R-:W-:Y:S02]  /*9ea0*/  @!P0 IMAD.MOV.U32 R11, RZ, RZ, R13 ;  /* 0x000000ffff0b8224 */ /* 0x000fe400078e000d */
[----:B------:R-:W-:-:S03]  /*9eb0*/  @!P0 IMAD.MOV.U32 R10, RZ, RZ, R12 ;  /* 0x000000ffff0a8224 */ /* 0x000fc600078e000c */
[----:B------:R-:W-:-:S04]  /*9ec0*/  IADD3 R0, PT, PT, R11, -0x1, RZ ;  /* 0xffffffff0b007810 */ /* 0x000fc80007ffe0ff */
        /* <DEDUP_REMOVED lines=69> */
.L_x_10497:
[----:B------:R-:W-:Y:S01]  /*a320*/  IMAD.MOV.U32 R10, RZ, RZ, 0x0 ;  /* 0x00000000ff0a7424 */ /* 0x000fe200078e00ff */
[----:B------:R-:W-:Y:S01]  /*a330*/  LOP3.LUT P0, RZ, R13, 0x7fffffff, RZ, 0xc0, !PT ;  /* 0x7fffffff0dff7812 */ /* 0x000fe2000780c0ff */
[----:B------:R-:W-:-:S06]  /*a340*/  IMAD.MOV.U32 R11, RZ, RZ, 0x7ff00000 ;  /* 0x7ff00000ff0b7424 */ /* 0x000fcc00078e00ff */
[----:B------:R-:W-:-:S10]  /*a350*/  DFMA R10, R12, R10, +INF ;  /* 0x7ff000000c0a742b */ /* 0x000fd4000000000a */
[----:B------:R-:W-:Y:S02]  /*a360*/  FSEL R36, R10, RZ, P0 ;  /* 0x000000ff0a247208 */ /* 0x000fe40000000000 */
[----:B------:R-:W-:-:S07]  /*a370*/  FSEL R37, R11, -QNAN , P0 ;  /* 0xfff000000b257808 */ /* 0x000fce0000000000 */
.L_x_10469:
[----:B------:R-:W-:Y:S05]  /*a380*/  BSYNC.RECONVERGENT B2 ;  /* 0x0000000000027941 */ /* 0x000fea0003800200 */
.L_x_10464:
        /* <DEDUP_REMOVED lines=27> */
.L_x_10502:
[----:B------:R-:W-:Y:S05]  /*a540*/  BSYNC.RECONVERGENT B4 ;  /* 0x0000000000047941 */ /* 0x000fea0003800200 */
.L_x_10501:
        /* <DEDUP_REMOVED lines=39> */
.L_x_10506:
[----:B------:R-:W-:Y:S05]  /*a7c0*/  BSYNC.RECONVERGENT B5 ;  /* 0x0000000000057941 */ /* 0x000fea0003800200 */
.L_x_10505:
        /* <DEDUP_REMOVED lines=25> */
[----:B------:R-:W-:Y:S02]  /*a960*/  IMAD.MOV.U32 R13, RZ, RZ, R2 ;  /* 0x000000ffff0d7224 */ /* 0x000fe400078e0002 */
[----:B------:R-:W-:-:S07]  /*a970*/  IMAD.MOV.U32 R12, RZ, RZ, R7 ;  /* 0x000000ffff0c7224 */ /* 0x000fce00078e0007 */
[----:B------:R-:W-:Y:S05]  /*a980*/  CALL.REL.NOINC `($__internal_17_$__cuda_sm20_dsqrt_rn_f64_mediumpath_v1) ;  /* 0x0000023000ec7944 */ /* 0x000fea0003c00000 */
[----:B------:R-:W-:Y:S02]  /*a990*/  IMAD.MOV.U32 R4, RZ, RZ, R11 ;  /* 0x000000ffff047224 */ /* 0x000fe400078e000b */
[----:B------:R-:W-:-:S07]  /*a9a0*/  IMAD.MOV.U32 R5, RZ, RZ, R10 ;  /* 0x000000ffff057224 */ /* 0x000fce00078e000a */
.L_x_10508:
[----:B------:R-:W-:Y:S05]  /*a9b0*/  BSYNC.RECONVERGENT B5 ;  /* 0x0000000000057941 */ /* 0x000fea0003800200 */
.L_x_10507:
[----:B------:R-:W-:Y:S01]  /*a9c0*/  DMUL R44, R4, R44 ;  /* 0x0000002c042c7228 */ /* 0x000fe20000000000 */
[----:B------:R-:W-:Y:S02]  /*a9d0*/  IMAD.MOV.U32 R8, RZ, RZ, 0x0 ;  /* 0x00000000ff087424 */ /* 0x000fe400078e00ff */
[----:B------:R-:W-:Y:S01]  /*a9e0*/  IMAD.MOV.U32 R9, RZ, RZ, 0x3ff00000 ;  /* 0x3ff00000ff097424 */ /* 0x000fe200078e00ff */
[----:B------:R-:W-:Y:S07]  /*a9f0*/  BRA `(.L_x_10509) ;  /* 0x0000000c00087947 */ /* 0x000fee0003800000 */
.L_x_10504:
[----:B------:R-:W-:-:S08]  /*aa00*/  DMUL R38, |R38|, 2.2204460492503130808e-16 ;  /* 0x3cb0000026267828 */ /* 0x000fd00000000200 */
[----:B------:R-:W-:Y:S02]  /*aa10*/  DSETP.GE.AND P0, PT, R2, R38, PT ;  /* 0x000000260200722a */ /* 0x000fe40003f06000 */
[----:B------:R-:W-:-:S12]  /*aa20*/  DADD R38, R8, -1 ;  /* 0xbff0000008267429 */ /* 0x000fd80000000000 */
        /* <DEDUP_REMOVED lines=29> */
.L_x_10514:
[----:B------:R-:W-:Y:S05]  /*ac00*/  BSYNC.RECONVERGENT B6 ;  /* 0x0000000000067941 */ /* 0x000fea0003800200 */
.L_x_10513:
[----:B------:R-:W-:Y:S02]  /*ac10*/  IMAD.MOV.U32 R44, RZ, RZ, R10 ;  /* 0x000000ffff2c7224 */ /* 0x000fe400078e000a */
[----:B------:R-:W-:-:S07]  /*ac20*/  IMAD.MOV.U32 R45, RZ, RZ, R11 ;  /* 0x000000ffff2d7224 */ /* 0x000fce00078e000b */
.L_x_10512:
[----:B------:R-:W-:Y:S05]  /*ac30*/  BSYNC.RECONVERGENT B5 ;  /* 0x0000000000057941 */ /* 0x000fea0003800200 */
.L_x_10511:
[----:B------:R-:W-:Y:S01]  /*ac40*/  DSETP.GEU.AND P0, PT, R38, RZ, PT ;  /* 0x000000ff2600722a */ /* 0x000fe20003f0e000 */
[----:B------:R-:W-:-:S13]  /*ac50*/  BSSY.RECONVERGENT B5, `(.L_x_10515) ;  /* 0x000001d000057945 */ /* 0x000fda0003800200 */
[----:B------:R-:W-:Y:S01]  /*ac60*/  @!P0 DADD R2, R40, -R38 ;  /* 0x0000000028028229 */ /* 0x000fe20000000826 */
        /* <DEDUP_REMOVED lines=23> */
[----:B------:R-:W-:Y:S05]  /*ade0*/  CALL.REL.NOINC `($__internal_16_$__cuda_sm20_div_rn_f64_full) ;  /* 0x0000022800487944 */ /* 0x000fea0003c00000 */
.L_x_10518:
[----:B------:R-:W-:Y:S05]  /*adf0*/  BSYNC.RECONVERGENT B6 ;  /* 0x0000000000067941 */ /* 0x000fea0003800200 */
.L_x_10517:
[----:B------:R-:W-:Y:S02]  /*ae00*/  IMAD.MOV.U32 R2, RZ, RZ, R10 ;  /* 0x000000ffff027224 */ /* 0x000fe400078e000a */
[----:B------:R-:W-:-:S07]  /*ae10*/  IMAD.MOV.U32 R3, RZ, RZ, R11 ;  /* 0x000000ffff037224 */ /* 0x000fce00078e000b */
.L_x_10516:
[----:B------:R-:W-:Y:S05]  /*ae20*/  BSYNC.RECONVERGENT B5 ;  /* 0x0000000000057941 */ /* 0x000fea0003800200 */
.L_x_10515:
[----:B------:R-:W-:Y:S01]  /*ae30*/  DMUL R2, R2, 0.5 ;  /* 0x3fe0000002027828 */ /* 0x000fe20000000000 */
[----:B------:R-:W-:Y:S01]  /*ae40*/  BSSY.RECONVERGENT B5, `(.L_x_10519) ;  /* 0x000001f000057945 */ /* 0x000fe20003800200 */
[----:B------:R-:W-:-:S06]  /*ae50*/  DADD R6, R8, R6 ;  /* 0x0000000008067229 */ /* 0x000fcc0000000006 */
[----:B------:R-:W-:-:S08]  /*ae60*/  DFMA R2, R44, 0.5, R2 ;  /* 0x3fe000002c02782b */ /* 0x000fd00000000002 */
[----:B------:R-:W-:Y:S01]  /*ae70*/  DMUL R10, R2, R6 ;  /* 0x00000006020a7228 */ /* 0x000fe20000000000 */
[----:B------:R-:W-:Y:S01]  /*ae80*/  MOV R6, 0x0 ;  /* 0x0000000000067802 */ /* 0x000fe20000000f00 */
[----:B------:R-:W-:-:S04]  /*ae90*/  IMAD.MOV.U32 R7, RZ, RZ, 0x3fd80000 ;  /* 0x3fd80000ff077424 */ /* 0x000fc800078e00ff */
        /* <DEDUP_REMOVED lines=23> */
[----:B------:R-:W-:Y:S01]  /*b010*/  MOV R44, R11 ;  /* 0x0000000b002c7202 */ /* 0x000fe20000000f00 */
[----:B------:R-:W-:-:S07]  /*b020*/  IMAD.MOV.U32 R45, RZ, RZ, R10 ;  /* 0x000000ffff2d7224 */ /* 0x000fce00078e000a */
.L_x_10520:
[----:B------:R-:W-:Y:S05]  /*b030*/  BSYNC.RECONVERGENT B5 ;  /* 0x0000000000057941 */ /* 0x000fea0003800200 */
.L_x_10519:
[----:B------:R-:W-:Y:S05]  /*b040*/  BRA `(.L_x_10509) ;  /* 0x0000000400747947 */ /* 0x000fea0003800000 */
.L_x_10510:
        /* <DEDUP_REMOVED lines=35> */
.L_x_10523:
[----:B------:R-:W-:Y:S05]  /*b280*/  BSYNC.RECONVERGENT B5 ;  /* 0x0000000000057941 */ /* 0x000fea0003800200 */
.L_x_10522:
        /* <DEDUP_REMOVED lines=21> */
.L_x_10525:
[----:B------:R-:W-:Y:S05]  /*b3e0*/  BSYNC.RECONVERGENT B5 ;  /* 0x0000000000057941 */ /* 0x000fea0003800200 */
.L_x_10524:
[----:B------:R-:W-:Y:S01]  /*b3f0*/  DMUL R8, R8, 8.11296384146066816958e+31 ;  /* 0x4690000008087828 */ /* 0x000fe20000000000 */
[----:B------:R-:W-:Y:S02]  /*b400*/  IMAD.MOV.U32 R44, RZ, RZ, R10 ;  /* 0x000000ffff2c7224 */ /* 0x000fe400078e000a */
[----:B------:R-:W-:Y:S01]  /*b410*/  IMAD.MOV.U32 R45, RZ, RZ, R11 ;  /* 0x000000ffff2d7224 */ /* 0x000fe200078e000b */
[----:B------:R-:W-:Y:S07]  /*b420*/  BRA `(.L_x_10509) ;  /* 0x00000000007c7947 */ /* 0x000fee0003800000 */
.L_x_10521:
        /* <DEDUP_REMOVED lines=25> */
[----:B------:R-:W-:Y:S02]  /*b5c0*/  IMAD.MOV.U32 R13, RZ, RZ, R2 ;  /* 0x000000ffff0d7224 */ /* 0x000fe400078e0002 */
[----:B------:R-:W-:-:S07]  /*b5d0*/  IMAD.MOV.U32 R12, RZ, RZ, R5 ;  /* 0x000000ffff0c7224 */ /* 0x000fce00078e0005 */
[----:B------:R-:W-:Y:S05]  /*b5e0*/  CALL.REL.NOINC `($__internal_17_$__cuda_sm20_dsqrt_rn_f64_mediumpath_v1) ;  /* 0x0000022400d47944 */ /* 0x000fea0003c00000 */
[----:B------:R-:W-:Y:S02]  /*b5f0*/  IMAD.MOV.U32 R44, RZ, RZ, R11 ;  /* 0x000000ffff2c7224 */ /* 0x000fe400078e000b */
[----:B------:R-:W-:-:S07]  /*b600*/  IMAD.MOV.U32 R45, RZ, RZ, R10 ;  /* 0x000000ffff2d7224 */ /* 0x000fce00078e000a */
.L_x_10526:
[----:B------:R-:W-:Y:S05]  /*b610*/  BSYNC.RECONVERGENT B5 ;  /* 0x0000000000057941 */ /* 0x000fea0003800200 */
.L_x_10509:
[----:B------:R-:W-:Y:S05]  /*b620*/  BSYNC.RECONVERGENT B4 ;  /* 0x0000000000047941 */ /* 0x000fea0003800200 */
.L_x_10500:
[----:B------:R-:W-:Y:S05]  /*b630*/  BSYNC.RELIABLE B2 ;  /* 0x0000000000027941 */ /* 0x000fea0003800100 */
.L_x_10499:
        /* <DEDUP_REMOVED lines=27> */
.L_x_10529:
[----:B------:R-:W-:Y:S05]  /*b7f0*/  BSYNC.RECONVERGENT B2 ;  /* 0x0000000000027941 */ /* 0x000fea0003800200 */
.L_x_10528:
        /* <DEDUP_REMOVED lines=76> */
[----:B------:R-:W-:Y:S01]  /*bcc0*/  @P3 IMAD.MOV.U32 R7, RZ, RZ, 0x7f3321d2 ;  /* 0x7f3321d2ff073424 */ /* 0x000fe200078e00ff */
[----:B------:R-:W-:Y:S01]  /*bcd0*/  @P3 FSEL R11, R11, 1.8213495016098022461, !P0 ;  /* 0x3fe921fb0b0b3808 */ /* 0x000fe20004000000 */
[----:B------:R-:W-:Y:S01]  /*bce0*/  DADD R8, |R44|, R8 ;  /* 0x000000002c087229 */ /* 0x000fe20000000208 */
[----:B------:R-:W-:Y:S02]  /*bcf0*/  @!P3 FSEL R5, RZ, 2.1426990032196044922, P0 ;  /* 0x400921fbff05b808 */ /* 0x000fe40000000000 */
[----:B------:R-:W-:Y:S02]  /*bd00*/  @P3 FSEL R7, R7, 3.37028055040000000000e+12, !P0 ;  /* 0x54442d1807073808 */ /* 0x000fe40004000000 */
[----:B------:R-:W-:-:S02]  /*bd10*/  @P3 FSEL R3, R11, R3, !P1 ;  /* 0x000000030b033208 */ /* 0x000fc40004800000 */
        /* <DEDUP_REMOVED lines=9> */
.L_x_10527:
        /* <DEDUP_REMOVED lines=19> */
[----:B------:R-:W-:Y:S02]  /*bee0*/  FFMA R0, RZ, R3, R11 ;  /* 0x00000003ff007223 */ /* 0x000fe4000000000b */
[----:B------:R-:W-:-:S03]  /*bef0*/  IMAD.MOV.U32 R4, RZ, RZ, R5 ;  /* 0x000000ffff047224 */ /* 0x000fc600078e0005 */
[----:B------:R-:W-:-:S13]  /*bf00*/  FSETP.GT.AND P0, PT, |R0|, 1.469367938527859385e-39, PT ;  /* 0x001000000000780b */ /* 0x000fda0003f04200 */
[----:B------:R-:W-:Y:S05]  /*bf10*/  @P0 BRA P2, `(.L_x_10532) ;  /* 0x0000000000100947 */ /* 0x000fea0001000000 */
[----:B------:R-:W-:Y:S01]  /*bf20*/  IMAD.MOV.U32 R10, RZ, RZ, R2 ;  /* 0x000000ffff0a7224 */ /* 0x000fe200078e0002 */
[----:B------:R-:W-:Y:S02]  /*bf30*/  MOV R11, R3 ;  /* 0x00000003000b7202 */ /* 0x000fe40000000f00 */
[----:B------:R-:W-:-:S07]  /*bf40*/  MOV R0, 0xbf60 ;  /* 0x0000bf6000007802 */ /* 0x000fce0000000f00 */
[----:B------:R-:W-:Y:S05]  /*bf50*/  CALL.REL.NOINC `($__internal_16_$__cuda_sm20_div_rn_f64_full) ;  /* 0x0000021400ec7944 */ /* 0x000fea0003c00000 */
.L_x_10532:
[----:B------:R-:W-:Y:S05]  /*bf60*/  BSYNC.RECONVERGENT B2 ;  /* 0x0000000000027941 */ /* 0x000fea0003800200 */
.L_x_10531:
[----:B------:R-:W-:Y:S01]  /*bf70*/  DMUL R6, R10, R10 ;  /* 0x0000000a0a067228 */ /* 0x000fe20000000000 */
[----:B------:R-:W-:Y:S01]  /*bf80*/  IMAD.MOV.U32 R12, RZ, RZ, -0x2449a4b7 ;  /* 0xdbb65b49ff0c7424 */ /* 0x000fe200078e00ff */
[----:B------:R-:W-:Y:S01]  /*bf90*/  UMOV UR4, 0x2a25ff7e ;  /* 0x2a25ff7e00047882 */ /* 0x000fe20000000000 */
[----:B------:R-:W-:Y:S01]  /*bfa0*/  IMAD.MOV.U32 R13, RZ, RZ, 0x3f2d3b63 ;  /* 0x3f2d3b63ff0d7424 */ /* 0x000fe200078e00ff */
        /* <DEDUP_REMOVED lines=60> */
[----:B------:R-:W-:-:S07]  /*c370*/  @P3 IMAD.MOV.U32 R11, RZ, RZ, 0x4002d97c ;  /* 0x4002d97cff0b3424 */ /* 0x000fce00078e00ff */
[----:B------:R-:W-:Y:S02]  /*c380*/  @P1 DADD R6, -RZ, -R12 ;  /* 0x00000000ff061229 */ /* 0x000fe4000000090c */
[----:B------:R-:W-:-:S08]  /*c390*/  @!P1 DADD R4, -R12, R4 ;  /* 0x000000000c049229 */ /* 0x000fd00000000104 */
[----:B------:R-:W-:Y:S01]  /*c3a0*/  @P1 FSEL R2, R12, R6, !P0 ;  /* 0x000000060c021208 */ /* 0x000fe20004000000 */
[----:B------:R-:W-:Y:S01]  /*c3b0*/  @P1 IMAD.MOV.U32 R6, RZ, RZ, 0x54442d18 ;  /* 0x54442d18ff061424 */ /* 0x000fe200078e00ff */
[----:B------:R-:W-:Y:S01]  /*c3c0*/  @P1 FSEL R3, R13, R7, !P0 ;  /* 0x000000070d031208 */ /* 0x000fe20004000000 */
[----:B------:R-:W-:Y:S01]  /*c3d0*/  @P1 IMAD.MOV.U32 R7, RZ, RZ, 0x3ff921fb ;  /* 0x3ff921fbff071424 */ /* 0x000fe200078e00ff */
[----:B------:R-:W-:-:S04]  /*c3e0*/  @!P1 PLOP3.LUT P0, PT, P2, PT, PT, 0x80, 0x8 ;  /* 0x000000000008981c */ /* 0x000fc8000170f070 */
[----:B------:R-:W-:Y:S01]  /*c3f0*/  @P3 FSEL R11, R11, 1.8213495016098022461, !P0 ;  /* 0x3fe921fb0b0b3808 */ /* 0x000fe20004000000 */
[----:B------:R-:W-:Y:S01]  /*c400*/  @P1 DADD R2, R2, R6 ;  /* 0x0000000002021229 */ /* 0x000fe20000000006 */
[----:B------:R-:W-:-:S05]  /*c410*/  @P3 IMAD.MOV.U32 R7, RZ, RZ, 0x7f3321d2 ;  /* 0x7f3321d2ff073424 */ /* 0x000fca00078e00ff */
[----:B------:R-:W-:Y:S02]  /*c420*/  @!P1 FSEL R2, R4, R12, !P0 ;  /* 0x0000000c04029208 */ /* 0x000fe40004000000 */
[----:B------:R-:W-:Y:S01]  /*c430*/  @!P1 FSEL R3, R5, R13, !P0 ;  /* 0x0000000d05039208 */ /* 0x000fe20004000000 */
[----:B------:R-:W-:Y:S01]  /*c440*/  @P3 DSETP.NEU.AND P1, PT, R8, |R44|, PT ;  /* 0x4000002c0800322a */ /* 0x000fe20003f2d000 */
[----:B------:R-:W-:Y:S01]  /*c450*/  @P3 FSEL R7, R7, 3.37028055040000000000e+12, !P0 ;  /* 0x54442d1807073808 */ /* 0x000fe20004000000 */
[----:B------:R-:W-:Y:S01]  /*c460*/  DADD R8, |R44|, R8 ;  /* 0x000000002c087229 */ /* 0x000fe20000000208 */
[----:B------:R-:W-:Y:S02]  /*c470*/  @!P3 FSEL R5, RZ, 2.1426990032196044922, P0 ;  /* 0x400921fbff05b808 */ /* 0x000fe40000000000 */
[----:B------:R-:W-:Y:S02]  /*c480*/  @!P3 FSEL R4, RZ, 3.37028055040000000000e+12, P0 ;  /* 0x54442d18ff04b808 */ /* 0x000fe40000000000 */
[----:B------:R-:W-:-:S02]  /*c490*/  @P3 FSEL R3, R11, R3, !P1 ;  /* 0x000000030b033208 */ /* 0x000fc40004800000 */
[----:B------:R-:W-:Y:S01]  /*c4a0*/  @P3 FSEL R0, R7, R2, !P1 ;  /* 0x0000000207003208 */ /* 0x000fe20004800000 */
[----:B------:R-:W-:Y:S02]  /*c4b0*/  DSETP.NAN.AND P0, PT, R8, R8, PT ;  /* 0x000000080800722a */ /* 0x000fe40003f08000 */
[----:B------:R-:W-:Y:S02]  /*c4c0*/  @P3 IMAD.MOV.U32 R5, RZ, RZ, R3 ;  /* 0x000000ffff053224 */ /* 0x000fe400078e0003 */
[----:B------:R-:W-:-:S03]  /*c4d0*/  @P3 IMAD.MOV.U32 R4, RZ, RZ, R0 ;  /* 0x000000ffff043224 */ /* 0x000fc600078e0000 */
[----:B------:R-:W-:Y:S02]  /*c4e0*/  LOP3.LUT R45, R5, 0x80000000, R45, 0xb8, !PT ;  /* 0x80000000052d7812 */ /* 0x000fe400078eb82d */
[----:B------:R-:W-:Y:S02]  /*c4f0*/  FSEL R4, R8, R4, P0 ;  /* 0x0000000408047208 */ /* 0x000fe40000000000 */
[----:B------:R-:W-:Y:S01]  /*c500*/  FSEL R5, R9, R45, P0 ;  /* 0x0000002d09057208 */ /* 0x000fe20000000000 */
[----:B------:R-:W-:Y:S06]  /*c510*/  BRA `(.L_x_10530) ;  /* 0x0000001000107947 */ /* 0x000fec0003800000 */
.L_x_10503:
[----:B------:R-:W-:-:S13]  /*c520*/  ISETP.GE.AND P0, PT, R17, RZ, PT ;  /* 0x000000ff1100720c */ /* 0x000fda0003f06270 */
[----:B------:R-:W-:Y:S05]  /*c530*/  @!P0 BRA `(.L_x_10533) ;  /* 0x0000000800048947 */ /* 0x000fea0003800000 */
[----:B------:R-:W-:-:S10]  /*c540*/  DADD R2, -RZ, |R10| ;  /* 0x00000000ff027229 */ /* 0x000fd4000000050a */
[----:B------:R-:W-:-:S13]  /*c550*/  ISETP.GT.AND P0, PT, R3, 0x3fe26665, PT ;  /* 0x3fe266650300780c */ /* 0x000fda0003f04270 */
        /* <DEDUP_REMOVED lines=54> */
.L_x_10534:
        /* <DEDUP_REMOVED lines=73> */
.L_x_10533:
[--C-:B------:R-:W-:Y:S02]  /*cd50*/  DADD R4, -RZ, |R10|.reuse ;  /* 0x00000000ff047229 */ /* 0x100fe4000000050a */
[----:B------:R-:W-:-:S08]  /*cd60*/  DADD R2, -RZ, -R10 ;  /* 0x00000000ff027229 */ /* 0x000fd0000000090a */
        /* <DEDUP_REMOVED lines=14> */
[----:B------:R-:W-:Y:S02]  /*ce50*/  @P0 IMAD.MOV.U32 R2, RZ, RZ, 0x33145c07 ;  /* 0x33145c07ff020424 */ /* 0x000fe400078e00ff */
        /* <DEDUP_REMOVED lines=35> */
[C---:B------:R-:W-:Y:S02]  /*d090*/  @!P0 DADD R4, R6.reuse, R4 ;  /* 0x0000000006048229 */ /* 0x040fe40000000004 */
[----:B------:R-:W-:-:S06]  /*d0a0*/  @P0 DADD R2, R6, -R2 ;  /* 0x0000000006020229 */ /* 0x000fcc0000000802 */
[----:B------:R-:W-:Y:S02]  /*d0b0*/  @!P0 DADD R4, R4, UR4 ;  /* 0x0000000404048e29 */ /* 0x000fe40008000000 */
[----:B------:R-:W-:Y:S01]  /*d0c0*/  @P0 DADD R4, -R2, UR4 ;  /* 0x0000000402040e29 */ /* 0x000fe20008000100 */
[----:B------:R-:W-:Y:S10]  /*d0d0*/  BRA `(.L_x_10530) ;  /* 0x0000000400207947 */ /* 0x000ff40003800000 */
.L_x_10535:
        /* <DEDUP_REMOVED lines=72> */
.L_x_10530:
[----:B------:R-:W-:Y:S05]  /*d560*/  BSYNC.RECONVERGENT B3 ;  /* 0x0000000000037941 */ /* 0x000fea0003800200 */
.L_x_10498:
[----:B------:R-:W-:Y:S01]  /*d570*/  DADD R2, -RZ, -R36 ;  /* 0x00000000ff027229 */ /* 0x000fe20000000924 */
[----:B------:R-:W-:-:S09]  /*d580*/  ISETP.GE.AND P0, PT, R19, RZ, PT ;  /* 0x000000ff1300720c */ /* 0x000fd20003f06270 */
[----:B------:R-:W-:Y:S02]  /*d590*/  FSEL R6, R36, R2, !P0 ;  /* 0x0000000224067208 */ /* 0x000fe40004000000 */
[----:B------:R-:W-:-:S07]  /*d5a0*/  FSEL R7, R37, R3, !P0 ;  /* 0x0000000325077208 */ /* 0x000fce0004000000 */
.L_x_10437:
[----:B------:R-:W-:Y:S05]  /*d5b0*/  BSYNC.RECONVERGENT B1 ;  /* 0x0000000000017941 */ /* 0x000fea0003800200 */
.L_x_10436:
[----:B------:R-:W-:Y:S01]  /*d5c0*/  VIADD R40, R35, 0x80 ;  /* 0x0000008023287836 */ /* 0x000fe20000000000 */
[----:B------:R-:W-:Y:S01]  /*d5d0*/  BSSY.RECONVERGENT B1, `(.L_x_10536) ;  /* 0x0000931000017945 */ /* 0x000fe20003800200 */
[----:B-12--5:R-:W-:Y:S02]  /*d5e0*/  CS2R R18, SRZ ;  /* 0x0000000000127805 */ /* 0x026fe4000001ff00 */
[----:B----4-:R-:W-:Y:S02]  /*d5f0*/  CS2R R16, SRZ ;  /* 0x0000000000107805 */ /* 0x010fe4000001ff00 */
[----:B------:R-:W-:-:S13]  /*d600*/  ISETP.GE.AND P0, PT, R40, R58, PT ;  /* 0x0000003a2800720c */ /* 0x000fda0003f06270 */
[----:B------:R-:W-:Y:S05]  /*d610*/  @P0 BRA `(.L_x_10537) ;  /* 0x0000009000b00947 */ /* 0x000fea0003800000 */
[----:B------:R-:W-:Y:S01]  /*d620*/  IMAD.MOV.U32 R12, RZ, RZ, 0x33145c07 ;  /* 0x33145c07ff0c7424 */ /* 0x000fe200078e00ff */
[----:B---3--:R-:W-:Y:S01]  /*d630*/  DSETP.NAN.AND P0, PT, R26, R26, PT ;  /* 0x0000001a1a00722a */ /* 0x008fe20003f08000 */
[----:B------:R-:W-:Y:S01]  /*d640*/  IMAD.MOV.U32 R13, RZ, RZ, 0x3c91a626 ;  /* 0x3c91a626ff0d7424 */ /* 0x000fe200078e00ff */
[--C-:B------:R-:W-:Y:S01]  /*d650*/  DSETP.NUM.AND P1, PT, R24, R24.reuse, PT ;  /* 0x000000181800722a */ /* 0x100fe20003f27000 */
[----:B------:R-:W-:Y:S01]  /*d660*/  IMAD.MOV.U32 R10, RZ, RZ, 0x33145c07 ;  /* 0x33145c07ff0a7424 */ /* 0x000fe200078e00ff */
[----:B------:R-:W-:Y:S01]  /*d670*/  DADD R8, -RZ, |R24| ;  /* 0x00000000ff087229 */ /* 0x000fe20000000518 */
[----:B------:R-:W-:Y:S01]  /*d680*/  IMAD.MOV.U32 R11, RZ, RZ, 0x3c91a626 ;  /* 0x3c91a626ff0b7424 */ /* 0x000fe200078e00ff */
[----:B------:R0:W-:Y:S01]  /*d690*/  STL.64 [R1+0x8], R12 ;  /* 0x0000080c01007387 */ /* 0x0001e20000100a00 */
[----:B------:R-:W-:-:S09]  /*d6a0*/  DADD R2, -RZ, |R26| ;  /* 0x00000000ff027229 */ /* 0x000fd2000000051a */
[----:B------:R-:W-:Y:S05]  /*d6b0*/  @!P0 BRA P1, `(.L_x_10538) ;  /* 0x0000000000508947 */ /* 0x000fea0000800000 */
[----:B------:R-:W-:-:S14]  /*d6c0*/  DSETP.NEU.AND P0, PT, R8, +INF , PT ;  /* 0x7ff000000800742a */ /* 0x000fdc0003f0d000 */
[----:B------:R-:W-:Y:S01]  /*d6d0*/  @!P0 DADD R16, R26, R26 ;  /* 0x000000001a108229 */ /* 0x000fe2000000001a */
[----:B------:R-:W-:Y:S01]  /*d6e0*/  @!P0 MOV R18, 0x0 ;  /* 0x0000000000128802 */ /* 0x000fe20000000f00 */
[----:B------:R-:W-:Y:S01]  /*d6f0*/  @!P0 IMAD.MOV.U32 R19, RZ, RZ, -0x100000 ;  /* 0xfff00000ff138424 */ /* 0x000fe200078e00ff */
        /* <DEDUP_REMOVED lines=16> */
.L_x_10538:
[----:B------:R-:W-:Y:S01]  /*d800*/  DSETP.MAX.AND P0, P1, R8, R2, PT ;  /* 0x000000020800722a */ /* 0x000fe2000390f000 */
[----:B------:R-:W-:Y:S02]  /*d810*/  IMAD.MOV.U32 R0, RZ, RZ, R9 ;  /* 0x000000ffff007224 */ /* 0x000fe400078e0009 */
[----:B0-----:R-:W-:Y:S02]  /*d820*/  IMAD.MOV.U32 R13, RZ, RZ, R3 ;  /* 0x000000ffff0d7224 */ /* 0x001fe400078e0003 */
[----:B------:R-:W-:-:S03]  /*d830*/  IMAD.MOV.U32 R11, RZ, RZ, R2 ;  /* 0x000000ffff0b7224 */ /* 0x000fc600078e0002 */
        /* <DEDUP_REMOVED lines=27> */
[----:B------:R-:W-:Y:S01]  /*d9f0*/  IMAD.MOV.U32 R56, RZ, RZ, 0x0 ;  /* 0x00000000ff387424 */ /* 0x000fe200078e00ff */
[----:B------:R-:W-:Y:S01]  /*da00*/  BSSY.RECONVERGENT B2, `(.L_x_10542) ;  /* 0x00002bb000027945 */ /* 0x000fe20003800200 */
[----:B------:R-:W-:Y:S01]  /*da10*/  ISETP.GT.U32.AND P1, PT, R2, R10, PT ;  /* 0x0000000a0200720c */ /* 0x000fe20003f24070 */
[----:B------:R-:W-:Y:S01]  /*da20*/  DADD R18, -RZ, |R36| ;  /* 0x00000000ff127229 */ /* 0x000fe20000000524 */
[----:B------:R-:W-:Y:S01]  /*da30*/  ISETP.LT.U32.AND P0, PT, R10, R2, PT ;  /* 0x000000020a00720c */ /* 0x000fe20003f01070 */
[----:B------:R-:W-:Y:S01]  /*da40*/  IMAD.U32 R48, RZ, RZ, UR6 ;  /* 0x00000006ff307e24 */ /* 0x000fe2000f8e00ff */
[----:B------:R-:W-:Y:S01]  /*da50*/  ISETP.GT.U32.AND.EX P1, PT, R3, R11, PT, P1 ;  /* 0x0000000b0300720c */ /* 0x000fe20003f24110 */
[----:B------:R-:W-:Y:S01]  /*da60*/  IMAD.MOV.U32 R57, RZ, RZ, 0x3fd80000 ;  /* 0x3fd80000ff397424 */ /* 0x000fe200078e00ff */
[----:B------:R-:W-:-:S02]  /*da70*/  ISETP.LT.U32.AND.EX P0, PT, R11, R3, PT, P0 ;  /* 0x000000030b00720c */ /* 0x000fc40003f01100 */
[----:B------:R-:W-:Y:S02]  /*da80*/  SEL R17, R3, R11, P1 ;  /* 0x0000000b03117207 */ /* 0x000fe40000800000 */
[----:B------:R-:W-:Y:S02]  /*da90*/  SEL R44, R10, R2, P0 ;  /* 0x000000020a2c7207 */ /* 0x000fe40000000000 */
[----:B------:R-:W-:Y:S02]  /*daa0*/  SEL R45, R11, R3, P0 ;  /* 0x000000030b2d7207 */ /* 0x000fe40000000000 */
[----:B------:R-:W-:Y:S01]  /*dab0*/  LOP3.LUT R34, R17, 0xffc00000, RZ, 0xc0, !PT ;  /* 0xffc0000011227812 */ /* 0x000fe200078ec0ff */
[----:B------:R-:W-:Y:S01]  /*dac0*/  IMAD.MOV.U32 R14, RZ, RZ, R44 ;  /* 0x000000ffff0e7224 */ /* 0x000fe200078e002c */
[----:B------:R-:W-:Y:S01]  /*dad0*/  SEL R16, R2, R10, P1 ;  /* 0x0000000a02107207 */ /* 0x000fe20000800000 */
[----:B------:R-:W-:Y:S01]  /*dae0*/  IMAD.MOV.U32 R15, RZ, RZ, R45 ;  /* 0x000000ffff0f7224 */ /* 0x000fe200078e002d */
[----:B------:R-:W-:-:S02]  /*daf0*/  LOP3.LUT R13, R34, 0x7fd00000, RZ, 0x3c, !PT ;  /* 0x7fd00000220d7812 */ /* 0x000fc400078e3cff */
[----:B------:R-:W-:Y:S02]  /*db00*/  ISETP.GT.U32.AND P1, PT, R2, R18, PT ;  /* 0x000000120200720c */ /* 0x000fe40003f24070 */
[CC--:B------:R-:W-:Y:S02]  /*db10*/  ISETP.LT.U32.AND P0, PT, R18.reuse, R2.reuse, PT ;  /* 0x000000021200720c */ /* 0x0c0fe40003f01070 */
[C---:B------:R-:W-:Y:S01]  /*db20*/  DMUL R32, R12.reuse, R14 ;  /* 0x0000000e0c207228 */ /* 0x040fe20000000000 */
[----:B------:R-:W-:Y:S01]  /*db30*/  ISETP.GT.U32.AND.EX P1, PT, R3, R19, PT, P1 ;  /* 0x000000130300720c */ /* 0x000fe20003f24110 */
[----:B------:R-:W-:Y:S01]  /*db40*/  DMUL R46, R12, R16 ;  /* 0x000000100c2e7228 */ /* 0x000fe20000000000 */
[----:B------:R-:W-:Y:S02]  /*db50*/  ISETP.LT.U32.AND.EX P0, PT, R19, R3, PT, P0 ;  /* 0x000000031300720c */ /* 0x000fe40003f01100 */
[----:B------:R-:W-:Y:S02]  /*db60*/  SEL R13, R3, R19, P1 ;  /* 0x00000013030d7207 */ /* 0x000fe40000800000 */
[----:B------:R-:W-:Y:S01]  /*db70*/  SEL R39, R18, R2, P0 ;  /* 0x0000000212277207 */ /* 0x000fe20000000000 */
[----:B------:R-:W-:Y:S01]  /*db80*/  DMUL R32, R32, R32 ;  /* 0x0000002020207228 */ /* 0x000fe20000000000 */
[----:B------:R-:W-:-:S02]  /*db90*/  SEL R38, R19, R3, P0 ;  /* 0x0000000313267207 */ /* 0x000fc40000000000 */
[----:B------:R-:W-:Y:S02]  /*dba0*/  LOP3.LUT R0, R13, 0xffc00000, RZ, 0xc0, !PT ;  /* 0xffc000000d007812 */ /* 0x000fe400078ec0ff */
[----:B------:R-:W-:Y:S02]  /*dbb0*/  SEL R12, R2, R18, P1 ;  /* 0x00000012020c7207 */ /* 0x000fe40000800000 */
[----:B------:R-:W-:Y:S01]  /*dbc0*/  LOP3.LUT R43, R0, 0x7fd00000, RZ, 0x3c, !PT ;  /* 0x7fd00000002b7812 */ /* 0x000fe200078e3cff */
[----:B------:R-:W-:Y:S01]  /*dbd0*/  DFMA R46, R46, R46, R32 ;  /* 0x0000002e2e2e722b */ /* 0x000fe20000000020 */
[----:B------:R-:W-:Y:S01]  /*dbe0*/  ISETP.GE.U32.AND P3, PT, R38, 0x7ff00000, PT ;  /* 0x7ff000002600780c */ /* 0x000fe20003f66070 */
[----:B------:R-:W-:Y:S02]  /*dbf0*/  IMAD.MOV.U32 R32, RZ, RZ, R39 ;  /* 0x000000ffff207224 */ /* 0x000fe400078e0027 */
[----:B------:R-:W-:-:S04]  /*dc00*/  IMAD.MOV.U32 R33, RZ, RZ, R38 ;  /* 0x000000ffff217224 */ /* 0x000fc800078e0026 */
[----:B------:R-:W-:Y:S02]  /*dc10*/  DSETP.MIN.AND P0, P1, R46, UR4, PT ;  /* 0x000000042e007e2a */ /* 0x000fe4000b900000 */
[C---:B------:R-:W-:Y:S01]  /*dc20*/  DMUL R18, R42.reuse, R32 ;  /* 0x000000202a127228 */ /* 0x040fe20000000000 */
[----:B------:R-:W-:Y:S01]  /*dc30*/  IMAD.MOV.U32 R41, RZ, RZ, R47 ;  /* 0x000000ffff297224 */ /* 0x000fe200078e002f */
[----:B------:R-:W-:Y:S02]  /*dc40*/  DMUL R42, R42, R12 ;  /* 0x0000000c2a2a7228 */ /* 0x000fe40000000000 */
[----:B------:R-:W-:Y:S02]  /*dc50*/  DSETP.NEU.AND P2, PT, R32, RZ, PT ;  /* 0x000000ff2000722a */ /* 0x000fe40003f4d000 */
[----:B------:R-:W-:Y:S01]  /*dc60*/  FSEL R55, R41, UR6, P0 ;  /* 0x0000000629377c08 */ /* 0x000fe20008000000 */
[----:B------:R-:W-:Y:S01]  /*dc70*/  IMAD.MOV.U32 R41, RZ, RZ, R46 ;  /* 0x000000ffff297224 */ /* 0x000fe200078e002e */
[----:B------:R-:W-:Y:S01]  /*dc80*/  DMUL R18, R18, R18 ;  /* 0x0000001212127228 */ /* 0x000fe20000000000 */
[----:B------:R-:W-:-:S03]  /*dc90*/  UMOV UR6, UR4 ;  /* 0x0000000400067c82 */ /* 0x000fc60008000000 */
[----:B------:R-:W-:Y:S02]  /*dca0*/  @P1 LOP3.LUT R55, R48, 0x80000, RZ, 0xfc, !PT ;  /* 0x0008000030371812 */ /* 0x000fe400078efcff */
[----:B------:R-:W-:Y:S01]  /*dcb0*/  SEL R54, R41, UR6, P0 ;  /* 0x0000000629367c07 */ /* 0x000fe20008000000 */
[----:B------:R-:W-:Y:S01]  /*dcc0*/  UMOV UR6, UR5 ;  /* 0x0000000500067c82 */ /* 0x000fe20008000000 */
[----:B------:R-:W0:Y:S01]  /*dcd0*/  MUFU.RSQ64H R53, R55 ;  /* 0x0000003700357308 */ /* 0x000e220000001c00 */
[----:B------:R-:W-:Y:S01]  /*dce0*/  DFMA R42, R42, R42, R18 ;  /* 0x0000002a2a2a722b */ /* 0x000fe20000000012 */
[----:B------:R-:W-:-:S07]  /*dcf0*/  MOV R41, UR6 ;  /* 0x0000000600297c02 */ /* 0x000fce0008000f00 */
[----:B------:R-:W-:Y:S02]  /*dd00*/  DSETP.MIN.AND P0, P1, R42, UR4, PT ;  /* 0x000000042a007e2a */ /* 0x000fe4000b900000 */
[----:B------:R-:W-:-:S05]  /*dd10*/  IMAD.MOV.U32 R18, RZ, RZ, R43 ;  /* 0x000000ffff127224 */ /* 0x000fca00078e002b */
[----:B------:R-:W-:Y:S01]  /*dd20*/  FSEL R49, R18, UR6, P0 ;  /* 0x0000000612317c08 */ /* 0x000fe20008000000 */
[----:B0-----:R-:W-:-:S06]  /*dd30*/  DMUL R18, R52, R52 ;  /* 0x0000003434127228 */ /* 0x001fcc0000000000 */
[----:B------:R-:W-:Y:S01]  /*dd40*/  @P1 LOP3.LUT R49, R41, 0x80000, RZ, 0xfc, !PT ;  /* 0x0008000029311812 */ /* 0x000fe200078efcff */
[----:B------:R-:W-:Y:S01]  /*dd50*/  IMAD.MOV.U32 R41, RZ, RZ, R42 ;  /* 0x000000ffff297224 */ /* 0x000fe200078e002a */
[----:B------:R-:W-:Y:S01]  /*dd60*/  DFMA R54, R54, -R18, 1 ;  /* 0x3ff000003636742b */ /* 0x000fe20000000812 */
[----:B------:R-:W-:Y:S01]  /*dd70*/  ISETP.GE.U32.AND P1, PT, R45, 0x7ff00000, PT ;  /* 0x7ff000002d00780c */ /* 0x000fe20003f26070 */
[----:B------:R-:W0:Y:S01]  /*dd80*/  MUFU.RSQ64H R19, R49 ;  /* 0x0000003100137308 */ /* 0x000e220000001c00 */
[----:B------:R-:W-:Y:S01]  /*dd90*/  IMAD.MOV.U32 R18, RZ, RZ, RZ ;  /* 0x000000ffff127224 */ /* 0x000fe200078e00ff */
[----:B------:R-:W-:Y:S01]  /*dda0*/  SEL R48, R41, UR4, P0 ;  /* 0x0000000429307c07 */ /* 0x000fe20008000000 */
[----:B------:R-:W-:-:S03]  /*ddb0*/  DSETP.NEU.AND P0, PT, R14, RZ, PT ;  /* 0x000000ff0e00722a */ /* 0x000fc60003f0d000 */
        /* <DEDUP_REMOVED lines=56> */
.L_x_10545:
[----:B------:R-:W-:Y:S05]  /*e140*/  BSYNC.RECONVERGENT B3 ;  /* 0x0000000000037941 */ /* 0x000fea0003800200 */
.L_x_10544:
[----:B------:R-:W-:-:S10]  /*e150*/  DADD R10, R16, R14 ;  /* 0x00000000100a7229 */ /* 0x000fd4000000000e */
[----:B------:R-:W-:Y:S01]  /*e160*/  ISETP.GT.AND P0, PT, R11, 0xfffff, PT ;  /* 0x000fffff0b00780c */ /* 0x000fe20003f04270 */
[----:B------:R-:W-:Y:S02]  /*e170*/  IMAD.MOV.U32 R12, RZ, RZ, R10 ;  /* 0x000000ffff0c7224 */ /* 0x000fe400078e000a */
[----:B------:R-:W-:-:S10]  /*e180*/  IMAD.MOV.U32 R13, RZ, RZ, R11 ;  /* 0x000000ffff0d7224 */ /* 0x000fd400078e000b */
[----:B------:R-:W-:-:S10]  /*e190*/  @!P0 DMUL R12, R12, 1.80143985094819840000e+16 ;  /* 0x435000000c0c8828 */ /* 0x000fd40000000000 */
[----:B------:R-:W-:Y:S01]  /*e1a0*/  @!P0 MOV R11, R13 ;  /* 0x0000000d000b8202 */ /* 0x000fe20000000f00 */
[----:B------:R-:W-:-:S04]  /*e1b0*/  @!P0 IMAD.MOV.U32 R10, RZ, RZ, R12 ;  /* 0x000000ffff0a8224 */ /* 0x000fc800078e000c */
[----:B------:R-:W-:-:S05]  /*e1c0*/  VIADD R0, R11, 0xffffffff ;  /* 0xffffffff0b007836 */ /* 0x000fca0000000000 */
[----:B------:R-:W-:Y:S01]  /*e1d0*/  ISETP.GE.U32.AND P1, PT, R0, 0x7fefffff, PT ;  /* 0x7fefffff0000780c */ /* 0x000fe20003f26070 */
[----:B------:R-:W-:Y:S02]  /*e1e0*/  IMAD.MOV.U32 R0, RZ, RZ, -0x3ff ;  /* 0xfffffc01ff007424 */ /* 0x000fe400078e00ff */
[----:B------:R-:W-:-:S10]  /*e1f0*/  @!P0 IMAD.MOV.U32 R0, RZ, RZ, -0x435 ;  /* 0xfffffbcbff008424 */ /* 0x000fd400078e00ff */
        /* <DEDUP_REMOVED lines=72> */
.L_x_10543:
        /* <DEDUP_REMOVED lines=34> */
.L_x_10552:
[----:B------:R-:W-:Y:S05]  /*e8a0*/  BSYNC.RECONVERGENT B4 ;  /* 0x0000000000047941 */ /* 0x000fea0003800200 */
.L_x_10551:
[----:B------:R-:W-:Y:S01]  /*e8b0*/  MOV R18, R10 ;  /* 0x0000000a00127202 */ /* 0x000fe20000000f00 */
[----:B------:R-:W-:-:S07]  /*e8c0*/  IMAD.MOV.U32 R19, RZ, RZ, R11 ;  /* 0x000000ffff137224 */ /* 0x000fce00078e000b */
.L_x_10550:
[----:B------:R-:W-:Y:S05]  /*e8d0*/  BSYNC.RECONVERGENT B3 ;  /* 0x0000000000037941 */ /* 0x000fea0003800200 */
.L_x_10549:
        /* <DEDUP_REMOVED lines=31> */
.L_x_10557:
[----:B------:R-:W-:Y:S05]  /*ead0*/  BSYNC.RECONVERGENT B4 ;  /* 0x0000000000047941 */ /* 0x000fea0003800200 */
.L_x_10556:
[----:B------:R-:W-:Y:S05]  /*eae0*/  BRA `(.L_x_10555) ;  /* 0x0000000000047947 */ /* 0x000fea0003800000 */
.L_x_10554:
[----:B------:R-:W-:-:S11]  /*eaf0*/  DADD R10, R38, -R14 ;  /* 0x00000000260a7229 */ /* 0x000fd6000000080e */
.L_x_10555:
[----:B------:R-:W-:Y:S05]  /*eb00*/  BSYNC.RECONVERGENT B3 ;  /* 0x0000000000037941 */ /* 0x000fea0003800200 */
.L_x_10553:
        /* <DEDUP_REMOVED lines=30> */
[----:B------:R-:W-:Y:S01]  /*ecf0*/  IMAD.MOV.U32 R14, RZ, RZ, R11 ;  /* 0x000000ffff0e7224 */ /* 0x000fe200078e000b */
[----:B------:R-:W-:-:S07]  /*ed00*/  MOV R15, R10 ;  /* 0x0000000a000f7202 */ /* 0x000fce0000000f00 */
.L_x_10559:
[----:B------:R-:W-:Y:S05]  /*ed10*/  BSYNC.RECONVERGENT B3 ;  /* 0x0000000000037941 */ /* 0x000fea0003800200 */
.L_x_10558:
[----:B------:R-:W-:-:S10]  /*ed20*/  DADD R18, R18, R14 ;  /* 0x0000000012127229 */ /* 0x000fd4000000000e */
[C---:B------:R-:W-:Y:S02]  /*ed30*/  FSETP.GEU.FTZ.AND P1, PT, R19.reuse, 1.7916666269302368164, PT ;  /* 0x3fe555551300780b */ /* 0x040fe40003f3e000 */
[----:B------:R-:W-:-:S13]  /*ed40*/  FSETP.GT.FTZ.AND P0, PT, R19, -1.6999999284744262695, PT ;  /* 0xbfd999991300780b */ /* 0x000fda0003f14000 */
[----:B------:R-:W-:Y:S05]  /*ed50*/  @P0 BRA !P1, `(.L_x_10560) ;  /* 0x00000004004c0947 */ /* 0x000fea0004800000 */
        /* <DEDUP_REMOVED lines=83> */
.L_x_10560:
        /* <DEDUP_REMOVED lines=18> */
[----:B------:R-:W-:Y:S01]  /*f3b0*/  IMAD.MOV.U32 R11, RZ, RZ, R13 ;  /* 0x000000ffff0b7224 */ /* 0x000fe200078e000d */
[----:B------:R-:W-:Y:S01]  /*f3c0*/  MOV R13, R19 ;  /* 0x00000013000d7202 */ /* 0x000fe20000000f00 */
[----:B------:R-:W-:-:S07]  /*f3d0*/  IMAD.MOV.U32 R12, RZ, RZ, R18 ;  /* 0x000000ffff0c7224 */ /* 0x000fce00078e0012 */
[----:B------:R-:W-:Y:S05]  /*f3e0*/  CALL.REL.NOINC `($__internal_16_$__cuda_sm20_div_rn_f64_full) ;  /* 0x000001e000c87944 */ /* 0x000fea0003c00000 */
.L_x_10562:
[----:B------:R-:W-:Y:S05]  /*f3f0*/  BSYNC.RECONVERGENT B3 ;  /* 0x0000000000037941 */ /* 0x000fea0003800200 */
.L_x_10561:
        /* <DEDUP_REMOVED lines=30> */
.L_x_10548:
        /* <DEDUP_REMOVED lines=25> */
[----:B------:R-:W-:-:S07]  /*f770*/  IMAD.MOV.U32 R12, RZ, RZ, R19 ;  /* 0x000000ffff0c7224 */ /* 0x000fce00078e0013 */
[----:B------:R-:W-:Y:S05]  /*f780*/  CALL.REL.NOINC `($__internal_17_$__cuda_sm20_dsqrt_rn_f64_mediumpath_v1) ;  /* 0x000001e4006c7944 */ /* 0x000fea0003c00000 */
[----:B------:R-:W-:Y:S02]  /*f790*/  IMAD.MOV.U32 R14, RZ, RZ, R11 ;  /* 0x000000ffff0e7224 */ /* 0x000fe400078e000b */
[----:B------:R-:W-:-:S07]  /*f7a0*/  IMAD.MOV.U32 R15, RZ, RZ, R10 ;  /* 0x000000ffff0f7224 */ /* 0x000fce00078e000a */
.L_x_10565:
[----:B------:R-:W-:Y:S05]  /*f7b0*/  BSYNC.RECONVERGENT B3 ;  /* 0x0000000000037941 */ /* 0x000fea0003800200 */
.L_x_10564:
        /* <DEDUP_REMOVED lines=9> */
[----:B------:R-:W-:Y:S01]  /*f850*/  @!P0 IMAD.MOV.U32 R11, RZ, RZ, R13 ;  /* 0x000000ffff0b8224 */ /* 0x000fe200078e000d */
[----:B------:R-:W-:-:S03]  /*f860*/  @!P0 MOV R10, R12 ;  /* 0x0000000c000a8202 */ /* 0x000fc60000000f00 */
        /* <DEDUP_REMOVED lines=76> */
.L_x_10566:
        /* <DEDUP_REMOVED lines=21> */
[----:B------:R-:W-:Y:S05]  /*fe80*/  CALL.REL.NOINC `($__internal_16_$__cuda_sm20_div_rn_f64_full) ;  /* 0x000001d800207944 */ /* 0x000fea0003c00000 */
.L_x_10568:
[----:B------:R-:W-:Y:S05]  /*fe90*/  BSYNC.RECONVERGENT B3 ;  /* 0x0000000000037941 */ /* 0x000fea0003800200 */
.L_x_10567:
        /* <DEDUP_REMOVED lines=30> */
.L_x_10563:
        /* <DEDUP_REMOVED lines=28> */
.L_x_10570:
[----:B------:R-:W-:Y:S05]  /*10240*/  BSYNC.RECONVERGENT B3 ;  /* 0x0000000000037941 */ /* 0x000fea0003800200 */
.L_x_10569:
        /* <DEDUP_REMOVED lines=21> */
.L_x_10572:
[----:B------:R-:W-:Y:S05]  /*103a0*/  BSYNC.RECONVERGENT B3 ;  /* 0x0000000000037941 */ /* 0x000fea0003800200 */
.L_x_10571:
[----:B------:R-:W-:Y:S02]  /*103b0*/  IMAD.MOV.U32 R18, RZ, RZ, R10 ;  /* 0x000000ffff127224 */ /* 0x000fe400078e000a */
[----:B------:R-:W-:Y:S01]  /*103c0*/  IMAD.MOV.U32 R19, RZ, RZ, R11 ;  /* 0x000000ffff137224 */ /* 0x000fe200078e000b */
[----:B------:R-:W-:Y:S06]  /*103d0*/  BRA `(.L_x_10546) ;  /* 0x0000000000747947 */ /* 0x000fec0003800000 */
.L_x_10547:
        /* <DEDUP_REMOVED lines=28> */
.L_x_10573:
[----:B------:R-:W-:Y:S05]  /*105a0*/  BSYNC.RECONVERGENT B3 ;  /* 0x0000000000037941 */ /* 0x000fea0003800200 */
.L_x_10546:
[----:B------:R-:W-:Y:S05]  /*105b0*/  BSYNC.RECONVERGENT B2 ;  /* 0x0000000000027941 */ /* 0x000fea0003800200 */
.L_x_10542:
        /* <DEDUP_REMOVED lines=25> */
.L_x_10578:
[----:B------:R-:W-:Y:S05]  /*10750*/  BSYNC.RECONVERGENT B4 ;  /* 0x0000000000047941 */ /* 0x000fea0003800200 */
.L_x_10577:
        /* <DEDUP_REMOVED lines=9> */
[----:B------:R-:W-:-:S13]  /*107f0*/  ISETP.GE.AND P0, PT, R3, 0x3fe26666, PT ;  /* 0x3fe266660300780c */ /* 0x000fda0003f06270 */
        /* <DEDUP_REMOVED lines=74> */
.L_x_10581:
        /* <DEDUP_REMOVED lines=12> */
[----:B------:R-:W-:Y:S01]  /*10d60*/  @P0 IMAD.MOV.U32 R16, RZ, RZ, 0x33145c07 ;  /* 0x33145c07ff100424 */ /* 0x000fe200078e00ff */
[----:B------:R-:W-:-:S04]  /*10d70*/  @P0 MOV R17, 0x3c91a626 ;  /* 0x3c91a62600110802 */ /* 0x000fc80000000f00 */
        /* <DEDUP_REMOVED lines=37> */
[----:B------:R-:W-:Y:S01]  /*10fd0*/  @!P0 DADD R16, R2, UR4 ;  /* 0x0000000402108e29 */ /* 0x000fe20008000000 */
[----:B------:R-:W-:Y:S10]  /*10fe0*/  BRA `(.L_x_10582) ;  /* 0x0000002800307947 */ /* 0x000ff40003800000 */
.L_x_10580:
        /* <DEDUP_REMOVED lines=76> */
.L_x_10583:
        /* <DEDUP_REMOVED lines=53> */
.L_x_10579:
[----:B------:R-:W-:Y:S01]  /*11800*/  DSETP.GEU.AND P0, PT, R2, 1.7347234759768070944e-18, PT ;  /* 0x3c4000000200742a */ /* 0x000fe20003f0e000 */
[----:B------:R-:W-:Y:S01]  /*11810*/  BSSY.RECONVERGENT B4, `(.L_x_10584) ;  /* 0x0000110000047945 */ /* 0x000fe20003800200 */
[----:B------:R-:W-:-:S14]  /*11820*/  DSETP.EQ.AND P1, PT, R8, 1, PT ;  /* 0x3ff000000800742a */ /* 0x000fdc0003f22000 */
[----:B------:R-:W-:Y:S05]  /*11830*/  @!P0 BRA P1, `(.L_x_10585) ;  /* 0x0000000c00288947 */ /* 0x000fea0000800000 */
[----:B------:R-:W-:Y:S02]  /*11840*/  DMUL R36, |R36|, 2.2204460492503130808e-16 ;  /* 0x3cb0000024247828 */ /* 0x000fe40000000200 */
[----:B------:R-:W-:-:S06]  /*11850*/  DADD R10, R8, 1 ;  /* 0x3ff00000080a7429 */ /* 0x000fcc0000000000 */
        /* <DEDUP_REMOVED lines=30> */
.L_x_10590:
[----:B------:R-:W-:Y:S05]  /*11a40*/  BSYNC.RECONVERGENT B6 ;  /* 0x0000000000067941 */ /* 0x000fea0003800200 */
.L_x_10589:
[----:B------:R-:W-:Y:S02]  /*11a50*/  IMAD.MOV.U32 R36, RZ, RZ, R10 ;  /* 0x000000ffff247224 */ /* 0x000fe400078e000a */
[----:B------:R-:W-:-:S07]  /*11a60*/  IMAD.MOV.U32 R37, RZ, RZ, R11 ;  /* 0x000000ffff257224 */ /* 0x000fce00078e000b */
.L_x_10588:
[----:B------:R-:W-:Y:S05]  /*11a70*/  BSYNC.RECONVERGENT B5 ;  /* 0x0000000000057941 */ /* 0x000fea0003800200 */
.L_x_10587:
[----:B------:R-:W-:Y:S01]  /*11a80*/  DADD R10, R8, -1 ;  /* 0xbff00000080a7429 */ /* 0x000fe20000000000 */
[----:B------:R-:W-:Y:S07]  /*11a90*/  BSSY.RECONVERGENT B5, `(.L_x_10591) ;  /* 0x0000021000057945 */ /* 0x000fee0003800200 */
[----:B------:R-:W-:-:S14]  /*11aa0*/  DSETP.GEU.AND P0, PT, R10, RZ, PT ;  /* 0x000000ff0a00722a */ /* 0x000fdc0003f0e000 */
        /* <DEDUP_REMOVED lines=26> */
.L_x_10595:
[----:B------:R-:W-:Y:S05]  /*11c50*/  BSYNC.RECONVERGENT B6 ;  /* 0x0000000000067941 */ /* 0x000fea0003800200 */
.L_x_10594:
[----:B------:R-:W-:Y:S02]  /*11c60*/  IMAD.MOV.U32 R2, RZ, RZ, R10 ;  /* 0x000000ffff027224 */ /* 0x000fe400078e000a */
[----:B------:R-:W-:Y:S01]  /*11c70*/  IMAD.MOV.U32 R3, RZ, RZ, R11 ;  /* 0x000000ffff037224 */ /* 0x000fe200078e000b */
[----:B------:R-:W-:Y:S06]  /*11c80*/  BRA `(.L_x_10593) ;  /* 0x0000000000047947 */ /* 0x000fec0003800000 */
.L_x_10592:
[----:B------:R-:W-:-:S11]  /*11c90*/  DADD R2, R38, -R10 ;  /* 0x0000000026027229 */ /* 0x000fd6000000080a */
.L_x_10593:
[----:B------:R-:W-:Y:S05]  /*11ca0*/  BSYNC.RECONVERGENT B5 ;  /* 0x0000000000057941 */ /* 0x000fea0003800200 */
.L_x_10591:
[----:B------:R-:W-:Y:S01]  /*11cb0*/  DMUL R2, R2, 0.5 ;  /* 0x3fe0000002027828 */ /* 0x000fe20000000000 */
[----:B------:R-:W-:Y:S01]  /*11cc0*/  IMAD.MOV.U32 R12, RZ, RZ, 0x0 ;  /* 0x00000000ff0c7424 */ /* 0x000fe200078e00ff */
[----:B------:R-:W-:Y:S01]  /*11cd0*/  DADD R16, R8, R16 ;  /* 0x0000000008107229 */ /* 0x000fe20000000010 */
[----:B------:R-:W-:Y:S01]  /*11ce0*/  IMAD.MOV.U32 R13, RZ, RZ, 0x3fd80000 ;  /* 0x3fd80000ff0d7424 */ /* 0x000fe200078e00ff */
[----:B------:R-:W-:Y:S04]  /*11cf0*/  BSSY.RECONVERGENT B5, `(.L_x_10596) ;  /* 0x000001e000057945 */ /* 0x000fe80003800200 */
[----:B------:R-:W-:-:S08]  /*11d00*/  DFMA R2, R36, 0.5, R2 ;  /* 0x3fe000002402782b */ /* 0x000fd00000000002 */
        /* <DEDUP_REMOVED lines=28> */
.L_x_10597:
[----:B------:R-:W-:Y:S05]  /*11ed0*/  BSYNC.RECONVERGENT B5 ;  /* 0x0000000000057941 */ /* 0x000fea0003800200 */
.L_x_10596:
[----:B------:R-:W-:Y:S05]  /*11ee0*/  BRA `(.L_x_10598) ;  /* 0x0000000800887947 */ /* 0x000fea0003800000 */
.L_x_10586:
        /* <DEDUP_REMOVED lines=34> */
.L_x_10601:
[----:B------:R-:W-:Y:S05]  /*12110*/  BSYNC.RECONVERGENT B5 ;  /* 0x0000000000057941 */ /* 0x000fea0003800200 */
.L_x_10600:
[----:B------:R-:W-:Y:S05]  /*12120*/  BRA `(.L_x_10598) ;  /* 0x0000000400f87947 */ /* 0x000fea0003800000 */
.L_x_10599:
[----:B------:R-:W-:Y:S01]  /*12130*/  DADD R12, R8, -1 ;  /* 0xbff00000080c7429 */ /* 0x000fe20000000000 */
[----:B------:R-:W-:Y:S01]  /*12140*/  MOV R16, 0x0 ;  /* 0x0000000000107802 */ /* 0x000fe20000000f00 */
[----:B------:R-:W-:Y:S01]  /*12150*/  IMAD.MOV.U32 R17, RZ, RZ, 0x3fd80000 ;  /* 0x3fd80000ff117424 */ /* 0x000fe200078e00ff */
[----:B------:R-:W-:Y:S01]  /*12160*/  DMUL R2, R2, 8.11296384146066816958e+31 ;  /* 0x4690000002027828 */ /* 0x000fe20000000000 */
[----:B------:R-:W-:Y:S04]  /*12170*/  BSSY.RECONVERGENT B5, `(.L_x_10602) ;  /* 0x000001c000057945 */ /* 0x000fe80003800200 */
[----:B------:R-:W-:-:S03]  /*12180*/  DMUL R10, R10, R12 ;  /* 0x0000000c0a0a7228 */ /* 0x000fc60000000000 */
[----:B------:R-:W-:-:S03]  /*12190*/  DMUL R2, R8, R2 ;  /* 0x0000000208027228 */ /* 0x000fc60000000000 */
        /* <DEDUP_REMOVED lines=25> */
.L_x_10603:
[----:B------:R-:W-:Y:S05]  /*12330*/  BSYNC.RECONVERGENT B5 ;  /* 0x0000000000057941 */ /* 0x000fea0003800200 */
.L_x_10602:
        /* <DEDUP_REMOVED lines=21> */
.L_x_10605:
[----:B------:R-:W-:Y:S05]  /*12490*/  BSYNC.RECONVERGENT B5 ;  /* 0x0000000000057941 */ /* 0x000fea0003800200 */
.L_x_10604:
[----:B------:R-:W-:Y:S01]  /*124a0*/  DMUL R8, R8, 8.11296384146066816958e+31 ;  /* 0x4690000008087828 */ /* 0x000fe20000000000 */
[----:B------:R-:W-:Y:S02]  /*124b0*/  IMAD.MOV.U32 R16, RZ, RZ, R10 ;  /* 0x000000ffff107224 */ /* 0x000fe400078e000a */
[----:B------:R-:W-:Y:S01]  /*124c0*/  IMAD.MOV.U32 R17, RZ, RZ, R11 ;  /* 0x000000ffff117224 */ /* 0x000fe200078e000b */
[----:B------:R-:W-:Y:S07]  /*124d0*/  BRA `(.L_x_10598) ;  /* 0x00000004000c7947 */ /* 0x000fee0003800000 */
.L_x_10585:
        /* <DEDUP_REMOVED lines=21> */
[----:B------:R-:W-:Y:S01]  /*12630*/  IMAD.MOV.U32 R13, RZ, RZ, R12 ;  /* 0x000000ffff0d7224 */ /* 0x000fe200078e000c */
[----:B------:R-:W-:Y:S01]  /*12640*/  MOV R12, R37 ;  /* 0x00000025000c7202 */ /* 0x000fe20000000f00 */
[----:B------:R-:W-:Y:S02]  /*12650*/  IMAD.MOV.U32 R15, RZ, RZ, R38 ;  /* 0x000000ffff0f7224 */ /* 0x000fe400078e0026 */
[----:B------:R-:W-:-:S02]  /*12660*/  IMAD.MOV.U32 R14, RZ, RZ, R39 ;  /* 0x000000ffff0e7224 */ /* 0x000fc400078e0027 */
[----:B------:R-:W-:Y:S02]  /*12670*/  IMAD.MOV.U32 R11, RZ, RZ, R3 ;  /* 0x000000ffff0b7224 */ /* 0x000fe400078e0003 */
[----:B------:R-:W-:-:S07]  /*12680*/  IMAD.MOV.U32 R10, RZ, RZ, R2 ;  /* 0x000000ffff0a7224 */ /* 0x000fce00078e0002 */
[----:B------:R-:W-:Y:S05]  /*12690*/  CALL.REL.NOINC `($__internal_17_$__cuda_sm20_dsqrt_rn_f64_mediumpath_v1) ;  /* 0x000001b400a87944 */ /* 0x000fea0003c00000 */
[----:B------:R-:W-:Y:S02]  /*126a0*/  IMAD.MOV.U32 R8, RZ, RZ, R11 ;  /* 0x000000ffff087224 */ /* 0x000fe400078e000b */
[----:B------:R-:W-:-:S07]  /*126b0*/  IMAD.MOV.U32 R9, RZ, RZ, R10 ;  /* 0x000000ffff097224 */ /* 0x000fce00078e000a */
.L_x_10607:
[----:B------:R-:W-:Y:S05]  /*126c0*/  BSYNC.RECONVERGENT B5 ;  /* 0x0000000000057941 */ /* 0x000fea0003800200 */
.L_x_10606:
[----:B------:R-:W-:Y:S01]  /*126d0*/  DADD R14, R16, 1 ;  /* 0x3ff00000100e7429 */ /* 0x000fe20000000000 */
[----:B------:R-:W-:Y:S01]  /*126e0*/  IMAD.MOV.U32 R12, RZ, RZ, 0x0 ;  /* 0x00000000ff0c7424 */ /* 0x000fe200078e00ff */
[----:B------:R-:W-:Y:S01]  /*126f0*/  BSSY.RECONVERGENT B5, `(.L_x_10608) ;  /* 0x000001e000057945 */ /* 0x000fe20003800200 */
[----:B------:R-:W-:-:S05]  /*12700*/  IMAD.MOV.U32 R13, RZ, RZ, 0x3fd80000 ;  /* 0x3fd80000ff0d7424 */ /* 0x000fca00078e00ff */
        /* <DEDUP_REMOVED lines=28> */
.L_x_10609:
[----:B------:R-:W-:Y:S05]  /*128d0*/  BSYNC.RECONVERGENT B5 ;  /* 0x0000000000057941 */ /* 0x000fea0003800200 */
.L_x_10608:
[----:B------:R-:W-:Y:S01]  /*128e0*/  DMUL R16, R16, R8 ;  /* 0x0000000810107228 */ /* 0x000fe20000000000 */
[----:B------:R-:W-:Y:S02]  /*128f0*/  IMAD.MOV.U32 R8, RZ, RZ, 0x0 ;  /* 0x00000000ff087424 */ /* 0x000fe400078e00ff */
[----:B------:R-:W-:-:S08]  /*12900*/  IMAD.MOV.U32 R9, RZ, RZ, 0x3ff00000 ;  /* 0x3ff00000ff097424 */ /* 0x000fd000078e00ff */
.L_x_10598:
[----:B------:R-:W-:Y:S05]  /*12910*/  BSYNC.RECONVERGENT B4 ;  /* 0x0000000000047941 */ /* 0x000fea0003800200 */
.L_x_10584:
[----:B------:R-:W-:Y:S05]  /*12920*/  BRA `(.L_x_10610) ;  /* 0x0000000000087947 */ /* 0x000fea0003800000 */
.L_x_10576:
[----:B------:R-:W-:Y:S02]  /*12930*/  DMUL R16, R16, 9.00719925474099200000e+15 ;  /* 0x4340000010107828 */ /* 0x000fe40000000000 */
[----:B------:R-:W-:-:S11]  /*12940*/  DMUL R8, R8, 9.00719925474099200000e+15 ;  /* 0x4340000008087828 */ /* 0x000fd60000000000 */
.L_x_10610:
[----:B------:R-:W-:Y:S05]  /*12950*/  BSYNC.RELIABLE B2 ;  /* 0x0000000000027941 */ /* 0x000fea0003800100 */
.L_x_10575:
[----:B------:R-:W-:-:S13]  /*12960*/  ISETP.GT.AND P0, PT, R25, -0x1, PT ;  /* 0xffffffff1900780c */ /* 0x000fda0003f04270 */
[----:B------:R-:W-:Y:S05]  /*12970*/  @P0 BRA `(.L_x_10611) ;  /* 0x0000000400ec0947 */ /* 0x000fea0003800000 */
[----:B------:R-:W-:Y:S01]  /*12980*/  DADD R14, -RZ, |R16| ;  /* 0x00000000ff0e7229 */ /* 0x000fe20000000510 */
[----:B------:R-:W-:Y:S01]  /*12990*/  IMAD.MOV.U32 R10, RZ, RZ, 0x1 ;  /* 0x00000001ff0a7424 */ /* 0x000fe200078e00ff */
[--C-:B------:R-:W-:Y:S01]  /*129a0*/  DSETP.GT.AND P1, PT, |R16|, R8.reuse, PT ;  /* 0x000000081000722a */ /* 0x100fe20003f24200 */
[----:B------:R-:W-:Y:S01]  /*129b0*/  BSSY.RECONVERGENT B2, `(.L_x_10612) ;  /* 0x000001a000027945 */ /* 0x000fe20003800200 */
[----:B------:R-:W-:-:S06]  /*129c0*/  DADD R24, -RZ, -R8 ;  /* 0x00000000ff187229 */ /* 0x000fcc0000000908 */
[----:B------:R-:W-:Y:S02]  /*129d0*/  FSEL R3, R15, R9, P1 ;  /* 0x000000090f037208 */ /* 0x000fe40000800000 */
[----:B------:R-:W-:Y:S02]  /*129e0*/  FSEL R2, R14, R8, P1 ;  /* 0x000000080e027208 */ /* 0x000fe40000800000 */
[----:B------:R-:W0:Y:S01]  /*129f0*/  MUFU.RCP64H R11, R3 ;  /* 0x00000003000b7308 */ /* 0x000e220000001800 */
[----:B------:R-:W-:Y:S02]  /*12a00*/  FSEL R32, R8, R14, P1 ;  /* 0x0000000e08207208 */ /* 0x000fe40000800000 */
[----:B------:R-:W-:Y:S02]  /*12a10*/  FSEL R33, R9, R15, P1 ;  /* 0x0000000f09217208 */ /* 0x000fe40000800000 */
[----:B------:R-:W-:Y:S02]  /*12a20*/  MOV R24, R25 ;  /* 0x0000001900187202 */ /* 0x000fe40000000f00 */
        /* <DEDUP_REMOVED lines=18> */
.L_x_10613:
[----:B------:R-:W-:Y:S05]  /*12b50*/  BSYNC.RECONVERGENT B2 ;  /* 0x0000000000027941 */ /* 0x000fea0003800200 */
.L_x_10612:
        /* <DEDUP_REMOVED lines=64> */
[----:B------:R-:W-:Y:S02]  /*12f60*/  @!P1 IMAD.MOV.U32 R10, RZ, RZ, 0x54442d18 ;  /* 0x54442d18ff0a9424 */ /* 0x000fe400078e00ff */
[----:B------:R-:W-:-:S05]  /*12f70*/  @!P1 IMAD.MOV.U32 R11, RZ, RZ, 0x400921fb ;  /* 0x400921fbff0b9424 */ /* 0x000fca00078e00ff */
[----:B------:R-:W-:Y:S02]  /*12f80*/  @P1 DADD R12, -RZ, -R14 ;  /* 0x00000000ff0c1229 */ /* 0x000fe4000000090e */
[----:B------:R-:W-:-:S10]  /*12f90*/  @!P1 DADD R10, -R14, R10 ;  /* 0x000000000e0a9229 */ /* 0x000fd4000000010a */
        /* <DEDUP_REMOVED lines=8> */
[----:B------:R-:W-:Y:S01]  /*13020*/  MOV R3, 0x7f3321d2 ;  /* 0x7f3321d200037802 */ /* 0x000fe20000000f00 */
[----:B------:R-:W-:Y:S01]  /*13030*/  IMAD.MOV.U32 R13, RZ, RZ, 0x4002d97c ;  /* 0x4002d97cff0d7424 */ /* 0x000fe200078e00ff */
[----:B------:R-:W-:Y:S02]  /*13040*/  DSETP.NEU.AND P1, PT, R8, |R16|, PT ;  /* 0x400000100800722a */ /* 0x000fe40003f2d000 */
[----:B------:R-:W-:Y:S02]  /*13050*/  FSEL R3, R3, 3.37028055040000000000e+12, !P0 ;  /* 0x54442d1803037808 */ /* 0x000fe40004000000 */
[----:B------:R-:W-:Y:S02]  /*13060*/  FSEL R13, R13, 1.8213495016098022461, !P0 ;  /* 0x3fe921fb0d0d7808 */ /* 0x000fe40004000000 */
[----:B------:R-:W-:Y:S02]  /*13070*/  FSEL R2, R3, R10, !P1 ;  /* 0x0000000a03027208 */ /* 0x000fe40004800000 */
[----:B------:R-:W-:Y:S01]  /*13080*/  FSEL R3, R13, R11, !P1 ;  /* 0x0000000b0d037208 */ /* 0x000fe20004800000 */
[----:B------:R-:W-:Y:S06]  /*13090*/  BRA `(.L_x_10616) ;  /* 0x0000000000087947 */ /* 0x000fec0003800000 */
.L_x_10615:
[----:B------:R-:W-:Y:S02]  /*130a0*/  FSEL R2, RZ, 3.37028055040000000000e+12, P0 ;  /* 0x54442d18ff027808 */ /* 0x000fe40000000000 */
[----:B------:R-:W-:-:S07]  /*130b0*/  FSEL R3, RZ, 2.1426990032196044922, P0 ;  /* 0x400921fbff037808 */ /* 0x000fce0000000000 */
.L_x_10616:
[----:B------:R-:W-:Y:S05]  /*130c0*/  BSYNC.RECONVERGENT B0 ;  /* 0x0000000000007941 */ /* 0x000fea0003800200 */
.L_x_10614:
[----:B------:R-:W-:Y:S01]  /*130d0*/  DADD R8, |R16|, R8 ;  /* 0x0000000010087229 */ /* 0x000fe20000000208 */
[----:B------:R-:W-:-:S07]  /*130e0*/  LOP3.LUT R17, R3, 0x80000000, R17, 0xb8, !PT ;  /* 0x8000000003117812 */ /* 0x000fce00078eb811 */
[----:B------:R-:W-:-:S06]  /*130f0*/  DSETP.NAN.AND P0, PT, R8, R8, PT ;  /* 0x000000080800722a */ /* 0x000fcc0003f08000 */
[----:B------:R-:W-:Y:S02]  /*13100*/  FSEL R16, R8, R2, P0 ;  /* 0x0000000208107208 */ /* 0x000fe40000000000 */
[----:B------:R-:W-:Y:S01]  /*13110*/  FSEL R17, R9, R17, P0 ;  /* 0x0000001109117208 */ /* 0x000fe20000000000 */
[----:B------:R-:W-:Y:S06]  /*13120*/  BRA `(.L_x_10582) ;  /* 0x0000000400e07947 */ /* 0x000fec0003800000 */
.L_x_10611:
        /* <DEDUP_REMOVED lines=27> */
.L_x_10618:
[----:B------:R-:W-:Y:S05]  /*132e0*/  BSYNC.RECONVERGENT B2 ;  /* 0x0000000000027941 */ /* 0x000fea0003800200 */
.L_x_10617:
        /* <DEDUP_REMOVED lines=84> */
.L_x_10620:
[----:B------:R-:W-:Y:S02]  /*13830*/  FSEL R2, RZ, 3.37028055040000000000e+12, P0 ;  /* 0x54442d18ff027808 */ /* 0x000fe40000000000 */
[----:B------:R-:W-:-:S07]  /*13840*/  FSEL R3, RZ, 2.1426990032196044922, P0 ;  /* 0x400921fbff037808 */ /* 0x000fce0000000000 */
.L_x_10621:
[----:B------:R-:W-:Y:S05]  /*13850*/  BSYNC.RECONVERGENT B0 ;  /* 0x0000000000007941 */ /* 0x000fea0003800200 */
.L_x_10619:
[----:B------:R-:W-:Y:S01]  /*13860*/  DADD R8, |R16|, R8 ;  /* 0x0000000010087229 */ /* 0x000fe20000000208 */
[----:B------:R-:W-:-:S07]  /*13870*/  LOP3.LUT R17, R3, 0x80000000, R17, 0xb8, !PT ;  /* 0x8000000003117812 */ /* 0x000fce00078eb811 */
[----:B------:R-:W-:-:S06]  /*13880*/  DSETP.NAN.AND P0, PT, R8, R8, PT ;  /* 0x000000080800722a */ /* 0x000fcc0003f08000 */
[----:B------:R-:W-:Y:S02]  /*13890*/  FSEL R16, R8, R2, P0 ;  /* 0x0000000208107208 */ /* 0x000fe40000000000 */
[----:B------:R-:W-:-:S07]  /*138a0*/  FSEL R17, R9, R17, P0 ;  /* 0x0000001109117208 */ /* 0x000fce0000000000 */
.L_x_10582:
[----:B------:R-:W-:Y:S05]  /*138b0*/  BSYNC.RECONVERGENT B3 ;  /* 0x0000000000037941 */ /* 0x000fea0003800200 */
.L_x_10574:
[----:B------:R-:W-:Y:S01]  /*138c0*/  DADD R2, -RZ, -R18 ;  /* 0x00000000ff027229 */ /* 0x000fe20000000912 */
[----:B------:R-:W-:-:S09]  /*138d0*/  ISETP.GE.AND P0, PT, R27, RZ, PT ;  /* 0x000000ff1b00720c */ /* 0x000fd20003f06270 */
[----:B------:R-:W-:Y:S02]  /*138e0*/  FSEL R18, R18, R2, !P0 ;  /* 0x0000000212127208 */ /* 0x000fe40004000000 */
[----:B------:R-:W-:Y:S01]  /*138f0*/  FSEL R19, R19, R3, !P0 ;  /* 0x0000000313137208 */ /* 0x000fe20004000000 */
[----:B------:R-:W-:Y:S06]  /*13900*/  BRA `(.L_x_10537) ;  /* 0x0000002c00f47947 */ /* 0x000fec0003800000 */
.L_x_10541:
[----:B------:R-:W2:Y:S01]  /*13910*/  LDL.64 R16, [R1+0x8] ;  /* 0x0000080001107983 */ /* 0x000ea20000100a00 */
[----:B------:R-:W-:Y:S01]  /*13920*/  UMOV UR4, 0x54442d18 ;  /* 0x54442d1800047882 */ /* 0x000fe20000000000 */
[----:B------:R-:W-:Y:S01]  /*13930*/  UMOV UR5, 0x3ff921fb ;  /* 0x3ff921fb00057882 */ /* 0x000fe20000000000 */
[----:B------:R-:W-:Y:S02]  /*13940*/  DADD R18, -RZ, -R26 ;  /* 0x00000000ff127229 */ /* 0x000fe4000000091a */
[----:B--2---:R-:W-:-:S08]  /*13950*/  DADD R16, R16, -R24 ;  /* 0x0000000010107229 */ /* 0x004fd00000000818 */
[----:B------:R-:W-:Y:S01]  /*13960*/  DADD R16, R16, UR4 ;  /* 0x0000000410107e29 */ /* 0x000fe20008000000 */
[----:B------:R-:W-:Y:S10]  /*13970*/  BRA `(.L_x_10537) ;  /* 0x0000002c00d87947 */ /* 0x000ff40003800000 */
.L_x_10540:
[----:B------:R-:W-:Y:S01]  /*13980*/  DADD R18, -RZ, -R26 ;  /* 0x00000000ff127229 */ /* 0x000fe2000000091a */
[----:B------:R-:W-:Y:S01]  /*13990*/  CS2R R16, SRZ ;  /* 0x0000000000107805 */ /* 0x000fe2000001ff00 */
[----:B------:R-:W-:Y:S09]  /*139a0*/  BRA `(.L_x_10537) ;  /* 0x0000002c00cc7947 */ /* 0x000ff20003800000 */
.L_x_10539:
        /* <DEDUP_REMOVED lines=17> */
[----:B------:R-:W-:-:S05]  /*13ac0*/  FSETP.GEU.AND P5, PT, |R19|, 6.5827683646048100446e-37, PT ;  /* 0x036000001300780b */ /* 0x000fca0003fae200 */
[C---:B------:R-:W-:Y:S02]  /*13ad0*/  DFMA R12, R36.reuse, R36, R12 ;  /* 0x00000024240c722b */ /* 0x040fe4000000000c */
[----:B0-----:R-:W-:-:S08]  /*13ae0*/  DFMA R14, -R36, R10, 1 ;  /* 0x3ff00000240e742b */ /* 0x001fd0000000010a */
[----:B------:R-:W-:Y:S01]  /*13af0*/  ISETP.GT.AND P0, PT, R13, 0xfffff, PT ;  /* 0x000fffff0d00780c */ /* 0x000fe20003f04270 */
[----:B------:R-:W-:-:S08]  /*13b00*/  DFMA R14, R14, R14, R14 ;  /* 0x0000000e0e0e722b */ /* 0x000fd0000000000e */
[----:B------:R-:W-:Y:S01]  /*13b10*/  DFMA R10, R10, R14, R10 ;  /* 0x0000000e0a0a722b */ /* 0x000fe2000000000a */
[----:B------:R-:W-:Y:S02]  /*13b20*/  IMAD.MOV.U32 R14, RZ, RZ, R12 ;  /* 0x000000ffff0e7224 */ /* 0x000fe400078e000c */
[----:B------:R-:W-:-:S05]  /*13b30*/  IMAD.MOV.U32 R15, RZ, RZ, R13 ;  /* 0x000000ffff0f7224 */ /* 0x000fca00078e000d */
[----:B------:R-:W-:Y:S02]  /*13b40*/  DFMA R16, -R36, R10, 1 ;  /* 0x3ff000002410742b */ /* 0x000fe4000000010a */
[----:B------:R-:W-:-:S06]  /*13b50*/  @!P0 DMUL R14, R14, 1.80143985094819840000e+16 ;  /* 0x435000000e0e8828 */ /* 0x000fcc0000000000 */
[----:B------:R-:W-:-:S04]  /*13b60*/  DFMA R10, R10, R16, R10 ;  /* 0x000000100a0a722b */ /* 0x000fc8000000000a */
[----:B------:R-:W-:Y:S02]  /*13b70*/  @!P0 IMAD.MOV.U32 R13, RZ, RZ, R15 ;  /* 0x000000ffff0d8224 */ /* 0x000fe400078e000f */
[----:B------:R-:W-:Y:S02]  /*13b80*/  @!P0 IMAD.MOV.U32 R12, RZ, RZ, R14 ;  /* 0x000000ffff0c8224 */ /* 0x000fe400078e000e */
[----:B------:R-:W-:Y:S01]  /*13b90*/  VIADD R0, R13, 0xffffffff ;  /* 0xffffffff0d007836 */ /* 0x000fe20000000000 */
[----:B------:R-:W-:-:S04]  /*13ba0*/  DMUL R16, R18, R10 ;  /* 0x0000000a12107228 */ /* 0x000fc80000000000 */
[----:B------:R-:W-:-:S04]  /*13bb0*/  ISETP.GE.U32.AND P2, PT, R0, 0x7fefffff, PT ;  /* 0x7fefffff0000780c */ /* 0x000fc80003f46070 */
[----:B------:R-:W-:-:S08]  /*13bc0*/  DFMA R32, -R36, R16, R18 ;  /* 0x000000102420722b */ /* 0x000fd00000000112 */
[----:B------:R-:W-:Y:S01]  /*13bd0*/  DFMA R10, R10, R32, R16 ;  /* 0x000000200a0a722b */ /* 0x000fe20000000010 */
[----:B------:R-:W-:Y:S01]  /*13be0*/  @P2 LOP3.LUT P3, RZ, R15, 0x7fffffff, RZ, 0xc0, !PT ;  /* 0x7fffffff0fff2812 */ /* 0x000fe2000786c0ff */
[----:B------:R-:W-:Y:S02]  /*13bf0*/  @P2 IMAD.MOV.U32 R16, RZ, RZ, 0x0 ;  /* 0x00000000ff102424 */ /* 0x000fe400078e00ff */
[----:B------:R-:W-:-:S06]  /*13c00*/  @P2 IMAD.MOV.U32 R17, RZ, RZ, 0x7ff00000 ;  /* 0x7ff00000ff112424 */ /* 0x000fcc00078e00ff */
[----:B------:R-:W-:Y:S01]  /*13c10*/  @P2 DFMA R16, R14, R16, +INF ;  /* 0x7ff000000e10242b */ /* 0x000fe20000000010 */
[----:B------:R-:W-:-:S05]  /*13c20*/  FFMA R0, RZ, R37, R11 ;  /* 0x00000025ff007223 */ /* 0x000fca000000000b */
[----:B------:R-:W-:Y:S02]  /*13c30*/  FSETP.GT.AND P4, PT, |R0|, 1.469367938527859385e-39, PT ;  /* 0x001000000000780b */ /* 0x000fe40003f84200 */
[----:B------:R-:W-:Y:S01]  /*13c40*/  MOV R0, 0xfffffc01 ;  /* 0xfffffc0100007802 */ /* 0x000fe20000000f00 */
[----:B------:R-:W-:Y:S01]  /*13c50*/  @!P0 IMAD.MOV.U32 R0, RZ, RZ, -0x435 ;  /* 0xfffffbcbff008424 */ /* 0x000fe200078e00ff */
        /* <DEDUP_REMOVED lines=67> */
.L_x_10626:
[----:B------:R-:W-:Y:S05]  /*14090*/  BSYNC.RECONVERGENT B0 ;  /* 0x0000000000007941 */ /* 0x000fea0003800200 */
.L_x_10625:
[----:B------:R-:W-:Y:S04]  /*140a0*/  BSSY.RECONVERGENT B3, `(.L_x_10627) ;  /* 0x0000008000037945 */ /* 0x000fe80003800200 */
[----:B------:R-:W-:Y:S05]  /*140b0*/  @P4 BRA P5, `(.L_x_10628) ;  /* 0x0000000000184947 */ /* 0x000fea0002800000 */
[----:B------:R-:W-:Y:S01]  /*140c0*/  MOV R12, R18 ;  /* 0x00000012000c7202 */ /* 0x000fe20000000f00 */
[----:B------:R-:W-:Y:S01]  /*140d0*/  IMAD.MOV.U32 R13, RZ, RZ, R19 ;  /* 0x000000ffff0d7224 */ /* 0x000fe200078e0013 */
[----:B------:R-:W-:Y:S01]  /*140e0*/  MOV R0, 0x14120 ;  /* 0x0001412000007802 */ /* 0x000fe20000000f00 */
[----:B------:R-:W-:Y:S02]  /*140f0*/  IMAD.MOV.U32 R10, RZ, RZ, R36 ;  /* 0x000000ffff0a7224 */ /* 0x000fe400078e0024 */
[----:B------:R-:W-:-:S07]  /*14100*/  IMAD.MOV.U32 R11, RZ, RZ, R37 ;  /* 0x000000ffff0b7224 */ /* 0x000fce00078e0025 */
[----:B------:R-:W-:Y:S05]  /*14110*/  CALL.REL.NOINC `($__internal_16_$__cuda_sm20_div_rn_f64_full) ;  /* 0x00000194007c7944 */ /* 0x000fea0003c00000 */
.L_x_10628:
[----:B------:R-:W-:Y:S05]  /*14120*/  BSYNC.RECONVERGENT B3 ;  /* 0x0000000000037941 */ /* 0x000fea0003800200 */
.L_x_10627:
        /* <DEDUP_REMOVED lines=67> */
[----:B------:R-:W-:-:S10]  /*14560*/  @P1 DADD R10, -R14, R10 ;  /* 0x000000000e0a1229 */ /* 0x000fd4000000010a */
        /* <DEDUP_REMOVED lines=16> */
.L_x_10630:
[----:B------:R-:W-:Y:S02]  /*14670*/  FSEL R10, RZ, 3.37028055040000000000e+12, P0 ;  /* 0x54442d18ff0a7808 */ /* 0x000fe40000000000 */
[----:B------:R-:W-:-:S07]  /*14680*/  FSEL R11, RZ, 2.1426990032196044922, P0 ;  /* 0x400921fbff0b7808 */ /* 0x000fce0000000000 */
.L_x_10631:
[----:B------:R-:W-:Y:S05]  /*14690*/  BSYNC.RECONVERGENT B0 ;  /* 0x0000000000007941 */ /* 0x000fea0003800200 */
.L_x_10629:
[----:B------:R-:W-:Y:S01]  /*146a0*/  DADD R2, R8, R2 ;  /* 0x0000000008027229 */ /* 0x000fe20000000002 */
[----:B------:R-:W-:Y:S01]  /*146b0*/  LOP3.LUT R9, R11, 0x80000000, R27, 0xb8, !PT ;  /* 0x800000000b097812 */ /* 0x000fe200078eb81b */
[----:B------:R-:W-:-:S06]  /*146c0*/  DMUL R16, R16, 0.5 ;  /* 0x3fe0000010107828 */ /* 0x000fcc0000000000 */
[----:B------:R-:W-:-:S06]  /*146d0*/  DSETP.NAN.AND P0, PT, R2, R2, PT ;  /* 0x000000020200722a */ /* 0x000fcc0003f08000 */
[----:B------:R-:W-:Y:S02]  /*146e0*/  FSEL R10, R2, R10, P0 ;  /* 0x0000000a020a7208 */ /* 0x000fe40000000000 */
[----:B------:R-:W-:Y:S01]  /*146f0*/  FSEL R11, R3, R9, P0 ;  /* 0x00000009030b7208 */ /* 0x000fe20000000000 */
[----:B------:R-:W-:Y:S06]  /*14700*/  BRA `(.L_x_10632) ;  /* 0x0000002000507947 */ /* 0x000fec0003800000 */
.L_x_10624:
        /* <DEDUP_REMOVED lines=9> */
[----:B------:R-:W-:Y:S01]  /*147a0*/  IMAD.MOV.U32 R38, RZ, RZ, RZ ;  /* 0x000000ffff267224 */ /* 0x000fe200078e00ff */
[----:B------:R-:W-:Y:S01]  /*147b0*/  SEL R12, R2, R8, P0 ;  /* 0x00000008020c7207 */ /* 0x000fe20000000000 */
[----:B------:R-:W-:Y:S01]  /*147c0*/  IMAD.MOV.U32 R42, RZ, RZ, 0x0 ;  /* 0x00000000ff2a7424 */ /* 0x000fe200078e00ff */
[----:B------:R-:W-:Y:S01]  /*147d0*/  LOP3.LUT R0, R11, 0xffc00000, RZ, 0xc0, !PT ;  /* 0xffc000000b007812 */ /* 0x000fe200078ec0ff */
[----:B------:R-:W-:Y:S01]  /*147e0*/  IMAD.MOV.U32 R43, RZ, RZ, 0x3fd80000 ;  /* 0x3fd80000ff2b7424 */ /* 0x000fe200078e00ff */
[----:B------:R-:W-:Y:S01]  /*147f0*/  SEL R13, R3, R9, P0 ;  /* 0x00000009030d7207 */ /* 0x000fe20000000000 */
[----:B------:R-:W-:Y:S01]  /*14800*/  BSSY.RECONVERGENT B0, `(.L_x_10633) ;  /* 0x000007a000007945 */ /* 0x000fe20003800200 */
[----:B------:R-:W-:-:S02]  /*14810*/  LOP3.LUT R15, R0, 0x7fd00000, RZ, 0x3c, !PT ;  /* 0x7fd00000000f7812 */ /* 0x000fc400078e3cff */
[----:B------:R-:W-:Y:S02]  /*14820*/  SEL R10, R8, R2, P2 ;  /* 0x00000002080a7207 */ /* 0x000fe40001000000 */
[----:B------:R-:W-:Y:S02]  /*14830*/  ISETP.GE.U32.AND P3, PT, R13, 0x7ff00000, PT ;  /* 0x7ff000000d00780c */ /* 0x000fe40003f66070 */
[C---:B------:R-:W-:Y:S01]  /*14840*/  DMUL R16, R14.reuse, R12 ;  /* 0x0000000c0e107228 */ /* 0x040fe20000000000 */
[----:B------:R-:W-:Y:S01]  /*14850*/  FSETP.GEU.AND P5, PT, |R19|, 6.5827683646048100446e-37, PT ;  /* 0x036000001300780b */ /* 0x000fe20003fae200 */
[----:B------:R-:W-:-:S06]  /*14860*/  DMUL R14, R14, R10 ;  /* 0x0000000a0e0e7228 */ /* 0x000fcc0000000000 */
[----:B------:R-:W-:-:S08]  /*14870*/  DMUL R16, R16, R16 ;  /* 0x0000001010107228 */ /* 0x000fd00000000000 */
[----:B------:R-:W-:Y:S01]  /*14880*/  DFMA R14, R14, R14, R16 ;  /* 0x0000000e0e0e722b */ /* 0x000fe20000000010 */
[----:B------:R-:W-:-:S07]  /*14890*/  IMAD.U32 R17, RZ, RZ, UR6 ;  /* 0x00000006ff117e24 */ /* 0x000fce000f8e00ff */
[----:B------:R-:W-:Y:S02]  /*148a0*/  DSETP.MIN.AND P0, P2, R14, UR4, PT ;  /* 0x000000040e007e2a */ /* 0x000fe4000ba00000 */
[----:B------:R-:W-:-:S05]  /*148b0*/  IMAD.MOV.U32 R16, RZ, RZ, R15 ;  /* 0x000000ffff107224 */ /* 0x000fca00078e000f */
[----:B------:R-:W-:Y:S01]  /*148c0*/  FSEL R33, R16, UR6, P0 ;  /* 0x0000000610217c08 */ /* 0x000fe20008000000 */
[----:B------:R-:W-:-:S05]  /*148d0*/  IMAD.MOV.U32 R16, RZ, RZ, R14 ;  /* 0x000000ffff107224 */ /* 0x000fca00078e000e */
[----:B------:R-:W-:Y:S02]  /*148e0*/  SEL R32, R16, UR4, P0 ;  /* 0x0000000410207c07 */ /* 0x000fe40008000000 */
[----:B------:R-:W-:Y:S01]  /*148f0*/  @P2 LOP3.LUT R33, R17, 0x80000, RZ, 0xfc, !PT ;  /* 0x0008000011212812 */ /* 0x000fe200078efcff */
[----:B------:R-:W-:-:S03]  /*14900*/  DSETP.NEU.AND P2, PT, R12, RZ, PT ;  /* 0x000000ff0c00722a */ /* 0x000fc60003f4d000 */
[----:B------:R-:W0:Y:S02]  /*14910*/  MUFU.RSQ64H R39, R33 ;  /* 0x0000002100277308 */ /* 0x000e240000001c00 */
[----:B0-----:R-:W-:-:S08]  /*14920*/  DMUL R16, R38, R38 ;  /* 0x0000002626107228 */ /* 0x001fd00000000000 */
[----:B------:R-:W-:-:S08]  /*14930*/  DFMA R16, R32, -R16, 1 ;  /* 0x3ff000002010742b */ /* 0x000fd00000000810 */
[----:B------:R-:W-:Y:S02]  /*14940*/  DFMA R42, R16, R42, 0.5 ;  /* 0x3fe00000102a742b */ /* 0x000fe4000000002a */
[----:B------:R-:W-:Y:S01]  /*14950*/  DMUL R44, R38, R16 ;  /* 0x00000010262c7228 */ /* 0x000fe20000000000 */
[----:B------:R-:W0:Y:S01]  /*14960*/  MUFU.RCP64H R17, R37 ;  /* 0x0000002500117308 */ /* 0x000e220000001800 */
[----:B------:R-:W-:-:S06]  /*14970*/  IMAD.MOV.U32 R16, RZ, RZ, 0x1 ;  /* 0x00000001ff107424 */ /* 0x000fcc00078e00ff */
[----:B------:R-:W-:-:S08]  /*14980*/  DFMA R42, R42, R44, R38 ;  /* 0x0000002c2a2a722b */ /* 0x000fd00000000026 */
[----:B------:R-:W-:Y:S01]  /*14990*/  DMUL R42, R14, R42 ;  /* 0x0000002a0e2a7228 */ /* 0x000fe20000000000 */
[----:B------:R-:W-:Y:S01]  /*149a0*/  LOP3.LUT R15, R0, 0x100000, RZ, 0xfc, !PT ;  /* 0x00100000000f7812 */ /* 0x000fe200078efcff */
[----:B------:R-:W-:Y:S01]  /*149b0*/  IMAD.MOV.U32 R14, RZ, RZ, RZ ;  /* 0x000000ffff0e7224 */ /* 0x000fe200078e00ff */
[----:B0-----:R-:W-:-:S05]  /*149c0*/  DFMA R32, -R36, R16, 1 ;  /* 0x3ff000002420742b */ /* 0x001fca0000000110 */
[----:B------:R-:W-:-:S03]  /*149d0*/  DMUL R42, R42, R14 ;  /* 0x0000000e2a2a7228 */ /* 0x000fc60000000000 */
[----:B------:R-:W-:-:S07]  /*149e0*/  DFMA R32, R32, R32, R32 ;  /* 0x000000202020722b */ /* 0x000fce0000000020 */
[----:B------:R-:W-:Y:S01]  /*149f0*/  @!P3 FSEL R13, R11, R43, !P2 ;  /* 0x0000002b0b0db208 */ /* 0x000fe20005000000 */
[----:B------:R-:W-:Y:S01]  /*14a00*/  DFMA R32, R16, R32, R16 ;  /* 0x000000201020722b */ /* 0x000fe20000000010 */
[----:B------:R-:W-:Y:S02]  /*14a10*/  @!P3 FSEL R12, R10, R42, !P2 ;  /* 0x0000002a0a0cb208 */ /* 0x000fe40005000000 */
[----:B------:R-:W-:Y:S02]  /*14a20*/  ISETP.GT.AND P0, PT, R13, 0xfffff, PT ;  /* 0x000fffff0d00780c */ /* 0x000fe40003f04270 */
[----:B------:R-:W-:Y:S01]  /*14a30*/  MOV R15, R13 ;  /* 0x0000000d000f7202 */ /* 0x000fe20000000f00 */
[----:B------:R-:W-:Y:S02]  /*14a40*/  IMAD.MOV.U32 R14, RZ, RZ, R12 ;  /* 0x000000ffff0e7224 */ /* 0x000fe400078e000c */
[----:B------:R-:W-:-:S08]  /*14a50*/  DFMA R10, -R36, R32, 1 ;  /* 0x3ff00000240a742b */ /* 0x000fd00000000120 */
[----:B------:R-:W-:Y:S02]  /*14a60*/  @!P0 DMUL R14, R14, 1.80143985094819840000e+16 ;  /* 0x435000000e0e8828 */ /* 0x000fe40000000000 */
[----:B------:R-:W-:-:S08]  /*14a70*/  DFMA R10, R32, R10, R32 ;  /* 0x0000000a200a722b */ /* 0x000fd00000000020 */
[----:B------:R-:W-:Y:S01]  /*14a80*/  @!P0 IMAD.MOV.U32 R13, RZ, RZ, R15 ;  /* 0x000000ffff0d8224 */ /* 0x000fe200078e000f */
[----:B------:R-:W-:Y:S01]  /*14a90*/  DMUL R16, R18, R10 ;  /* 0x0000000a12107228 */ /* 0x000fe20000000000 */
[----:B------:R-:W-:Y:S02]  /*14aa0*/  @!P0 IMAD.MOV.U32 R12, RZ, RZ, R14 ;  /* 0x000000ffff0c8224 */ /* 0x000fe400078e000e */
[----:B------:R-:W-:-:S05]  /*14ab0*/  VIADD R0, R13, 0xffffffff ;  /* 0xffffffff0d007836 */ /* 0x000fca0000000000 */
[----:B------:R-:W-:Y:S01]  /*14ac0*/  ISETP.GE.U32.AND P2, PT, R0, 0x7fefffff, PT ;  /* 0x7fefffff0000780c */ /* 0x000fe20003f46070 */
[----:B------:R-:W-:-:S08]  /*14ad0*/  DFMA R32, -R36, R16, R18 ;  /* 0x000000102420722b */ /* 0x000fd00000000112 */
[----:B------:R-:W-:-:S04]  /*14ae0*/  DFMA R10, R10, R32, R16 ;  /* 0x000000200a0a722b */ /* 0x000fc80000000010 */
[----:B------:R-:W-:Y:S01]  /*14af0*/  @P2 IMAD.MOV.U32 R16, RZ, RZ, 0x0 ;  /* 0x00000000ff102424 */ /* 0x000fe200078e00ff */
[----:B------:R-:W-:Y:S01]  /*14b00*/  @P2 LOP3.LUT P3, RZ, R15, 0x7fffffff, RZ, 0xc0, !PT ;  /* 0x7fffffff0fff2812 */ /* 0x000fe2000786c0ff */
[----:B------:R-:W-:-:S04]  /*14b10*/  @P2 IMAD.MOV.U32 R17, RZ, RZ, 0x7ff00000 ;  /* 0x7ff00000ff112424 */ /* 0x000fc800078e00ff */
[----:B------:R-:W-:Y:S02]  /*14b20*/  FFMA R0, RZ, R37, R11 ;  /* 0x00000025ff007223 */ /* 0x000fe4000000000b */
[----:B------:R-:W-:-:S03]  /*14b30*/  @P2 DFMA R16, R14, R16, +INF ;  /* 0x7ff000000e10242b */ /* 0x000fc60000000010 */
[----:B------:R-:W-:Y:S01]  /*14b40*/  FSETP.GT.AND P4, PT, |R0|, 1.469367938527859385e-39, PT ;  /* 0x001000000000780b */ /* 0x000fe20003f84200 */
[----:B------:R-:W-:Y:S02]  /*14b50*/  IMAD.MOV.U32 R0, RZ, RZ, -0x3ff ;  /* 0xfffffc01ff007424 */ /* 0x000fe400078e00ff */
[----:B------:R-:W-:-:S04]  /*14b60*/  @!P0 IMAD.MOV.U32 R0, RZ, RZ, -0x435 ;  /* 0xfffffbcbff008424 */ /* 0x000fc800078e00ff */
        /* <DEDUP_REMOVED lines=67> */
.L_x_10634:
[----:B------:R-:W-:Y:S05]  /*14fa0*/  BSYNC.RECONVERGENT B0 ;  /* 0x0000000000007941 */ /* 0x000fea0003800200 */
.L_x_10633:
[----:B------:R-:W-:Y:S04]  /*14fb0*/  BSSY.RECONVERGENT B3, `(.L_x_10635) ;  /* 0x0000008000037945 */ /* 0x000fe80003800200 */
[----:B------:R-:W-:Y:S05]  /*14fc0*/  @P4 BRA P5, `(.L_x_10636) ;  /* 0x0000000000184947 */ /* 0x000fea0002800000 */
[----:B------:R-:W-:Y:S01]  /*14fd0*/  IMAD.MOV.U32 R12, RZ, RZ, R18 ;  /* 0x000000ffff0c7224 */ /* 0x000fe200078e0012 */
[----:B------:R-:W-:Y:S01]  /*14fe0*/  MOV R0, 0x15030 ;  /* 0x0001503000007802 */ /* 0x000fe20000000f00 */
[----:B------:R-:W-:Y:S02]  /*14ff0*/  IMAD.MOV.U32 R13, RZ, RZ, R19 ;  /* 0x000000ffff0d7224 */ /* 0x000fe400078e0013 */
[----:B------:R-:W-:Y:S02]  /*15000*/  IMAD.MOV.U32 R10, RZ, RZ, R36 ;  /* 0x000000ffff0a7224 */ /* 0x000fe400078e0024 */
[----:B------:R-:W-:-:S07]  /*15010*/  IMAD.MOV.U32 R11, RZ, RZ, R37 ;  /* 0x000000ffff0b7224 */ /* 0x000fce00078e0025 */
[----:B------:R-:W-:Y:S05]  /*15020*/  CALL.REL.NOINC `($__internal_16_$__cuda_sm20_div_rn_f64_full) ;  /* 0x0000018400b87944 */ /* 0x000fea0003c00000 */
.L_x_10636:
[----:B------:R-:W-:Y:S05]  /*15030*/  BSYNC.RECONVERGENT B3 ;  /* 0x0000000000037941 */ /* 0x000fea0003800200 */
.L_x_10635:
        /* <DEDUP_REMOVED lines=64> */
[----:B------:R-:W-:Y:S01]  /*15440*/  @P1 MOV R10, 0x54442d18 ;  /* 0x54442d18000a1802 */ /* 0x000fe20000000f00 */
[----:B------:R-:W-:-:S06]  /*15450*/  @P1 IMAD.MOV.U32 R11, RZ, RZ, 0x400921fb ;  /* 0x400921fbff0b1424 */ /* 0x000fcc00078e00ff */
        /* <DEDUP_REMOVED lines=18> */
.L_x_10638:
[----:B------:R-:W-:Y:S02]  /*15580*/  FSEL R10, RZ, 3.37028055040000000000e+12, P0 ;  /* 0x54442d18ff0a7808 */ /* 0x000fe40000000000 */
[----:B------:R-:W-:-:S07]  /*15590*/  FSEL R11, RZ, 2.1426990032196044922, P0 ;  /* 0x400921fbff0b7808 */ /* 0x000fce0000000000 */
.L_x_10639:
[----:B------:R-:W-:Y:S05]  /*155a0*/  BSYNC.RECONVERGENT B0 ;  /* 0x0000000000007941 */ /* 0x000fea0003800200 */
.L_x_10637:
[----:B------:R-:W-:Y:S01]  /*155b0*/  DADD R2, R8, R2 ;  /* 0x0000000008027229 */ /* 0x000fe20000000002 */
[----:B------:R-:W-:-:S07]  /*155c0*/  LOP3.LUT R9, R11, 0x80000000, R27, 0xb8, !PT ;  /* 0x800000000b097812 */ /* 0x000fce00078eb81b */
[----:B------:R-:W-:-:S06]  /*155d0*/  DSETP.NAN.AND P0, PT, R2, R2, PT ;  /* 0x000000020200722a */ /* 0x000fcc0003f08000 */
[----:B------:R-:W-:Y:S02]  /*155e0*/  FSEL R10, R2, R10, P0 ;  /* 0x0000000a020a7208 */ /* 0x000fe40000000000 */
[----:B------:R-:W-:Y:S01]  /*155f0*/  FSEL R11, R3, R9, P0 ;  /* 0x00000009030b7208 */ /* 0x000fe20000000000 */
[----:B------:R-:W-:Y:S06]  /*15600*/  BRA `(.L_x_10632) ;  /* 0x0000001000907947 */ /* 0x000fec0003800000 */
.L_x_10623:
        /* <DEDUP_REMOVED lines=22> */
[----:B------:R-:W-:Y:S05]  /*15770*/  CALL.REL.NOINC `($__internal_16_$__cuda_sm20_div_rn_f64_full) ;  /* 0x0000017c00e47944 */ /* 0x000fea0003c00000 */
[----:B------:R-:W-:Y:S02]  /*15780*/  IMAD.MOV.U32 R16, RZ, RZ, R10 ;  /* 0x000000ffff107224 */ /* 0x000fe400078e000a */
[----:B------:R-:W-:-:S07]  /*15790*/  IMAD.MOV.U32 R17, RZ, RZ, R11 ;  /* 0x000000ffff117224 */ /* 0x000fce00078e000b */
.L_x_10641:
[----:B------:R-:W-:Y:S05]  /*157a0*/  BSYNC.RECONVERGENT B3 ;  /* 0x0000000000037941 */ /* 0x000fea0003800200 */
.L_x_10640:
        /* <DEDUP_REMOVED lines=23> */
.L_x_10643:
[----:B------:R-:W-:Y:S05]  /*15920*/  BSYNC.RECONVERGENT B3 ;  /* 0x0000000000037941 */ /* 0x000fea0003800200 */
.L_x_10642:
[----:B------:R-:W-:Y:S01]  /*15930*/  DADD R38, -RZ, |R10| ;  /* 0x00000000ff267229 */ /* 0x000fe2000000050a */
[----:B------:R-:W-:Y:S01]  /*15940*/  MOV R14, RZ ;  /* 0x000000ff000e7202 */ /* 0x000fe20000000f00 */
[----:B------:R-:W-:Y:S01]  /*15950*/  DADD R32, -RZ, |R16| ;  /* 0x00000000ff207229 */ /* 0x000fe20000000510 */
[----:B------:R-:W-:Y:S01]  /*15960*/  UMOV UR4, 0xffffffff ;  /* 0xffffffff00047882 */ /* 0x000fe20000000000 */
[----:B------:R-:W-:Y:S01]  /*15970*/  UMOV UR5, 0x7fefffff ;  /* 0x7fefffff00057882 */ /* 0x000fe20000000000 */
[----:B------:R-:W-:Y:S01]  /*15980*/  IMAD.MOV.U32 R42, RZ, RZ, 0x0 ;  /* 0x00000000ff2a7424 */ /* 0x000fe200078e00ff */
[----:B------:R-:W-:Y:S01]  /*15990*/  UMOV UR6, UR5 ;  /* 0x0000000500067c82 */ /* 0x000fe20008000000 */
[----:B------:R-:W-:Y:S01]  /*159a0*/  IMAD.MOV.U32 R43, RZ, RZ, 0x3fd80000 ;  /* 0x3fd80000ff2b7424 */ /* 0x000fe200078e00ff */
[----:B------:R-:W-:Y:S01]  /*159b0*/  BSSY.RECONVERGENT B0, `(.L_x_10644) ;  /* 0x0000083000007945 */ /* 0x000fe20003800200 */
[----:B------:R-:W-:-:S03]  /*159c0*/  FSETP.GEU.AND P5, PT, |R19|, 6.5827683646048100446e-37, PT ;  /* 0x036000001300780b */ /* 0x000fc60003fae200 */
[----:B------:R-:W-:Y:S02]  /*159d0*/  ISETP.GT.U32.AND P2, PT, R32, R38, PT ;  /* 0x000000262000720c */ /* 0x000fe40003f44070 */
[CC--:B------:R-:W-:Y:S02]  /*159e0*/  ISETP.LT.U32.AND P0, PT, R38.reuse, R32.reuse, PT ;  /* 0x000000202600720c */ /* 0x0c0fe40003f01070 */
[----:B------:R-:W-:Y:S02]  /*159f0*/  ISETP.GT.U32.AND.EX P2, PT, R33, R39, PT, P2 ;  /* 0x000000272100720c */ /* 0x000fe40003f44120 */
[----:B------:R-:W-:Y:S02]  /*15a00*/  ISETP.LT.U32.AND.EX P0, PT, R39, R33, PT, P0 ;  /* 0x000000212700720c */ /* 0x000fe40003f01100 */
[----:B------:R-:W-:Y:S02]  /*15a10*/  SEL R11, R33, R39, P2 ;  /* 0x00000027210b7207 */ /* 0x000fe40001000000 */
[----:B------:R-:W-:-:S02]  /*15a20*/  SEL R12, R38, R32, P0 ;  /* 0x00000020260c7207 */ /* 0x000fc40000000000 */
[----:B------:R-:W-:Y:S02]  /*15a30*/  LOP3.LUT R0, R11, 0xffc00000, RZ, 0xc0, !PT ;  /* 0xffc000000b007812 */ /* 0x000fe400078ec0ff */
[----:B------:R-:W-:Y:S02]  /*15a40*/  SEL R13, R39, R33, P0 ;  /* 0x00000021270d7207 */ /* 0x000fe40000000000 */
[----:B------:R-:W-:Y:S02]  /*15a50*/  LOP3.LUT R15, R0, 0x7fd00000, RZ, 0x3c, !PT ;  /* 0x7fd00000000f7812 */ /* 0x000fe400078e3cff */
[----:B------:R-:W-:Y:S01]  /*15a60*/  SEL R10, R32, R38, P2 ;  /* 0x00000026200a7207 */ /* 0x000fe20001000000 */
[----:B------:R-:W-:Y:S01]  /*15a70*/  IMAD.MOV.U32 R38, RZ, RZ, RZ ;  /* 0x000000ffff267224 */ /* 0x000fe200078e00ff */
[----:B------:R-:W-:Y:S02]  /*15a80*/  ISETP.GE.U32.AND P3, PT, R13, 0x7ff00000, PT ;  /* 0x7ff000000d00780c */ /* 0x000fe40003f66070 */
[----:B------:R-:W-:-:S02]  /*15a90*/  DMUL R16, R14, R12 ;  /* 0x0000000c0e107228 */ /* 0x000fc40000000000 */
        /* <DEDUP_REMOVED lines=28> */
[----:B------:R-:W-:Y:S01]  /*15c60*/  ISETP.GT.AND P0, PT, R13, 0xfffff, PT ;  /* 0x000fffff0d00780c */ /* 0x000fe20003f04270 */
[----:B------:R-:W-:Y:S02]  /*15c70*/  IMAD.MOV.U32 R15, RZ, RZ, R13 ;  /* 0x000000ffff0f7224 */ /* 0x000fe400078e000d */
[----:B------:R-:W-:Y:S02]  /*15c80*/  IMAD.MOV.U32 R14, RZ, RZ, R12 ;  /* 0x000000ffff0e7224 */ /* 0x000fe400078e000c */
[----:B------:R-:W-:-:S08]  /*15c90*/  DFMA R10, -R36, R32, 1 ;  /* 0x3ff00000240a742b */ /* 0x000fd00000000120 */
[----:B------:R-:W-:Y:S02]  /*15ca0*/  @!P0 DMUL R14, R14, 1.80143985094819840000e+16 ;  /* 0x435000000e0e8828 */ /* 0x000fe40000000000 */
[----:B------:R-:W-:-:S08]  /*15cb0*/  DFMA R10, R32, R10, R32 ;  /* 0x0000000a200a722b */ /* 0x000fd00000000020 */
[----:B------:R-:W-:Y:S01]  /*15cc0*/  @!P0 MOV R13, R15 ;  /* 0x0000000f000d8202 */ /* 0x000fe20000000f00 */
[----:B------:R-:W-:Y:S01]  /*15cd0*/  DMUL R16, R18, R10 ;  /* 0x0000000a12107228 */ /* 0x000fe20000000000 */
[----:B------:R-:W-:-:S03]  /*15ce0*/  @!P0 IMAD.MOV.U32 R12, RZ, RZ, R14 ;  /* 0x000000ffff0c8224 */ /* 0x000fc600078e000e */
[----:B------:R-:W-:-:S04]  /*15cf0*/  VIADD R0, R13, 0xffffffff ;  /* 0xffffffff0d007836 */ /* 0x000fc80000000000 */
[----:B------:R-:W-:Y:S01]  /*15d00*/  DFMA R32, -R36, R16, R18 ;  /* 0x000000102420722b */ /* 0x000fe20000000112 */
[----:B------:R-:W-:-:S07]  /*15d10*/  ISETP.GE.U32.AND P2, PT, R0, 0x7fefffff, PT ;  /* 0x7fefffff0000780c */ /* 0x000fce0003f46070 */
[----:B------:R-:W-:-:S06]  /*15d20*/  DFMA R10, R10, R32, R16 ;  /* 0x000000200a0a722b */ /* 0x000fcc0000000010 */
[----:B------:R-:W-:Y:S01]  /*15d30*/  @P2 IMAD.MOV.U32 R16, RZ, RZ, 0x0 ;  /* 0x00000000ff102424 */ /* 0x000fe200078e00ff */
[----:B------:R-:W-:Y:S01]  /*15d40*/  @P2 LOP3.LUT P3, RZ, R15, 0x7fffffff, RZ, 0xc0, !PT ;  /* 0x7fffffff0fff2812 */ /* 0x000fe2000786c0ff */
[----:B------:R-:W-:Y:S02]  /*15d50*/  @P2 IMAD.MOV.U32 R17, RZ, RZ, 0x7ff00000 ;  /* 0x7ff00000ff112424 */ /* 0x000fe400078e00ff */
[----:B------:R-:W-:-:S04]  /*15d60*/  FFMA R0, RZ, R37, R11 ;  /* 0x00000025ff007223 */ /* 0x000fc8000000000b */
[----:B------:R-:W-:Y:S01]  /*15d70*/  @P2 DFMA R16, R14, R16, +INF ;  /* 0x7ff000000e10242b */ /* 0x000fe20000000010 */
[----:B------:R-:W-:Y:S01]  /*15d80*/  FSETP.GT.AND P4, PT, |R0|, 1.469367938527859385e-39, PT ;  /* 0x001000000000780b */ /* 0x000fe20003f84200 */
[----:B------:R-:W-:Y:S02]  /*15d90*/  IMAD.MOV.U32 R0, RZ, RZ, -0x3ff ;  /* 0xfffffc01ff007424 */ /* 0x000fe400078e00ff */
[----:B------:R-:W-:-:S06]  /*15da0*/  @!P0 IMAD.MOV.U32 R0, RZ, RZ, -0x435 ;  /* 0xfffffbcbff008424 */ /* 0x000fcc00078e00ff */
        /* <DEDUP_REMOVED lines=67> */
.L_x_10645:
[----:B------:R-:W-:Y:S05]  /*161e0*/  BSYNC.RECONVERGENT B0 ;  /* 0x0000000000007941 */ /* 0x000fea0003800200 */
.L_x_10644:
        /* <DEDUP_REMOVED lines=8> */
.L_x_10647:
[----:B------:R-:W-:Y:S05]  /*16270*/  BSYNC.RECONVERGENT B3 ;  /* 0x0000000000037941 */ /* 0x000fea0003800200 */
.L_x_10646:
        /* <DEDUP_REMOVED lines=84> */
.L_x_10649:
[----:B------:R-:W-:Y:S02]  /*167c0*/  FSEL R10, RZ, 3.37028055040000000000e+12, P0 ;  /* 0x54442d18ff0a7808 */ /* 0x000fe40000000000 */
[----:B------:R-:W-:-:S07]  /*167d0*/  FSEL R11, RZ, 2.1426990032196044922, P0 ;  /* 0x400921fbff0b7808 */ /* 0x000fce0000000000 */
.L_x_10650:
[----:B------:R-:W-:Y:S05]  /*167e0*/  BSYNC.RECONVERGENT B0 ;  /* 0x0000000000007941 */ /* 0x000fea0003800200 */
.L_x_10648:
[----:B------:R-:W-:Y:S01]  /*167f0*/  DADD R2, R8, R2 ;  /* 0x0000000008027229 */ /* 0x000fe20000000002 */
[----:B------:R-:W-:Y:S01]  /*16800*/  LOP3.LUT R9, R11, 0x80000000, R27, 0xb8, !PT ;  /* 0x800000000b097812 */ /* 0x000fe200078eb81b */
[----:B------:R-:W-:-:S06]  /*16810*/  DADD R16, R16, 1 ;  /* 0x3ff0000010107429 */ /* 0x000fcc0000000000 */
[----:B------:R-:W-:-:S06]  /*16820*/  DSETP.NAN.AND P0, PT, R2, R2, PT ;  /* 0x000000020200722a */ /* 0x000fcc0003f08000 */
[----:B------:R-:W-:Y:S02]  /*16830*/  FSEL R10, R2, R10, P0 ;  /* 0x0000000a020a7208 */ /* 0x000fe40000000000 */
[----:B------:R-:W-:-:S07]  /*16840*/  FSEL R11, R3, R9, P0 ;  /* 0x00000009030b7208 */ /* 0x000fce0000000000 */
.L_x_10632:
[----:B------:R-:W-:Y:S05]  /*16850*/  BSYNC.RECONVERGENT B2 ;  /* 0x0000000000027941 */ /* 0x000fea0003800200 */
.L_x_10622:
        /* <DEDUP_REMOVED lines=8> */
.L_x_10537:
[----:B------:R-:W-:Y:S05]  /*168e0*/  BSYNC.RECONVERGENT B1 ;  /* 0x0000000000017941 */ /* 0x000fea0003800200 */
.L_x_10536:
[----:B------:R-:W-:Y:S01]  /*168f0*/  VIADD R3, R35, 0x100 ;  /* 0x0000010023037836 */ /* 0x000fe20000000000 */
[----:B------:R-:W-:Y:S01]  /*16900*/  BSSY.RECONVERGENT B1, `(.L_x_10651) ;  /* 0x0000931000017945 */ /* 0x000fe20003800200 */
[----:B---3--:R-:W-:Y:S02]  /*16910*/  CS2R R26, SRZ ;  /* 0x00000000001a7805 */ /* 0x008fe4000001ff00 */
[----:B------:R-:W-:Y:S02]  /*16920*/  CS2R R24, SRZ ;  /* 0x0000000000187805 */ /* 0x000fe4000001ff00 */
[----:B------:R-:W-:-:S13]  /*16930*/  ISETP.GE.AND P0, PT, R3, R58, PT ;  /* 0x0000003a0300720c */ /* 0x000fda0003f06270 */
[----:B------:R-:W-:Y:S05]  /*16940*/  @P0 BRA `(.L_x_10652) ;  /* 0x0000009000b00947 */ /* 0x000fea0003800000 */
[----:B0-----:R-:W-:Y:S01]  /*16950*/  IMAD.MOV.U32 R12, RZ, RZ, 0x33145c07 ;  /* 0x33145c07ff0c7424 */ /* 0x001fe200078e00ff */
[----:B------:R-:W-:Y:S01]  /*16960*/  DSETP.NAN.AND P0, PT, R30, R30, PT ;  /* 0x0000001e1e00722a */ /* 0x000fe20003f08000 */
        /* <DEDUP_REMOVED lines=28> */
.L_x_10653:
        /* <DEDUP_REMOVED lines=79> */
[----:B------:R-:W-:-:S07]  /*17020*/  IMAD.U32 R41, RZ, RZ, UR6 ;  /* 0x00000006ff297e24 */ /* 0x000fce000f8e00ff */
[----:B------:R-:W-:Y:S02]  /*17030*/  DSETP.MIN.AND P0, P1, R42, UR4, PT ;  /* 0x000000042a007e2a */ /* 0x000fe4000b900000 */
[----:B------:R-:W-:-:S04]  /*17040*/  MOV R26, R43 ;  /* 0x0000002b001a7202 */ /* 0x000fc80000000f00 */
[----:B------:R-:W-:Y:S01]  /*17050*/  FSEL R49, R26, UR6, P0 ;  /* 0x000000061a317c08 */ /* 0x000fe20008000000 */
[----:B0-----:R-:W-:-:S07]  /*17060*/  DMUL R26, R52, R52 ;  /* 0x00000034341a7228 */ /* 0x001fce0000000000 */
        /* <DEDUP_REMOVED lines=64> */
.L_x_10660:
[----:B------:R-:W-:Y:S05]  /*17470*/  BSYNC.RECONVERGENT B3 ;  /* 0x0000000000037941 */ /* 0x000fea0003800200 */
.L_x_10659:
        /* <DEDUP_REMOVED lines=21> */
[----:B------:R-:W-:Y:S01]  /*175d0*/  IMAD.MOV.U32 R46, RZ, RZ, -0x748574fc ;  /* 0x8b7a8b04ff2e7424 */ /* 0x000fe200078e00ff */
        /* <DEDUP_REMOVED lines=61> */
.L_x_10658:
        /* <DEDUP_REMOVED lines=34> */
.L_x_10667:
[----:B------:R-:W-:Y:S05]  /*17bd0*/  BSYNC.RECONVERGENT B4 ;  /* 0x0000000000047941 */ /* 0x000fea0003800200 */
.L_x_10666:
[----:B------:R-:W-:Y:S01]  /*17be0*/  IMAD.MOV.U32 R26, RZ, RZ, R10 ;  /* 0x000000ffff1a7224 */ /* 0x000fe200078e000a */
[----:B------:R-:W-:-:S07]  /*17bf0*/  MOV R27, R11 ;  /* 0x0000000b001b7202 */ /* 0x000fce0000000f00 */
.L_x_10665:
[----:B------:R-:W-:Y:S05]  /*17c00*/  BSYNC.RECONVERGENT B3 ;  /* 0x0000000000037941 */ /* 0x000fea0003800200 */
.L_x_10664:
        /* <DEDUP_REMOVED lines=31> */
.L_x_10672:
[----:B------:R-:W-:Y:S05]  /*17e00*/  BSYNC.RECONVERGENT B4 ;  /* 0x0000000000047941 */ /* 0x000fea0003800200 */
.L_x_10671:
[----:B------:R-:W-:Y:S05]  /*17e10*/  BRA `(.L_x_10670) ;  /* 0x0000000000047947 */ /* 0x000fea0003800000 */
.L_x_10669:
[----:B------:R-:W-:-:S11]  /*17e20*/  DADD R10, R38, -R14 ;  /* 0x00000000260a7229 */ /* 0x000fd6000000080e */
.L_x_10670:
[----:B------:R-:W-:Y:S05]  /*17e30*/  BSYNC.RECONVERGENT B3 ;  /* 0x0000000000037941 */ /* 0x000fea0003800200 */
.L_x_10668:
[----:B------:R-:W-:Y:S01]  /*17e40*/  DMUL R10, R10, 0.5 ;  /* 0x3fe000000a0a7828 */ /* 0x000fe20000000000 */
[----:B------:R-:W-:Y:S01]  /*17e50*/  IMAD.MOV.U32 R32, RZ, RZ, 0x0 ;  /* 0x00000000ff207424 */ /* 0x000fe200078e00ff */
[----:B------:R-:W-:Y:S01]  /*17e60*/  DADD R12, R24, 1 ;  /* 0x3ff00000180c7429 */ /* 0x000fe20000000000 */
[----:B------:R-:W-:Y:S01]  /*17e70*/  IMAD.MOV.U32 R33, RZ, RZ, 0x3fd80000 ;  /* 0x3fd80000ff217424 */ /* 0x000fe200078e00ff */
        /* <DEDUP_REMOVED lines=28> */
.L_x_10674:
[----:B------:R-:W-:Y:S05]  /*18040*/  BSYNC.RECONVERGENT B3 ;  /* 0x0000000000037941 */ /* 0x000fea0003800200 */
.L_x_10673:
[----:B------:R-:W-:-:S10]  /*18050*/  DADD R26, R26, R14 ;  /* 0x000000001a1a7229 */ /* 0x000fd4000000000e */
[C---:B------:R-:W-:Y:S02]  /*18060*/  FSETP.GEU.FTZ.AND P1, PT, R27.reuse, 1.7916666269302368164, PT ;  /* 0x3fe555551b00780b */ /* 0x040fe40003f3e000 */
[----:B------:R-:W-:-:S13]  /*18070*/  FSETP.GT.FTZ.AND P0, PT, R27, -1.6999999284744262695, PT ;  /* 0xbfd999991b00780b */ /* 0x000fda0003f14000 */
[----:B------:R-:W-:Y:S05]  /*18080*/  @P0 BRA !P1, `(.L_x_10675) ;  /* 0x00000004004c0947 */ /* 0x000fea0004800000 */
[----:B------:R-:W-:-:S10]  /*18090*/  DADD R10, R26, 1 ;  /* 0x3ff000001a0a7429 */ /* 0x000fd40000000000 */
[----:B------:R-:W-:Y:S01]  /*180a0*/  ISETP.GT.AND P0, PT, R11, 0xfffff, PT ;  /* 0x000fffff0b00780c */ /* 0x000fe20003f04270 */
[----:B------:R-:W-:Y:S01]  /*180b0*/  IMAD.MOV.U32 R13, RZ, RZ, R11 ;  /* 0x000000ffff0d7224 */ /* 0x000fe200078e000b */
[----:B------:R-:W-:-:S11]  /*180c0*/  MOV R12, R10 ;  /* 0x0000000a000c7202 */ /* 0x000fd60000000f00 */
        /* <DEDUP_REMOVED lines=28> */
[----:B------:R-:W-:-:S03]  /*18290*/  @P0 VIADD R0, R0, 0x1 ;  /* 0x0000000100000836 */ /* 0x000fc60000000000 */
[----:B------:R-:W-:Y:S02]  /*182a0*/  @P0 MOV R13, R15 ;  /* 0x0000000f000d0202 */ /* 0x000fe40000000f00 */
[----:B------:R-:W-:-:S04]  /*182b0*/  LOP3.LUT R48, R0, 0x80000000, RZ, 0x3c, !PT ;  /* 0x8000000000307812 */ /* 0x000fc800078e3cff */
        /* <DEDUP_REMOVED lines=48> */
.L_x_10675:
        /* <DEDUP_REMOVED lines=22> */
.L_x_10677:
[----:B------:R-:W-:Y:S05]  /*18720*/  BSYNC.RECONVERGENT B3 ;  /* 0x0000000000037941 */ /* 0x000fea0003800200 */
.L_x_10676:
        /* <DEDUP_REMOVED lines=30> */
.L_x_10663:
        /* <DEDUP_REMOVED lines=29> */
.L_x_10680:
[----:B------:R-:W-:Y:S05]  /*18ae0*/  BSYNC.RECONVERGENT B3 ;  /* 0x0000000000037941 */ /* 0x000fea0003800200 */
.L_x_10679:
        /* <DEDUP_REMOVED lines=13> */
[----:B------:R-:W-:Y:S01]  /*18bc0*/  IMAD.MOV.U32 R0, RZ, RZ, -0x3ff ;  /* 0xfffffc01ff007424 */ /* 0x000fe200078e00ff */
[----:B------:R-:W-:-:S11]  /*18bd0*/  @!P0 MOV R0, 0xfffffbcb ;  /* 0xfffffbcb00008802 */ /* 0x000fd60000000f00 */
        /* <DEDUP_REMOVED lines=72> */
.L_x_10681:
        /* <DEDUP_REMOVED lines=22> */
.L_x_10683:
[----:B------:R-:W-:Y:S05]  /*191c0*/  BSYNC.RECONVERGENT B3 ;  /* 0x0000000000037941 */ /* 0x000fea0003800200 */
.L_x_10682:
        /* <DEDUP_REMOVED lines=30> */
.L_x_10678:
        /* <DEDUP_REMOVED lines=28> */
.L_x_10685:
[----:B------:R-:W-:Y:S05]  /*19570*/  BSYNC.RECONVERGENT B3 ;  /* 0x0000000000037941 */ /* 0x000fea0003800200 */
.L_x_10684:
        /* <DEDUP_REMOVED lines=21> */
.L_x_10687:
[----:B------:R-:W-:Y:S05]  /*196d0*/  BSYNC.RECONVERGENT B3 ;  /* 0x0000000000037941 */ /* 0x000fea0003800200 */
.L_x_10686:
[----:B------:R-:W-:Y:S01]  /*196e0*/  MOV R26, R10 ;  /* 0x0000000a001a7202 */ /* 0x000fe20000000f00 */
[----:B------:R-:W-:Y:S01]  /*196f0*/  IMAD.MOV.U32 R27, RZ, RZ, R11 ;  /* 0x000000ffff1b7224 */ /* 0x000fe200078e000b */
[----:B------:R-:W-:Y:S06]  /*19700*/  BRA `(.L_x_10661) ;  /* 0x0000000000747947 */ /* 0x000fec0003800000 */
.L_x_10662:
        /* <DEDUP_REMOVED lines=28> */
.L_x_10688:
[----:B------:R-:W-:Y:S05]  /*198d0*/  BSYNC.RECONVERGENT B3 ;  /* 0x0000000000037941 */ /* 0x000fea0003800200 */
.L_x_10661:
[----:B------:R-:W-:Y:S05]  /*198e0*/  BSYNC.RECONVERGENT B2 ;  /* 0x0000000000027941 */ /* 0x000fea0003800200 */
.L_x_10657:
        /* <DEDUP_REMOVED lines=25> */
.L_x_10693:
[----:B------:R-:W-:Y:S05]  /*19a80*/  BSYNC.RECONVERGENT B4 ;  /* 0x0000000000047941 */ /* 0x000fea0003800200 */
.L_x_10692:
        /* <DEDUP_REMOVED lines=12> */
[----:B------:R-:W-:Y:S01]  /*19b50*/  IMAD.MOV.U32 R12, RZ, RZ, 0x66faac4b ;  /* 0x66faac4bff0c7424 */ /* 0x000fe200078e00ff */
[----:B------:R-:W-:Y:S01]  /*19b60*/  MOV R13, 0x3ebac2fe ;  /* 0x3ebac2fe000d7802 */ /* 0x000fe20000000f00 */
        /* <DEDUP_REMOVED lines=70> */
.L_x_10696:
        /* <DEDUP_REMOVED lines=47> */
[----:B------:R-:W-:-:S08]  /*1a2c0*/  DFMA R12, R12, |R10|, |R10| ;  /* 0x4000000a0c0c722b */ /* 0x000fd0000000040a */
[C---:B------:R-:W-:Y:S02]  /*1a2d0*/  @P0 DADD R24, R12.reuse, -R24 ;  /* 0x000000000c180229 */ /* 0x040fe40000000818 */
[----:B------:R-:W-:-:S06]  /*1a2e0*/  @!P0 DADD R2, R12, R2 ;  /* 0x000000000c028229 */ /* 0x000fcc0000000002 */
[----:B------:R-:W-:Y:S02]  /*1a2f0*/  @P0 DADD R24, -R24, UR4 ;  /* 0x0000000418180e29 */ /* 0x000fe40008000100 */
[----:B------:R-:W-:Y:S01]  /*1a300*/  @!P0 DADD R24, R2, UR4 ;  /* 0x0000000402188e29 */ /* 0x000fe20008000000 */
[----:B------:R-:W-:Y:S10]  /*1a310*/  BRA `(.L_x_10697) ;  /* 0x0000002800307947 */ /* 0x000ff40003800000 */
.L_x_10695:
        /* <DEDUP_REMOVED lines=76> */
.L_x_10698:
        /* <DEDUP_REMOVED lines=53> */
.L_x_10694:
        /* <DEDUP_REMOVED lines=36> */
.L_x_10705:
[----:B------:R-:W-:Y:S05]  /*1ad70*/  BSYNC.RECONVERGENT B6 ;  /* 0x0000000000067941 */ /* 0x000fea0003800200 */
.L_x_10704:
[----:B------:R-:W-:Y:S02]  /*1ad80*/  IMAD.MOV.U32 R36, RZ, RZ, R10 ;  /* 0x000000ffff247224 */ /* 0x000fe400078e000a */
[----:B------:R-:W-:-:S07]  /*1ad90*/  IMAD.MOV.U32 R37, RZ, RZ, R11 ;  /* 0x000000ffff257224 */ /* 0x000fce00078e000b */
.L_x_10703:
[----:B------:R-:W-:Y:S05]  /*1ada0*/  BSYNC.RECONVERGENT B5 ;  /* 0x0000000000057941 */ /* 0x000fea0003800200 */
.L_x_10702:
        /* <DEDUP_REMOVED lines=29> */
.L_x_10710:
[----:B------:R-:W-:Y:S05]  /*1af80*/  BSYNC.RECONVERGENT B6 ;  /* 0x0000000000067941 */ /* 0x000fea0003800200 */
.L_x_10709:
[----:B------:R-:W-:Y:S02]  /*1af90*/  IMAD.MOV.U32 R2, RZ, RZ, R10 ;  /* 0x000000ffff027224 */ /* 0x000fe400078e000a */
[----:B------:R-:W-:Y:S01]  /*1afa0*/  IMAD.MOV.U32 R3, RZ, RZ, R11 ;  /* 0x000000ffff037224 */ /* 0x000fe200078e000b */
[----:B------:R-:W-:Y:S06]  /*1afb0*/  BRA `(.L_x_10708) ;  /* 0x0000000000047947 */ /* 0x000fec0003800000 */
.L_x_10707:
[----:B------:R-:W-:-:S11]  /*1afc0*/  DADD R2, R38, -R10 ;  /* 0x0000000026027229 */ /* 0x000fd6000000080a */
.L_x_10708:
[----:B------:R-:W-:Y:S05]  /*1afd0*/  BSYNC.RECONVERGENT B5 ;  /* 0x0000000000057941 */ /* 0x000fea0003800200 */
.L_x_10706:
[----:B------:R-:W-:Y:S01]  /*1afe0*/  DMUL R2, R2, 0.5 ;  /* 0x3fe0000002027828 */ /* 0x000fe20000000000 */
[----:B------:R-:W-:Y:S01]  /*1aff0*/  MOV R12, 0x0 ;  /* 0x00000000000c7802 */ /* 0x000fe20000000f00 */
[----:B------:R-:W-:Y:S01]  /*1b000*/  DADD R24, R8, R24 ;  /* 0x0000000008187229 */ /* 0x000fe20000000018 */
        /* <DEDUP_REMOVED lines=23> */
[----:B------:R-:W-:Y:S01]  /*1b180*/  IMAD.MOV.U32 R14, RZ, RZ, R13 ;  /* 0x000000ffff0e7224 */ /* 0x000fe200078e000d */
[----:B------:R-:W-:Y:S01]  /*1b190*/  MOV R13, R2 ;  /* 0x00000002000d7202 */ /* 0x000fe20000000f00 */
[----:B------:R-:W-:-:S02]  /*1b1a0*/  IMAD.MOV.U32 R33, RZ, RZ, R38 ;  /* 0x000000ffff217224 */ /* 0x000fc400078e0026 */
[----:B------:R-:W-:Y:S02]  /*1b1b0*/  IMAD.MOV.U32 R32, RZ, RZ, R39 ;  /* 0x000000ffff207224 */ /* 0x000fe400078e0027 */
[----:B------:R-:W-:-:S07]  /*1b1c0*/  IMAD.MOV.U32 R12, RZ, RZ, R37 ;  /* 0x000000ffff0c7224 */ /* 0x000fce00078e0025 */
[----:B------:R-:W-:Y:S05]  /*1b1d0*/  CALL.REL.NOINC `($__internal_17_$__cuda_sm20_dsqrt_rn_f64_mediumpath_v1) ;  /* 0x0000012800d87944 */ /* 0x000fea0003c00000 */
[----:B------:R-:W-:Y:S02]  /*1b1e0*/  IMAD.MOV.U32 R24, RZ, RZ, R11 ;  /* 0x000000ffff187224 */ /* 0x000fe400078e000b */
[----:B------:R-:W-:-:S07]  /*1b1f0*/  IMAD.MOV.U32 R25, RZ, RZ, R10 ;  /* 0x000000ffff197224 */ /* 0x000fce00078e000a */
.L_x_10712:
[----:B------:R-:W-:Y:S05]  /*1b200*/  BSYNC.RECONVERGENT B5 ;  /* 0x0000000000057941 */ /* 0x000fea0003800200 */
.L_x_10711:
[----:B------:R-:W-:Y:S05]  /*1b210*/  BRA `(.L_x_10713) ;  /* 0x0000000800887947 */ /* 0x000fea0003800000 */
.L_x_10701:
        /* <DEDUP_REMOVED lines=34> */
.L_x_10716:
[----:B------:R-:W-:Y:S05]  /*1b440*/  BSYNC.RECONVERGENT B5 ;  /* 0x0000000000057941 */ /* 0x000fea0003800200 */
.L_x_10715:
[----:B------:R-:W-:Y:S05]  /*1b450*/  BRA `(.L_x_10713) ;  /* 0x0000000400f87947 */ /* 0x000fea0003800000 */
.L_x_10714:
[----:B------:R-:W-:Y:S01]  /*1b460*/  DADD R12, R8, -1 ;  /* 0xbff00000080c7429 */ /* 0x000fe20000000000 */
[----:B------:R-:W-:Y:S01]  /*1b470*/  IMAD.MOV.U32 R24, RZ, RZ, 0x0 ;  /* 0x00000000ff187424 */ /* 0x000fe200078e00ff */
[----:B------:R-:W-:Y:S01]  /*1b480*/  MOV R25, 0x3fd80000 ;  /* 0x3fd8000000197802 */ /* 0x000fe20000000f00 */
        /* <DEDUP_REMOVED lines=29> */
.L_x_10718:
[----:B------:R-:W-:Y:S05]  /*1b660*/  BSYNC.RECONVERGENT B5 ;  /* 0x0000000000057941 */ /* 0x000fea0003800200 */
.L_x_10717:
        /* <DEDUP_REMOVED lines=21> */
.L_x_10720:
[----:B------:R-:W-:Y:S05]  /*1b7c0*/  BSYNC.RECONVERGENT B5 ;  /* 0x0000000000057941 */ /* 0x000fea0003800200 */
.L_x_10719:
[----:B------:R-:W-:Y:S01]  /*1b7d0*/  DMUL R8, R8, 8.11296384146066816958e+31 ;  /* 0x4690000008087828 */ /* 0x000fe20000000000 */
[----:B------:R-:W-:Y:S02]  /*1b7e0*/  IMAD.MOV.U32 R24, RZ, RZ, R10 ;  /* 0x000000ffff187224 */ /* 0x000fe400078e000a */
[----:B------:R-:W-:Y:S01]  /*1b7f0*/  IMAD.MOV.U32 R25, RZ, RZ, R11 ;  /* 0x000000ffff197224 */ /* 0x000fe200078e000b */
[----:B------:R-:W-:Y:S07]  /*1b800*/  BRA `(.L_x_10713) ;  /* 0x00000004000c7947 */ /* 0x000fee0003800000 */
.L_x_10700:
        /* <DEDUP_REMOVED lines=30> */
.L_x_10722:
[----:B------:R-:W-:Y:S05]  /*1b9f0*/  BSYNC.RECONVERGENT B5 ;  /* 0x0000000000057941 */ /* 0x000fea0003800200 */
.L_x_10721:
        /* <DEDUP_REMOVED lines=32> */
.L_x_10724:
[----:B------:R-:W-:Y:S05]  /*1bc00*/  BSYNC.RECONVERGENT B5 ;  /* 0x0000000000057941 */ /* 0x000fea0003800200 */
.L_x_10723:
[----:B------:R-:W-:Y:S01]  /*1bc10*/  DMUL R24, R24, R8 ;  /* 0x0000000818187228 */ /* 0x000fe20000000000 */
[----:B------:R-:W-:Y:S02]  /*1bc20*/  IMAD.MOV.U32 R8, RZ, RZ, 0x0 ;  /* 0x00000000ff087424 */ /* 0x000fe400078e00ff */
[----:B------:R-:W-:-:S08]  /*1bc30*/  IMAD.MOV.U32 R9, RZ, RZ, 0x3ff00000 ;  /* 0x3ff00000ff097424 */ /* 0x000fd000078e00ff */
.L_x_10713:
[----:B------:R-:W-:Y:S05]  /*1bc40*/  BSYNC.RECONVERGENT B4 ;  /* 0x0000000000047941 */ /* 0x000fea0003800200 */
.L_x_10699:
[----:B------:R-:W-:Y:S05]  /*1bc50*/  BRA `(.L_x_10725) ;  /* 0x0000000000087947 */ /* 0x000fea0003800000 */
.L_x_10691:
[----:B------:R-:W-:Y:S02]  /*1bc60*/  DMUL R24, R24, 9.00719925474099200000e+15 ;  /* 0x4340000018187828 */ /* 0x000fe40000000000 */
[----:B------:R-:W-:-:S11]  /*1bc70*/  DMUL R8, R8, 9.00719925474099200000e+15 ;  /* 0x4340000008087828 */ /* 0x000fd60000000000 */
.L_x_10725:
[----:B------:R-:W-:Y:S05]  /*1bc80*/  BSYNC.RELIABLE B2 ;  /* 0x0000000000027941 */ /* 0x000fea0003800100 */
.L_x_10690:
        /* <DEDUP_REMOVED lines=10> */
[----:B------:R-:W-:Y:S01]  /*1bd30*/  FSEL R32, R8, R14, P1 ;  /* 0x0000000e08207208 */ /* 0x000fe20000800000 */
[----:B------:R-:W-:Y:S01]  /*1bd40*/  IMAD.MOV.U32 R28, RZ, RZ, R29 ;  /* 0x000000ffff1c7224 */ /* 0x000fe200078e001d */
        /* <DEDUP_REMOVED lines=19> */
.L_x_10728:
[----:B------:R-:W-:Y:S05]  /*1be80*/  BSYNC.RECONVERGENT B2 ;  /* 0x0000000000027941 */ /* 0x000fea0003800200 */
.L_x_10727:
        /* <DEDUP_REMOVED lines=84> */
.L_x_10730:
[----:B------:R-:W-:Y:S02]  /*1c3d0*/  FSEL R2, RZ, 3.37028055040000000000e+12, P0 ;  /* 0x54442d18ff027808 */ /* 0x000fe40000000000 */
[----:B------:R-:W-:-:S07]  /*1c3e0*/  FSEL R3, RZ, 2.1426990032196044922, P0 ;  /* 0x400921fbff037808 */ /* 0x000fce0000000000 */
.L_x_10731:
[----:B------:R-:W-:Y:S05]  /*1c3f0*/  BSYNC.RECONVERGENT B0 ;  /* 0x0000000000007941 */ /* 0x000fea0003800200 */
.L_x_10729:
[----:B------:R-:W-:Y:S01]  /*1c400*/  DADD R8, |R24|, R8 ;  /* 0x0000000018087229 */ /* 0x000fe20000000208 */
[----:B------:R-:W-:-:S07]  /*1c410*/  LOP3.LUT R25, R3, 0x80000000, R25, 0xb8, !PT ;  /* 0x8000000003197812 */ /* 0x000fce00078eb819 */
[----:B------:R-:W-:-:S06]  /*1c420*/  DSETP.NAN.AND P0, PT, R8, R8, PT ;  /* 0x000000080800722a */ /* 0x000fcc0003f08000 */
[----:B------:R-:W-:Y:S02]  /*1c430*/  FSEL R24, R8, R2, P0 ;  /* 0x0000000208187208 */ /* 0x000fe40000000000 */
[----:B------:R-:W-:Y:S01]  /*1c440*/  FSEL R25, R9, R25, P0 ;  /* 0x0000001909197208 */ /* 0x000fe20000000000 */
[----:B------:R-:W-:Y:S06]  /*1c450*/  BRA `(.L_x_10697) ;  /* 0x0000000400e07947 */ /* 0x000fec0003800000 */
.L_x_10726:
        /* <DEDUP_REMOVED lines=27> */
.L_x_10733:
[----:B------:R-:W-:Y:S05]  /*1c610*/  BSYNC.RECONVERGENT B2 ;  /* 0x0000000000027941 */ /* 0x000fea0003800200 */
.L_x_10732:
        /* <DEDUP_REMOVED lines=84> */
.L_x_10735:
[----:B------:R-:W-:Y:S02]  /*1cb60*/  FSEL R2, RZ, 3.37028055040000000000e+12, P0 ;  /* 0x54442d18ff027808 */ /* 0x000fe40000000000 */
[----:B------:R-:W-:-:S07]  /*1cb70*/  FSEL R3, RZ, 2.1426990032196044922, P0 ;  /* 0x400921fbff037808 */ /* 0x000fce0000000000 */
.L_x_10736:
[----:B------:R-:W-:Y:S05]  /*1cb80*/  BSYNC.RECONVERGENT B0 ;  /* 0x0000000000007941 */ /* 0x000fea0003800200 */
.L_x_10734:
[----:B------:R-:W-:Y:S01]  /*1cb90*/  DADD R8, |R24|, R8 ;  /* 0x0000000018087229 */ /* 0x000fe20000000208 */
[----:B------:R-:W-:-:S07]  /*1cba0*/  LOP3.LUT R25, R3, 0x80000000, R25, 0xb8, !PT ;  /* 0x8000000003197812 */ /* 0x000fce00078eb819 */
[----:B------:R-:W-:-:S06]  /*1cbb0*/  DSETP.NAN.AND P0, PT, R8, R8, PT ;  /* 0x000000080800722a */ /* 0x000fcc0003f08000 */
[----:B------:R-:W-:Y:S02]  /*1cbc0*/  FSEL R24, R8, R2, P0 ;  /* 0x0000000208187208 */ /* 0x000fe40000000000 */
[----:B------:R-:W-:-:S07]  /*1cbd0*/  FSEL R25, R9, R25, P0 ;  /* 0x0000001909197208 */ /* 0x000fce0000000000 */
.L_x_10697:
[----:B------:R-:W-:Y:S05]  /*1cbe0*/  BSYNC.RECONVERGENT B3 ;  /* 0x0000000000037941 */ /* 0x000fea0003800200 */
.L_x_10689:
[----:B------:R-:W-:Y:S01]  /*1cbf0*/  DADD R2, -RZ, -R26 ;  /* 0x00000000ff027229 */ /* 0x000fe2000000091a */
[----:B------:R-:W-:-:S09]  /*1cc00*/  ISETP.GE.AND P0, PT, R31, RZ, PT ;  /* 0x000000ff1f00720c */ /* 0x000fd20003f06270 */
[----:B------:R-:W-:Y:S02]  /*1cc10*/  FSEL R26, R26, R2, !P0 ;  /* 0x000000021a1a7208 */ /* 0x000fe40004000000 */
[----:B------:R-:W-:Y:S01]  /*1cc20*/  FSEL R27, R27, R3, !P0 ;  /* 0x000000031b1b7208 */ /* 0x000fe20004000000 */
[----:B------:R-:W-:Y:S06]  /*1cc30*/  BRA `(.L_x_10652) ;  /* 0x0000002c00f47947 */ /* 0x000fec0003800000 */
.L_x_10656:
[----:B------:R-:W2:Y:S01]  /*1cc40*/  LDL.64 R24, [R1+0x8] ;  /* 0x0000080001187983 */ /* 0x000ea20000100a00 */
[----:B------:R-:W-:Y:S01]  /*1cc50*/  UMOV UR4, 0x54442d18 ;  /* 0x54442d1800047882 */ /* 0x000fe20000000000 */
[----:B------:R-:W-:Y:S01]  /*1cc60*/  UMOV UR5, 0x3ff921fb ;  /* 0x3ff921fb00057882 */ /* 0x000fe20000000000 */
[----:B------:R-:W-:Y:S02]  /*1cc70*/  DADD R26, -RZ, -R30 ;  /* 0x00000000ff1a7229 */ /* 0x000fe4000000091e */
[----:B--2---:R-:W-:-:S08]  /*1cc80*/  DADD R24, R24, -R28 ;  /* 0x0000000018187229 */ /* 0x004fd0000000081c */
[----:B------:R-:W-:Y:S01]  /*1cc90*/  DADD R24, R24, UR4 ;  /* 0x0000000418187e29 */ /* 0x000fe20008000000 */
[----:B------:R-:W-:Y:S10]  /*1cca0*/  BRA `(.L_x_10652) ;  /* 0x0000002c00d87947 */ /* 0x000ff40003800000 */
.L_x_10655:
[----:B------:R-:W-:Y:S01]  /*1ccb0*/  DADD R26, -RZ, -R30 ;  /* 0x00000000ff1a7229 */ /* 0x000fe2000000091e */
[----:B------:R-:W-:Y:S01]  /*1ccc0*/  CS2R R24, SRZ ;  /* 0x0000000000187805 */ /* 0x000fe2000001ff00 */
[----:B------:R-:W-:Y:S09]  /*1ccd0*/  BRA `(.L_x_10652) ;  /* 0x0000002c00cc7947 */ /* 0x000ff20003800000 */
.L_x_10654:
        /* <DEDUP_REMOVED lines=28> */
[----:B------:R-:W-:Y:S01]  /*1cea0*/  @!P0 IMAD.MOV.U32 R13, RZ, RZ, R15 ;  /* 0x000000ffff0d8224 */ /* 0x000fe200078e000f */
[----:B------:R-:W-:-:S03]  /*1ceb0*/  @!P0 MOV R12, R14 ;  /* 0x0000000e000c8202 */ /* 0x000fc60000000f00 */
        /* <DEDUP_REMOVED lines=10> */
[----:B------:R-:W-:Y:S01]  /*1cf60*/  FSETP.GT.AND P4, PT, |R0|, 1.469367938527859385e-39, PT ;  /* 0x001000000000780b */ /* 0x000fe20003f84200 */
[----:B------:R-:W-:Y:S02]  /*1cf70*/  IMAD.MOV.U32 R0, RZ, RZ, -0x3ff ;  /* 0xfffffc01ff007424 */ /* 0x000fe400078e00ff */
        /* <DEDUP_REMOVED lines=68> */
.L_x_10741:
[----:B------:R-:W-:Y:S05]  /*1d3c0*/  BSYNC.RECONVERGENT B0 ;  /* 0x0000000000007941 */ /* 0x000fea0003800200 */
.L_x_10740:
[----:B------:R-:W-:Y:S04]  /*1d3d0*/  BSSY.RECONVERGENT B3, `(.L_x_10742) ;  /* 0x0000008000037945 */ /* 0x000fe80003800200 */
[----:B------:R-:W-:Y:S05]  /*1d3e0*/  @P4 BRA P5, `(.L_x_10743) ;  /* 0x0000000000184947 */ /* 0x000fea0002800000 */
[----:B------:R-:W-:Y:S01]  /*1d3f0*/  IMAD.MOV.U32 R12, RZ, RZ, R26 ;  /* 0x000000ffff0c7224 */ /* 0x000fe200078e001a */
[----:B------:R-:W-:Y:S01]  /*1d400*/  MOV R13, R27 ;  /* 0x0000001b000d7202 */ /* 0x000fe20000000f00 */
[----:B------:R-:W-:Y:S01]  /*1d410*/  IMAD.MOV.U32 R10, RZ, RZ, R36 ;  /* 0x000000ffff0a7224 */ /* 0x000fe200078e0024 */
[----:B------:R-:W-:Y:S01]  /*1d420*/  MOV R0, 0x1d450 ;  /* 0x0001d45000007802 */ /* 0x000fe20000000f00 */
[----:B------:R-:W-:-:S07]  /*1d430*/  IMAD.MOV.U32 R11, RZ, RZ, R37 ;  /* 0x000000ffff0b7224 */ /* 0x000fce00078e0025 */
[----:B------:R-:W-:Y:S05]  /*1d440*/  CALL.REL.NOINC `($__internal_16_$__cuda_sm20_div_rn_f64_full) ;  /* 0x0000010000b07944 */ /* 0x000fea0003c00000 */
.L_x_10743:
[----:B------:R-:W-:Y:S05]  /*1d450*/  BSYNC.RECONVERGENT B3 ;  /* 0x0000000000037941 */ /* 0x000fea0003800200 */
.L_x_10742:
        /* <DEDUP_REMOVED lines=84> */
.L_x_10745:
[----:B------:R-:W-:Y:S02]  /*1d9a0*/  FSEL R10, RZ, 3.37028055040000000000e+12, P0 ;  /* 0x54442d18ff0a7808 */ /* 0x000fe40000000000 */
[----:B------:R-:W-:-:S07]  /*1d9b0*/  FSEL R11, RZ, 2.1426990032196044922, P0 ;  /* 0x400921fbff0b7808 */ /* 0x000fce0000000000 */
.L_x_10746:
[----:B------:R-:W-:Y:S05]  /*1d9c0*/  BSYNC.RECONVERGENT B0 ;  /* 0x0000000000007941 */ /* 0x000fea0003800200 */
.L_x_10744:
[----:B------:R-:W-:Y:S01]  /*1d9d0*/  DADD R2, R8, R2 ;  /* 0x0000000008027229 */ /* 0x000fe20000000002 */
[----:B------:R-:W-:Y:S01]  /*1d9e0*/  LOP3.LUT R9, R11, 0x80000000, R31, 0xb8, !PT ;  /* 0x800000000b097812 */ /* 0x000fe200078eb81f */
[----:B------:R-:W-:-:S06]  /*1d9f0*/  DMUL R24, R24, 0.5 ;  /* 0x3fe0000018187828 */ /* 0x000fcc0000000000 */
[----:B------:R-:W-:-:S06]  /*1da00*/  DSETP.NAN.AND P0, PT, R2, R2, PT ;  /* 0x000000020200722a */ /* 0x000fcc0003f08000 */
[----:B------:R-:W-:Y:S02]  /*1da10*/  FSEL R10, R2, R10, P0 ;  /* 0x0000000a020a7208 */ /* 0x000fe40000000000 */
[----:B------:R-:W-:Y:S01]  /*1da20*/  FSEL R11, R3, R9, P0 ;  /* 0x00000009030b7208 */ /* 0x000fe20000000000 */
[----:B------:R-:W-:Y:S06]  /*1da30*/  BRA `(.L_x_10747) ;  /* 0x0000002000507947 */ /* 0x000fec0003800000 */
.L_x_10739:
[----:B------:R-:W-:Y:S01]  /*1da40*/  ISETP.GT.U32.AND P2, PT, R8, R2, PT ;  /* 0x000000020800720c */ /* 0x000fe20003f44070 */
[----:B------:R-:W-:Y:S01]  /*1da50*/  UMOV UR4, 0xffffffff ;  /* 0xffffffff00047882 */ /* 0x000fe20000000000 */
[CC--:B------:R-:W-:Y:S01]  /*1da60*/  ISETP.LT.U32.AND P0, PT, R2.reuse, R8.reuse, PT ;  /* 0x000000080200720c */ /* 0x0c0fe20003f01070 */
[----:B------:R-:W-:Y:S01]  /*1da70*/  UMOV UR5, 0x7fefffff ;  /* 0x7fefffff00057882 */ /* 0x000fe20000000000 */
[----:B------:R-:W-:Y:S01]  /*1da80*/  ISETP.GT.U32.AND.EX P2, PT, R9, R3, PT, P2 ;  /* 0x000000030900720c */ /* 0x000fe20003f44120 */
[----:B------:R-:W-:Y:S01]  /*1da90*/  UMOV UR6, UR5 ;  /* 0x0000000500067c82 */ /* 0x000fe20008000000 */
[----:B------:R-:W-:Y:S01]  /*1daa0*/  ISETP.LT.U32.AND.EX P0, PT, R3, R9, PT, P0 ;  /* 0x000000090300720c */ /* 0x000fe20003f01100 */
[----:B------:R-:W-:Y:S01]  /*1dab0*/  IMAD.MOV.U32 R38, RZ, RZ, RZ ;  /* 0x000000ffff267224 */ /* 0x000fe200078e00ff */
[----:B------:R-:W-:Y:S01]  /*1dac0*/  SEL R11, R9, R3, P2 ;  /* 0x00000003090b7207 */ /* 0x000fe20001000000 */
[----:B------:R-:W-:Y:S01]  /*1dad0*/  IMAD.MOV.U32 R42, RZ, RZ, 0x0 ;  /* 0x00000000ff2a7424 */ /* 0x000fe200078e00ff */
[----:B------:R-:W-:Y:S01]  /*1dae0*/  SEL R12, R2, R8, P0 ;  /* 0x00000008020c7207 */ /* 0x000fe20000000000 */
[----:B------:R-:W-:Y:S01]  /*1daf0*/  IMAD.MOV.U32 R43, RZ, RZ, 0x3fd80000 ;  /* 0x3fd80000ff2b7424 */ /* 0x000fe200078e00ff */
[----:B------:R-:W-:Y:S01]  /*1db00*/  LOP3.LUT R0, R11, 0xffc00000, RZ, 0xc0, !PT ;  /* 0xffc000000b007812 */ /* 0x000fe200078ec0ff */
[----:B------:R-:W-:Y:S01]  /*1db10*/  BSSY.RECONVERGENT B0, `(.L_x_10748) ;  /* 0x000007c000007945 */ /* 0x000fe20003800200 */
[----:B------:R-:W-:-:S02]  /*1db20*/  SEL R13, R3, R9, P0 ;  /* 0x00000009030d7207 */ /* 0x000fc40000000000 */
[----:B------:R-:W-:Y:S02]  /*1db30*/  LOP3.LUT R15, R0, 0x7fd00000, RZ, 0x3c, !PT ;  /* 0x7fd00000000f7812 */ /* 0x000fe400078e3cff */
[----:B------:R-:W-:Y:S02]  /*1db40*/  MOV R14, RZ ;  /* 0x000000ff000e7202 */ /* 0x000fe40000000f00 */
        /* <DEDUP_REMOVED lines=120> */
.L_x_10749:
[----:B------:R-:W-:Y:S05]  /*1e2d0*/  BSYNC.RECONVERGENT B0 ;  /* 0x0000000000007941 */ /* 0x000fea0003800200 */
.L_x_10748:
        /* <DEDUP_REMOVED lines=8> */
.L_x_10751:
[----:B------:R-:W-:Y:S05]  /*1e360*/  BSYNC.RECONVERGENT B3 ;  /* 0x0000000000037941 */ /* 0x000fea0003800200 */
.L_x_10750:
        /* <DEDUP_REMOVED lines=84> */
.L_x_10753:
[----:B------:R-:W-:Y:S02]  /*1e8b0*/  FSEL R10, RZ, 3.37028055040000000000e+12, P0 ;  /* 0x54442d18ff0a7808 */ /* 0x000fe40000000000 */
[----:B------:R-:W-:-:S07]  /*1e8c0*/  FSEL R11, RZ, 2.1426990032196044922, P0 ;  /* 0x400921fbff0b7808 */ /* 0x000fce0000000000 */
.L_x_10754:
[----:B------:R-:W-:Y:S05]  /*1e8d0*/  BSYNC.RECONVERGENT B0 ;  /* 0x0000000000007941 */ /* 0x000fea0003800200 */
.L_x_10752:
[----:B------:R-:W-:Y:S01]  /*1e8e0*/  DADD R2, R8, R2 ;  /* 0x0000000008027229 */ /* 0x000fe20000000002 */
[----:B------:R-:W-:-:S07]  /*1e8f0*/  LOP3.LUT R9, R11, 0x80000000, R31, 0xb8, !PT ;  /* 0x800000000b097812 */ /* 0x000fce00078eb81f */
[----:B------:R-:W-:-:S06]  /*1e900*/  DSETP.NAN.AND P0, PT, R2, R2, PT ;  /* 0x000000020200722a */ /* 0x000fcc0003f08000 */
[----:B------:R-:W-:Y:S02]  /*1e910*/  FSEL R10, R2, R10, P0 ;  /* 0x0000000a020a7208 */ /* 0x000fe40000000000 */
[----:B------:R-:W-:Y:S01]  /*1e920*/  FSEL R11, R3, R9, P0 ;  /* 0x00000009030b7208 */ /* 0x000fe20000000000 */
[----:B------:R-:W-:Y:S06]  /*1e930*/  BRA `(.L_x_10747) ;  /* 0x0000001000907947 */ /* 0x000fec0003800000 */
.L_x_10738:
        /* <DEDUP_REMOVED lines=21> */
[----:B------:R-:W-:-:S07]  /*1ea90*/  IMAD.MOV.U32 R10, RZ, RZ, -0x74eba897 ;  /* 0x8b145769ff0a7424 */ /* 0x000fce00078e00ff */
[----:B------:R-:W-:Y:S05]  /*1eaa0*/  CALL.REL.NOINC `($__internal_16_$__cuda_sm20_div_rn_f64_full) ;  /* 0x000000ec00187944 */ /* 0x000fea0003c00000 */
[----:B------:R-:W-:Y:S02]  /*1eab0*/  IMAD.MOV.U32 R24, RZ, RZ, R10 ;  /* 0x000000ffff187224 */ /* 0x000fe400078e000a */
[----:B------:R-:W-:-:S07]  /*1eac0*/  IMAD.MOV.U32 R25, RZ, RZ, R11 ;  /* 0x000000ffff197224 */ /* 0x000fce00078e000b */
.L_x_10756:
[----:B------:R-:W-:Y:S05]  /*1ead0*/  BSYNC.RECONVERGENT B3 ;  /* 0x0000000000037941 */ /* 0x000fea0003800200 */
.L_x_10755:
        /* <DEDUP_REMOVED lines=23> */
.L_x_10758:
[----:B------:R-:W-:Y:S05]  /*1ec50*/  BSYNC.RECONVERGENT B3 ;  /* 0x0000000000037941 */ /* 0x000fea0003800200 */
.L_x_10757:
        /* <DEDUP_REMOVED lines=26> */
[----:B------:R-:W-:-:S07]  /*1ee00*/  MOV R25, UR6 ;  /* 0x0000000600197c02 */ /* 0x000fce0008000f00 */
        /* <DEDUP_REMOVED lines=30> */
[----:B------:R-:W-:Y:S01]  /*1eff0*/  @!P0 IMAD.MOV.U32 R13, RZ, RZ, R15 ;  /* 0x000000ffff0d8224 */ /* 0x000fe200078e000f */
[----:B------:R-:W-:Y:S01]  /*1f000*/  DMUL R24, R26, R10 ;  /* 0x0000000a1a187228 */ /* 0x000fe20000000000 */
[----:B------:R-:W-:-:S03]  /*1f010*/  @!P0 IMAD.MOV.U32 R12, RZ, RZ, R14 ;  /* 0x000000ffff0c8224 */ /* 0x000fc600078e000e */
[----:B------:R-:W-:-:S04]  /*1f020*/  IADD3 R0, PT, PT, R13, -0x1, RZ ;  /* 0xffffffff0d007810 */ /* 0x000fc80007ffe0ff */
        /* <DEDUP_REMOVED lines=78> */
.L_x_10760:
[----:B------:R-:W-:Y:S05]  /*1f510*/  BSYNC.RECONVERGENT B0 ;  /* 0x0000000000007941 */ /* 0x000fea0003800200 */
.L_x_10759:
        /* <DEDUP_REMOVED lines=8> */
.L_x_10762:
[----:B------:R-:W-:Y:S05]  /*1f5a0*/  BSYNC.RECONVERGENT B3 ;  /* 0x0000000000037941 */ /* 0x000fea0003800200 */
.L_x_10761:
        /* <DEDUP_REMOVED lines=84> */
.L_x_10764:
[----:B------:R-:W-:Y:S02]  /*1faf0*/  FSEL R10, RZ, 3.37028055040000000000e+12, P0 ;  /* 0x54442d18ff0a7808 */ /* 0x000fe40000000000 */
[----:B------:R-:W-:-:S07]  /*1fb00*/  FSEL R11, RZ, 2.1426990032196044922, P0 ;  /* 0x400921fbff0b7808 */ /* 0x000fce0000000000 */
.L_x_10765:
[----:B------:R-:W-:Y:S05]  /*1fb10*/  BSYNC.RECONVERGENT B0 ;  /* 0x0000000000007941 */ /* 0x000fea0003800200 */
.L_x_10763:
[----:B------:R-:W-:Y:S01]  /*1fb20*/  DADD R2, R8, R2 ;  /* 0x0000000008027229 */ /* 0x000fe20000000002 */
[----:B------:R-:W-:Y:S01]  /*1fb30*/  LOP3.LUT R9, R11, 0x80000000, R31, 0xb8, !PT ;  /* 0x800000000b097812 */ /* 0x000fe200078eb81f */
[----:B------:R-:W-:-:S06]  /*1fb40*/  DADD R24, R24, 1 ;  /* 0x3ff0000018187429 */ /* 0x000fcc0000000000 */
[----:B------:R-:W-:-:S06]  /*1fb50*/  DSETP.NAN.AND P0, PT, R2, R2, PT ;  /* 0x000000020200722a */ /* 0x000fcc0003f08000 */
[----:B------:R-:W-:Y:S02]  /*1fb60*/  FSEL R10, R2, R10, P0 ;  /* 0x0000000a020a7208 */ /* 0x000fe40000000000 */
[----:B------:R-:W-:-:S07]  /*1fb70*/  FSEL R11, R3, R9, P0 ;  /* 0x00000009030b7208 */ /* 0x000fce0000000000 */
.L_x_10747:
[----:B------:R-:W-:Y:S05]  /*1fb80*/  BSYNC.RECONVERGENT B2 ;  /* 0x0000000000027941 */ /* 0x000fea0003800200 */
.L_x_10737:
        /* <DEDUP_REMOVED lines=8> */
.L_x_10652:
[----:B------:R-:W-:Y:S05]  /*1fc10*/  BSYNC.RECONVERGENT B1 ;  /* 0x0000000000017941 */ /* 0x000fea0003800200 */
.L_x_10651:
[----:B------:R-:W-:Y:S01]  /*1fc20*/  VIADD R3, R35, 0x180 ;  /* 0x0000018023037836 */ /* 0x000fe20000000000 */
[----:B------:R-:W-:Y:S01]  /*1fc30*/  BSSY.RECONVERGENT B1, `(.L_x_10766) ;  /* 0x0000931000017945 */ /* 0x000fe20003800200 */
[----:B------:R-:W-:Y:S02]  /*1fc40*/  CS2R R30, SRZ ;  /* 0x00000000001e7805 */ /* 0x000fe4000001ff00 */
        /* <DEDUP_REMOVED lines=24> */
[----:B------:R-:W-:Y:S01]  /*1fdd0*/  @!P0 MOV R2, 0x54442d18 ;  /* 0x54442d1800028802 */ /* 0x000fe20000000f00 */
[----:B------:R-:W-:Y:S01]  /*1fde0*/  @P0 DADD R30, RZ, R22 ;  /* 0x00000000ff1e0229 */ /* 0x000fe20000000016 */
[----:B------:R-:W-:-:S07]  /*1fdf0*/  @!P0 IMAD.MOV.U32 R3, RZ, RZ, 0x3ff921fb ;  /* 0x3ff921fbff038424 */ /* 0x000fce00078e00ff */
[----:B------:R-:W-:-:S10]  /*1fe00*/  @P0 DADD R30, R20, R30 ;  /* 0x00000000141e0229 */ /* 0x000fd4000000001e */
[----:B------:R-:W-:Y:S02]  /*1fe10*/  @P0 IMAD.MOV.U32 R28, RZ, RZ, R30 ;  /* 0x000000ffff1c0224 */ /* 0x000fe400078e001e */
[----:B------:R-:W-:Y:S01]  /*1fe20*/  @P0 IMAD.MOV.U32 R29, RZ, RZ, R31 ;  /* 0x000000ffff1d0224 */ /* 0x000fe200078e001f */
[----:B------:R-:W-:Y:S02]  /*1fe30*/  @!P0 DADD R28, R2, R10 ;  /* 0x00000000021c8229 */ /* 0x000fe4000000000a */
[----:B------:R-:W-:Y:S01]  /*1fe40*/  @!P0 DADD R30, R22, R22 ;  /* 0x00000000161e8229 */ /* 0x000fe20000000016 */
[----:B------:R-:W-:Y:S10]  /*1fe50*/  BRA `(.L_x_10767) ;  /* 0x0000009000387947 */ /* 0x000ff40003800000 */
.L_x_10768:
        /* <DEDUP_REMOVED lines=15> */
[----:B------:R-:W-:Y:S01]  /*1ff50*/  UMOV UR4, 0x1409212f ;  /* 0x1409212f00047882 */ /* 0x000fe20000000000 */
[----:B------:R-:W-:Y:S01]  /*1ff60*/  IMAD.MOV.U32 R10, RZ, RZ, 0xd800000 ;  /* 0x0d800000ff0a7424 */ /* 0x000fe200078e00ff */
        /* <DEDUP_REMOVED lines=12> */
[----:B------:R-:W-:Y:S01]  /*20030*/  MOV R52, RZ ;  /* 0x000000ff00347202 */ /* 0x000fe20000000f00 */
        /* <DEDUP_REMOVED lines=12> */
[----:B------:R-:W-:Y:S02]  /*20100*/  LOP3.LUT R34, R15, 0xffc00000, RZ, 0xc0, !PT ;  /* 0xffc000000f227812 */ /* 0x000fe400078ec0ff */
[----:B------:R-:W-:Y:S01]  /*20110*/  SEL R48, R28, R2, P0 ;  /* 0x000000021c307207 */ /* 0x000fe20000000000 */
[----:B------:R-:W-:Y:S01]  /*20120*/  IMAD.MOV.U32 R13, RZ, RZ, R49 ;  /* 0x000000ffff0d7224 */ /* 0x000fe200078e0031 */
[----:B------:R-:W-:Y:S02]  /*20130*/  LOP3.LUT R11, R34, 0x7fd00000, RZ, 0x3c, !PT ;  /* 0x7fd00000220b7812 */ /* 0x000fe400078e3cff */
[----:B------:R-:W-:-:S02]  /*20140*/  MOV R12, R48 ;  /* 0x00000030000c7202 */ /* 0x000fc40000000f00 */
[C---:B------:R-:W-:Y:S02]  /*20150*/  SEL R14, R2.reuse, R28, P1 ;  /* 0x0000001c020e7207 */ /* 0x040fe40000800000 */
[----:B------:R-:W-:Y:S02]  /*20160*/  ISETP.GT.U32.AND P1, PT, R2, R30, PT ;  /* 0x0000001e0200720c */ /* 0x000fe40003f24070 */
[C---:B------:R-:W-:Y:S01]  /*20170*/  DMUL R32, R10.reuse, R12 ;  /* 0x0000000c0a207228 */ /* 0x040fe20000000000 */
[CC--:B------:R-:W-:Y:S01]  /*20180*/  ISETP.LT.U32.AND P0, PT, R30.reuse, R2.reuse, PT ;  /* 0x000000021e00720c */ /* 0x0c0fe20003f01070 */
[----:B------:R-:W-:Y:S01]  /*20190*/  DMUL R42, R10, R14 ;  /* 0x0000000e0a2a7228 */ /* 0x000fe20000000000 */
[----:B------:R-:W-:Y:S02]  /*201a0*/  ISETP.GT.U32.AND.EX P1, PT, R3, R31, PT, P1 ;  /* 0x0000001f0300720c */ /* 0x000fe40003f24110 */
[----:B------:R-:W-:Y:S02]  /*201b0*/  ISETP.LT.U32.AND.EX P0, PT, R31, R3, PT, P0 ;  /* 0x000000031f00720c */ /* 0x000fe40003f01100 */
[----:B------:R-:W-:Y:S01]  /*201c0*/  SEL R11, R3, R31, P1 ;  /* 0x0000001f030b7207 */ /* 0x000fe20000800000 */
[----:B------:R-:W-:Y:S01]  /*201d0*/  DMUL R32, R32, R32 ;  /* 0x0000002020207228 */ /* 0x000fe20000000000 */
[----:B------:R-:W-:-:S02]  /*201e0*/  SEL R45, R30, R2, P0 ;  /* 0x000000021e2d7207 */ /* 0x000fc40000000000 */
[----:B------:R-:W-:Y:S02]  /*201f0*/  SEL R44, R31, R3, P0 ;  /* 0x000000031f2c7207 */ /* 0x000fe40000000000 */
[----:B------:R-:W-:Y:S02]  /*20200*/  LOP3.LUT R0, R11, 0xffc00000, RZ, 0xc0, !PT ;  /* 0xffc000000b007812 */ /* 0x000fe400078ec0ff */
[----:B------:R-:W-:Y:S01]  /*20210*/  SEL R10, R2, R30, P1 ;  /* 0x0000001e020a7207 */ /* 0x000fe20000800000 */
[----:B------:R-:W-:Y:S01]  /*20220*/  DFMA R42, R42, R42, R32 ;  /* 0x0000002a2a2a722b */ /* 0x000fe20000000020 */
[----:B------:R-:W-:Y:S01]  /*20230*/  LOP3.LUT R37, R0, 0x7fd00000, RZ, 0x3c, !PT ;  /* 0x7fd0000000257812 */ /* 0x000fe200078e3cff */
[----:B------:R-:W-:Y:S01]  /*20240*/  IMAD.MOV.U32 R32, RZ, RZ, R45 ;  /* 0x000000ffff207224 */ /* 0x000fe200078e002d */
[----:B------:R-:W-:Y:S01]  /*20250*/  ISETP.GE.U32.AND P3, PT, R44, 0x7ff00000, PT ;  /* 0x7ff000002c00780c */ /* 0x000fe20003f66070 */
        /* <DEDUP_REMOVED lines=84> */
.L_x_10775:
[----:B------:R-:W-:Y:S05]  /*207a0*/  BSYNC.RECONVERGENT B3 ;  /* 0x0000000000037941 */ /* 0x000fea0003800200 */
.L_x_10774:
[----:B------:R-:W-:-:S10]  /*207b0*/  DADD R10, R30, R14 ;  /* 0x000000001e0a7229 */ /* 0x000fd4000000000e */
        /* <DEDUP_REMOVED lines=30> */
[----:B------:R-:W-:Y:S01]  /*209a0*/  @P0 VIADD R15, R13, 0xfff00000 ;  /* 0xfff000000d0f0836 */ /* 0x000fe20000000000 */
[----:B------:R-:W-:-:S03]  /*209b0*/  @P0 IADD3 R0, PT, PT, R0, 0x1, RZ ;  /* 0x0000000100000810 */ /* 0x000fc60007ffe0ff */
        /* <DEDUP_REMOVED lines=50> */
.L_x_10773:
        /* <DEDUP_REMOVED lines=34> */
.L_x_10782:
[----:B------:R-:W-:Y:S05]  /*20f00*/  BSYNC.RECONVERGENT B4 ;  /* 0x0000000000047941 */ /* 0x000fea0003800200 */
.L_x_10781:
[----:B------:R-:W-:Y:S02]  /*20f10*/  IMAD.MOV.U32 R36, RZ, RZ, R10 ;  /* 0x000000ffff247224 */ /* 0x000fe400078e000a */
[----:B------:R-:W-:-:S07]  /*20f20*/  IMAD.MOV.U32 R37, RZ, RZ, R11 ;  /* 0x000000ffff257224 */ /* 0x000fce00078e000b */
.L_x_10780:
[----:B------:R-:W-:Y:S05]  /*20f30*/  BSYNC.RECONVERGENT B3 ;  /* 0x0000000000037941 */ /* 0x000fea0003800200 */
.L_x_10779:
        /* <DEDUP_REMOVED lines=31> */
.L_x_10787:
[----:B------:R-:W-:Y:S05]  /*21130*/  BSYNC.RECONVERGENT B4 ;  /* 0x0000000000047941 */ /* 0x000fea0003800200 */
.L_x_10786:
[----:B------:R-:W-:Y:S05]  /*21140*/  BRA `(.L_x_10785) ;  /* 0x0000000000047947 */ /* 0x000fea0003800000 */
.L_x_10784:
[----:B------:R-:W-:-:S11]  /*21150*/  DADD R10, R44, -R14 ;  /* 0x000000002c0a7229 */ /* 0x000fd6000000080e */
.L_x_10785:
[----:B------:R-:W-:Y:S05]  /*21160*/  BSYNC.RECONVERGENT B3 ;  /* 0x0000000000037941 */ /* 0x000fea0003800200 */
.L_x_10783:
        /* <DEDUP_REMOVED lines=32> */
.L_x_10789:
[----:B------:R-:W-:Y:S05]  /*21370*/  BSYNC.RECONVERGENT B3 ;  /* 0x0000000000037941 */ /* 0x000fea0003800200 */
.L_x_10788:
        /* <DEDUP_REMOVED lines=87> */
.L_x_10790:
        /* <DEDUP_REMOVED lines=22> */
.L_x_10792:
[----:B------:R-:W-:Y:S05]  /*21a50*/  BSYNC.RECONVERGENT B3 ;  /* 0x0000000000037941 */ /* 0x000fea0003800200 */
.L_x_10791:
        /* <DEDUP_REMOVED lines=30> */
.L_x_10778:
        /* <DEDUP_REMOVED lines=29> */
.L_x_10795:
[----:B------:R-:W-:Y:S05]  /*21e10*/  BSYNC.RECONVERGENT B3 ;  /* 0x0000000000037941 */ /* 0x000fea0003800200 */
.L_x_10794:
        /* <DEDUP_REMOVED lines=87> */
.L_x_10796:
        /* <DEDUP_REMOVED lines=22> */
.L_x_10798:
[----:B------:R-:W-:Y:S05]  /*224f0*/  BSYNC.RECONVERGENT B3 ;  /* 0x0000000000037941 */ /* 0x000fea0003800200 */
.L_x_10797:
        /* <DEDUP_REMOVED lines=30> */
.L_x_10793:
        /* <DEDUP_REMOVED lines=28> */
.L_x_10800:
[----:B------:R-:W-:Y:S05]  /*228a0*/  BSYNC.RECONVERGENT B3 ;  /* 0x0000000000037941 */ /* 0x000fea0003800200 */
.L_x_10799:
        /* <DEDUP_REMOVED lines=21> */
.L_x_10802:
[----:B------:R-:W-:Y:S05]  /*22a00*/  BSYNC.RECONVERGENT B3 ;  /* 0x0000000000037941 */ /* 0x000fea0003800200 */
.L_x_10801:
[----:B------:R-:W-:Y:S01]  /*22a10*/  IMAD.MOV.U32 R36, RZ, RZ, R10 ;  /* 0x000000ffff247224 */ /* 0x000fe200078e000a */
[----:B------:R-:W-:Y:S01]  /*22a20*/  MOV R37, R11 ;  /* 0x0000000b00257202 */ /* 0x000fe20000000f00 */
[----:B------:R-:W-:Y:S06]  /*22a30*/  BRA `(.L_x_10776) ;  /* 0x00000000007c7947 */ /* 0x000fec0003800000 */
.L_x_10777:
        /* <DEDUP_REMOVED lines=18> */
[----:B------:R-:W-:Y:S01]  /*22b60*/  IMAD.MOV.U32 R13, RZ, RZ, R10 ;  /* 0x000000ffff0d7224 */ /* 0x000fe200078e000a */
[----:B------:R-:W-:Y:S01]  /*22b70*/  MOV R10, R2 ;  /* 0x00000002000a7202 */ /* 0x000fe20000000f00 */
        /* <DEDUP_REMOVED lines=8> */
.L_x_10804:
[----:B------:R-:W-:Y:S05]  /*22c00*/  BSYNC.RECONVERGENT B3 ;  /* 0x0000000000037941 */ /* 0x000fea0003800200 */
.L_x_10803:
[----:B------:R-:W-:Y:S02]  /*22c10*/  IMAD.MOV.U32 R36, RZ, RZ, R12 ;  /* 0x000000ffff247224 */ /* 0x000fe400078e000c */
[----:B------:R-:W-:-:S07]  /*22c20*/  IMAD.MOV.U32 R37, RZ, RZ, R13 ;  /* 0x000000ffff257224 */ /* 0x000fce00078e000d */
.L_x_10776:
[----:B------:R-:W-:Y:S05]  /*22c30*/  BSYNC.RECONVERGENT B2 ;  /* 0x0000000000027941 */ /* 0x000fea0003800200 */
.L_x_10772:
        /* <DEDUP_REMOVED lines=25> */
.L_x_10809:
[----:B------:R-:W-:Y:S05]  /*22dd0*/  BSYNC.RECONVERGENT B4 ;  /* 0x0000000000047941 */ /* 0x000fea0003800200 */
.L_x_10808:
        /* <DEDUP_REMOVED lines=84> */
.L_x_10812:
        /* <DEDUP_REMOVED lines=53> */
.L_x_10811:
        /* <DEDUP_REMOVED lines=76> */
.L_x_10814:
        /* <DEDUP_REMOVED lines=53> */
.L_x_10810:
        /* <DEDUP_REMOVED lines=35> */
.L_x_10821:
[----:B------:R-:W-:Y:S05]  /*240b0*/  BSYNC.RECONVERGENT B6 ;  /* 0x0000000000067941 */ /* 0x000fea0003800200 */
.L_x_10820:
[----:B------:R-:W-:Y:S02]  /*240c0*/  IMAD.MOV.U32 R46, RZ, RZ, R10 ;  /* 0x000000ffff2e7224 */ /* 0x000fe400078e000a */
[----:B------:R-:W-:-:S07]  /*240d0*/  IMAD.MOV.U32 R47, RZ, RZ, R11 ;  /* 0x000000ffff2f7224 */ /* 0x000fce00078e000b */
.L_x_10819:
[----:B------:R-:W-:Y:S05]  /*240e0*/  BSYNC.RECONVERGENT B5 ;  /* 0x0000000000057941 */ /* 0x000fea0003800200 */
.L_x_10818:
        /* <DEDUP_REMOVED lines=28> */
.L_x_10826:
[----:B------:R-:W-:Y:S05]  /*242b0*/  BSYNC.RECONVERGENT B6 ;  /* 0x0000000000067941 */ /* 0x000fea0003800200 */
.L_x_10825:
[----:B------:R-:W-:Y:S02]  /*242c0*/  IMAD.MOV.U32 R2, RZ, RZ, R10 ;  /* 0x000000ffff027224 */ /* 0x000fe400078e000a */
[----:B------:R-:W-:Y:S01]  /*242d0*/  IMAD.MOV.U32 R3, RZ, RZ, R11 ;  /* 0x000000ffff037224 */ /* 0x000fe200078e000b */
[----:B------:R-:W-:Y:S06]  /*242e0*/  BRA `(.L_x_10824) ;  /* 0x0000000000047947 */ /* 0x000fec0003800000 */
.L_x_10823:
[----:B------:R-:W-:-:S11]  /*242f0*/  DADD R2, -R38, R44 ;  /* 0x0000000026027229 */ /* 0x000fd6000000012c */
.L_x_10824:
[----:B------:R-:W-:Y:S05]  /*24300*/  BSYNC.RECONVERGENT B5 ;  /* 0x0000000000057941 */ /* 0x000fea0003800200 */
.L_x_10822:
        /* <DEDUP_REMOVED lines=34> */
.L_x_10828:
[----:B------:R-:W-:Y:S05]  /*24530*/  BSYNC.RECONVERGENT B5 ;  /* 0x0000000000057941 */ /* 0x000fea0003800200 */
.L_x_10827:
[----:B------:R-:W-:Y:S05]  /*24540*/  BRA `(.L_x_10829) ;  /* 0x0000000800847947 */ /* 0x000fea0003800000 */
.L_x_10817:
        /* <DEDUP_REMOVED lines=34> */
.L_x_10832:
[----:B------:R-:W-:Y:S05]  /*24770*/  BSYNC.RECONVERGENT B5 ;  /* 0x0000000000057941 */ /* 0x000fea0003800200 */
.L_x_10831:
[----:B------:R-:W-:Y:S05]  /*24780*/  BRA `(.L_x_10829) ;  /* 0x0000000400f47947 */ /* 0x000fea0003800000 */
.L_x_10830:
[----:B------:R-:W-:Y:S01]  /*24790*/  DMUL R10, R28, R38 ;  /* 0x000000261c0a7228 */ /* 0x000fe20000000000 */
[----:B------:R-:W-:Y:S01]  /*247a0*/  BSSY.RECONVERGENT B5, `(.L_x_10833) ;  /* 0x000001e000057945 */ /* 0x000fe20003800200 */
[----:B------:R-:W-:Y:S01]  /*247b0*/  MOV R28, 0x0 ;  /* 0x00000000001c7802 */ /* 0x000fe20000000f00 */
[----:B------:R-:W-:Y:S01]  /*247c0*/  IMAD.MOV.U32 R29, RZ, RZ, 0x3fd80000 ;  /* 0x3fd80000ff1d7424 */ /* 0x000fe200078e00ff */
[----:B------:R-:W-:Y:S02]  /*247d0*/  DMUL R2, R2, 8.11296384146066816958e+31 ;  /* 0x4690000002027828 */ /* 0x000fe40000000000 */
[----:B------:R-:W0:Y:S04]  /*247e0*/  MUFU.RSQ64H R13, R11 ;  /* 0x0000000b000d7308 */ /* 0x000e280000001c00 */
[----:B------:R-:W-:-:S02]  /*247f0*/  VIADD R12, R11, 0xfcb00000 ;  /* 0xfcb000000b0c7836 */ /* 0x000fc40000000000 */
[----:B------:R-:W-:-:S03]  /*24800*/  DMUL R2, R8, R2 ;  /* 0x0000000208027228 */ /* 0x000fc60000000000 */
        /* <DEDUP_REMOVED lines=23> */
.L_x_10834:
[----:B------:R-:W-:Y:S05]  /*24980*/  BSYNC.RECONVERGENT B5 ;  /* 0x0000000000057941 */ /* 0x000fea0003800200 */
.L_x_10833:
        /* <DEDUP_REMOVED lines=21> */
.L_x_10836:
[----:B------:R-:W-:Y:S05]  /*24ae0*/  BSYNC.RECONVERGENT B5 ;  /* 0x0000000000057941 */ /* 0x000fea0003800200 */
.L_x_10835:
[----:B------:R-:W-:Y:S01]  /*24af0*/  DMUL R8, R8, 8.11296384146066816958e+31 ;  /* 0x4690000008087828 */ /* 0x000fe20000000000 */
[----:B------:R-:W-:Y:S02]  /*24b00*/  IMAD.MOV.U32 R30, RZ, RZ, R10 ;  /* 0x000000ffff1e7224 */ /* 0x000fe400078e000a */
[----:B------:R-:W-:Y:S01]  /*24b10*/  IMAD.MOV.U32 R31, RZ, RZ, R11 ;  /* 0x000000ffff1f7224 */ /* 0x000fe200078e000b */
[----:B------:R-:W-:Y:S07]  /*24b20*/  BRA `(.L_x_10829) ;  /* 0x00000004000c7947 */ /* 0x000fee0003800000 */
.L_x_10816:
        /* <DEDUP_REMOVED lines=30> */
.L_x_10838:
[----:B------:R-:W-:Y:S05]  /*24d10*/  BSYNC.RECONVERGENT B5 ;  /* 0x0000000000057941 */ /* 0x000fea0003800200 */
.L_x_10837:
        /* <DEDUP_REMOVED lines=32> */
.L_x_10840:
[----:B------:R-:W-:Y:S05]  /*24f20*/  BSYNC.RECONVERGENT B5 ;  /* 0x0000000000057941 */ /* 0x000fea0003800200 */
.L_x_10839:
[----:B------:R-:W-:Y:S01]  /*24f30*/  DMUL R30, R30, R8 ;  /* 0x000000081e1e7228 */ /* 0x000fe20000000000 */
[----:B------:R-:W-:Y:S02]  /*24f40*/  IMAD.MOV.U32 R8, RZ, RZ, 0x0 ;  /* 0x00000000ff087424 */ /* 0x000fe400078e00ff */
[----:B------:R-:W-:-:S08]  /*24f50*/  IMAD.MOV.U32 R9, RZ, RZ, 0x3ff00000 ;  /* 0x3ff00000ff097424 */ /* 0x000fd000078e00ff */
.L_x_10829:
[----:B------:R-:W-:Y:S05]  /*24f60*/  BSYNC.RECONVERGENT B4 ;  /* 0x0000000000047941 */ /* 0x000fea0003800200 */
.L_x_10815:
[----:B------:R-:W-:Y:S05]  /*24f70*/  BRA `(.L_x_10841) ;  /* 0x0000000000087947 */ /* 0x000fea0003800000 */
.L_x_10807:
[----:B------:R-:W-:Y:S02]  /*24f80*/  DMUL R30, R30, 9.00719925474099200000e+15 ;  /* 0x434000001e1e7828 */ /* 0x000fe40000000000 */
[----:B------:R-:W-:-:S11]  /*24f90*/  DMUL R8, R8, 9.00719925474099200000e+15 ;  /* 0x4340000008087828 */ /* 0x000fd60000000000 */
.L_x_10841:
[----:B------:R-:W-:Y:S05]  /*24fa0*/  BSYNC.RELIABLE B2 ;  /* 0x0000000000027941 */ /* 0x000fea0003800100 */
.L_x_10806:
        /* <DEDUP_REMOVED lines=31> */
.L_x_10844:
[----:B------:R-:W-:Y:S05]  /*251a0*/  BSYNC.RECONVERGENT B2 ;  /* 0x0000000000027941 */ /* 0x000fea0003800200 */
.L_x_10843:
        /* <DEDUP_REMOVED lines=84> */
.L_x_10846:
[----:B------:R-:W-:Y:S02]  /*256f0*/  FSEL R2, RZ, 3.37028055040000000000e+12, P0 ;  /* 0x54442d18ff027808 */ /* 0x000fe40000000000 */
[----:B------:R-:W-:-:S07]  /*25700*/  FSEL R3, RZ, 2.1426990032196044922, P0 ;  /* 0x400921fbff037808 */ /* 0x000fce0000000000 */
.L_x_10847:
[----:B------:R-:W-:Y:S05]  /*25710*/  BSYNC.RECONVERGENT B0 ;  /* 0x0000000000007941 */ /* 0x000fea0003800200 */
.L_x_10845:
[----:B------:R-:W-:Y:S01]  /*25720*/  DADD R8, |R30|, R8 ;  /* 0x000000001e087229 */ /* 0x000fe20000000208 */
[----:B------:R-:W-:-:S07]  /*25730*/  LOP3.LUT R31, R3, 0x80000000, R31, 0xb8, !PT ;  /* 0x80000000031f7812 */ /* 0x000fce00078eb81f */
[----:B------:R-:W-:-:S06]  /*25740*/  DSETP.NAN.AND P0, PT, R8, R8, PT ;  /* 0x000000080800722a */ /* 0x000fcc0003f08000 */
[----:B------:R-:W-:Y:S02]  /*25750*/  FSEL R28, R8, R2, P0 ;  /* 0x00000002081c7208 */ /* 0x000fe40000000000 */
[----:B------:R-:W-:Y:S01]  /*25760*/  FSEL R29, R9, R31, P0 ;  /* 0x0000001f091d7208 */ /* 0x000fe20000000000 */
[----:B------:R-:W-:Y:S06]  /*25770*/  BRA `(.L_x_10813) ;  /* 0x0000000400e07947 */ /* 0x000fec0003800000 */
.L_x_10842:
        /* <DEDUP_REMOVED lines=27> */
.L_x_10849:
[----:B------:R-:W-:Y:S05]  /*25930*/  BSYNC.RECONVERGENT B2 ;  /* 0x0000000000027941 */ /* 0x000fea0003800200 */
.L_x_10848:
        /* <DEDUP_REMOVED lines=84> */
.L_x_10851:
[----:B------:R-:W-:Y:S02]  /*25e80*/  FSEL R2, RZ, 3.37028055040000000000e+12, P0 ;  /* 0x54442d18ff027808 */ /* 0x000fe40000000000 */
[----:B------:R-:W-:-:S07]  /*25e90*/  FSEL R3, RZ, 2.1426990032196044922, P0 ;  /* 0x400921fbff037808 */ /* 0x000fce0000000000 */
.L_x_10852:
[----:B------:R-:W-:Y:S05]  /*25ea0*/  BSYNC.RECONVERGENT B0 ;  /* 0x0000000000007941 */ /* 0x000fea0003800200 */
.L_x_10850:
[----:B------:R-:W-:Y:S01]  /*25eb0*/  DADD R8, |R30|, R8 ;  /* 0x000000001e087229 */ /* 0x000fe20000000208 */
[----:B------:R-:W-:-:S07]  /*25ec0*/  LOP3.LUT R31, R3, 0x80000000, R31, 0xb8, !PT ;  /* 0x80000000031f7812 */ /* 0x000fce00078eb81f */
[----:B------:R-:W-:-:S06]  /*25ed0*/  DSETP.NAN.AND P0, PT, R8, R8, PT ;  /* 0x000000080800722a */ /* 0x000fcc0003f08000 */
[----:B------:R-:W-:Y:S02]  /*25ee0*/  FSEL R28, R8, R2, P0 ;  /* 0x00000002081c7208 */ /* 0x000fe40000000000 */
[----:B------:R-:W-:-:S07]  /*25ef0*/  FSEL R29, R9, R31, P0 ;  /* 0x0000001f091d7208 */ /* 0x000fce0000000000 */
.L_x_10813:
[----:B------:R-:W-:Y:S05]  /*25f00*/  BSYNC.RECONVERGENT B3 ;  /* 0x0000000000037941 */ /* 0x000fea0003800200 */
.L_x_10805:
[----:B------:R-:W-:Y:S01]  /*25f10*/  DADD R2, -RZ, -R36 ;  /* 0x00000000ff027229 */ /* 0x000fe20000000924 */
[----:B------:R-:W-:-:S09]  /*25f20*/  ISETP.GE.AND P0, PT, R23, RZ, PT ;  /* 0x000000ff1700720c */ /* 0x000fd20003f06270 */
[----:B------:R-:W-:Y:S02]  /*25f30*/  FSEL R30, R36, R2, !P0 ;  /* 0x00000002241e7208 */ /* 0x000fe40004000000 */
[----:B------:R-:W-:Y:S01]  /*25f40*/  FSEL R31, R37, R3, !P0 ;  /* 0x00000003251f7208 */ /* 0x000fe20004000000 */
[----:B------:R-:W-:Y:S06]  /*25f50*/  BRA `(.L_x_10767) ;  /* 0x0000002c00f87947 */ /* 0x000fec0003800000 */
.L_x_10771:
[----:B------:R-:W2:Y:S01]  /*25f60*/  LDL.64 R2, [R1+0x8] ;  /* 0x0000080001027983 */ /* 0x000ea20000100a00 */
[----:B------:R-:W-:Y:S01]  /*25f70*/  UMOV UR4, 0x54442d18 ;  /* 0x54442d1800047882 */ /* 0x000fe20000000000 */
[----:B------:R-:W-:Y:S01]  /*25f80*/  UMOV UR5, 0x3ff921fb ;  /* 0x3ff921fb00057882 */ /* 0x000fe20000000000 */
[----:B------:R-:W-:Y:S02]  /*25f90*/  DADD R30, -RZ, -R22 ;  /* 0x00000000ff1e7229 */ /* 0x000fe40000000916 */
[----:B--2---:R-:W-:-:S08]  /*25fa0*/  DADD R20, R2, -R20 ;  /* 0x0000000002147229 */ /* 0x004fd00000000814 */
[----:B------:R-:W-:Y:S01]  /*25fb0*/  DADD R28, R20, UR4 ;  /* 0x00000004141c7e29 */ /* 0x000fe20008000000 */
[----:B------:R-:W-:Y:S10]  /*25fc0*/  BRA `(.L_x_10767) ;  /* 0x0000002c00dc7947 */ /* 0x000ff40003800000 */
.L_x_10770:
[----:B------:R-:W-:Y:S01]  /*25fd0*/  DADD R30, -RZ, -R22 ;  /* 0x00000000ff1e7229 */ /* 0x000fe20000000916 */
[----:B------:R-:W-:Y:S01]  /*25fe0*/  CS2R R28, SRZ ;  /* 0x00000000001c7805 */ /* 0x000fe2000001ff00 */
[----:B------:R-:W-:Y:S09]  /*25ff0*/  BRA `(.L_x_10767) ;  /* 0x0000002c00d07947 */ /* 0x000ff20003800000 */
.L_x_10769:
        /* <DEDUP_REMOVED lines=110> */
.L_x_10857:
[----:B------:R-:W-:Y:S05]  /*266e0*/  BSYNC.RECONVERGENT B0 ;  /* 0x0000000000007941 */ /* 0x000fea0003800200 */
.L_x_10856:
        /* <DEDUP_REMOVED lines=8> */
.L_x_10859:
[----:B------:R-:W-:Y:S05]  /*26770*/  BSYNC.RECONVERGENT B3 ;  /* 0x0000000000037941 */ /* 0x000fea0003800200 */
.L_x_10858:
        /* <DEDUP_REMOVED lines=84> */
.L_x_10861:
[----:B------:R-:W-:Y:S02]  /*26cc0*/  FSEL R10, RZ, 3.37028055040000000000e+12, P0 ;  /* 0x54442d18ff0a7808 */ /* 0x000fe40000000000 */
[----:B------:R-:W-:-:S07]  /*26cd0*/  FSEL R11, RZ, 2.1426990032196044922, P0 ;  /* 0x400921fbff0b7808 */ /* 0x000fce0000000000 */
.L_x_10862:
[----:B------:R-:W-:Y:S05]  /*26ce0*/  BSYNC.RECONVERGENT B0 ;  /* 0x0000000000007941 */ /* 0x000fea0003800200 */
.L_x_10860:
[----:B------:R-:W-:Y:S01]  /*26cf0*/  DADD R2, R8, R2 ;  /* 0x0000000008027229 */ /* 0x000fe20000000002 */
[----:B------:R-:W-:Y:S01]  /*26d00*/  LOP3.LUT R9, R11, 0x80000000, R23, 0xb8, !PT ;  /* 0x800000000b097812 */ /* 0x000fe200078eb817 */
[----:B------:R-:W-:-:S06]  /*26d10*/  DMUL R28, R28, 0.5 ;  /* 0x3fe000001c1c7828 */ /* 0x000fcc0000000000 */
[----:B------:R-:W-:-:S06]  /*26d20*/  DSETP.NAN.AND P0, PT, R2, R2, PT ;  /* 0x000000020200722a */ /* 0x000fcc0003f08000 */
[----:B------:R-:W-:Y:S02]  /*26d30*/  FSEL R10, R2, R10, P0 ;  /* 0x0000000a020a7208 */ /* 0x000fe40000000000 */
[----:B------:R-:W-:Y:S01]  /*26d40*/  FSEL R11, R3, R9, P0 ;  /* 0x00000009030b7208 */ /* 0x000fe20000000000 */
[----:B------:R-:W-:Y:S06]  /*26d50*/  BRA `(.L_x_10863) ;  /* 0x0000002000547947 */ /* 0x000fec0003800000 */
.L_x_10855:
        /* <DEDUP_REMOVED lines=137> */
.L_x_10865:
[----:B------:R-:W-:Y:S05]  /*275f0*/  BSYNC.RECONVERGENT B0 ;  /* 0x0000000000007941 */ /* 0x000fea0003800200 */
.L_x_10864:
        /* <DEDUP_REMOVED lines=8> */
.L_x_10867:
[----:B------:R-:W-:Y:S05]  /*27680*/  BSYNC.RECONVERGENT B3 ;  /* 0x0000000000037941 */ /* 0x000fea0003800200 */
.L_x_10866:
        /* <DEDUP_REMOVED lines=84> */
.L_x_10869:
[----:B------:R-:W-:Y:S02]  /*27bd0*/  FSEL R10, RZ, 3.37028055040000000000e+12, P0 ;  /* 0x54442d18ff0a7808 */ /* 0x000fe40000000000 */
[----:B------:R-:W-:-:S07]  /*27be0*/  FSEL R11, RZ, 2.1426990032196044922, P0 ;  /* 0x400921fbff0b7808 */ /* 0x000fce0000000000 */
.L_x_10870:
[----:B------:R-:W-:Y:S05]  /*27bf0*/  BSYNC.RECONVERGENT B0 ;  /* 0x0000000000007941 */ /* 0x000fea0003800200 */
.L_x_10868:
[----:B------:R-:W-:Y:S01]  /*27c00*/  DADD R2, R8, R2 ;  /* 0x0000000008027229 */ /* 0x000fe20000000002 */
[----:B------:R-:W-:-:S07]  /*27c10*/  LOP3.LUT R9, R11, 0x80000000, R23, 0xb8, !PT ;  /* 0x800000000b097812 */ /* 0x000fce00078eb817 */
[----:B------:R-:W-:-:S06]  /*27c20*/  DSETP.NAN.AND P0, PT, R2, R2, PT ;  /* 0x000000020200722a */ /* 0x000fcc0003f08000 */
[----:B------:R-:W-:Y:S02]  /*27c30*/  FSEL R10, R2, R10, P0 ;  /* 0x0000000a020a7208 */ /* 0x000fe40000000000 */
[----:B------:R-:W-:Y:S01]  /*27c40*/  FSEL R11, R3, R9, P0 ;  /* 0x00000009030b7208 */ /* 0x000fe20000000000 */
[----:B------:R-:W-:Y:S06]  /*27c50*/  BRA `(.L_x_10863) ;  /* 0x0000001000947947 */ /* 0x000fec0003800000 */
.L_x_10854:
        /* <DEDUP_REMOVED lines=25> */
.L_x_10872:
[----:B------:R-:W-:Y:S05]  /*27df0*/  BSYNC.RECONVERGENT B3 ;  /* 0x0000000000037941 */ /* 0x000fea0003800200 */
.L_x_10871:
        /* <DEDUP_REMOVED lines=23> */
.L_x_10874:
[----:B------:R-:W-:Y:S05]  /*27f70*/  BSYNC.RECONVERGENT B3 ;  /* 0x0000000000037941 */ /* 0x000fea0003800200 */
.L_x_10873:
        /* <DEDUP_REMOVED lines=50> */
[----:B------:R-:W-:Y:S01]  /*282a0*/  @!P2 FSEL R12, R10, R42, !P1 ;  /* 0x0000002a0a0ca208 */ /* 0x000fe20004800000 */
[----:B------:R-:W-:Y:S01]  /*282b0*/  DSETP.GEU.AND P1, PT, R8, R2, PT ;  /* 0x000000020800722a */ /* 0x000fe20003f2e000 */
        /* <DEDUP_REMOVED lines=88> */
.L_x_10876:
[----:B------:R-:W-:Y:S05]  /*28840*/  BSYNC.RECONVERGENT B0 ;  /* 0x0000000000007941 */ /* 0x000fea0003800200 */
.L_x_10875:
        /* <DEDUP_REMOVED lines=8> */
.L_x_10878:
[----:B------:R-:W-:Y:S05]  /*288d0*/  BSYNC.RECONVERGENT B3 ;  /* 0x0000000000037941 */ /* 0x000fea0003800200 */
.L_x_10877:
        /* <DEDUP_REMOVED lines=84> */
.L_x_10880:
[----:B------:R-:W-:Y:S02]  /*28e20*/  FSEL R10, RZ, 3.37028055040000000000e+12, P0 ;  /* 0x54442d18ff0a7808 */ /* 0x000fe40000000000 */
[----:B------:R-:W-:-:S07]  /*28e30*/  FSEL R11, RZ, 2.1426990032196044922, P0 ;  /* 0x400921fbff0b7808 */ /* 0x000fce0000000000 */
.L_x_10881:
[----:B------:R-:W-:Y:S05]  /*28e40*/  BSYNC.RECONVERGENT B0 ;  /* 0x0000000000007941 */ /* 0x000fea0003800200 */
.L_x_10879:
[----:B------:R-:W-:Y:S01]  /*28e50*/  DADD R2, R8, R2 ;  /* 0x0000000008027229 */ /* 0x000fe20000000002 */
[----:B------:R-:W-:Y:S01]  /*28e60*/  LOP3.LUT R9, R11, 0x80000000, R23, 0xb8, !PT ;  /* 0x800000000b097812 */ /* 0x000fe200078eb817 */
[----:B------:R-:W-:-:S06]  /*28e70*/  DADD R28, R28, 1 ;  /* 0x3ff000001c1c7429 */ /* 0x000fcc0000000000 */
[----:B------:R-:W-:-:S06]  /*28e80*/  DSETP.NAN.AND P0, PT, R2, R2, PT ;  /* 0x000000020200722a */ /* 0x000fcc0003f08000 */
[----:B------:R-:W-:Y:S02]  /*28e90*/  FSEL R10, R2, R10, P0 ;  /* 0x0000000a020a7208 */ /* 0x000fe40000000000 */
[----:B------:R-:W-:-:S07]  /*28ea0*/  FSEL R11, R3, R9, P0 ;  /* 0x00000009030b7208 */ /* 0x000fce0000000000 */
.L_x_10863:
[----:B------:R-:W-:Y:S05]  /*28eb0*/  BSYNC.RECONVERGENT B2 ;  /* 0x0000000000027941 */ /* 0x000fea0003800200 */
.L_x_10853:
        /* <DEDUP_REMOVED lines=8> */
.L_x_10767:
[----:B------:R-:W-:Y:S05]  /*28f40*/  BSYNC.RECONVERGENT B1 ;  /* 0x0000000000017941 */ /* 0x000fea0003800200 */
.L_x_10766:
        /* <DEDUP_REMOVED lines=9> */
[----:B--2---:R-:W-:Y:S02]  /*28fe0*/  IMAD R9, R0, UR4, RZ ;  /* 0x0000000400097c24 */ /* 0x004fe4000f8e02ff */
        /* <DEDUP_REMOVED lines=13> */
[----:B------:R-:W1:Y:S01]  /*290c0*/  F2I.F64.TRUNC R5, R4 ;  /* 0x0000000400057311 */ /* 0x000e62000030d100 */
[----:B------:R-:W-:Y:S01]  /*290d0*/  IMAD.MOV.U32 R35, RZ, RZ, R40 ;  /* 0x000000ffff237224 */ /* 0x000fe200078e0028 */
[----:B-1----:R1:W-:Y:S01]  /*290e0*/  STG.E.U8 desc[UR36][R2.64], R5 ;  /* 0x0000000502007986 */ /* 0x0023e2000c101124 */
[----:B------:R-:W-:Y:S05]  /*290f0*/  BRA `(.L_x_10890) ;  /* 0x0000001000587947 */ /* 0x000fea0003800000 */
.L_x_10888:
[----:B------:R-:W1:Y:S01]  /*29100*/  F2I.S64.F64.TRUNC R4, R4 ;  /* 0x0000000400047311 */ /* 0x000e62000030d900 */
[----:B------:R-:W-:Y:S02]  /*29110*/  IMAD.MOV.U32 R35, RZ, RZ, R40 ;  /* 0x000000ffff237224 */ /* 0x000fe400078e0028 */
[----:B-1----:R-:W-:-:S05]  /*29120*/  IMAD.MOV.U32 R7, RZ, RZ, R4 ;  /* 0x000000ffff077224 */ /* 0x002fca00078e0004 */
[----:B------:R1:W-:Y:S01]  /*29130*/  STG.E.U8 desc[UR36][R2.64], R7 ;  /* 0x0000000702007986 */ /* 0x0003e2000c101124 */
[----:B------:R-:W-:Y:S05]  /*29140*/  BRA `(.L_x_10890) ;  /* 0x0000001000447947 */ /* 0x000fea0003800000 */
.L_x_10887:
[----:B------:R-:W-:-:S13]  /*29150*/  ISETP.NE.AND P0, PT, R0, 0x2, PT ;  /* 0x000000020000780c */ /* 0x000fda0003f05270 */
[----:B------:R-:W-:Y:S05]  /*29160*/  @!P0 BRA `(.L_x_10891) ;  /* 0x0000000000308947 */ /* 0x000fea0003800000 */
[----:B------:R-:W-:-:S13]  /*29170*/  ISETP.NE.AND P0, PT, R0, 0x3, PT ;  /* 0x000000030000780c */ /* 0x000fda0003f05270 */
[----:B------:R-:W-:Y:S05]  /*29180*/  @!P0 BRA `(.L_x_10892) ;  /* 0x0000000000188947 */ /* 0x000fea0003800000 */
[----:B------:R-:W-:-:S13]  /*29190*/  ISETP.NE.AND P0, PT, R0, 0x4, PT ;  /* 0x000000040000780c */ /* 0x000fda0003f05270 */
[----:B------:R-:W-:Y:S05]  /*291a0*/  @P0 BRA `(.L_x_10889) ;  /* 0x0000000c00740947 */ /* 0x000fea0003800000 */
[----:B------:R-:W1:Y:S01]  /*291b0*/  F2I.S64.F64.TRUNC R4, R4 ;  /* 0x0000000400047311 */ /* 0x000e62000030d900 */
[----:B------:R-:W-:Y:S01]  /*291c0*/  MOV R35, R40 ;  /* 0x0000002800237202 */ /* 0x000fe20000000f00 */
[----:B-1----:R1:W-:Y:S01]  /*291d0*/  STG.E.64 desc[UR36][R2.64], R4 ;  /* 0x0000000402007986 */ /* 0x0023e2000c101b24 */
[----:B------:R-:W-:Y:S05]  /*291e0*/  BRA `(.L_x_10890) ;  /* 0x00000010001c7947 */ /* 0x000fea0003800000 */
.L_x_10892:
[----:B------:R-:W1:Y:S01]  /*291f0*/  F2I.F64.TRUNC R5, R4 ;  /* 0x0000000400057311 */ /* 0x000e62000030d100 */
[----:B------:R-:W-:Y:S01]  /*29200*/  IMAD.MOV.U32 R35, RZ, RZ, R40 ;  /* 0x000000ffff237224 */ /* 0x000fe200078e0028 */
[----:B-1----:R1:W-:Y:S01]  /*29210*/  STG.E desc[UR36][R2.64], R5 ;  /* 0x0000000502007986 */ /* 0x0023e2000c101924 */
[----:B------:R-:W-:Y:S05]  /*29220*/  BRA `(.L_x_10890) ;  /* 0x00000010000c7947 */ /* 0x000fea0003800000 */
.L_x_10891:
[----:B------:R-:W1:Y:S01]  /*29230*/  F2I.F64.TRUNC R5, R4 ;  /* 0x0000000400057311 */ /* 0x000e62000030d100 */
[----:B------:R-:W-:Y:S01]  /*29240*/  IMAD.MOV.U32 R35, RZ, RZ, R40 ;  /* 0x000000ffff237224 */ /* 0x000fe200078e0028 */
[----:B-1----:R1:W-:Y:S01]  /*29250*/  STG.E.U16 desc[UR36][R2.64], R5 ;  /* 0x0000000502007986 */ /* 0x0023e2000c101524 */
[----:B------:R-:W-:Y:S05]  /*29260*/  BRA `(.L_x_10890) ;  /* 0x0000000c00fc7947 */ /* 0x000fea0003800000 */
.L_x_10886:
        /* <DEDUP_REMOVED lines=8> */
[----:B------:R-:W1:Y:S01]  /*292f0*/  F2F.F32.F64 R7, R4 ;  /* 0x0000000400077310 */ /* 0x000e620000301000 */
[----:B------:R-:W-:Y:S01]  /*29300*/  DSETP.GEU.AND P0, PT, |R4|, UR4, PT ;  /* 0x0000000404007e2a */ /* 0x000fe2000bf0e200 */
[----:B------:R-:W-:-:S13]  /*29310*/  IMAD.MOV.U32 R35, RZ, RZ, R40 ;  /* 0x000000ffff237224 */ /* 0x000fda00078e0028 */
[----:B-1----:R-:W-:-:S05]  /*29320*/  @!P0 FMUL R7, R7, 1.175494350822287508e-38 ;  /* 0x0080000007078820 */ /* 0x002fca0000400000 */
[----:B------:R1:W-:Y:S01]  /*29330*/  STG.E desc[UR36][R2.64], R7 ;  /* 0x0000000702007986 */ /* 0x0003e2000c101924 */
[----:B------:R-:W-:Y:S05]  /*29340*/  BRA `(.L_x_10890) ;  /* 0x0000000c00c47947 */ /* 0x000fea0003800000 */
.L_x_10894:
[----:B------:R-:W-:Y:S01]  /*29350*/  UMOV UR4, 0xf0000000 ;  /* 0xf000000000047882 */ /* 0x000fe20000000000 */
[----:B------:R-:W-:Y:S01]  /*29360*/  UMOV UR5, 0x380fffff ;  /* 0x380fffff00057882 */ /* 0x000fe20000000000 */
[----:B------:R-:W1:Y:S01]  /*29370*/  F2F.F32.F64 R0, R4 ;  /* 0x0000000400007310 */ /* 0x000e620000301000 */
[----:B------:R-:W-:Y:S01]  /*29380*/  DSETP.GEU.AND P0, PT, |R4|, UR4, PT ;  /* 0x0000000404007e2a */ /* 0x000fe2000bf0e200 */
[----:B------:R-:W-:-:S13]  /*29390*/  IMAD.MOV.U32 R35, RZ, RZ, R40 ;  /* 0x000000ffff237224 */ /* 0x000fda00078e0028 */
[----:B-1----:R-:W-:-:S05]  /*293a0*/  @!P0 FMUL R0, R0, 1.175494350822287508e-38 ;  /* 0x0080000000008820 */ /* 0x002fca0000400000 */
[----:B------:R-:W-:-:S05]  /*293b0*/  F2FP.F16.F32.PACK_AB R0, RZ, R0 ;  /* 0x00000000ff00723e */ /* 0x000fca00000000ff */
[----:B------:R1:W-:Y:S01]  /*293c0*/  STG.E.U16 desc[UR36][R2.64], R0 ;  /* 0x0000000002007986 */ /* 0x0003e2000c101524 */
[----:B------:R-:W-:Y:S05]  /*293d0*/  BRA `(.L_x_10890) ;  /* 0x0000000c00a07947 */ /* 0x000fea0003800000 */
.L_x_10893:
        /* <DEDUP_REMOVED lines=10> */
[----:B------:R-:W-:Y:S01]  /*29480*/  IMAD.MOV.U32 R35, RZ, RZ, R40 ;  /* 0x000000ffff237224 */ /* 0x000fe200078e0028 */
[----:B------:R-:W-:-:S05]  /*29490*/  DSETP.GEU.AND P0, PT, |R6|, UR4, PT ;  /* 0x0000000406007e2a */ /* 0x000fca000bf0e200 */
[----:B------:R-:W2:Y:S07]  /*294a0*/  F2F.F32.F64 R9, R6 ;  /* 0x0000000600097310 */ /* 0x000eae0000301000 */
[----:B-1----:R-:W-:Y:S02]  /*294b0*/  @!P1 FMUL R8, R8, 1.175494350822287508e-38 ;  /* 0x0080000008089820 */ /* 0x002fe40000400000 */
[----:B--2---:R-:W-:-:S05]  /*294c0*/  @!P0 FMUL R9, R9, 1.175494350822287508e-38 ;  /* 0x0080000009098820 */ /* 0x004fca0000400000 */
[----:B------:R1:W-:Y:S01]  /*294d0*/  STG.E.64 desc[UR36][R2.64], R8 ;  /* 0x0000000802007986 */ /* 0x0003e2000c101b24 */
[----:B------:R-:W-:Y:S05]  /*294e0*/  BRA `(.L_x_10890) ;  /* 0x0000000c005c7947 */ /* 0x000fea0003800000 */
.L_x_10896:
        /* <DEDUP_REMOVED lines=9> */
[----:B------:R-:W-:-:S05]  /*29580*/  F2FP.F16.F32.PACK_AB R9, R0, R9 ;  /* 0x000000090009723e */ /* 0x000fca00000000ff */
[----:B------:R1:W-:Y:S01]  /*29590*/  STG.E desc[UR36][R2.64], R9 ;  /* 0x0000000902007986 */ /* 0x0003e2000c101924 */
[----:B------:R-:W-:Y:S05]  /*295a0*/  BRA `(.L_x_10890) ;  /* 0x0000000c002c7947 */ /* 0x000fea0003800000 */
.L_x_10895:
[----:B------:R1:W-:Y:S01]  /*295b0*/  STG.E.64 desc[UR36][R2.64], R4 ;  /* 0x0000000402007986 */ /* 0x0003e2000c101b24 */
[----:B------:R-:W-:Y:S01]  /*295c0*/  IMAD.MOV.U32 R35, RZ, RZ, R40 ;  /* 0x000000ffff237224 */ /* 0x000fe200078e0028 */
[----:B------:R-:W-:Y:S06]  /*295d0*/  BRA `(.L_x_10890) ;  /* 0x0000000c00207947 */ /* 0x000fec0003800000 */
.L_x_10885:
        /* <DEDUP_REMOVED lines=10> */
[----:B------:R-:W-:-:S06]  /*29680*/  DSETP.NEU.OR P0, PT, R4, RZ, P0 ;  /* 0x000000ff0400722a */ /* 0x000fcc000070d400 */
[----:B------:R-:W-:-:S05]  /*29690*/  SEL R5, RZ, 0x1, !P0 ;  /* 0x00000001ff057807 */ /* 0x000fca0004000000 */
[----:B------:R1:W-:Y:S01]  /*296a0*/  STG.E.U8 desc[UR36][R2.64], R5 ;  /* 0x0000000502007986 */ /* 0x0003e2000c101124 */
[----:B------:R-:W-:Y:S05]  /*296b0*/  BRA `(.L_x_10890) ;  /* 0x0000000800e87947 */ /* 0x000fea0003800000 */
.L_x_10899:
[----:B------:R1:W-:Y:S01]  /*296c0*/  STG.E.128 desc[UR36][R2.64], R4 ;  /* 0x0000000402007986 */ /* 0x0003e2000c101d24 */
[----:B------:R-:W-:Y:S01]  /*296d0*/  IMAD.MOV.U32 R35, RZ, RZ, R40 ;  /* 0x000000ffff237224 */ /* 0x000fe200078e0028 */
[----:B------:R-:W-:Y:S06]  /*296e0*/  BRA `(.L_x_10890) ;  /* 0x0000000800dc7947 */ /* 0x000fec0003800000 */
.L_x_10898:
        /* <DEDUP_REMOVED lines=10> */
[----:B------:R-:W-:Y:S01]  /*29790*/  BSSY.RECONVERGENT B0, `(.L_x_10902) ;  /* 0x000000d000007945 */ /* 0x000fe20003800200 */
[----:B------:R-:W-:-:S12]  /*297a0*/  IMAD.MOV.U32 R0, RZ, RZ, 0x7f ;  /* 0x0000007fff007424 */ /* 0x000fd800078e00ff */
[----:B-1----:R-:W-:-:S05]  /*297b0*/  @!P0 FMUL R9, R9, 1.175494350822287508e-38 ;  /* 0x0080000009098820 */ /* 0x002fca0000400000 */
        /* <DEDUP_REMOVED lines=10> */
.L_x_10903:
[----:B------:R-:W-:Y:S05]  /*29860*/  BSYNC.RECONVERGENT B0 ;  /* 0x0000000000007941 */ /* 0x000fea0003800200 */
.L_x_10902:
[----:B------:R-:W-:Y:S02]  /*29870*/  LOP3.LUT R7, R0, 0x80, R7, 0xf8, !PT ;  /* 0x0000008000077812 */ /* 0x000fe400078ef807 */
[----:B------:R-:W-:-:S03]  /*29880*/  MOV R35, R40 ;  /* 0x0000002800237202 */ /* 0x000fc60000000f00 */
[----:B------:R1:W-:Y:S01]  /*29890*/  STG.E.U8 desc[UR36][R2.64], R7 ;  /* 0x0000000702007986 */ /* 0x0003e2000c101124 */
[----:B------:R-:W-:Y:S05]  /*298a0*/  BRA `(.L_x_10890) ;  /* 0x00000008006c7947 */ /* 0x000fea0003800000 */
.L_x_10901:
[----:B------:R-:W-:Y:S01]  /*298b0*/  UMOV UR4, 0xf0000000 ;  /* 0xf000000000047882 */ /* 0x000fe20000000000 */
[----:B------:R-:W-:Y:S01]  /*298c0*/  UMOV UR5, 0x380fffff ;  /* 0x380fffff00057882 */ /* 0x000fe20000000000 */
[----:B------:R-:W1:Y:S01]  /*298d0*/  F2F.F32.F64 R9, R4 ;  /* 0x0000000400097310 */ /* 0x000e620000301000 */
[----:B------:R-:W-:Y:S01]  /*298e0*/  DSETP.GEU.AND P0, PT, |R4|, UR4, PT ;  /* 0x0000000404007e2a */ /* 0x000fe2000bf0e200 */
[----:B------:R-:W-:-:S13]  /*298f0*/  BSSY.RECONVERGENT B0, `(.L_x_10904) ;  /* 0x000000f000007945 */ /* 0x000fda0003800200 */
[----:B-1----:R-:W-:-:S05]  /*29900*/  @!P0 FMUL R9, R9, 1.175494350822287508e-38 ;  /* 0x0080000009098820 */ /* 0x002fca0000400000 */
        /* <DEDUP_REMOVED lines=13> */
.L_x_10905:
[----:B------:R-:W-:Y:S05]  /*299e0*/  BSYNC.RECONVERGENT B0 ;  /* 0x0000000000007941 */ /* 0x000fea0003800200 */
.L_x_10904:
[----:B------:R-:W-:Y:S01]  /*299f0*/  LOP3.LUT R7, R0, 0x80, R7, 0xf8, !PT ;  /* 0x0000008000077812 */ /* 0x000fe200078ef807 */
[----:B------:R-:W-:-:S04]  /*29a00*/  IMAD.MOV.U32 R35, RZ, RZ, R40 ;  /* 0x000000ffff237224 */ /* 0x000fc800078e0028 */
[----:B------:R1:W-:Y:S01]  /*29a10*/  STG.E.U8 desc[UR36][R2.64], R7 ;  /* 0x0000000702007986 */ /* 0x0003e2000c101124 */
[----:B------:R-:W-:Y:S05]  /*29a20*/  BRA `(.L_x_10890) ;  /* 0x00000008000c7947 */ /* 0x000fea0003800000 */
.L_x_10900:
[----:B------:R-:W-:Y:S01]  /*29a30*/  UMOV UR4, 0xf0000000 ;  /* 0xf000000000047882 */ /* 0x000fe20000000000 */
[----:B------:R-:W-:Y:S01]  /*29a40*/  UMOV UR5, 0x380fffff ;  /* 0x380fffff00057882 */ /* 0x000fe20000000000 */
[----:B------:R-:W1:Y:S01]  /*29a50*/  F2F.F32.F64 R0, R4 ;  /* 0x0000000400007310 */ /* 0x000e620000301000 */
[----:B------:R-:W-:Y:S01]  /*29a60*/  DSETP.GEU.AND P0, PT, |R4|, UR4, PT ;  /* 0x0000000404007e2a */ /* 0x000fe2000bf0e200 */
[----:B------:R-:W-:-:S13]  /*29a70*/  IMAD.MOV.U32 R35, RZ, RZ, R40 ;  /* 0x000000ffff237224 */ /* 0x000fda00078e0028 */
[----:B-1----:R-:W-:-:S05]  /*29a80*/  @!P0 FMUL R0, R0, 1.175494350822287508e-38 ;  /* 0x0080000000008820 */ /* 0x002fca0000400000 */
[----:B------:R-:W-:-:S05]  /*29a90*/  F2FP.BF16.F32.PACK_AB R0, RZ, R0 ;  /* 0x00000000ff00723e */ /* 0x000fca00000010ff */
[----:B------:R1:W-:Y:S01]  /*29aa0*/  STG.E.U16 desc[UR36][R2.64], R0 ;  /* 0x0000000002007986 */ /* 0x0003e2000c101524 */
[----:B------:R-:W-:Y:S05]  /*29ab0*/  BRA `(.L_x_10890) ;  /* 0x0000000400e87947 */ /* 0x000fea0003800000 */
.L_x_10897:
        /* <DEDUP_REMOVED lines=8> */
[----:B------:R-:W1:Y:S01]  /*29b40*/  F2I.U32.F64.TRUNC R5, R4 ;  /* 0x0000000400057311 */ /* 0x000e62000030d000 */
[----:B------:R-:W-:Y:S01]  /*29b50*/  IMAD.MOV.U32 R35, RZ, RZ, R40 ;  /* 0x000000ffff237224 */ /* 0x000fe200078e0028 */
[----:B-1----:R1:W-:Y:S01]  /*29b60*/  STG.E.U16 desc[UR36][R2.64], R5 ;  /* 0x0000000502007986 */ /* 0x0023e2000c101524 */
[----:B------:R-:W-:Y:S05]  /*29b70*/  BRA `(.L_x_10890) ;  /* 0x0000000400b87947 */ /* 0x000fea0003800000 */
.L_x_10908:
        /* <DEDUP_REMOVED lines=17> */
.L_x_10911:
[----:B------:R-:W-:-:S04]  /*29c90*/  SHF.R.U32.HI R0, RZ, 0x14, R7 ;  /* 0x00000014ff007819 */ /* 0x000fc80000011607 */
[----:B------:R-:W-:-:S04]  /*29ca0*/  LOP3.LUT R0, R0, 0x1, RZ, 0xc0, !PT ;  /* 0x0000000100007812 */ /* 0x000fc800078ec0ff */
[----:B------:R-:W-:-:S04]  /*29cb0*/  IADD3 R0, PT, PT, R7, 0x487ffff, R0 ;  /* 0x0487ffff07007810 */ /* 0x000fc80007ffe000 */
[----:B------:R-:W-:-:S04]  /*29cc0*/  SHF.R.U32.HI R0, RZ, 0x14, R0 ;  /* 0x00000014ff007819 */ /* 0x000fc80000011600 */
[----:B------:R-:W-:-:S07]  /*29cd0*/  LOP3.LUT R4, R0, 0xff, RZ, 0xc0, !PT ;  /* 0x000000ff00047812 */ /* 0x000fce00078ec0ff */
.L_x_10912:
[----:B------:R-:W-:-:S04]  /*29ce0*/  SHF.R.U32.HI R5, RZ, 0x18, R7 ;  /* 0x00000018ff057819 */ /* 0x000fc80000011607 */
[----:B------:R-:W-:-:S04]  /*29cf0*/  LOP3.LUT R4, R4, 0x80, R5, 0xf8, !PT ;  /* 0x0000008004047812 */ /* 0x000fc800078ef805 */
[----:B------:R-:W-:-:S07]  /*29d00*/  PRMT R0, R4, 0x7610, R0 ;  /* 0x0000761004007816 */ /* 0x000fce0000000000 */
.L_x_10910:
[----:B------:R-:W-:Y:S05]  /*29d10*/  BSYNC.RECONVERGENT B0 ;  /* 0x0000000000007941 */ /* 0x000fea0003800200 */
.L_x_10909:
[----:B------:R1:W-:Y:S01]  /*29d20*/  STG.E.U8 desc[UR36][R2.64], R0 ;  /* 0x0000000002007986 */ /* 0x0003e2000c101124 */
[----:B------:R-:W-:Y:S01]  /*29d30*/  IMAD.MOV.U32 R35, RZ, RZ, R40 ;  /* 0x000000ffff237224 */ /* 0x000fe200078e0028 */
[----:B------:R-:W-:Y:S06]  /*29d40*/  BRA `(.L_x_10890) ;  /* 0x0000000400447947 */ /* 0x000fec0003800000 */
.L_x_10907:
        /* <DEDUP_REMOVED lines=17> */
.L_x_10915:
[----:B------:R-:W-:-:S04]  /*29e60*/  SHF.R.U32.HI R0, RZ, 0x15, R7 ;  /* 0x00000015ff007819 */ /* 0x000fc80000011607 */
[----:B------:R-:W-:-:S04]  /*29e70*/  LOP3.LUT R0, R0, 0x1, RZ, 0xc0, !PT ;  /* 0x0000000100007812 */ /* 0x000fc800078ec0ff */
[----:B------:R-:W-:-:S04]  /*29e80*/  IADD3 R0, PT, PT, R7, 0x88fffff, R0 ;  /* 0x088fffff07007810 */ /* 0x000fc80007ffe000 */
[----:B------:R-:W-:-:S04]  /*29e90*/  SHF.R.U32.HI R0, RZ, 0x15, R0 ;  /* 0x00000015ff007819 */ /* 0x000fc80000011600 */
[----:B------:R-:W-:-:S07]  /*29ea0*/  LOP3.LUT R4, R0, 0xff, RZ, 0xc0, !PT ;  /* 0x000000ff00047812 */ /* 0x000fce00078ec0ff */
.L_x_10916:
[----:B------:R-:W-:-:S04]  /*29eb0*/  SHF.R.U32.HI R5, RZ, 0x18, R7 ;  /* 0x00000018ff057819 */ /* 0x000fc80000011607 */
[----:B------:R-:W-:-:S04]  /*29ec0*/  LOP3.LUT R4, R4, 0x80, R5, 0xf8, !PT ;  /* 0x0000008004047812 */ /* 0x000fc800078ef805 */
[----:B------:R-:W-:-:S07]  /*29ed0*/  PRMT R0, R4, 0x7610, R0 ;  /* 0x0000761004007816 */ /* 0x000fce0000000000 */
.L_x_10914:
[----:B------:R-:W-:Y:S05]  /*29ee0*/  BSYNC.RECONVERGENT B0 ;  /* 0x0000000000007941 */ /* 0x000fea0003800200 */
.L_x_10913:
[----:B------:R4:W-:Y:S01]  /*29ef0*/  STG.E.U8 desc[UR36][R2.64], R0 ;  /* 0x0000000002007986 */ /* 0x0009e2000c101124 */
[----:B------:R-:W-:Y:S01]  /*29f00*/  IMAD.MOV.U32 R35, RZ, RZ, R40 ;  /* 0x000000ffff237224 */ /* 0x000fe200078e0028 */
[----:B------:R-:W-:Y:S06]  /*29f10*/  BRA `(.L_x_10890) ;  /* 0x0000000000d07947 */ /* 0x000fec0003800000 */
.L_x_10906:
[----:B------:R-:W-:-:S13]  /*29f20*/  ISETP.NE.AND P0, PT, R0, 0x1c, PT ;  /* 0x0000001c0000780c */ /* 0x000fda0003f05270 */
[----:B------:R-:W-:Y:S05]  /*29f30*/  @!P0 BRA `(.L_x_10917) ;  /* 0x0000000000bc8947 */ /* 0x000fea0003800000 */
[----:B------:R-:W-:-:S13]  /*29f40*/  ISETP.NE.AND P0, PT, R0, 0x1d, PT ;  /* 0x0000001d0000780c */ /* 0x000fda0003f05270 */
[----:B------:R-:W-:Y:S05]  /*29f50*/  @!P0 BRA `(.L_x_10918) ;  /* 0x0000000000a48947 */ /* 0x000fea0003800000 */
[----:B------:R-:W-:-:S13]  /*29f60*/  ISETP.NE.AND P0, PT, R0, 0x2c, PT ;  /* 0x0000002c0000780c */ /* 0x000fda0003f05270 */
[----:B------:R-:W-:Y:S05]  /*29f70*/  @!P0 BRA `(.L_x_10919) ;  /* 0x0000000000488947 */ /* 0x000fea0003800000 */
.L_x_10889:
[----:B------:R-:W-:Y:S01]  /*29f80*/  MOV R0, 0x0 ;  /* 0x0000000000007802 */ /* 0x000fe20000000f00 */
[----:B------:R-:W1:Y:S01]  /*29f90*/  LDCU.64 UR6, c[0x4][0x158] ;  /* 0x01002b00ff0677ac */ /* 0x000e620008000a00 */
[----:B------:R-:W-:Y:S02]  /*29fa0*/  IMAD.MOV.U32 R8, RZ, RZ, 0x65 ;  /* 0x00000065ff087424 */ /* 0x000fe400078e00ff */
[----:B------:R2:W3:Y:S01]  /*29fb0*/  LDC.64 R2, c[0x4][R0] ;  /* 0x0100000000027b82 */ /* 0x0004e20000000a00 */
[----:B------:R-:W4:Y:S01]  /*29fc0*/  LDCU.64 UR8, c[0x4][0x160] ;  /* 0x01002c00ff0877ac */ /* 0x000f220008000a00 */
[----:B0-----:R-:W-:Y:S02]  /*29fd0*/  IMAD.MOV.U32 R12, RZ, RZ, 0x1 ;  /* 0x00000001ff0c7424 */ /* 0x001fe400078e00ff */
[----:B------:R-:W-:Y:S01]  /*29fe0*/  IMAD.MOV.U32 R13, RZ, RZ, RZ ;  /* 0x000000ffff0d7224 */ /* 0x000fe200078e00ff */
[----:B------:R-:W0:Y:S01]  /*29ff0*/  LDCU.64 UR4, c[0x4][0x10] ;  /* 0x01000200ff0477ac */ /* 0x000e220008000a00 */
[----:B-1----:R-:W-:-:S02]  /*2a000*/  IMAD.U32 R4, RZ, RZ, UR6 ;  /* 0x00000006ff047e24 */ /* 0x002fc4000f8e00ff */
[----:B------:R-:W-:Y:S01]  /*2a010*/  IMAD.U32 R5, RZ, RZ, UR7 ;  /* 0x00000007ff057e24 */ /* 0x000fe2000f8e00ff */
[----:B----4-:R-:W-:Y:S01]  /*2a020*/  MOV R6, UR8 ;  /* 0x0000000800067c02 */ /* 0x010fe20008000f00 */
[----:B------:R-:W-:Y:S02]  /*2a030*/  IMAD.U32 R7, RZ, RZ, UR9 ;  /* 0x00000009ff077e24 */ /* 0x000fe4000f8e00ff */
[----:B0-----:R-:W-:Y:S02]  /*2a040*/  IMAD.U32 R10, RZ, RZ, UR4 ;  /* 0x00000004ff0a7e24 */ /* 0x001fe4000f8e00ff */
[----:B--2---:R-:W-:-:S07]  /*2a050*/  IMAD.U32 R11, RZ, RZ, UR5 ;  /* 0x00000005ff0b7e24 */ /* 0x004fce000f8e00ff */
[----:B------:R-:W-:-:S07]  /*2a060*/  LEPC R20, `(.L_x_10920) ;  /* 0x000000001014794e */ /* 0x000fce0000000000 */
[----:B---3--:R-:W-:Y:S05]  /*2a070*/  CALL.ABS.NOINC R2 ;  /* 0x0000000002007343 */ /* 0x008fea0003c00000 */
.L_x_10920:
[----:B------:R-:W-:Y:S01]  /*2a080*/  IMAD.MOV.U32 R35, RZ, RZ, R40 ;  /* 0x000000ffff237224 */ /* 0x000fe200078e0028 */
[----:B------:R-:W-:Y:S06]  /*2a090*/  BRA `(.L_x_10890) ;  /* 0x0000000000707947 */ /* 0x000fec0003800000 */
.L_x_10919:
[----:B------:R-:W-:Y:S01]  /*2a0a0*/  UMOV UR4, 0xf0000000 ;  /* 0xf000000000047882 */ /* 0x000fe20000000000 */
[----:B------:R-:W-:Y:S01]  /*2a0b0*/  UMOV UR5, 0x380fffff ;  /* 0x380fffff00057882 */ /* 0x000fe20000000000 */
[----:B------:R1:W2:Y:S01]  /*2a0c0*/  F2F.F32.F64 R8, R4 ;  /* 0x0000000400087310 */ /* 0x0002a20000301000 */
[----:B------:R-:W-:Y:S01]  /*2a0d0*/  DSETP.GEU.AND P0, PT, |R4|, UR4, PT ;  /* 0x0000000404007e2a */ /* 0x000fe2000bf0e200 */
[----:B------:R-:W-:Y:S02]  /*2a0e0*/  IMAD.MOV.U32 R35, RZ, RZ, R40 ;  /* 0x000000ffff237224 */ /* 0x000fe400078e0028 */
[----:B-1----:R-:W-:-:S11]  /*2a0f0*/  IMAD.MOV.U32 R5, RZ, RZ, 0xff ;  /* 0x000000ffff057424 */ /* 0x002fd600078e00ff */
[----:B--2---:R-:W-:-:S05]  /*2a100*/  @!P0 FMUL R8, R8, 1.175494350822287508e-38 ;  /* 0x0080000008088820 */ /* 0x004fca0000400000 */
        /* <DEDUP_REMOVED lines=14> */
.L_x_10918:
[----:B------:R-:W1:Y:S01]  /*2a1f0*/  F2I.U64.F64.TRUNC R4, R4 ;  /* 0x0000000400047311 */ /* 0x000e62000030d800 */
[----:B------:R-:W-:Y:S01]  /*2a200*/  IMAD.MOV.U32 R35, RZ, RZ, R40 ;  /* 0x000000ffff237224 */ /* 0x000fe200078e0028 */
[----:B-1----:R2:W-:Y:S01]  /*2a210*/  STG.E.64 desc[UR36][R2.64], R4 ;  /* 0x0000000402007986 */ /* 0x0025e2000c101b24 */
[----:B------:R-:W-:Y:S05]  /*2a220*/  BRA `(.L_x_10890) ;  /* 0x00000000000c7947 */ /* 0x000fea0003800000 */
.L_x_10917:
[----:B------:R-:W1:Y:S01]  /*2a230*/  F2I.U32.F64.TRUNC R5, R4 ;  /* 0x0000000400057311 */ /* 0x000e62000030d000 */
[----:B------:R-:W-:Y:S01]  /*2a240*/  IMAD.MOV.U32 R35, RZ, RZ, R40 ;  /* 0x000000ffff237224 */ /* 0x000fe200078e0028 */
[----:B-1----:R1:W-:Y:S06]  /*2a250*/  STG.E desc[UR36][R2.64], R5 ;  /* 0x0000000502007986 */ /* 0x0023ec000c101924 */
.L_x_10890:
[----:B------:R-:W-:-:S13]  /*2a260*/  ISETP.GE.AND P0, PT, R35, R58, PT ;  /* 0x0000003a2300720c */ /* 0x000fda0003f06270 */
[----:B------:R-:W-:Y:S05]  /*2a270*/  @P0 BREAK.RELIABLE B6 ;  /* 0x0000000000060942 */ /* 0x000fea0003800100 */
[----:B------:R-:W-:Y:S05]  /*2a280*/  @P0 BRA `(.L_x_10921) ;  /* 0x0000002000c00947 */ /* 0x000fea0003800000 */
[----:B------:R-:W5:Y:S01]  /*2a290*/  LDCU UR4, c[0x0][0x3a8] ;  /* 0x00007500ff0477ac */ /* 0x000f620008000800 */
[----:B-1234-:R-:W1:Y:S01]  /*2a2a0*/  LDC.64 R2, c[0x0][0x388] ;  /* 0x0000e200ff027b82 */ /* 0x01ee620000000a00 */
[----:B------:R-:W-:Y:S01]  /*2a2b0*/  IMAD R0, R59, 0x200, R35 ;  /* 0x000002003b007824 */ /* 0x000fe200078e0223 */
[----:B------:R-:W-:-:S03]  /*2a2c0*/  PRMT R4, R22, 0x9910, RZ ;  /* 0x0000991016047816 */ /* 0x000fc600000000ff */
        /* <DEDUP_REMOVED lines=14> */
[----:B------:R-:W1:Y:S02]  /*2a3b0*/  F2I.F64.TRUNC R17, R16 ;  /* 0x0000001000117311 */ /* 0x000e64000030d100 */
[----:B-1----:R1:W-:Y:S01]  /*2a3c0*/  STG.E.U8 desc[UR36][R2.64], R17 ;  /* 0x0000001102007986 */ /* 0x0023e2000c101124 */
[----:B------:R-:W-:Y:S05]  /*2a3d0*/  BRA `(.L_x_10927) ;  /* 0x0000001000007947 */ /* 0x000fea0003800000 */
.L_x_10925:
[----:B------:R-:W1:Y:S02]  /*2a3e0*/  F2I.S64.F64.TRUNC R16, R16 ;  /* 0x0000001000107311 */ /* 0x000e64000030d900 */
[----:B-1----:R-:W-:-:S05]  /*2a3f0*/  IMAD.MOV.U32 R5, RZ, RZ, R16 ;  /* 0x000000ffff057224 */ /* 0x002fca00078e0010 */
[----:B------:R1:W-:Y:S01]  /*2a400*/  STG.E.U8 desc[UR36][R2.64], R5 ;  /* 0x0000000502007986 */ /* 0x0003e2000c101124 */
[----:B------:R-:W-:Y:S05]  /*2a410*/  BRA `(.L_x_10927) ;  /* 0x0000000c00f07947 */ /* 0x000fea0003800000 */
.L_x_10924:
[----:B------:R-:W-:-:S13]  /*2a420*/  ISETP.NE.AND P0, PT, R0, 0x2, PT ;  /* 0x000000020000780c */ /* 0x000fda0003f05270 */
[----:B------:R-:W-:Y:S05]  /*2a430*/  @!P0 BRA `(.L_x_10928) ;  /* 0x0000000000288947 */ /* 0x000fea0003800000 */
[----:B------:R-:W-:-:S13]  /*2a440*/  ISETP.NE.AND P0, PT, R0, 0x3, PT ;  /* 0x000000030000780c */ /* 0x000fda0003f05270 */
[----:B------:R-:W-:Y:S05]  /*2a450*/  @!P0 BRA `(.L_x_10929) ;  /* 0x0000000000148947 */ /* 0x000fea0003800000 */
[----:B------:R-:W-:-:S13]  /*2a460*/  ISETP.NE.AND P0, PT, R0, 0x4, PT ;  /* 0x000000040000780c */ /* 0x000fda0003f05270 */
[----:B------:R-:W-:Y:S05]  /*2a470*/  @P0 BRA `(.L_x_10926) ;  /* 0x0000000800c40947 */ /* 0x000fea0003800000 */
[----:B------:R-:W1:Y:S02]  /*2a480*/  F2I.S64.F64.TRUNC R16, R16 ;  /* 0x0000001000107311 */ /* 0x000e64000030d900 */
[----:B-1----:R1:W-:Y:S01]  /*2a490*/  STG.E.64 desc[UR36][R2.64], R16 ;  /* 0x0000001002007986 */ /* 0x0023e2000c101b24 */
[----:B------:R-:W-:Y:S05]  /*2a4a0*/  BRA `(.L_x_10927) ;  /* 0x0000000c00cc7947 */ /* 0x000fea0003800000 */
.L_x_10929:
[----:B------:R-:W1:Y:S02]  /*2a4b0*/  F2I.F64.TRUNC R17, R16 ;  /* 0x0000001000117311 */ /* 0x000e64000030d100 */
[----:B-1----:R1:W-:Y:S01]  /*2a4c0*/  STG.E desc[UR36][R2.64], R17 ;  /* 0x0000001102007986 */ /* 0x0023e2000c101924 */
[----:B------:R-:W-:Y:S05]  /*2a4d0*/  BRA `(.L_x_10927) ;  /* 0x0000000c00c07947 */ /* 0x000fea0003800000 */
.L_x_10928:
[----:B------:R-:W1:Y:S02]  /*2a4e0*/  F2I.F64.TRUNC R17, R16 ;  /* 0x0000001000117311 */ /* 0x000e64000030d100 */
[----:B-1----:R1:W-:Y:S01]  /*2a4f0*/  STG.E.U16 desc[UR36][R2.64], R17 ;  /* 0x0000001102007986 */ /* 0x0023e2000c101524 */
[----:B------:R-:W-:Y:S05]  /*2a500*/  BRA `(.L_x_10927) ;  /* 0x0000000c00b47947 */ /* 0x000fea0003800000 */
.L_x_10923:
        /* <DEDUP_REMOVED lines=9> */
[----:B------:R-:W-:-:S14]  /*2a5a0*/  DSETP.GEU.AND P0, PT, |R16|, UR4, PT ;  /* 0x0000000410007e2a */ /* 0x000fdc000bf0e200 */
[----:B-1----:R-:W-:-:S05]  /*2a5b0*/  @!P0 FMUL R5, R5, 1.175494350822287508e-38 ;  /* 0x0080000005058820 */ /* 0x002fca0000400000 */
[----:B------:R1:W-:Y:S01]  /*2a5c0*/  STG.E desc[UR36][R2.64], R5 ;  /* 0x0000000502007986 */ /* 0x0003e2000c101924 */
[----:B------:R-:W-:Y:S05]  /*2a5d0*/  BRA `(.L_x_10927) ;  /* 0x0000000c00807947 */ /* 0x000fea0003800000 */
.L_x_10931:
        /* <DEDUP_REMOVED lines=8> */
.L_x_10930:
        /* <DEDUP_REMOVED lines=16> */
.L_x_10933:
        /* <DEDUP_REMOVED lines=11> */
.L_x_10932:
[----:B------:R1:W-:Y:S01]  /*2a810*/  STG.E.64 desc[UR36][R2.64], R16 ;  /* 0x0000001002007986 */ /* 0x0003e2000c101b24 */
[----:B------:R-:W-:Y:S05]  /*2a820*/  BRA `(.L_x_10927) ;  /* 0x0000000800ec7947 */ /* 0x000fea0003800000 */
.L_x_10922:
        /* <DEDUP_REMOVED lines=10> */
[----:B------:R-:W1:Y:S02]  /*2a8d0*/  F2I.U32.F64.TRUNC R17, R16 ;  /* 0x0000001000117311 */ /* 0x000e64000030d000 */
[----:B-1----:R1:W-:Y:S01]  /*2a8e0*/  STG.E.U16 desc[UR36][R2.64], R17 ;  /* 0x0000001102007986 */ /* 0x0023e2000c101524 */
[----:B------:R-:W-:Y:S05]  /*2a8f0*/  BRA `(.L_x_10927) ;  /* 0x0000000800b87947 */ /* 0x000fea0003800000 */
.L_x_10937:
        /* <DEDUP_REMOVED lines=22> */
.L_x_10940:
[----:B------:R-:W-:-:S04]  /*2aa60*/  SHF.R.U32.HI R5, RZ, 0x18, R5 ;  /* 0x00000018ff057819 */ /* 0x000fc80000011605 */
[----:B------:R-:W-:-:S07]  /*2aa70*/  LOP3.LUT R0, R0, 0x80, R5, 0xf8, !PT ;  /* 0x0000008000007812 */ /* 0x000fce00078ef805 */
.L_x_10939:
[----:B------:R-:W-:Y:S05]  /*2aa80*/  BSYNC.RECONVERGENT B0 ;  /* 0x0000000000007941 */ /* 0x000fea0003800200 */
.L_x_10938:
[----:B------:R1:W-:Y:S01]  /*2aa90*/  STG.E.U8 desc[UR36][R2.64], R0 ;  /* 0x0000000002007986 */ /* 0x0003e2000c101124 */
[----:B------:R-:W-:Y:S05]  /*2aaa0*/  BRA `(.L_x_10927) ;  /* 0x00000008004c7947 */ /* 0x000fea0003800000 */
.L_x_10936:
        /* <DEDUP_REMOVED lines=22> */
.L_x_10943:
[----:B------:R-:W-:-:S04]  /*2ac10*/  SHF.R.U32.HI R5, RZ, 0x18, R5 ;  /* 0x00000018ff057819 */ /* 0x000fc80000011605 */
[----:B------:R-:W-:-:S07]  /*2ac20*/  LOP3.LUT R0, R0, 0x80, R5, 0xf8, !PT ;  /* 0x0000008000007812 */ /* 0x000fce00078ef805 */
.L_x_10942:
[----:B------:R-:W-:Y:S05]  /*2ac30*/  BSYNC.RECONVERGENT B0 ;  /* 0x0000000000007941 */ /* 0x000fea0003800200 */
.L_x_10941:
[----:B------:R1:W-:Y:S01]  /*2ac40*/  STG.E.U8 desc[UR36][R2.64], R0 ;  /* 0x0000000002007986 */ /* 0x0003e2000c101124 */
[----:B------:R-:W-:Y:S05]  /*2ac50*/  BRA `(.L_x_10927) ;  /* 0x0000000400e07947 */ /* 0x000fea0003800000 */
.L_x_10935:
        /* <DEDUP_REMOVED lines=26> */
.L_x_10945:
[----:B------:R-:W1:Y:S02]  /*2ae00*/  F2I.U64.F64.TRUNC R16, R16 ;  /* 0x0000001000107311 */ /* 0x000e64000030d800 */
[----:B-1----:R1:W-:Y:S01]  /*2ae10*/  STG.E.64 desc[UR36][R2.64], R16 ;  /* 0x0000001002007986 */ /* 0x0023e2000c101b24 */
[----:B------:R-:W-:Y:S05]  /*2ae20*/  BRA `(.L_x_10927) ;  /* 0x00000004006c7947 */ /* 0x000fea0003800000 */
.L_x_10944:
[----:B------:R-:W1:Y:S02]  /*2ae30*/  F2I.U32.F64.TRUNC R17, R16 ;  /* 0x0000001000117311 */ /* 0x000e64000030d000 */
[----:B-1----:R1:W-:Y:S01]  /*2ae40*/  STG.E desc[UR36][R2.64], R17 ;  /* 0x0000001102007986 */ /* 0x0023e2000c101924 */
[----:B------:R-:W-:Y:S05]  /*2ae50*/  BRA `(.L_x_10927) ;  /* 0x0000000400607947 */ /* 0x000fea0003800000 */
.L_x_10934:
[----:B------:R-:W-:-:S13]  /*2ae60*/  ISETP.GT.AND P0, PT, R0, 0xe, PT ;  /* 0x0000000e0000780c */ /* 0x000fda0003f04270 */
[----:B------:R-:W-:Y:S05]  /*2ae70*/  @P0 BRA `(.L_x_10946) ;  /* 0x00000000002c0947 */ /* 0x000fea0003800000 */
[----:B------:R-:W-:-:S13]  /*2ae80*/  ISETP.NE.AND P0, PT, R0, 0xa, PT ;  /* 0x0000000a0000780c */ /* 0x000fda0003f05270 */
[----:B------:R-:W-:Y:S05]  /*2ae90*/  @!P0 BRA `(.L_x_10947) ;  /* 0x00000000001c8947 */ /* 0x000fea0003800000 */
[----:B------:R-:W-:-:S13]  /*2aea0*/  ISETP.NE.AND P0, PT, R0, 0xb, PT ;  /* 0x0000000b0000780c */ /* 0x000fda0003f05270 */
[----:B------:R-:W-:Y:S05]  /*2aeb0*/  @P0 BRA `(.L_x_10926) ;  /* 0x0000000000340947 */ /* 0x000fea0003800000 */
[----:B------:R-:W-:-:S06]  /*2aec0*/  DSETP.NEU.AND P0, PT, R18, RZ, PT ;  /* 0x000000ff1200722a */ /* 0x000fcc0003f0d000 */
[----:B------:R-:W-:-:S06]  /*2aed0*/  DSETP.NEU.OR P0, PT, R16, RZ, P0 ;  /* 0x000000ff1000722a */ /* 0x000fcc000070d400 */
[----:B------:R-:W-:-:S05]  /*2aee0*/  SEL R5, RZ, 0x1, !P0 ;  /* 0x00000001ff057807 */ /* 0x000fca0004000000 */
[----:B------:R1:W-:Y:S01]  /*2aef0*/  STG.E.U8 desc[UR36][R2.64], R5 ;  /* 0x0000000502007986 */ /* 0x0003e2000c101124 */
[----:B------:R-:W-:Y:S05]  /*2af00*/  BRA `(.L_x_10927) ;  /* 0x0000000400347947 */ /* 0x000fea0003800000 */
.L_x_10947:
[----:B------:R2:W-:Y:S01]  /*2af10*/  STG.E.128 desc[UR36][R2.64], R16 ;  /* 0x0000001002007986 */ /* 0x0005e2000c101d24 */
[----:B------:R-:W-:Y:S05]  /*2af20*/  BRA `(.L_x_10927) ;  /* 0x00000004002c7947 */ /* 0x000fea0003800000 */
.L_x_10946:
[----:B------:R-:W-:-:S13]  /*2af30*/  ISETP.NE.AND P0, PT, R0, 0xf, PT ;  /* 0x0000000f0000780c */ /* 0x000fda0003f05270 */
[----:B------:R-:W-:Y:S05]  /*2af40*/  @!P0 BRA `(.L_x_10948) ;  /* 0x0000000400088947 */ /* 0x000fea0003800000 */
[----:B------:R-:W-:-:S13]  /*2af50*/  ISETP.NE.AND P0, PT, R0, 0x17, PT ;  /* 0x000000170000780c */ /* 0x000fda0003f05270 */
[----:B------:R-:W-:Y:S05]  /*2af60*/  @!P0 BRA `(.L_x_10949) ;  /* 0x0000000000a08947 */ /* 0x000fea0003800000 */
[----:B------:R-:W-:-:S13]  /*2af70*/  ISETP.NE.AND P0, PT, R0, 0x18, PT ;  /* 0x000000180000780c */ /* 0x000fda0003f05270 */
[----:B------:R-:W-:Y:S05]  /*2af80*/  @!P0 BRA `(.L_x_10950) ;  /* 0x0000000000448947 */ /* 0x000fea0003800000 */
.L_x_10926:
[----:B------:R-:W-:Y:S01]  /*2af90*/  MOV R0, 0x0 ;  /* 0x0000000000007802 */ /* 0x000fe20000000f00 */
[----:B------:R-:W1:Y:S01]  /*2afa0*/  LDCU.64 UR4, c[0x4][0x158] ;  /* 0x01002b00ff0477ac */ /* 0x000e620008000a00 */
[----:B------:R-:W-:Y:S02]  /*2afb0*/  HFMA2 R8, -RZ, RZ, 0, 6.020069122314453125e-06 ;  /* 0x00000065ff087431 */ /* 0x000fe400000001ff */
[----:B0-----:R-:W-:Y:S01]  /*2afc0*/  IMAD.MOV.U32 R12, RZ, RZ, 0x1 ;  /* 0x00000001ff0c7424 */ /* 0x001fe200078e00ff */
[----:B------:R0:W2:Y:S01]  /*2afd0*/  LDC.64 R2, c[0x4][R0] ;  /* 0x0100000000027b82 */ /* 0x0000a20000000a00 */
[----:B------:R-:W3:Y:S01]  /*2afe0*/  LDCU.64 UR6, c[0x4][0x160] ;  /* 0x01002c00ff0677ac */ /* 0x000ee20008000a00 */
[----:B------:R-:W-:Y:S01]  /*2aff0*/  IMAD.MOV.U32 R13, RZ, RZ, RZ ;  /* 0x000000ffff0d7224 */ /* 0x000fe200078e00ff */
[----:B------:R-:W4:Y:S01]  /*2b000*/  LDCU.64 UR8, c[0x4][0x10] ;  /* 0x01000200ff0877ac */ /* 0x000f220008000a00 */
[----:B-1----:R-:W-:Y:S02]  /*2b010*/  IMAD.U32 R4, RZ, RZ, UR4 ;  /* 0x00000004ff047e24 */ /* 0x002fe4000f8e00ff */
[----:B------:R-:W-:-:S02]  /*2b020*/  IMAD.U32 R5, RZ, RZ, UR5 ;  /* 0x00000005ff057e24 */ /* 0x000fc4000f8e00ff */
[----:B---3--:R-:W-:Y:S02]  /*2b030*/  IMAD.U32 R6, RZ, RZ, UR6 ;  /* 0x00000006ff067e24 */ /* 0x008fe4000f8e00ff */
[----:B------:R-:W-:Y:S02]  /*2b040*/  IMAD.U32 R7, RZ, RZ, UR7 ;  /* 0x00000007ff077e24 */ /* 0x000fe4000f8e00ff */
[----:B----4-:R-:W-:Y:S02]  /*2b050*/  IMAD.U32 R10, RZ, RZ, UR8 ;  /* 0x00000008ff0a7e24 */ /* 0x010fe4000f8e00ff */
[----:B0-----:R-:W-:-:S07]  /*2b060*/  IMAD.U32 R11, RZ, RZ, UR9 ;  /* 0x00000009ff0b7e24 */ /* 0x001fce000f8e00ff */
[----:B------:R-:W-:-:S07]  /*2b070*/  LEPC R20, `(.L_x_10951) ;  /* 0x000000001014794e */ /* 0x000fce0000000000 */
[----:B--2---:R-:W-:Y:S05]  /*2b080*/  CALL.ABS.NOINC R2 ;  /* 0x0000000002007343 */ /* 0x004fea0003c00000 */
.L_x_10951:
[----:B------:R-:W-:Y:S05]  /*2b090*/  BRA `(.L_x_10927) ;  /* 0x0000000000d07947 */ /* 0x000fea0003800000 */
.L_x_10950:
        /* <DEDUP_REMOVED lines=17> */
.L_x_10953:
[----:B------:R-:W-:Y:S05]  /*2b1b0*/  BSYNC.RECONVERGENT B0 ;  /* 0x0000000000007941 */ /* 0x000fea0003800200 */
.L_x_10952:
[----:B------:R-:W-:-:S05]  /*2b1c0*/  LOP3.LUT R5, R0, 0x80, R5, 0xf8, !PT ;  /* 0x0000008000057812 */ /* 0x000fca00078ef805 */
[----:B------:R4:W-:Y:S01]  /*2b1d0*/  STG.E.U8 desc[UR36][R2.64], R5 ;  /* 0x0000000502007986 */ /* 0x0009e2000c101124 */
[----:B------:R-:W-:Y:S05]  /*2b1e0*/  BRA `(.L_x_10927) ;  /* 0x00000000007c7947 */ /* 0x000fea0003800000 */
.L_x_10949:
[----:B------:R-:W-:Y:S01]  /*2b1f0*/  UMOV UR4, 0xf0000000 ;  /* 0xf000000000047882 */ /* 0x000fe20000000000 */
[----:B------:R-:W-:Y:S01]  /*2b200*/  UMOV UR5, 0x380fffff ;  /* 0x380fffff00057882 */ /* 0x000fe20000000000 */
[----:B------:R-:W1:Y:S01]  /*2b210*/  F2F.F32.F64 R5, R16 ;  /* 0x0000001000057310 */ /* 0x000e620000301000 */
[----:B------:R-:W-:Y:S01]  /*2b220*/  DSETP.GEU.AND P0, PT, |R16|, UR4, PT ;  /* 0x0000000410007e2a */ /* 0x000fe2000bf0e200 */
[----:B------:R-:W-:-:S13]  /*2b230*/  BSSY.RECONVERGENT B0, `(.L_x_10954) ;  /* 0x000000f000007945 */ /* 0x000fda0003800200 */
        /* <DEDUP_REMOVED lines=11> */
.L_x_10955:
[----:B------:R-:W-:Y:S01]  /*2b2f0*/  IMAD.MOV.U32 R0, RZ, RZ, 0x7f ;  /* 0x0000007fff007424 */ /* 0x000fe200078e00ff */
[----:B------:R-:W-:-:S04]  /*2b300*/  ISETP.GT.U32.AND P0, PT, R4, 0x7f800000, PT ;  /* 0x7f8000000400780c */ /* 0x000fc80003f04070 */
[----:B------:R-:W-:-:S09]  /*2b310*/  SEL R0, R0, 0x7c, P0 ;  /* 0x0000007c00007807 */ /* 0x000fd20000000000 */
.L_x_10956:
[----:B------:R-:W-:Y:S05]  /*2b320*/  BSYNC.RECONVERGENT B0 ;  /* 0x0000000000007941 */ /* 0x000fea0003800200 */
.L_x_10954:
[----:B------:R-:W-:-:S04]  /*2b330*/  SHF.R.U32.HI R5, RZ, 0x18, R5 ;  /* 0x00000018ff057819 */ /* 0x000fc80000011605 */
[----:B------:R-:W-:-:S05]  /*2b340*/  LOP3.LUT R5, R0, 0x80, R5, 0xf8, !PT ;  /* 0x0000008000057812 */ /* 0x000fca00078ef805 */
[----:B------:R3:W-:Y:S01]  /*2b350*/  STG.E.U8 desc[UR36][R2.64], R5 ;  /* 0x0000000502007986 */ /* 0x0007e2000c101124 */
[----:B------:R-:W-:Y:S05]  /*2b360*/  BRA `(.L_x_10927) ;  /* 0x00000000001c7947 */ /* 0x000fea0003800000 */
.L_x_10948:
[----:B------:R-:W-:Y:S01]  /*2b370*/  UMOV UR4, 0xf0000000 ;  /* 0xf000000000047882 */ /* 0x000fe20000000000 */
[----:B------:R-:W-:Y:S01]  /*2b380*/  UMOV UR5, 0x380fffff ;  /* 0x380fffff00057882 */ /* 0x000fe20000000000 */
[----:B------:R-:W1:Y:S01]  /*2b390*/  F2F.F32.F64 R0, R16 ;  /* 0x0000001000007310 */ /* 0x000e620000301000 */
[----:B------:R-:W-:-:S14]  /*2b3a0*/  DSETP.GEU.AND P0, PT, |R16|, UR4, PT ;  /* 0x0000000410007e2a */ /* 0x000fdc000bf0e200 */
[----:B-1----:R-:W-:-:S05]  /*2b3b0*/  @!P0 FMUL R0, R0, 1.175494350822287508e-38 ;  /* 0x0080000000008820 */ /* 0x002fca0000400000 */
[----:B------:R-:W-:-:S05]  /*2b3c0*/  F2FP.BF16.F32.PACK_AB R0, RZ, R0 ;  /* 0x00000000ff00723e */ /* 0x000fca00000010ff */
[----:B------:R1:W-:Y:S02]  /*2b3d0*/  STG.E.U16 desc[UR36][R2.64], R0 ;  /* 0x0000000002007986 */ /* 0x0003e4000c101524 */
.L_x_10927:
[----:B------:R-:W-:-:S07]  /*2b3e0*/  VIADD R35, R35, 0x80 ;  /* 0x0000008023237836 */ /* 0x000fce0000000000 */
.L_x_10884:
[----:B------:R-:W-:-:S13]  /*2b3f0*/  ISETP.GE.AND P0, PT, R35, R58, PT ;  /* 0x0000003a2300720c */ /* 0x000fda0003f06270 */
[----:B------:R-:W-:Y:S05]  /*2b400*/  @P0 BREAK.RELIABLE B6 ;  /* 0x0000000000060942 */ /* 0x000fea0003800100 */
[----:B------:R-:W-:Y:S05]  /*2b410*/  @P0 BRA `(.L_x_10921) ;  /* 0x00000010005c0947 */ /* 0x000fea0003800000 */
[----:B------:R-:W-:Y:S05]  /*2b420*/  BSYNC.RELIABLE B6 ;  /* 0x0000000000067941 */ /* 0x000fea0003800100 */
.L_x_10883:
        /* <DEDUP_REMOVED lines=21> */
.L_x_10960:
[----:B------:R-:W1:Y:S02]  /*2b580*/  F2I.S64.F64.TRUNC R24, R24 ;  /* 0x0000001800187311 */ /* 0x000e64000030d900 */
[----:B-1----:R-:W-:-:S05]  /*2b590*/  IMAD.MOV.U32 R5, RZ, RZ, R24 ;  /* 0x000000ffff057224 */ /* 0x002fca00078e0018 */
[----:B------:R1:W-:Y:S01]  /*2b5a0*/  STG.E.U8 desc[UR36][R2.64], R5 ;  /* 0x0000000502007986 */ /* 0x0003e2000c101124 */
[----:B------:R-:W-:Y:S05]  /*2b5b0*/  BRA `(.L_x_10962) ;  /* 0x0000000c00f07947 */ /* 0x000fea0003800000 */
.L_x_10959:
        /* <DEDUP_REMOVED lines=9> */
.L_x_10964:
[----:B------:R-:W1:Y:S02]  /*2b650*/  F2I.F64.TRUNC R25, R24 ;  /* 0x0000001800197311 */ /* 0x000e64000030d100 */
[----:B-1----:R1:W-:Y:S01]  /*2b660*/  STG.E desc[UR36][R2.64], R25 ;  /* 0x0000001902007986 */ /* 0x0023e2000c101924 */
[----:B------:R-:W-:Y:S05]  /*2b670*/  BRA `(.L_x_10962) ;  /* 0x0000000c00c07947 */ /* 0x000fea0003800000 */
.L_x_10963:
[----:B------:R-:W1:Y:S02]  /*2b680*/  F2I.F64.TRUNC R25, R24 ;  /* 0x0000001800197311 */ /* 0x000e64000030d100 */
[----:B-1----:R1:W-:Y:S01]  /*2b690*/  STG.E.U16 desc[UR36][R2.64], R25 ;  /* 0x0000001902007986 */ /* 0x0023e2000c101524 */
[----:B------:R-:W-:Y:S05]  /*2b6a0*/  BRA `(.L_x_10962) ;  /* 0x0000000c00b47947 */ /* 0x000fea0003800000 */
.L_x_10958:
        /* <DEDUP_REMOVED lines=13> */
.L_x_10966:
        /* <DEDUP_REMOVED lines=8> */
.L_x_10965:
        /* <DEDUP_REMOVED lines=16> */
.L_x_10968:
        /* <DEDUP_REMOVED lines=11> */
.L_x_10967:
[----:B------:R1:W-:Y:S01]  /*2b9b0*/  STG.E.64 desc[UR36][R2.64], R24 ;  /* 0x0000001802007986 */ /* 0x0003e2000c101b24 */
[----:B------:R-:W-:Y:S05]  /*2b9c0*/  BRA `(.L_x_10962) ;  /* 0x0000000800ec7947 */ /* 0x000fea0003800000 */
.L_x_10957:
        /* <DEDUP_REMOVED lines=13> */
.L_x_10972:
        /* <DEDUP_REMOVED lines=22> */
.L_x_10975:
[----:B------:R-:W-:-:S04]  /*2bc00*/  SHF.R.U32.HI R5, RZ, 0x18, R5 ;  /* 0x00000018ff057819 */ /* 0x000fc80000011605 */
[----:B------:R-:W-:-:S07]  /*2bc10*/  LOP3.LUT R0, R0, 0x80, R5, 0xf8, !PT ;  /* 0x0000008000007812 */ /* 0x000fce00078ef805 */
.L_x_10974:
[----:B------:R-:W-:Y:S05]  /*2bc20*/  BSYNC.RECONVERGENT B0 ;  /* 0x0000000000007941 */ /* 0x000fea0003800200 */
.L_x_10973:
[----:B------:R4:W-:Y:S01]  /*2bc30*/  STG.E.U8 desc[UR36][R2.64], R0 ;  /* 0x0000000002007986 */ /* 0x0009e2000c101124 */
[----:B------:R-:W-:Y:S05]  /*2bc40*/  BRA `(.L_x_10962) ;  /* 0x00000008004c7947 */ /* 0x000fea0003800000 */
.L_x_10971:
        /* <DEDUP_REMOVED lines=22> */
.L_x_10978:
[----:B------:R-:W-:-:S04]  /*2bdb0*/  SHF.R.U32.HI R5, RZ, 0x18, R5 ;  /* 0x00000018ff057819 */ /* 0x000fc80000011605 */
[----:B------:R-:W-:-:S07]  /*2bdc0*/  LOP3.LUT R0, R0, 0x80, R5, 0xf8, !PT ;  /* 0x0000008000007812 */ /* 0x000fce00078ef805 */
.L_x_10977:
[----:B------:R-:W-:Y:S05]  /*2bdd0*/  BSYNC.RECONVERGENT B0 ;  /* 0x0000000000007941 */ /* 0x000fea0003800200 */
.L_x_10976:
[----:B------:R1:W-:Y:S01]  /*2bde0*/  STG.E.U8 desc[UR36][R2.64], R0 ;  /* 0x0000000002007986 */ /* 0x0003e2000c101124 */
[----:B------:R-:W-:Y:S05]  /*2bdf0*/  BRA `(.L_x_10962) ;  /* 0x0000000400e07947 */ /* 0x000fea0003800000 */
.L_x_10970:
        /* <DEDUP_REMOVED lines=26> */
.L_x_10980:
[----:B------:R-:W1:Y:S02]  /*2bfa0*/  F2I.U64.F64.TRUNC R24, R24 ;  /* 0x0000001800187311 */ /* 0x000e64000030d800 */
[----:B-1----:R2:W-:Y:S01]  /*2bfb0*/  STG.E.64 desc[UR36][R2.64], R24 ;  /* 0x0000001802007986 */ /* 0x0025e2000c101b24 */
[----:B------:R-:W-:Y:S05]  /*2bfc0*/  BRA `(.L_x_10962) ;  /* 0x00000004006c7947 */ /* 0x000fea0003800000 */
.L_x_10979:
[----:B------:R-:W1:Y:S02]  /*2bfd0*/  F2I.U32.F64.TRUNC R25, R24 ;  /* 0x0000001800197311 */ /* 0x000e64000030d000 */
[----:B-1----:R1:W-:Y:S01]  /*2bfe0*/  STG.E desc[UR36][R2.64], R25 ;  /* 0x0000001902007986 */ /* 0x0023e2000c101924 */
[----:B------:R-:W-:Y:S05]  /*2bff0*/  BRA `(.L_x_10962) ;  /* 0x0000000400607947 */ /* 0x000fea0003800000 */
.L_x_10969:
        /* <DEDUP_REMOVED lines=11> */
.L_x_10982:
[----:B------:R1:W-:Y:S01]  /*2c0b0*/  STG.E.128 desc[UR36][R2.64], R24 ;  /* 0x0000001802007986 */ /* 0x0003e2000c101d24 */
[----:B------:R-:W-:Y:S05]  /*2c0c0*/  BRA `(.L_x_10962) ;  /* 0x00000004002c7947 */ /* 0x000fea0003800000 */
.L_x_10981:
[----:B------:R-:W-:-:S13]  /*2c0d0*/  ISETP.NE.AND P0, PT, R0, 0xf, PT ;  /* 0x0000000f0000780c */ /* 0x000fda0003f05270 */
[----:B------:R-:W-:Y:S05]  /*2c0e0*/  @!P0 BRA `(.L_x_10983) ;  /* 0x0000000400088947 */ /* 0x000fea0003800000 */
[----:B------:R-:W-:-:S13]  /*2c0f0*/  ISETP.NE.AND P0, PT, R0, 0x17, PT ;  /* 0x000000170000780c */ /* 0x000fda0003f05270 */
[----:B------:R-:W-:Y:S05]  /*2c100*/  @!P0 BRA `(.L_x_10984) ;  /* 0x0000000000a08947 */ /* 0x000fea0003800000 */
[----:B------:R-:W-:-:S13]  /*2c110*/  ISETP.NE.AND P0, PT, R0, 0x18, PT ;  /* 0x000000180000780c */ /* 0x000fda0003f05270 */
[----:B------:R-:W-:Y:S05]  /*2c120*/  @!P0 BRA `(.L_x_10985) ;  /* 0x0000000000448947 */ /* 0x000fea0003800000 */
.L_x_10961:
        /* <DEDUP_REMOVED lines=9> */
[----:B------:R-:W-:Y:S02]  /*2c1c0*/  IMAD.U32 R5, RZ, RZ, UR5 ;  /* 0x00000005ff057e24 */ /* 0x000fe4000f8e00ff */
[----:B----4-:R-:W-:Y:S02]  /*2c1d0*/  IMAD.U32 R6, RZ, RZ, UR6 ;  /* 0x00000006ff067e24 */ /* 0x010fe4000f8e00ff */
[----:B------:R-:W-:Y:S01]  /*2c1e0*/  IMAD.U32 R7, RZ, RZ, UR7 ;  /* 0x00000007ff077e24 */ /* 0x000fe2000f8e00ff */
[----:B0-----:R-:W-:Y:S01]  /*2c1f0*/  MOV R10, UR8 ;  /* 0x00000008000a7c02 */ /* 0x001fe20008000f00 */
[----:B--2---:R-:W-:-:S07]  /*2c200*/  IMAD.U32 R11, RZ, RZ, UR9 ;  /* 0x00000009ff0b7e24 */ /* 0x004fce000f8e00ff */
[----:B------:R-:W-:-:S07]  /*2c210*/  LEPC R20, `(.L_x_10986) ;  /* 0x000000001014794e */ /* 0x000fce0000000000 */
[----:B---3--:R-:W-:Y:S05]  /*2c220*/  CALL.ABS.NOINC R2 ;  /* 0x0000000002007343 */ /* 0x008fea0003c00000 */
.L_x_10986:
[----:B------:R-:W-:Y:S05]  /*2c230*/  BRA `(.L_x_10962) ;  /* 0x0000000000d07947 */ /* 0x000fea0003800000 */
.L_x_10985:
        /* <DEDUP_REMOVED lines=17> */
.L_x_10988:
[----:B------:R-:W-:Y:S05]  /*2c350*/  BSYNC.RECONVERGENT B0 ;  /* 0x0000000000007941 */ /* 0x000fea0003800200 */
.L_x_10987:
[----:B------:R-:W-:-:S05]  /*2c360*/  LOP3.LUT R5, R0, 0x80, R5, 0xf8, !PT ;  /* 0x0000008000057812 */ /* 0x000fca00078ef805 */
[----:B------:R1:W-:Y:S01]  /*2c370*/  STG.E.U8 desc[UR36][R2.64], R5 ;  /* 0x0000000502007986 */ /* 0x0003e2000c101124 */
[----:B------:R-:W-:Y:S05]  /*2c380*/  BRA `(.L_x_10962) ;  /* 0x00000000007c7947 */ /* 0x000fea0003800000 */
.L_x_10984:
        /* <DEDUP_REMOVED lines=16> */
.L_x_10990:
[----:B------:R-:W-:Y:S01]  /*2c490*/  IMAD.MOV.U32 R0, RZ, RZ, 0x7f ;  /* 0x0000007fff007424 */ /* 0x000fe200078e00ff */
[----:B------:R-:W-:-:S04]  /*2c4a0*/  ISETP.GT.U32.AND P0, PT, R4, 0x7f800000, PT ;  /* 0x7f8000000400780c */ /* 0x000fc80003f04070 */
[----:B------:R-:W-:-:S09]  /*2c4b0*/  SEL R0, R0, 0x7c, P0 ;  /* 0x0000007c00007807 */ /* 0x000fd20000000000 */
.L_x_10991:
[----:B------:R-:W-:Y:S05]  /*2c4c0*/  BSYNC.RECONVERGENT B0 ;  /* 0x0000000000007941 */ /* 0x000fea0003800200 */
.L_x_10989:
[----:B------:R-:W-:-:S04]  /*2c4d0*/  SHF.R.U32.HI R5, RZ, 0x18, R5 ;  /* 0x00000018ff057819 */ /* 0x000fc80000011605 */
[----:B------:R-:W-:-:S05]  /*2c4e0*/  LOP3.LUT R5, R0, 0x80, R5, 0xf8, !PT ;  /* 0x0000008000057812 */ /* 0x000fca00078ef805 */
[----:B------:R1:W-:Y:S01]  /*2c4f0*/  STG.E.U8 desc[UR36][R2.64], R5 ;  /* 0x0000000502007986 */ /* 0x0003e2000c101124 */
[----:B------:R-:W-:Y:S05]  /*2c500*/  BRA `(.L_x_10962) ;  /* 0x00000000001c7947 */ /* 0x000fea0003800000 */
.L_x_10983:
[----:B------:R-:W-:Y:S01]  /*2c510*/  UMOV UR4, 0xf0000000 ;  /* 0xf000000000047882 */ /* 0x000fe20000000000 */
[----:B------:R-:W-:Y:S01]  /*2c520*/  UMOV UR5, 0x380fffff ;  /* 0x380fffff00057882 */ /* 0x000fe20000000000 */
[----:B------:R-:W1:Y:S01]  /*2c530*/  F2F.F32.F64 R0, R24 ;  /* 0x0000001800007310 */ /* 0x000e620000301000 */
[----:B------:R-:W-:-:S14]  /*2c540*/  DSETP.GEU.AND P0, PT, |R24|, UR4, PT ;  /* 0x0000000418007e2a */ /* 0x000fdc000bf0e200 */
[----:B-1----:R-:W-:-:S05]  /*2c550*/  @!P0 FMUL R0, R0, 1.175494350822287508e-38 ;  /* 0x0080000000008820 */ /* 0x002fca0000400000 */
[----:B------:R-:W-:-:S05]  /*2c560*/  F2FP.BF16.F32.PACK_AB R0, RZ, R0 ;  /* 0x00000000ff00723e */ /* 0x000fca00000010ff */
[----:B------:R1:W-:Y:S02]  /*2c570*/  STG.E.U16 desc[UR36][R2.64], R0 ;  /* 0x0000000002007986 */ /* 0x0003e4000c101524 */
.L_x_10962:
[----:B------:R-:W-:-:S07]  /*2c580*/  VIADD R35, R35, 0x80 ;  /* 0x0000008023237836 */ /* 0x000fce0000000000 */
.L_x_10921:
[----:B------:R-:W-:Y:S05]  /*2c590*/  BSYNC.RECONVERGENT B7 ;  /* 0x0000000000077941 */ /* 0x000fea0003800200 */
.L_x_10882:
[----:B------:R-:W-:-:S13]  /*2c5a0*/  ISETP.GE.AND P0, PT, R35, R58, PT ;  /* 0x0000003a2300720c */ /* 0x000fda0003f06270 */
[----:B------:R-:W-:Y:S05]  /*2c5b0*/  @P0 EXIT ;  /* 0x000000000000094d */ /* 0x000fea0003800000 */
[----:B-1234-:R-:W1:Y:S01]  /*2c5c0*/  LDC.64 R2, c[0x0][0x388] ;  /* 0x0000e200ff027b82 */ /* 0x01ee620000000a00 */
[----:B------:R-:W2:Y:S01]  /*2c5d0*/  LDCU UR4, c[0x0][0x3a8] ;  /* 0x00007500ff0477ac */ /* 0x000ea20008000800 */
[----:B------:R-:W-:Y:S01]  /*2c5e0*/  PRMT R0, R22, 0x9910, RZ ;  /* 0x0000991016007816 */ /* 0x000fe200000000ff */
[----:B------:R-:W-:-:S03]  /*2c5f0*/  IMAD R35, R59, 0x200, R35 ;  /* 0x000002003b237824 */ /* 0x000fc600078e0223 */
[----:B------:R-:W-:Y:S01]  /*2c600*/  ISETP.GT.AND P1, PT, R0, 0x9, PT ;  /* 0x000000090000780c */ /* 0x000fe20003f24270 */
[----:B--2---:R-:W-:-:S05]  /*2c610*/  IMAD R35, R35, UR4, RZ ;  /* 0x0000000423237c24 */ /* 0x004fca000f8e02ff */
[----:B-1----:R-:W-:-:S05]  /*2c620*/  IADD3 R2, P0, PT, R35, R2, RZ ;  /* 0x0000000223027210 */ /* 0x002fca0007f1e0ff */
        /* <DEDUP_REMOVED lines=11> */
[----:B-1----:R-:W-:Y:S01]  /*2c6e0*/  STG.E.U8 desc[UR36][R2.64], R29 ;  /* 0x0000001d02007986 */ /* 0x002fe2000c101124 */
[----:B------:R-:W-:Y:S05]  /*2c6f0*/  EXIT ;  /* 0x000000000000794d */ /* 0x000fea0003800000 */
.L_x_10995:
[----:B------:R-:W1:Y:S02]  /*2c700*/  F2I.S64.F64.TRUNC R28, R28 ;  /* 0x0000001c001c7311 */ /* 0x000e64000030d900 */
[----:B-1----:R-:W-:-:S05]  /*2c710*/  IMAD.MOV.U32 R5, RZ, RZ, R28 ;  /* 0x000000ffff057224 */ /* 0x002fca00078e001c */
[----:B------:R-:W-:Y:S01]  /*2c720*/  STG.E.U8 desc[UR36][R2.64], R5 ;  /* 0x0000000502007986 */ /* 0x000fe2000c101124 */
[----:B------:R-:W-:Y:S05]  /*2c730*/  EXIT ;  /* 0x000000000000794d */ /* 0x000fea0003800000 */
.L_x_10994:
[----:B------:R-:W-:-:S13]  /*2c740*/  ISETP.NE.AND P0, PT, R0, 0x2, PT ;  /* 0x000000020000780c */ /* 0x000fda0003f05270 */
[----:B------:R-:W-:Y:S05]  /*2c750*/  @!P0 BRA `(.L_x_10997) ;  /* 0x0000000000288947 */ /* 0x000fea0003800000 */
[----:B------:R-:W-:-:S13]  /*2c760*/  ISETP.NE.AND P0, PT, R0, 0x3, PT ;  /* 0x000000030000780c */ /* 0x000fda0003f05270 */
[----:B------:R-:W-:Y:S05]  /*2c770*/  @!P0 BRA `(.L_x_10998) ;  /* 0x0000000000148947 */ /* 0x000fea0003800000 */
[----:B------:R-:W-:-:S13]  /*2c780*/  ISETP.NE.AND P0, PT, R0, 0x4, PT ;  /* 0x000000040000780c */ /* 0x000fda0003f05270 */
[----:B------:R-:W-:Y:S05]  /*2c790*/  @P0 BRA `(.L_x_10996) ;  /* 0x0000000800c40947 */ /* 0x000fea0003800000 */
[----:B------:R-:W1:Y:S02]  /*2c7a0*/  F2I.S64.F64.TRUNC R28, R28 ;  /* 0x0000001c001c7311 */ /* 0x000e64000030d900 */
[----:B-1----:R-:W-:Y:S01]  /*2c7b0*/  STG.E.64 desc[UR36][R2.64], R28 ;  /* 0x0000001c02007986 */ /* 0x002fe2000c101b24 */
[----:B------:R-:W-:Y:S05]  /*2c7c0*/  EXIT ;  /* 0x000000000000794d */ /* 0x000fea0003800000 */
.L_x_10998:
[----:B------:R-:W1:Y:S02]  /*2c7d0*/  F2I.F64.TRUNC R29, R28 ;  /* 0x0000001c001d7311 */ /* 0x000e64000030d100 */
[----:B-1----:R-:W-:Y:S01]  /*2c7e0*/  STG.E desc[UR36][R2.64], R29 ;  /* 0x0000001d02007986 */ /* 0x002fe2000c101924 */
[----:B------:R-:W-:Y:S05]  /*2c7f0*/  EXIT ;  /* 0x000000000000794d */ /* 0x000fea0003800000 */
.L_x_10997:
[----:B------:R-:W1:Y:S02]  /*2c800*/  F2I.F64.TRUNC R29, R28 ;  /* 0x0000001c001d7311 */ /* 0x000e64000030d100 */
[----:B-1----:R-:W-:Y:S01]  /*2c810*/  STG.E.U16 desc[UR36][R2.64], R29 ;  /* 0x0000001d02007986 */ /* 0x002fe2000c101524 */
[----:B------:R-:W-:Y:S05]  /*2c820*/  EXIT ;  /* 0x000000000000794d */ /* 0x000fea0003800000 */
.L_x_10993:
        /* <DEDUP_REMOVED lines=11> */
[----:B------:R-:W-:Y:S01]  /*2c8e0*/  STG.E desc[UR36][R2.64], R5 ;  /* 0x0000000502007986 */ /* 0x000fe2000c101924 */
[----:B------:R-:W-:Y:S05]  /*2c8f0*/  EXIT ;  /* 0x000000000000794d */ /* 0x000fea0003800000 */
.L_x_11000:
[----:B------:R-:W-:Y:S01]  /*2c900*/  UMOV UR4, 0xf0000000 ;  /* 0xf000000000047882 */ /* 0x000fe20000000000 */
[----:B------:R-:W-:Y:S01]  /*2c910*/  UMOV UR5, 0x380fffff ;  /* 0x380fffff00057882 */ /* 0x000fe20000000000 */
[----:B------:R-:W1:Y:S01]  /*2c920*/  F2F.F32.F64 R0, R28 ;  /* 0x0000001c00007310 */ /* 0x000e620000301000 */
[----:B------:R-:W-:-:S14]  /*2c930*/  DSETP.GEU.AND P0, PT, |R28|, UR4, PT ;  /* 0x000000041c007e2a */ /* 0x000fdc000bf0e200 */
[----:B-1----:R-:W-:-:S05]  /*2c940*/  @!P0 FMUL R0, R0, 1.175494350822287508e-38 ;  /* 0x0080000000008820 */ /* 0x002fca0000400000 */
[----:B------:R-:W-:-:S05]  /*2c950*/  F2FP.F16.F32.PACK_AB R0, RZ, R0 ;  /* 0x00000000ff00723e */ /* 0x000fca00000000ff */
[----:B------:R-:W-:Y:S01]  /*2c960*/  STG.E.U16 desc[UR36][R2.64], R0 ;  /* 0x0000000002007986 */ /* 0x000fe2000c101524 */
[----:B------:R-:W-:Y:S05]  /*2c970*/  EXIT ;  /* 0x000000000000794d */ /* 0x000fea0003800000 */
.L_x_10999:
        /* <DEDUP_REMOVED lines=14> */
[----:B------:R-:W-:Y:S01]  /*2ca60*/  STG.E.64 desc[UR36][R2.64], R4 ;  /* 0x0000000402007986 */ /* 0x000fe2000c101b24 */
[----:B------:R-:W-:Y:S05]  /*2ca70*/  EXIT ;  /* 0x000000000000794d */ /* 0x000fea0003800000 */
.L_x_11002:
        /* <DEDUP_REMOVED lines=9> */
[----:B------:R-:W-:Y:S01]  /*2cb10*/  STG.E desc[UR36][R2.64], R5 ;  /* 0x0000000502007986 */ /* 0x000fe2000c101924 */
[----:B------:R-:W-:Y:S05]  /*2cb20*/  EXIT ;  /* 0x000000000000794d */ /* 0x000fea0003800000 */
.L_x_11001:
[----:B------:R-:W-:Y:S01]  /*2cb30*/  STG.E.64 desc[UR36][R2.64], R28 ;  /* 0x0000001c02007986 */ /* 0x000fe2000c101b24 */
[----:B------:R-:W-:Y:S05]  /*2cb40*/  EXIT ;  /* 0x000000000000794d */ /* 0x000fea0003800000 */
.L_x_10992:
        /* <DEDUP_REMOVED lines=11> */
[----:B-1----:R-:W-:Y:S01]  /*2cc00*/  STG.E.U16 desc[UR36][R2.64], R29 ;  /* 0x0000001d02007986 */ /* 0x002fe2000c101524 */
[----:B------:R-:W-:Y:S05]  /*2cc10*/  EXIT ;  /* 0x000000000000794d */ /* 0x000fea0003800000 */
.L_x_11006:
        /* <DEDUP_REMOVED lines=22> */
.L_x_11009:
[----:B------:R-:W-:-:S04]  /*2cd80*/  SHF.R.U32.HI R5, RZ, 0x18, R5 ;  /* 0x00000018ff057819 */ /* 0x000fc80000011605 */
[----:B------:R-:W-:-:S07]  /*2cd90*/  LOP3.LUT R0, R0, 0x80, R5, 0xf8, !PT ;  /* 0x0000008000007812 */ /* 0x000fce00078ef805 */
.L_x_11008:
[----:B------:R-:W-:Y:S05]  /*2cda0*/  BSYNC.RECONVERGENT B0 ;  /* 0x0000000000007941 */ /* 0x000fea0003800200 */
.L_x_11007:
[----:B------:R-:W-:Y:S01]  /*2cdb0*/  STG.E.U8 desc[UR36][R2.64], R0 ;  /* 0x0000000002007986 */ /* 0x000fe2000c101124 */
[----:B------:R-:W-:Y:S05]  /*2cdc0*/  EXIT ;  /* 0x000000000000794d */ /* 0x000fea0003800000 */
.L_x_11005:
        /* <DEDUP_REMOVED lines=22> */
.L_x_11012:
[----:B------:R-:W-:-:S04]  /*2cf30*/  SHF.R.U32.HI R5, RZ, 0x18, R5 ;  /* 0x00000018ff057819 */ /* 0x000fc80000011605 */
[----:B------:R-:W-:-:S07]  /*2cf40*/  LOP3.LUT R0, R0, 0x80, R5, 0xf8, !PT ;  /* 0x0000008000007812 */ /* 0x000fce00078ef805 */
.L_x_11011:
[----:B------:R-:W-:Y:S05]  /*2cf50*/  BSYNC.RECONVERGENT B0 ;  /* 0x0000000000007941 */ /* 0x000fea0003800200 */
.L_x_11010:
[----:B------:R-:W-:Y:S01]  /*2cf60*/  STG.E.U8 desc[UR36][R2.64], R0 ;  /* 0x0000000002007986 */ /* 0x000fe2000c101124 */
[----:B------:R-:W-:Y:S05]  /*2cf70*/  EXIT ;  /* 0x000000000000794d */ /* 0x000fea0003800000 */
.L_x_11004:
        /* <DEDUP_REMOVED lines=26> */
.L_x_11014:
[----:B------:R-:W1:Y:S02]  /*2d120*/  F2I.U64.F64.TRUNC R28, R28 ;  /* 0x0000001c001c7311 */ /* 0x000e64000030d800 */
[----:B-1----:R-:W-:Y:S01]  /*2d130*/  STG.E.64 desc[UR36][R2.64], R28 ;  /* 0x0000001c02007986 */ /* 0x002fe2000c101b24 */
[----:B------:R-:W-:Y:S05]  /*2d140*/  EXIT ;  /* 0x000000000000794d */ /* 0x000fea0003800000 */
.L_x_11013:
[----:B------:R-:W1:Y:S02]  /*2d150*/  F2I.U32.F64.TRUNC R29, R28 ;  /* 0x0000001c001d7311 */ /* 0x000e64000030d000 */
[----:B-1----:R-:W-:Y:S01]  /*2d160*/  STG.E desc[UR36][R2.64], R29 ;  /* 0x0000001d02007986 */ /* 0x002fe2000c101924 */
[----:B------:R-:W-:Y:S05]  /*2d170*/  EXIT ;  /* 0x000000000000794d */ /* 0x000fea0003800000 */
.L_x_11003:
        /* <DEDUP_REMOVED lines=9> */
[----:B------:R-:W-:Y:S01]  /*2d210*/  STG.E.U8 desc[UR36][R2.64], R5 ;  /* 0x0000000502007986 */ /* 0x000fe2000c101124 */
[----:B------:R-:W-:Y:S05]  /*2d220*/  EXIT ;  /* 0x000000000000794d */ /* 0x000fea0003800000 */
.L_x_11016:
[----:B------:R-:W-:Y:S01]  /*2d230*/  STG.E.128 desc[UR36][R2.64], R28 ;  /* 0x0000001c02007986 */ /* 0x000fe2000c101d24 */
[----:B------:R-:W-:Y:S05]  /*2d240*/  EXIT ;  /* 0x000000000000794d */ /* 0x000fea0003800000 */
.L_x_11015:
[----:B------:R-:W-:-:S13]  /*2d250*/  ISETP.NE.AND P0, PT, R0, 0xf, PT ;  /* 0x0000000f0000780c */ /* 0x000fda0003f05270 */
[----:B------:R-:W-:Y:S05]  /*2d260*/  @!P0 BRA `(.L_x_11017) ;  /* 0x0000000400088947 */ /* 0x000fea0003800000 */
[----:B------:R-:W-:-:S13]  /*2d270*/  ISETP.NE.AND P0, PT, R0, 0x17, PT ;  /* 0x000000170000780c */ /* 0x000fda0003f05270 */
[----:B------:R-:W-:Y:S05]  /*2d280*/  @!P0 BRA `(.L_x_11018) ;  /* 0x0000000000a08947 */ /* 0x000fea0003800000 */
[----:B------:R-:W-:-:S13]  /*2d290*/  ISETP.NE.AND P0, PT, R0, 0x18, PT ;  /* 0x000000180000780c */ /* 0x000fda0003f05270 */
[----:B------:R-:W-:Y:S05]  /*2d2a0*/  @!P0 BRA `(.L_x_11019) ;  /* 0x0000000000448947 */ /* 0x000fea0003800000 */
.L_x_10996:
        /* <DEDUP_REMOVED lines=10> */
[----:B----4-:R-:W-:Y:S01]  /*2d350*/  IMAD.U32 R6, RZ, RZ, UR6 ;  /* 0x00000006ff067e24 */ /* 0x010fe2000f8e00ff */
[----:B------:R-:W-:Y:S01]  /*2d360*/  MOV R7, UR7 ;  /* 0x0000000700077c02 */ /* 0x000fe20008000f00 */
[----:B0-----:R-:W-:Y:S02]  /*2d370*/  IMAD.U32 R10, RZ, RZ, UR8 ;  /* 0x00000008ff0a7e24 */ /* 0x001fe4000f8e00ff */
[----:B--2---:R-:W-:-:S07]  /*2d380*/  IMAD.U32 R11, RZ, RZ, UR9 ;  /* 0x00000009ff0b7e24 */ /* 0x004fce000f8e00ff */
[----:B------:R-:W-:-:S07]  /*2d390*/  LEPC R20, `(.L_x_11020) ;  /* 0x000000001014794e */ /* 0x000fce0000000000 */
[----:B---3--:R-:W-:Y:S05]  /*2d3a0*/  CALL.ABS.NOINC R2 ;  /* 0x0000000002007343 */ /* 0x008fea0003c00000 */
.L_x_11020:
[----:B------:R-:W-:Y:S05]  /*2d3b0*/  EXIT ;  /* 0x000000000000794d */ /* 0x000fea0003800000 */
.L_x_11019:
        /* <DEDUP_REMOVED lines=17> */
.L_x_11022:
[----:B------:R-:W-:Y:S05]  /*2d4d0*/  BSYNC.RECONVERGENT B0 ;  /* 0x0000000000007941 */ /* 0x000fea0003800200 */
.L_x_11021:
[----:B------:R-:W-:-:S05]  /*2d4e0*/  LOP3.LUT R5, R0, 0x80, R5, 0xf8, !PT ;  /* 0x0000008000057812 */ /* 0x000fca00078ef805 */
[----:B------:R-:W-:Y:S01]  /*2d4f0*/  STG.E.U8 desc[UR36][R2.64], R5 ;  /* 0x0000000502007986 */ /* 0x000fe2000c101124 */
[----:B------:R-:W-:Y:S05]  /*2d500*/  EXIT ;  /* 0x000000000000794d */ /* 0x000fea0003800000 */
.L_x_11018:
        /* <DEDUP_REMOVED lines=16> */
.L_x_11024:
[----:B------:R-:W-:Y:S01]  /*2d610*/  IMAD.MOV.U32 R0, RZ, RZ, 0x7f ;  /* 0x0000007fff007424 */ /* 0x000fe200078e00ff */
[----:B------:R-:W-:-:S04]  /*2d620*/  ISETP.GT.U32.AND P0, PT, R4, 0x7f800000, PT ;  /* 0x7f8000000400780c */ /* 0x000fc80003f04070 */
[----:B------:R-:W-:-:S09]  /*2d630*/  SEL R0, R0, 0x7c, P0 ;  /* 0x0000007c00007807 */ /* 0x000fd20000000000 */
.L_x_11025:
[----:B------:R-:W-:Y:S05]  /*2d640*/  BSYNC.RECONVERGENT B0 ;  /* 0x0000000000007941 */ /* 0x000fea0003800200 */
.L_x_11023:
[----:B------:R-:W-:-:S04]  /*2d650*/  SHF.R.U32.HI R5, RZ, 0x18, R5 ;  /* 0x00000018ff057819 */ /* 0x000fc80000011605 */
[----:B------:R-:W-:-:S05]  /*2d660*/  LOP3.LUT R5, R0, 0x80, R5, 0xf8, !PT ;  /* 0x0000008000057812 */ /* 0x000fca00078ef805 */
[----:B------:R-:W-:Y:S01]  /*2d670*/  STG.E.U8 desc[UR36][R2.64], R5 ;  /* 0x0000000502007986 */ /* 0x000fe2000c101124 */
[----:B------:R-:W-:Y:S05]  /*2d680*/  EXIT ;  /* 0x000000000000794d */ /* 0x000fea0003800000 */
.L_x_11017:
[----:B------:R-:W-:Y:S01]  /*2d690*/  UMOV UR4, 0xf0000000 ;  /* 0xf000000000047882 */ /* 0x000fe20000000000 */
[----:B------:R-:W-:Y:S01]  /*2d6a0*/  UMOV UR5, 0x380fffff ;  /* 0x380fffff00057882 */ /* 0x000fe20000000000 */
[----:B------:R-:W1:Y:S01]  /*2d6b0*/  F2F.F32.F64 R0, R28 ;  /* 0x0000001c00007310 */ /* 0x000e620000301000 */
[----:B------:R-:W-:-:S14]  /*2d6c0*/  DSETP.GEU.AND P0, PT, |R28|, UR4, PT ;  /* 0x000000041c007e2a */ /* 0x000fdc000bf0e200 */
[----:B-1----:R-:W-:-:S05]  /*2d6d0*/  @!P0 FMUL R0, R0, 1.175494350822287508e-38 ;  /* 0x0080000000008820 */ /* 0x002fca0000400000 */
[----:B------:R-:W-:-:S05]  /*2d6e0*/  F2FP.BF16.F32.PACK_AB R0, RZ, R0 ;  /* 0x00000000ff00723e */ /* 0x000fca00000010ff */
[----:B------:R-:W-:Y:S01]  /*2d6f0*/  STG.E.U16 desc[UR36][R2.64], R0 ;  /* 0x0000000002007986 */ /* 0x000fe2000c101524 */
[----:B------:R-:W-:Y:S05]  /*2d700*/  EXIT ;  /* 0x000000000000794d */ /* 0x000fea0003800000 */
        .weak           $__internal_16_$__cuda_sm20_div_rn_f64_full
        .type           $__internal_16_$__cuda_sm20_div_rn_f64_full,@function
        .size           $__internal_16_$__cuda_sm20_div_rn_f64_full,($__internal_17_$__cuda_sm20_dsqrt_rn_f64_mediumpath_v1 - $__internal_16_$__cuda_sm20_div_rn_f64_full)
$__internal_16_$__cuda_sm20_div_rn_f64_full:
[C---:B------:R-:W-:Y:S01]  /*2d710*/  FSETP.GEU.AND P2, PT, |R11|.reuse, 1.469367938527859385e-39, PT ;  /* 0x001000000b00780b */ /* 0x040fe20003f4e200 */
[--C-:B------:R-:W-:Y:S01]  /*2d720*/  IMAD.MOV.U32 R42, RZ, RZ, R10.reuse ;  /* 0x000000ffff2a7224 */ /* 0x100fe200078e000a */
[----:B------:R-:W-:Y:S01]  /*2d730*/  LOP3.LUT R14, R11, 0x800fffff, RZ, 0xc0, !PT ;  /* 0x800fffff0b0e7812 */ /* 0x000fe200078ec0ff */
[----:B------:R-:W-:Y:S01]  /*2d740*/  IMAD.MOV.U32 R43, RZ, RZ, R11 ;  /* 0x000000ffff2b7224 */ /* 0x000fe200078e000b */
[----:B------:R-:W-:Y:S01]  /*2d750*/  MOV R32, 0x1 ;  /* 0x0000000100207802 */ /* 0x000fe20000000f00 */
[----:B------:R-:W-:Y:S01]  /*2d760*/  IMAD.MOV.U32 R56, RZ, RZ, 0x1ca00000 ;  /* 0x1ca00000ff387424 */ /* 0x000fe200078e00ff */
[----:B------:R-:W-:Y:S01]  /*2d770*/  LOP3.LUT R15, R14, 0x3ff00000, RZ, 0xfc, !PT ;  /* 0x3ff000000e0f7812 */ /* 0x000fe200078efcff */
[----:B------:R-:W-:Y:S01]  /*2d780*/  IMAD.MOV.U32 R14, RZ, RZ, R10 ;  /* 0x000000ffff0e7224 */ /* 0x000fe200078e000a */
[C---:B------:R-:W-:Y:S01]  /*2d790*/  FSETP.GEU.AND P0, PT, |R13|.reuse, 1.469367938527859385e-39, PT ;  /* 0x001000000d00780b */ /* 0x040fe20003f0e200 */
[----:B------:R-:W-:Y:S01]  /*2d7a0*/  BSSY.RECONVERGENT B0, `(.L_x_11026) ;  /* 0x0000056000007945 */ /* 0x000fe20003800200 */
[----:B------:R-:W-:-:S02]  /*2d7b0*/  LOP3.LUT R55, R13, 0x7ff00000, RZ, 0xc0, !PT ;  /* 0x7ff000000d377812 */ /* 0x000fc400078ec0ff */
[----:B------:R-:W-:Y:S01]  /*2d7c0*/  LOP3.LUT R54, R11, 0x7ff00000, RZ, 0xc0, !PT ;  /* 0x7ff000000b367812 */ /* 0x000fe200078ec0ff */
[----:B------:R-:W-:Y:S02]  /*2d7d0*/  @!P2 DMUL R14, R42, 8.98846567431157953865e+307 ;  /* 0x7fe000002a0ea828 */ /* 0x000fe40000000000 */
[----:B------:R-:W-:Y:S01]  /*2d7e0*/  IMAD.MOV.U32 R34, RZ, RZ, R55 ;  /* 0x000000ffff227224 */ /* 0x000fe200078e0037 */
[----:B------:R-:W-:-:S03]  /*2d7f0*/  ISETP.GE.U32.AND P4, PT, R55, R54, PT ;  /* 0x000000363700720c */ /* 0x000fc60003f86070 */
[----:B------:R-:W0:Y:S02]  /*2d800*/  MUFU.RCP64H R33, R15 ;  /* 0x0000000f00217308 */ /* 0x000e240000001800 */
[----:B------:R-:W-:-:S04]  /*2d810*/  @!P0 LOP3.LUT R10, R43, 0x7ff00000, RZ, 0xc0, !PT ;  /* 0x7ff000002b0a8812 */ /* 0x000fc800078ec0ff */
[----:B------:R-:W-:-:S04]  /*2d820*/  @!P0 ISETP.GE.U32.AND P3, PT, R55, R10, PT ;  /* 0x0000000a3700820c */ /* 0x000fc80003f66070 */
[----:B------:R-:W-:-:S04]  /*2d830*/  @!P0 SEL R10, R56, 0x63400000, !P3 ;  /* 0x63400000380a8807 */ /* 0x000fc80005800000 */
[----:B------:R-:W-:Y:S01]  /*2d840*/  @!P0 LOP3.LUT R10, R10, 0x80000000, R13, 0xf8, !PT ;  /* 0x800000000a0a8812 */ /* 0x000fe200078ef80d */
[----:B0-----:R-:W-:-:S03]  /*2d850*/  DFMA R50, R32, -R14, 1 ;  /* 0x3ff000002032742b */ /* 0x001fc6000000080e */
[----:B------:R-:W-:Y:S01]  /*2d860*/  @!P0 LOP3.LUT R11, R10, 0x100000, RZ, 0xfc, !PT ;  /* 0x001000000a0b8812 */ /* 0x000fe200078efcff */
[----:B------:R-:W-:-:S04]  /*2d870*/  @!P0 IMAD.MOV.U32 R10, RZ, RZ, RZ ;  /* 0x000000ffff0a8224 */ /* 0x000fc800078e00ff */
[----:B------:R-:W-:-:S08]  /*2d880*/  DFMA R50, R50, R50, R50 ;  /* 0x000000323232722b */ /* 0x000fd00000000032 */
[----:B------:R-:W-:Y:S01]  /*2d890*/  DFMA R50, R32, R50, R32 ;  /* 0x000000322032722b */ /* 0x000fe20000000020 */
[----:B------:R-:W-:-:S04]  /*2d8a0*/  SEL R32, R56, 0x63400000, !P4 ;  /* 0x6340000038207807 */ /* 0x000fc80006000000 */
[----:B------:R-:W-:Y:S01]  /*2d8b0*/  LOP3.LUT R33, R32, 0x800fffff, R13, 0xf8, !PT ;  /* 0x800fffff20217812 */ /* 0x000fe200078ef80d */
[----:B------:R-:W-:Y:S02]  /*2d8c0*/  IMAD.MOV.U32 R32, RZ, RZ, R12 ;  /* 0x000000ffff207224 */ /* 0x000fe400078e000c */
[----:B------:R-:W-:-:S04]  /*2d8d0*/  DFMA R52, R50, -R14, 1 ;  /* 0x3ff000003234742b */ /* 0x000fc8000000080e */
[----:B------:R-:W-:-:S04]  /*2d8e0*/  @!P0 DFMA R32, R32, 2, -R10 ;  /* 0x400000002020882b */ /* 0x000fc8000000080a */
[----:B------:R-:W-:-:S06]  /*2d8f0*/  DFMA R10, R50, R52, R50 ;  /* 0x00000034320a722b */ /* 0x000fcc0000000032 */
[----:B------:R-:W-:Y:S02]  /*2d900*/  @!P0 LOP3.LUT R34, R33, 0x7ff00000, RZ, 0xc0, !PT ;  /* 0x7ff0000021228812 */ /* 0x000fe400078ec0ff */
[----:B------:R-:W-:-:S08]  /*2d910*/  DMUL R50, R10, R32 ;  /* 0x000000200a327228 */ /* 0x000fd00000000000 */
[----:B------:R-:W-:-:S08]  /*2d920*/  DFMA R52, R50, -R14, R32 ;  /* 0x8000000e3234722b */ /* 0x000fd00000000020 */
[----:B------:R-:W-:Y:S01]  /*2d930*/  DFMA R50, R10, R52, R50 ;  /* 0x000000340a32722b */ /* 0x000fe20000000032 */
[----:B------:R-:W-:Y:S01]  /*2d940*/  IMAD.MOV.U32 R52, RZ, RZ, R54 ;  /* 0x000000ffff347224 */ /* 0x000fe200078e0036 */
[----:B------:R-:W-:Y:S01]  /*2d950*/  @!P2 LOP3.LUT R52, R15, 0x7ff00000, RZ, 0xc0, !PT ;  /* 0x7ff000000f34a812 */ /* 0x000fe200078ec0ff */
[----:B------:R-:W-:-:S04]  /*2d960*/  VIADD R11, R34, 0xffffffff ;  /* 0xffffffff220b7836 */ /* 0x000fc80000000000 */
[----:B------:R-:W-:Y:S01]  /*2d970*/  VIADD R10, R52, 0xffffffff ;  /* 0xffffffff340a7836 */ /* 0x000fe20000000000 */
[----:B------:R-:W-:-:S04]  /*2d980*/  ISETP.GT.U32.AND P0, PT, R11, 0x7feffffe, PT ;  /* 0x7feffffe0b00780c */ /* 0x000fc80003f04070 */
[----:B------:R-:W-:-:S13]  /*2d990*/  ISETP.GT.U32.OR P0, PT, R10, 0x7feffffe, P0 ;  /* 0x7feffffe0a00780c */ /* 0x000fda0000704470 */
[----:B------:R-:W-:Y:S05]  /*2d9a0*/  @P0 BRA `(.L_x_11027) ;  /* 0x0000000000740947 */ /* 0x000fea0003800000 */
[----:B------:R-:W-:Y:S01]  /*2d9b0*/  LOP3.LUT R10, R43, 0x7ff00000, RZ, 0xc0, !PT ;  /* 0x7ff000002b0a7812 */ /* 0x000fe200078ec0ff */
[----:B------:R-:W-:-:S03]  /*2d9c0*/  IMAD.MOV.U32 R12, RZ, RZ, RZ ;  /* 0x000000ffff0c7224 */ /* 0x000fc600078e00ff */
        /* <DEDUP_REMOVED lines=9> */
[----:B------:R-:W-:-:S06]  /*2da60*/  DFMA R14, R50, -R14, R32 ;  /* 0x8000000e320e722b */ /* 0x000fcc0000000020 */
[----:B------:R-:W-:-:S04]  /*2da70*/  MOV R14, RZ ;  /* 0x000000ff000e7202 */ /* 0x000fc80000000f00 */
[C---:B------:R-:W-:Y:S02]  /*2da80*/  FSETP.NEU.AND P0, PT, R15.reuse, RZ, PT ;  /* 0x000000ff0f00720b */ /* 0x040fe40003f0d000 */
[----:B------:R-:W-:-:S04]  /*2da90*/  LOP3.LUT R42, R15, 0x80000000, R43, 0x48, !PT ;  /* 0x800000000f2a7812 */ /* 0x000fc800078e482b */
[----:B------:R-:W-:-:S07]  /*2daa0*/  LOP3.LUT R15, R42, R13, RZ, 0xfc, !PT ;  /* 0x0000000d2a0f7212 */ /* 0x000fce00078efcff */
[----:B------:R-:W-:Y:S05]  /*2dab0*/  @!P0 BRA `(.L_x_11028) ;  /* 0x0000000000908947 */ /* 0x000fea0003800000 */
[----:B------:R-:W-:Y:S01]  /*2dac0*/  IMAD.MOV R13, RZ, RZ, -R34 ;  /* 0x000000ffff0d7224 */ /* 0x000fe200078e0a22 */
[----:B------:R-:W-:Y:S01]  /*2dad0*/  DMUL.RP R14, R50, R14 ;  /* 0x0000000e320e7228 */ /* 0x000fe20000008000 */
[----:B------:R-:W-:Y:S01]  /*2dae0*/  IMAD.MOV.U32 R12, RZ, RZ, RZ ;  /* 0x000000ffff0c7224 */ /* 0x000fe200078e00ff */
[----:B------:R-:W-:-:S05]  /*2daf0*/  IADD3 R34, PT, PT, -R34, -0x43300000, RZ ;  /* 0xbcd0000022227810 */ /* 0x000fca0007ffe1ff */
[----:B------:R-:W-:-:S03]  /*2db00*/  DFMA R12, R10, -R12, R50 ;  /* 0x8000000c0a0c722b */ /* 0x000fc60000000032 */
[----:B------:R-:W-:-:S07]  /*2db10*/  LOP3.LUT R42, R15, R42, RZ, 0x3c, !PT ;  /* 0x0000002a0f2a7212 */ /* 0x000fce00078e3cff */
[----:B------:R-:W-:-:S04]  /*2db20*/  FSETP.NEU.AND P0, PT, |R13|, R34, PT ;  /* 0x000000220d00720b */ /* 0x000fc80003f0d200 */
[----:B------:R-:W-:Y:S02]  /*2db30*/  FSEL R14, R14, R10, !P0 ;  /* 0x0000000a0e0e7208 */ /* 0x000fe40004000000 */
[----:B------:R-:W-:-:S05]  /*2db40*/  FSEL R10, R42, R11, !P0 ;  /* 0x0000000b2a0a7208 */ /* 0x000fca0004000000 */
[----:B------:R-:W-:Y:S02]  /*2db50*/  IMAD.MOV.U32 R11, RZ, RZ, R10 ;  /* 0x000000ffff0b7224 */ /* 0x000fe400078e000a */
[----:B------:R-:W-:Y:S01]  /*2db60*/  IMAD.MOV.U32 R10, RZ, RZ, R14 ;  /* 0x000000ffff0a7224 */ /* 0x000fe200078e000e */
[----:B------:R-:W-:Y:S06]  /*2db70*/  BRA `(.L_x_11028) ;  /* 0x0000000000607947 */ /* 0x000fec0003800000 */
.L_x_11027:
        /* <DEDUP_REMOVED lines=12> */
[----:B------:R-:W-:Y:S02]  /*2dc40*/  @!P0 IMAD.MOV.U32 R11, RZ, RZ, R10 ;  /* 0x000000ffff0b8224 */ /* 0x000fe400078e000a */
[----:B------:R-:W-:Y:S02]  /*2dc50*/  @!P0 IMAD.MOV.U32 R10, RZ, RZ, RZ ;  /* 0x000000ffff0a8224 */ /* 0x000fe400078e00ff */
[----:B------:R-:W-:Y:S02]  /*2dc60*/  @P0 IMAD.MOV.U32 R10, RZ, RZ, RZ ;  /* 0x000000ffff0a0224 */ /* 0x000fe400078e00ff */
[----:B------:R-:W-:Y:S01]  /*2dc70*/  @P0 IMAD.MOV.U32 R11, RZ, RZ, R12 ;  /* 0x000000ffff0b0224 */ /* 0x000fe200078e000c */
[----:B------:R-:W-:Y:S06]  /*2dc80*/  BRA `(.L_x_11028) ;  /* 0x00000000001c7947 */ /* 0x000fec0003800000 */
.L_x_11030:
[----:B------:R-:W-:-:S04]  /*2dc90*/  LOP3.LUT R10, R43, 0x80000, RZ, 0xfc, !PT ;  /* 0x000800002b0a7812 */ /* 0x000fc800078efcff */
[----:B------:R-:W-:Y:S01]  /*2dca0*/  MOV R11, R10 ;  /* 0x0000000a000b7202 */ /* 0x000fe20000000f00 */
[----:B------:R-:W-:Y:S01]  /*2dcb0*/  IMAD.MOV.U32 R10, RZ, RZ, R42 ;  /* 0x000000ffff0a7224 */ /* 0x000fe200078e002a */
[----:B------:R-:W-:Y:S06]  /*2dcc0*/  BRA `(.L_x_11028) ;  /* 0x00000000000c7947 */ /* 0x000fec0003800000 */
.L_x_11029:
[----:B------:R-:W-:-:S05]  /*2dcd0*/  LOP3.LUT R10, R13, 0x80000, RZ, 0xfc, !PT ;  /* 0x000800000d0a7812 */ /* 0x000fca00078efcff */
[----:B------:R-:W-:Y:S02]  /*2dce0*/  IMAD.MOV.U32 R11, RZ, RZ, R10 ;  /* 0x000000ffff0b7224 */ /* 0x000fe400078e000a */
[----:B------:R-:W-:-:S07]  /*2dcf0*/  IMAD.MOV.U32 R10, RZ, RZ, R12 ;  /* 0x000000ffff0a7224 */ /* 0x000fce00078e000c */
.L_x_11028:
[----:B------:R-:W-:Y:S05]  /*2dd00*/  BSYNC.RECONVERGENT B0 ;  /* 0x0000000000007941 */ /* 0x000fea0003800200 */
.L_x_11026:
[----:B------:R-:W-:Y:S02]  /*2dd10*/  IMAD.MOV.U32 R12, RZ, RZ, R0 ;  /* 0x000000ffff0c7224 */ /* 0x000fe400078e0000 */
[----:B------:R-:W-:-:S04]  /*2dd20*/  IMAD.MOV.U32 R13, RZ, RZ, 0x0 ;  /* 0x00000000ff0d7424 */ /* 0x000fc800078e00ff */
[----:B------:R-:W-:Y:S05]  /*2dd30*/  RET.REL.NODEC R12 `(_ZN2at6native27unrolled_elementwise_kernelIZZZNS0_16acos_kernel_cudaERNS_18TensorIteratorBaseEENKUlvE_clEvENKUlvE_clEvEUlN3c107complexIdEEE_St5arrayIPcLm2EELi4E23TrivialOffsetCalculatorILi1EjESE_NS0_6memory12LoadWithCastILi1EEENSF_13StoreWithCastILi1EEEEEviT_T0_T2_T3_T4_T5_) ;  /* 0xfffffd200cb07950 */ /* 0x000fea0003c3ffff */
        .weak           $__internal_17_$__cuda_sm20_dsqrt_rn_f64_mediumpath_v1
        .type           $__internal_17_$__cuda_sm20_dsqrt_rn_f64_mediumpath_v1,@function
        .size           $__internal_17_$__cuda_sm20_dsqrt_rn_f64_mediumpath_v1,(.L_x_17238 - $__internal_17_$__cuda_sm20_dsqrt_rn_f64_mediumpath_v1)
$__internal_17_$__cuda_sm20_dsqrt_rn_f64_mediumpath_v1:
[----:B------:R-:W-:Y:S01]  /*2dd40*/  ISETP.GE.U32.AND P0, PT, R13, -0x3400000, PT ;  /* 0xfcc000000d00780c */ /* 0x000fe20003f06070 */
[----:B------:R-:W-:Y:S01]  /*2dd50*/  BSSY.RECONVERGENT B0, `(.L_x_11031) ;  /* 0x000002c000007945 */ /* 0x000fe20003800200 */
[----:B------:R-:W-:Y:S01]  /*2dd60*/  LOP3.LUT R33, R33, R32, RZ, 0x3c, !PT ;  /* 0x0000002021217212 */ /* 0x000fe200078e3cff */
[----:B------:R-:W-:Y:S01]  /*2dd70*/  IMAD.MOV.U32 R13, RZ, RZ, R12 ;  /* 0x000000ffff0d7224 */ /* 0x000fe200078e000c */
[----:B------:R-:W-:Y:S01]  /*2dd80*/  LOP3.LUT R15, R15, R14, RZ, 0x3c, !PT ;  /* 0x0000000e0f0f7212 */ /* 0x000fe200078e3cff */
[----:B------:R-:W-:Y:S01]  /*2dd90*/  IMAD.MOV.U32 R12, RZ, RZ, R34 ;  /* 0x000000ffff0c7224 */ /* 0x000fe200078e0022 */
[----:B------:R-:W-:Y:S02]  /*2dda0*/  LOP3.LUT R32, R33, R32, RZ, 0x3c, !PT ;  /* 0x0000002021207212 */ /* 0x000fe400078e3cff */
[----:B------:R-:W-:Y:S02]  /*2ddb0*/  LOP3.LUT R14, R15, R14, RZ, 0x3c, !PT ;  /* 0x0000000e0f0e7212 */ /* 0x000fe400078e3cff */
[----:B------:R-:W-:-:S02]  /*2ddc0*/  LOP3.LUT R33, R33, R32, RZ, 0x3c, !PT ;  /* 0x0000002021217212 */ /* 0x000fc400078e3cff */
[----:B------:R-:W-:Y:S01]  /*2ddd0*/  LOP3.LUT R15, R15, R14, RZ, 0x3c, !PT ;  /* 0x0000000e0f0f7212 */ /* 0x000fe200078e3cff */
[----:B------:R-:W-:Y:S06]  /*2dde0*/  @!P0 BRA `(.L_x_11032) ;  /* 0x0000000000208947 */ /* 0x000fec0003800000 */
[----:B------:R-:W-:-:S10]  /*2ddf0*/  DFMA.RM R14, R32, R12, R14 ;  /* 0x0000000c200e722b */ /* 0x000fd4000000400e */
[----:B------:R-:W-:-:S05]  /*2de00*/  IADD3 R12, P0, PT, R14, 0x1, RZ ;  /* 0x000000010e0c7810 */ /* 0x000fca0007f1e0ff */
[----:B------:R-:W-:-:S06]  /*2de10*/  IMAD.X R13, RZ, RZ, R15, P0 ;  /* 0x000000ffff0d7224 */ /* 0x000fcc00000e060f */
[----:B------:R-:W-:-:S08]  /*2de20*/  DFMA.RP R10, -R14, R12, R10 ;  /* 0x0000000c0e0a722b */ /* 0x000fd0000000810a */
[----:B------:R-:W-:-:S06]  /*2de30*/  DSETP.GT.AND P0, PT, R10, RZ, PT ;  /* 0x000000ff0a00722a */ /* 0x000fcc0003f04000 */
[----:B------:R-:W-:Y:S02]  /*2de40*/  FSEL R12, R12, R14, P0 ;  /* 0x0000000e0c0c7208 */ /* 0x000fe40000000000 */
[----:B------:R-:W-:Y:S01]  /*2de50*/  FSEL R13, R13, R15, P0 ;  /* 0x0000000f0d0d7208 */ /* 0x000fe20000000000 */
[----:B------:R-:W-:Y:S06]  /*2de60*/  BRA `(.L_x_11033) ;  /* 0x0000000000687947 */ /* 0x000fec0003800000 */
.L_x_11032:
        /* <DEDUP_REMOVED lines=9> */
[----:B------:R-:W-:Y:S01]  /*2df00*/  IMAD.MOV.U32 R32, RZ, RZ, 0x0 ;  /* 0x00000000ff207424 */ /* 0x000fe200078e00ff */
[----:B------:R-:W-:Y:S01]  /*2df10*/  MOV R10, RZ ;  /* 0x000000ff000a7202 */ /* 0x000fe20000000f00 */
        /* <DEDUP_REMOVED lines=11> */
[----:B------:R-:W-:Y:S02]  /*2dfd0*/  VIADD R13, R11, 0xfcb00000 ;  /* 0xfcb000000b0d7836 */ /* 0x000fe40000000000 */
[----:B------:R-:W-:Y:S01]  /*2dfe0*/  IMAD.MOV.U32 R12, RZ, RZ, R10 ;  /* 0x000000ffff0c7224 */ /* 0x000fe200078e000a */
[----:B------:R-:W-:Y:S06]  /*2dff0*/  BRA `(.L_x_11033) ;  /* 0x0000000000047947 */ /* 0x000fec0003800000 */
.L_x_11034:
[----:B------:R-:W-:-:S11]  /*2e000*/  DADD R12, R10, R10 ;  /* 0x000000000a0c7229 */ /* 0x000fd6000000000a */
.L_x_11033:
[----:B------:R-:W-:Y:S05]  /*2e010*/  BSYNC.RECONVERGENT B0 ;  /* 0x0000000000007941 */ /* 0x000fea0003800200 */
.L_x_11031:
[----:B------:R-:W-:Y:S02]  /*2e020*/  IMAD.MOV.U32 R11, RZ, RZ, R12 ;  /* 0x000000ffff0b7224 */ /* 0x000fe400078e000c */
[----:B------:R-:W-:Y:S02]  /*2e030*/  IMAD.MOV.U32 R10, RZ, RZ, R13 ;  /* 0x000000ffff0a7224 */ /* 0x000fe400078e000d */
[----:B------:R-:W-:Y:S02]  /*2e040*/  IMAD.MOV.U32 R12, RZ, RZ, R0 ;  /* 0x000000ffff0c7224 */ /* 0x000fe400078e0000 */
[----:B------:R-:W-:-:S04]  /*2e050*/  IMAD.MOV.U32 R13, RZ, RZ, 0x0 ;  /* 0x00000000ff0d7424 */ /* 0x000fc800078e00ff */
[----:B------:R-:W-:Y:S05]  /*2e060*/  RET.REL.NODEC R12 `(_ZN2at6native27unrolled_elementwise_kernelIZZZNS0_16acos_kernel_cudaERNS_18TensorIteratorBaseEENKUlvE_clEvENKUlvE_clEvEUlN3c107complexIdEEE_St5arrayIPcLm2EELi4E23TrivialOffsetCalculatorILi1EjESE_NS0_6memory12LoadWithCastILi1EEENSF_13StoreWithCastILi1EEEEEviT_T0_T2_T3_T4_T5_) ;  /* 0xfffffd1c0ce47950 */ /* 0x000fea0003c3ffff */
.L_x_11035:
        /* <DEDUP_REMOVED lines=9> */
.L_x_17238:


//--------------------- .text._ZN2at6native18elementwise_kernelILi128ELi2EZNS0_22gpu_kernel_impl_nocastIZZZNS0_16acos_kernel_cudaERNS_18TensorIteratorBaseEENKUlvE_clEvENKUlvE_clEvEUlN3c107complexIdEEE_EEvS4_RKT_EUliE_EEviT1_ --------------------------
	.section	.text._ZN2at6native18elementwise_kernelILi128ELi2EZNS0_22gpu_kernel_impl_nocastIZZZNS0_16acos_kernel_cudaERNS_18TensorIteratorBaseEENKUlvE_clEvENKUlvE_clEvEUlN3c107complexIdEEE_EEvS4_RKT_EUliE_EEviT1_,"ax",@progbits
	.align	128
        .global         _ZN2at6native18elementwise_kernelILi128ELi2EZNS0_22gpu_kernel_impl_nocastIZZZNS0_16acos_kernel_cudaERNS_18TensorIteratorBaseEENKUlvE_clEvENKUlvE_clEvEUlN3c107complexIdEEE_EEvS4_RKT_EUliE_EEviT1_
        .type           _ZN2at6native18elementwise_kernelILi128ELi2EZNS0_22gpu_kernel_impl_nocastIZZZNS0_16acos_kernel_cudaERNS_18TensorIteratorBaseEENKUlvE_clEvENKUlvE_clEvEUlN3c107complexIdEEE_EEvS4_RKT_EUliE_EEviT1_,@function
        .size           _ZN2at6native18elementwise_kernelILi128ELi2EZNS0_22gpu_kernel_impl_nocastIZZZNS0_16acos_kernel_cudaERNS_18TensorIteratorBaseEENKUlvE_clEvENKUlvE_clEvEUlN3c107complexIdEEE_EEvS4_RKT_EUliE_EEviT1_,(.L_x_17240 - _ZN2at6native18elementwise_kernelILi128ELi2EZNS0_22gpu_kernel_impl_nocastIZZZNS0_16acos_kernel_cudaERNS_18TensorIteratorBaseEENKUlvE_clEvENKUlvE_clEvEUlN3c107complexIdEEE_EEvS4_RKT_EUliE_EEviT1_)
        .other          _ZN2at6native18elementwise_kernelILi128ELi2EZNS0_22gpu_kernel_impl_nocastIZZZNS0_16acos_kernel_cudaERNS_18TensorIteratorBaseEENKUlvE_clEvENKUlvE_clEvEUlN3c107complexIdEEE_EEvS4_RKT_EUliE_EEviT1_,@"STO_CUDA_ENTRY STV_DEFAULT"
_ZN2at6native18elementwise_kernelILi128ELi2EZNS0_22gpu_kernel_impl_nocastIZZZNS0_16acos_kernel_cudaERNS_18TensorIteratorBaseEENKUlvE_clEvENKUlvE_clEvEUlN3c107complexIdEEE_EEvS4_RKT_EUliE_EEviT1_:
.text._ZN2at6native18elementwise_kernelILi128ELi2EZNS0_22gpu_kernel_impl_nocastIZZZNS0_16acos_kernel_cudaERNS_18TensorIteratorBaseEENKUlvE_clEvENKUlvE_clEvEUlN3c107complexIdEEE_EEvS4_RKT_EUliE_EEviT1_:
[----:B------:R-:W0:Y:S01]  /*0000*/  LDC R1, c[0x0][0x37c] ;  /* 0x0000df00ff017b82 */ /* 0x000e220000000800 */
[----:B------:R-:W1:Y:S07]  /*0010*/  S2R R9, SR_TID.X ;  /* 0x0000000000097919 */ /* 0x000e6e0000002100 */
[----:B------:R-:W2:Y:S01]  /*0020*/  S2UR UR4, SR_CTAID.X ;  /* 0x00000000000479c3 */ /* 0x000ea20000002500 */
[----:B------:R-:W3:Y:S01]  /*0030*/  LDCU UR5, c[0x0][0x380] ;  /* 0x00007000ff0577ac */ /* 0x000ee20008000800 */
[----:B------:R-:W-:Y:S01]  /*0040*/  BSSY.RECONVERGENT B2, `(.L_x_11036) ;  /* 0x0000a2c000027945 */ /* 0x000fe20003800200 */
[----:B0-----:R-:W-:Y:S01]  /*0050*/  VIADD R1, R1, 0xfffffff0 ;  /* 0xfffffff001017836 */ /* 0x001fe20000000000 */
[----:B------:R-:W0:Y:S04]  /*0060*/  LDCU.64 UR8, c[0x0][0x358] ;  /* 0x00006b00ff0877ac */ /* 0x000e280008000a00 */
[----:B------:R-:W4:Y:S01]  /*0070*/  LDC R0, c[0x0][0x388] ;  /* 0x0000e200ff007b82 */ /* 0x000f220000000800 */
[----:B--2---:R-:W-:-:S06]  /*0080*/  USHF.L.U32 UR4, UR4, 0x8, URZ ;  /* 0x0000000804047899 */ /* 0x004fcc00080006ff */
[----:B-1----:R-:W-:Y:S01]  /*0090*/  LOP3.LUT R9, R9, UR4, RZ, 0xfc, !PT ;  /* 0x0000000409097c12 */ /* 0x002fe2000f8efcff */
[----:B----4-:R-:W-:-:S03]  /*00a0*/  VIADD R10, R0, 0xffffffff ;  /* 0xffffffff000a7836 */ /* 0x010fc60000000000 */
[----:B---3--:R-:W-:Y:S02]  /*00b0*/  ISETP.GE.AND P0, PT, R9, UR5, PT ;  /* 0x0000000509007c0c */ /* 0x008fe4000bf06270 */
[----:B------:R-:W-:-:S05]  /*00c0*/  VIMNMX.U32 R11, PT, PT, R10, 0x18, PT ;  /* 0x000000180a0b7848 */ /* 0x000fca0003fe0000 */
[----:B------:R-:W-:-:S06]  /*00d0*/  VIADD R11, R11, 0x1 ;  /* 0x000000010b0b7836 */ /* 0x000fcc0000000000 */
[----:B0-----:R-:W-:Y:S05]  /*00e0*/  @P0 BRA `(.L_x_11037) ;  /* 0x000000a000840947 */ /* 0x001fea0003800000 */
[----:B------:R-:W-:Y:S01]  /*00f0*/  ISETP.NE.AND P0, PT, R0, RZ, PT ;  /* 0x000000ff0000720c */ /* 0x000fe20003f05270 */
[----:B------:R-:W-:Y:S02]  /*0100*/  HFMA2 R15, -RZ, RZ, 0, 0 ;  /* 0x00000000ff0f7431 */ /* 0x000fe400000001ff */
[----:B------:R-:W-:-:S10]  /*0110*/  IMAD.MOV.U32 R0, RZ, RZ, RZ ;  /* 0x000000ffff007224 */ /* 0x000fd400078e00ff */
[----:B------:R-:W-:Y:S05]  /*0120*/  @!P0 BRA `(.L_x_11038) ;  /* 0x0000001000a48947 */ /* 0x000fea0003800000 */
[----:B------:R-:W0:Y:S01]  /*0130*/  LDCU.64 UR4, c[0x0][0x390] ;  /* 0x00007200ff0477ac */ /* 0x000e220008000a00 */
[----:B------:R-:W-:Y:S01]  /*0140*/  IMAD.MOV.U32 R8, RZ, RZ, RZ ;  /* 0x000000ffff087224 */ /* 0x000fe200078e00ff */
[----:B------:R-:W-:Y:S01]  /*0150*/  ISETP.NE.AND P0, PT, R10, RZ, PT ;  /* 0x000000ff0a00720c */ /* 0x000fe20003f05270 */
[----:B------:R-:W1:Y:S01]  /*0160*/  LDCU UR6, c[0x0][0x38c] ;  /* 0x00007180ff0677ac */ /* 0x000e620008000800 */
[----:B------:R-:W2:Y:S01]  /*0170*/  LDCU.64 UR10, c[0x0][0x4b8] ;  /* 0x00009700ff0a77ac */ /* 0x000ea20008000a00 */
[----:B0-----:R-:W-:-:S05]  /*0180*/  IMAD.HI.U32 R2, R9, UR4, R8 ;  /* 0x0000000409027c27 */ /* 0x001fca000f8e0008 */
[----:B------:R-:W-:-:S05]  /*0190*/  SHF.R.U32.HI R3, RZ, UR5, R2 ;  /* 0x00000005ff037c19 */ /* 0x000fca0008011602 */
[----:B------:R-:W-:-:S04]  /*01a0*/  IMAD.MOV R0, RZ, RZ, -R3 ;  /* 0x000000ffff007224 */ /* 0x000fc800078e0a03 */
        /* <DEDUP_REMOVED lines=270> */
[----:B------:R-:W-:Y:S01]  /*1290*/  IMAD.MOV.U32 R2, RZ, RZ, RZ ;  /* 0x000000ffff027224 */ /* 0x000fe200078e00ff */
[----:B------:R-:W1:Y:S10]  /*12a0*/  LDCU UR4, c[0x0][0x4a8] ;  /* 0x00009500ff0477ac */ /* 0x000e740008000800 */
[----:B------:R-:W2:Y:S01]  /*12b0*/  @P0 LDC.64 R12, c[0x0][0x4b0] ;  /* 0x00012c00ff0c0b82 */ /* 0x000ea20000000a00 */
[----:B0-----:R-:W-:-:S07]  /*12c0*/  IMAD.HI.U32 R4, R3, UR7, R2 ;  /* 0x0000000703047c27 */ /* 0x001fce000f8e0002 */
[----:B------:R-:W0:Y:S01]  /*12d0*/  @P0 LDC R17, c[0x0][0x4ac] ;  /* 0x00012b00ff110b82 */ /* 0x000e220000000800 */
[----:B-1----:R-:W-:Y:S01]  /*12e0*/  SHF.R.U32.HI R5, RZ, UR4, R4 ;  /* 0x00000004ff057c19 */ /* 0x002fe20008011604 */
[----:B------:R-:W1:Y:S01]  /*12f0*/  LDCU.64 UR4, c[0x0][0x570] ;  /* 0x0000ae00ff0477ac */ /* 0x000e620008000a00 */
[----:B------:R-:W-:-:S05]  /*1300*/  @P0 IMAD.MOV.U32 R4, RZ, RZ, RZ ;  /* 0x000000ffff040224 */ /* 0x000fca00078e00ff */
[----:B------:R-:W3:Y:S01]  /*1310*/  @P0 LDC.64 R18, c[0x0][0x578] ;  /* 0x00015e00ff120b82 */ /* 0x000ee20000000a00 */
[--C-:B------:R-:W-:Y:S02]  /*1320*/  IMAD.MOV R7, RZ, RZ, -R5.reuse ;  /* 0x000000ffff077224 */ /* 0x100fe400078e0a05 */
        /* <DEDUP_REMOVED lines=9> */
.L_x_11038:
[----:B------:R-:W0:Y:S02]  /*13c0*/  LDCU.64 UR4, c[0x0][0x588] ;  /* 0x0000b100ff0477ac */ /* 0x000e240008000a00 */
[----:B0-----:R-:W-:-:S05]  /*13d0*/  IADD3 R16, P0, PT, R0, UR4, RZ ;  /* 0x0000000400107c10 */ /* 0x001fca000ff1e0ff */
[----:B------:R-:W-:-:S06]  /*13e0*/  IMAD.X R17, RZ, RZ, UR5, P0 ;  /* 0x00000005ff117e24 */ /* 0x000fcc00080e06ff */
[----:B------:R-:W2:Y:S01]  /*13f0*/  LDG.E.128 R16, desc[UR8][R16.64] ;  /* 0x0000000810107981 */ /* 0x000ea2000c1e1d00 */
[----:B------:R-:W-:Y:S01]  /*1400*/  IMAD.MOV.U32 R6, RZ, RZ, 0x33145c07 ;  /* 0x33145c07ff067424 */ /* 0x000fe200078e00ff */
[----:B------:R-:W-:Y:S01]  /*1410*/  BSSY.RECONVERGENT B1, `(.L_x_11039) ;  /* 0x00008e9000017945 */ /* 0x000fe20003800200 */
[----:B------:R-:W-:Y:S01]  /*1420*/  IMAD.MOV.U32 R7, RZ, RZ, 0x3c91a626 ;  /* 0x3c91a626ff077424 */ /* 0x000fe200078e00ff */
[----:B------:R-:W-:Y:S01]  /*1430*/  MOV R13, 0x3c91a626 ;  /* 0x3c91a626000d7802 */ /* 0x000fe20000000f00 */
[----:B------:R-:W-:-:S03]  /*1440*/  IMAD.MOV.U32 R12, RZ, RZ, 0x33145c07 ;  /* 0x33145c07ff0c7424 */ /* 0x000fc600078e00ff */
[----:B------:R0:W-:Y:S01]  /*1450*/  STL.64 [R1+0x8], R6 ;  /* 0x0000080601007387 */ /* 0x0001e20000100a00 */
[----:B--2---:R-:W-:Y:S02]  /*1460*/  DSETP.NAN.AND P0, PT, R18, R18, PT ;  /* 0x000000121200722a */ /* 0x004fe40003f08000 */
[--C-:B------:R-:W-:Y:S02]  /*1470*/  DSETP.NUM.AND P1, PT, R16, R16.reuse, PT ;  /* 0x000000101000722a */ /* 0x100fe40003f27000 */
[----:B------:R-:W-:Y:S02]  /*1480*/  DADD R4, -RZ, |R16| ;  /* 0x00000000ff047229 */ /* 0x000fe40000000510 */
[----:B------:R-:W-:-:S10]  /*1490*/  DADD R2, -RZ, |R18| ;  /* 0x00000000ff027229 */ /* 0x000fd40000000512 */
[----:B0-----:R-:W-:Y:S05]  /*14a0*/  @!P0 BRA P1, `(.L_x_11040) ;  /* 0x0000000000508947 */ /* 0x001fea0000800000 */
        /* <DEDUP_REMOVED lines=17> */
[----:B------:R-:W-:Y:S01]  /*15c0*/  @P0 MOV R22, R20 ;  /* 0x0000001400160202 */ /* 0x000fe20000000f00 */
[----:B------:R-:W-:Y:S01]  /*15d0*/  @P0 IMAD.MOV.U32 R23, RZ, RZ, R21 ;  /* 0x000000ffff170224 */ /* 0x000fe200078e0015 */
[----:B------:R-:W-:Y:S06]  /*15e0*/  BRA `(.L_x_11041) ;  /* 0x0000008c002c7947 */ /* 0x000fec0003800000 */
.L_x_11040:
[----:B------:R-:W-:Y:S01]  /*15f0*/  DSETP.MAX.AND P0, P1, R4, R2, PT ;  /* 0x000000020400722a */ /* 0x000fe2000390f000 */
[----:B------:R-:W-:Y:S01]  /*1600*/  IMAD.MOV.U32 R0, RZ, RZ, R5 ;  /* 0x000000ffff007224 */ /* 0x000fe200078e0005 */
[----:B------:R-:W-:Y:S01]  /*1610*/  MOV R7, R2 ;  /* 0x0000000200077202 */ /* 0x000fe20000000f00 */
[----:B------:R-:W-:-:S05]  /*1620*/  IMAD.MOV.U32 R13, RZ, RZ, R3 ;  /* 0x000000ffff0d7224 */ /* 0x000fca00078e0003 */
[----:B------:R-:W-:Y:S01]  /*1630*/  FSEL R21, R0, R13, P0 ;  /* 0x0000000d00157208 */ /* 0x000fe20000000000 */
[----:B------:R-:W-:-:S05]  /*1640*/  IMAD.MOV.U32 R0, RZ, RZ, R4 ;  /* 0x000000ffff007224 */ /* 0x000fca00078e0004 */
[----:B------:R-:W-:Y:S02]  /*1650*/  @P1 LOP3.LUT R21, R13, 0x80000, RZ, 0xfc, !PT ;  /* 0x000800000d151812 */ /* 0x000fe400078efcff */
[----:B------:R-:W-:-:S03]  /*1660*/  SEL R6, R0, R7, P0 ;  /* 0x0000000700067207 */ /* 0x000fc60000000000 */
        /* <DEDUP_REMOVED lines=35> */
[----:B------:R-:W-:Y:S05]  /*18a0*/  CALL.REL.NOINC `($__internal_18_$__cuda_sm20_div_rn_f64_full) ;  /* 0x0000012800dc7944 */ /* 0x000fea0003c00000 */
[----:B------:R-:W-:Y:S01]  /*18b0*/  IMAD.MOV.U32 R32, RZ, RZ, R6 ;  /* 0x000000ffff207224 */ /* 0x000fe200078e0006 */
[----:B------:R-:W-:-:S07]  /*18c0*/  MOV R33, R7 ;  /* 0x0000000700217202 */ /* 0x000fce0000000f00 */
.L_x_11046:
[----:B------:R-:W-:Y:S05]  /*18d0*/  BSYNC.RECONVERGENT B4 ;  /* 0x0000000000047941 */ /* 0x000fea0003800200 */
.L_x_11045:
        /* <DEDUP_REMOVED lines=22> */
[----:B------:R-:W-:Y:S05]  /*1a40*/  CALL.REL.NOINC `($__internal_18_$__cuda_sm20_div_rn_f64_full) ;  /* 0x0000012800747944 */ /* 0x000fea0003c00000 */
.L_x_11048:
[----:B------:R-:W-:Y:S05]  /*1a50*/  BSYNC.RECONVERGENT B4 ;  /* 0x0000000000047941 */ /* 0x000fea0003800200 */
.L_x_11047:
[----:B------:R-:W-:Y:S01]  /*1a60*/  DADD R32, -RZ, |R32| ;  /* 0x00000000ff207229 */ /* 0x000fe20000000520 */
[----:B------:R-:W-:Y:S01]  /*1a70*/  IMAD.MOV.U32 R20, RZ, RZ, RZ ;  /* 0x000000ffff147224 */ /* 0x000fe200078e00ff */
[----:B------:R-:W-:Y:S01]  /*1a80*/  DADD R24, -RZ, |R6| ;  /* 0x00000000ff187229 */ /* 0x000fe20000000506 */
[----:B------:R-:W-:Y:S01]  /*1a90*/  UMOV UR4, 0xffffffff ;  /* 0xffffffff00047882 */ /* 0x000fe20000000000 */
[----:B------:R-:W-:Y:S01]  /*1aa0*/  UMOV UR5, 0x7fefffff ;  /* 0x7fefffff00057882 */ /* 0x000fe20000000000 */
[----:B------:R-:W-:Y:S01]  /*1ab0*/  BSSY.RECONVERGENT B0, `(.L_x_11049) ;  /* 0x000007a000007945 */ /* 0x000fe20003800200 */
[----:B------:R-:W-:Y:S02]  /*1ac0*/  UMOV UR6, UR5 ;  /* 0x0000000500067c82 */ /* 0x000fe40008000000 */
[----:B------:R-:W-:-:S04]  /*1ad0*/  IMAD.U32 R14, RZ, RZ, UR6 ;  /* 0x00000006ff0e7e24 */ /* 0x000fc8000f8e00ff */
[----:B------:R-:W-:Y:S02]  /*1ae0*/  ISETP.GT.U32.AND P1, PT, R32, R24, PT ;  /* 0x000000182000720c */ /* 0x000fe40003f24070 */
[CC--:B------:R-:W-:Y:S02]  /*1af0*/  ISETP.LT.U32.AND P0, PT, R24.reuse, R32.reuse, PT ;  /* 0x000000201800720c */ /* 0x0c0fe40003f01070 */
[----:B------:R-:W-:Y:S02]  /*1b00*/  ISETP.GT.U32.AND.EX P1, PT, R33, R25, PT, P1 ;  /* 0x000000192100720c */ /* 0x000fe40003f24110 */
[----:B------:R-:W-:Y:S02]  /*1b10*/  ISETP.LT.U32.AND.EX P0, PT, R25, R33, PT, P0 ;  /* 0x000000211900720c */ /* 0x000fe40003f01100 */
[----:B------:R-:W-:Y:S02]  /*1b20*/  SEL R13, R33, R25, P1 ;  /* 0x00000019210d7207 */ /* 0x000fe40000800000 */
[----:B------:R-:W-:-:S02]  /*1b30*/  SEL R6, R24, R32, P0 ;  /* 0x0000002018067207 */ /* 0x000fc40000000000 */
[----:B------:R-:W-:Y:S02]  /*1b40*/  LOP3.LUT R0, R13, 0xffc00000, RZ, 0xc0, !PT ;  /* 0xffc000000d007812 */ /* 0x000fe400078ec0ff */
[----:B------:R-:W-:Y:S01]  /*1b50*/  SEL R7, R25, R33, P0 ;  /* 0x0000002119077207 */ /* 0x000fe20000000000 */
[----:B------:R-:W-:Y:S01]  /*1b60*/  IMAD.MOV.U32 R33, RZ, RZ, 0x3fd80000 ;  /* 0x3fd80000ff217424 */ /* 0x000fe200078e00ff */
[----:B------:R-:W-:Y:S02]  /*1b70*/  LOP3.LUT R21, R0, 0x7fd00000, RZ, 0x3c, !PT ;  /* 0x7fd0000000157812 */ /* 0x000fe400078e3cff */
[----:B------:R-:W-:Y:S01]  /*1b80*/  SEL R12, R32, R24, P1 ;  /* 0x00000018200c7207 */ /* 0x000fe20000800000 */
[----:B------:R-:W-:Y:S02]  /*1b90*/  IMAD.MOV.U32 R24, RZ, RZ, RZ ;  /* 0x000000ffff187224 */ /* 0x000fe400078e00ff */
[----:B------:R-:W-:Y:S01]  /*1ba0*/  IMAD.MOV.U32 R32, RZ, RZ, 0x0 ;  /* 0x00000000ff207424 */ /* 0x000fe200078e00ff */
        /* <DEDUP_REMOVED lines=8> */
[----:B------:R-:W-:Y:S01]  /*1c30*/  SEL R22, R8, UR4, P0 ;  /* 0x0000000408167c07 */ /* 0x000fe20008000000 */
[----:B------:R-:W-:Y:S01]  /*1c40*/  DSETP.NEU.AND P0, PT, R6, RZ, PT ;  /* 0x000000ff0600722a */ /* 0x000fe20003f0d000 */
[----:B------:R-:W-:Y:S02]  /*1c50*/  @P1 LOP3.LUT R23, R14, 0x80000, RZ, 0xfc, !PT ;  /* 0x000800000e171812 */ /* 0x000fe400078efcff */
[----:B------:R-:W-:Y:S02]  /*1c60*/  ISETP.GE.U32.AND P1, PT, R7, 0x7ff00000, PT ;  /* 0x7ff000000700780c */ /* 0x000fe40003f26070 */
[----:B------:R-:W0:Y:S02]  /*1c70*/  MUFU.RSQ64H R25, R23 ;  /* 0x0000001700197308 */ /* 0x000e240000001c00 */
        /* <DEDUP_REMOVED lines=18> */
[----:B------:R-:W-:Y:S02]  /*1da0*/  ISETP.GT.U32.AND P0, PT, R0, 0x7feffffe, PT ;  /* 0x7feffffe0000780c */ /* 0x000fe40003f04070 */
[----:B------:R-:W-:Y:S01]  /*1db0*/  MOV R0, 0xfffffc01 ;  /* 0xfffffc0100007802 */ /* 0x000fe20000000f00 */
[----:B------:R-:W-:-:S10]  /*1dc0*/  @!P2 IMAD.MOV.U32 R0, RZ, RZ, -0x435 ;  /* 0xfffffbcbff00a424 */ /* 0x000fd400078e00ff */
        /* <DEDUP_REMOVED lines=66> */
.L_x_11050:
[----:B------:R-:W-:Y:S01]  /*21f0*/  IMAD.MOV.U32 R6, RZ, RZ, 0x0 ;  /* 0x00000000ff067424 */ /* 0x000fe200078e00ff */
[----:B------:R-:W-:Y:S01]  /*2200*/  LOP3.LUT P0, RZ, R13, 0x7fffffff, RZ, 0xc0, !PT ;  /* 0x7fffffff0dff7812 */ /* 0x000fe2000780c0ff */
[----:B------:R-:W-:-:S06]  /*2210*/  IMAD.MOV.U32 R7, RZ, RZ, 0x7ff00000 ;  /* 0x7ff00000ff077424 */ /* 0x000fcc00078e00ff */
[----:B------:R-:W-:-:S10]  /*2220*/  DFMA R6, R12, R6, +INF ;  /* 0x7ff000000c06742b */ /* 0x000fd40000000006 */
[----:B------:R-:W-:Y:S02]  /*2230*/  FSEL R32, R6, RZ, P0 ;  /* 0x000000ff06207208 */ /* 0x000fe40000000000 */
[----:B------:R-:W-:-:S07]  /*2240*/  FSEL R33, R7, -QNAN , P0 ;  /* 0xfff0000007217808 */ /* 0x000fce0000000000 */
.L_x_11051:
[----:B------:R-:W-:Y:S05]  /*2250*/  BSYNC.RECONVERGENT B0 ;  /* 0x0000000000007941 */ /* 0x000fea0003800200 */
.L_x_11049:
        /* <DEDUP_REMOVED lines=21> */
[----:B------:R-:W-:Y:S05]  /*23b0*/  CALL.REL.NOINC `($__internal_18_$__cuda_sm20_div_rn_f64_full) ;  /* 0x0000012000187944 */ /* 0x000fea0003c00000 */
.L_x_11053:
[----:B------:R-:W-:Y:S05]  /*23c0*/  BSYNC.RECONVERGENT B4 ;  /* 0x0000000000047941 */ /* 0x000fea0003800200 */
.L_x_11052:
        /* <DEDUP_REMOVED lines=68> */
[----:B------:R-:W-:Y:S02]  /*2810*/  @!P1 DADD R6, -RZ, -R20 ;  /* 0x00000000ff069229 */ /* 0x000fe40000000914 */
[----:B------:R-:W-:-:S08]  /*2820*/  @P1 DADD R12, -R20, R12 ;  /* 0x00000000140c1229 */ /* 0x000fd0000000010c */
[----:B------:R-:W-:Y:S02]  /*2830*/  @!P1 FSEL R6, R20, R6, !P0 ;  /* 0x0000000614069208 */ /* 0x000fe40004000000 */
[----:B------:R-:W-:Y:S02]  /*2840*/  @!P1 FSEL R7, R21, R7, !P0 ;  /* 0x0000000715079208 */ /* 0x000fe40004000000 */
[----:B------:R-:W-:-:S04]  /*2850*/  @P1 PLOP3.LUT P0, PT, P2, PT, PT, 0x80, 0x8 ;  /* 0x000000000008181c */ /* 0x000fc8000170f070 */
[----:B------:R-:W-:Y:S01]  /*2860*/  @!P1 DADD R6, R6, R16 ;  /* 0x0000000006069229 */ /* 0x000fe20000000010 */
[----:B------:R-:W-:-:S05]  /*2870*/  @P3 MOV R17, 0x4002d97c ;  /* 0x4002d97c00113802 */ /* 0x000fca0000000f00 */
[----:B------:R-:W-:Y:S02]  /*2880*/  @P1 FSEL R6, R12, R20, !P0 ;  /* 0x000000140c061208 */ /* 0x000fe40004000000 */
[----:B------:R-:W-:Y:S01]  /*2890*/  @P1 FSEL R7, R13, R21, !P0 ;  /* 0x000000150d071208 */ /* 0x000fe20004000000 */
[C-C-:B------:R-:W-:Y:S01]  /*28a0*/  @P3 DSETP.NEU.AND P1, PT, R4.reuse, R2.reuse, PT ;  /* 0x000000020400322a */ /* 0x140fe20003f2d000 */
[----:B------:R-:W-:Y:S01]  /*28b0*/  @P3 FSEL R17, R17, 1.8213495016098022461, !P0 ;  /* 0x3fe921fb11113808 */ /* 0x000fe20004000000 */
[----:B------:R-:W-:Y:S01]  /*28c0*/  DADD R12, R4, R2 ;  /* 0x00000000040c7229 */ /* 0x000fe20000000002 */
[----:B------:R-:W-:-:S03]  /*28d0*/  @P3 FSEL R5, R0, 3.37028055040000000000e+12, !P0 ;  /* 0x54442d1800053808 */ /* 0x000fc60004000000 */
[----:B------:R-:W-:Y:S02]  /*28e0*/  @P3 FSEL R7, R17, R7, !P1 ;  /* 0x0000000711073208 */ /* 0x000fe40004800000 */
        /* <DEDUP_REMOVED lines=10> */
.L_x_11044:
        /* <DEDUP_REMOVED lines=14> */
[----:B------:R-:W-:Y:S01]  /*2a70*/  IMAD.MOV.U32 R24, RZ, RZ, RZ ;  /* 0x000000ffff187224 */ /* 0x000fe200078e00ff */
[----:B------:R-:W-:Y:S01]  /*2a80*/  LOP3.LUT R0, R13, 0xffc00000, RZ, 0xc0, !PT ;  /* 0xffc000000d007812 */ /* 0x000fe200078ec0ff */
[----:B------:R-:W-:Y:S01]  /*2a90*/  IMAD.MOV.U32 R32, RZ, RZ, 0x0 ;  /* 0x00000000ff207424 */ /* 0x000fe200078e00ff */
[----:B------:R-:W-:Y:S01]  /*2aa0*/  SEL R7, R3, R5, P0 ;  /* 0x0000000503077207 */ /* 0x000fe20000000000 */
[----:B------:R-:W-:Y:S01]  /*2ab0*/  IMAD.MOV.U32 R33, RZ, RZ, 0x3fd80000 ;  /* 0x3fd80000ff217424 */ /* 0x000fe200078e00ff */
        /* <DEDUP_REMOVED lines=103> */
.L_x_11057:
[----:B------:R-:W-:Y:S01]  /*3130*/  IMAD.MOV.U32 R6, RZ, RZ, 0x0 ;  /* 0x00000000ff067424 */ /* 0x000fe200078e00ff */
[----:B------:R-:W-:Y:S01]  /*3140*/  LOP3.LUT P0, RZ, R13, 0x7fffffff, RZ, 0xc0, !PT ;  /* 0x7fffffff0dff7812 */ /* 0x000fe2000780c0ff */
[----:B------:R-:W-:-:S06]  /*3150*/  IMAD.MOV.U32 R7, RZ, RZ, 0x7ff00000 ;  /* 0x7ff00000ff077424 */ /* 0x000fcc00078e00ff */
[----:B------:R-:W-:-:S10]  /*3160*/  DFMA R6, R12, R6, +INF ;  /* 0x7ff000000c06742b */ /* 0x000fd40000000006 */
[----:B------:R-:W-:Y:S02]  /*3170*/  FSEL R32, R6, RZ, P0 ;  /* 0x000000ff06207208 */ /* 0x000fe40000000000 */
[----:B------:R-:W-:-:S07]  /*3180*/  FSEL R33, R7, -QNAN , P0 ;  /* 0xfff0000007217808 */ /* 0x000fce0000000000 */
.L_x_11058:
[----:B------:R-:W-:Y:S05]  /*3190*/  BSYNC.RECONVERGENT B0 ;  /* 0x0000000000007941 */ /* 0x000fea0003800200 */
.L_x_11056:
        /* <DEDUP_REMOVED lines=21> */
.L_x_11060:
[----:B------:R-:W-:Y:S05]  /*32f0*/  BSYNC.RECONVERGENT B4 ;  /* 0x0000000000047941 */ /* 0x000fea0003800200 */
.L_x_11059:
        /* <DEDUP_REMOVED lines=16> */
[----:B------:R-:W-:Y:S01]  /*3400*/  @P3 MOV R8, 0x4002d97c ;  /* 0x4002d97c00083802 */ /* 0x000fe20000000f00 */
        /* <DEDUP_REMOVED lines=57> */
[----:B------:R-:W-:-:S05]  /*37a0*/  @P3 FSEL R17, R8, 1.8213495016098022461, !P0 ;  /* 0x3fe921fb08113808 */ /* 0x000fca0004000000 */
[----:B------:R-:W-:Y:S02]  /*37b0*/  @P1 FSEL R6, R12, R20, !P0 ;  /* 0x000000140c061208 */ /* 0x000fe40004000000 */
[----:B------:R-:W-:Y:S01]  /*37c0*/  @P1 FSEL R7, R13, R21, !P0 ;  /* 0x000000150d071208 */ /* 0x000fe20004000000 */
[C-C-:B------:R-:W-:Y:S02]  /*37d0*/  @P3 DSETP.NEU.AND P1, PT, R4.reuse, R2.reuse, PT ;  /* 0x000000020400322a */ /* 0x140fe40003f2d000 */
        /* <DEDUP_REMOVED lines=13> */
.L_x_11055:
[----:B------:R-:W-:Y:S01]  /*38b0*/  DMUL R6, R28, R28 ;  /* 0x0000001c1c067228 */ /* 0x000fe20000000000 */
[----:B------:R-:W-:Y:S07]  /*38c0*/  BSSY.RECONVERGENT B0, `(.L_x_11061) ;  /* 0x0000054000007945 */ /* 0x000fee0003800200 */
[----:B------:R-:W-:-:S10]  /*38d0*/  DFMA R24, R30, R30, R6 ;  /* 0x0000001e1e18722b */ /* 0x000fd40000000006 */
        /* <DEDUP_REMOVED lines=14> */
[----:B------:R-:W-:Y:S01]  /*39c0*/  IMAD.MOV.U32 R32, RZ, RZ, -0x748574fc ;  /* 0x8b7a8b04ff207424 */ /* 0x000fe200078e00ff */
[----:B------:R-:W-:Y:S01]  /*39d0*/  LOP3.LUT R7, R6, 0x3ff00000, RZ, 0xfc, !PT ;  /* 0x3ff0000006077812 */ /* 0x000fe200078efcff */
[----:B------:R-:W-:Y:S01]  /*39e0*/  UMOV UR4, 0x3ae80f1e ;  /* 0x3ae80f1e00047882 */ /* 0x000fe20000000000 */
        /* <DEDUP_REMOVED lines=59> */
.L_x_11062:
[----:B------:R-:W-:Y:S01]  /*3da0*/  IMAD.MOV.U32 R12, RZ, RZ, 0x0 ;  /* 0x00000000ff0c7424 */ /* 0x000fe200078e00ff */
[----:B------:R-:W-:Y:S01]  /*3db0*/  LOP3.LUT P0, RZ, R7, 0x7fffffff, RZ, 0xc0, !PT ;  /* 0x7fffffff07ff7812 */ /* 0x000fe2000780c0ff */
[----:B------:R-:W-:-:S06]  /*3dc0*/  IMAD.MOV.U32 R13, RZ, RZ, 0x7ff00000 ;  /* 0x7ff00000ff0d7424 */ /* 0x000fcc00078e00ff */
[----:B------:R-:W-:-:S10]  /*3dd0*/  DFMA R12, R6, R12, +INF ;  /* 0x7ff00000060c742b */ /* 0x000fd4000000000c */
[----:B------:R-:W-:Y:S02]  /*3de0*/  FSEL R32, R12, RZ, P0 ;  /* 0x000000ff0c207208 */ /* 0x000fe40000000000 */
[----:B------:R-:W-:-:S07]  /*3df0*/  FSEL R33, R13, -QNAN , P0 ;  /* 0xfff000000d217808 */ /* 0x000fce0000000000 */
.L_x_11063:
[----:B------:R-:W-:Y:S05]  /*3e00*/  BSYNC.RECONVERGENT B0 ;  /* 0x0000000000007941 */ /* 0x000fea0003800200 */
.L_x_11061:
        /* <DEDUP_REMOVED lines=20> */
[----:B------:R-:W-:Y:S05]  /*3f50*/  CALL.REL.NOINC `($__internal_18_$__cuda_sm20_div_rn_f64_full) ;  /* 0x0000010400307944 */ /* 0x000fea0003c00000 */
.L_x_11065:
[----:B------:R-:W-:Y:S05]  /*3f60*/  BSYNC.RECONVERGENT B4 ;  /* 0x0000000000047941 */ /* 0x000fea0003800200 */
.L_x_11064:
[----:B------:R-:W-:Y:S01]  /*3f70*/  DMUL R12, R6, R6 ;  /* 0x00000006060c7228 */ /* 0x000fe20000000000 */
[----:B------:R-:W-:Y:S01]  /*3f80*/  MOV R20, 0xdbb65b49 ;  /* 0xdbb65b4900147802 */ /* 0x000fe20000000f00 */
[----:B------:R-:W-:Y:S01]  /*3f90*/  IMAD.MOV.U32 R21, RZ, RZ, 0x3f2d3b63 ;  /* 0x3f2d3b63ff157424 */ /* 0x000fe200078e00ff */
        /* <DEDUP_REMOVED lines=9> */
[----:B------:R-:W-:Y:S01]  /*4030*/  DMUL R32, R32, 0.5 ;  /* 0x3fe0000020207828 */ /* 0x000fe20000000000 */
[----:B------:R-:W-:-:S03]  /*4040*/  @!P1 MOV R17, 0x3ff921fb ;  /* 0x3ff921fb00119802 */ /* 0x000fc60000000f00 */
[C---:B------:R-:W-:Y:S01]  /*4050*/  DFMA R20, R12.reuse, R20, -UR4 ;  /* 0x800000040c147e2b */ /* 0x040fe20008000014 */
[----:B------:R-:W-:Y:S01]  /*4060*/  UMOV UR4, 0xc8249315 ;  /* 0xc824931500047882 */ /* 0x000fe20000000000 */
[----:B------:R-:W-:Y:S02]  /*4070*/  UMOV UR5, 0x3f6f9690 ;  /* 0x3f6f969000057882 */ /* 0x000fe40000000000 */
[----:B------:R-:W-:Y:S02]  /*4080*/  @P3 IMAD.MOV.U32 R8, RZ, RZ, 0x4002d97c ;  /* 0x4002d97cff083424 */ /* 0x000fe400078e00ff */
[----:B------:R-:W-:Y:S02]  /*4090*/  @P3 IMAD.MOV.U32 R0, RZ, RZ, 0x7f3321d2 ;  /* 0x7f3321d2ff003424 */ /* 0x000fe400078e00ff */
        /* <DEDUP_REMOVED lines=72> */
.L_x_11054:
[----:B------:R-:W-:Y:S05]  /*4520*/  BSYNC.RECONVERGENT B3 ;  /* 0x0000000000037941 */ /* 0x000fea0003800200 */
.L_x_11043:
        /* <DEDUP_REMOVED lines=9> */
.L_x_11042:
[----:B------:R-:W-:-:S06]  /*45c0*/  DSETP.NEU.AND P0, PT, R18, RZ, PT ;  /* 0x000000ff1200722a */ /* 0x000fcc0003f0d000 */
[----:B------:R-:W-:-:S14]  /*45d0*/  DSETP.NEU.OR P0, PT, R16, 1, P0 ;  /* 0x3ff000001000742a */ /* 0x000fdc000070d400 */
[----:B------:R-:W-:Y:S01]  /*45e0*/  @!P0 DADD R22, -RZ, -R18 ;  /* 0x00000000ff168229 */ /* 0x000fe20000000912 */
[----:B------:R-:W-:Y:S01]  /*45f0*/  @!P0 CS2R R20, SRZ ;  /* 0x0000000000148805 */ /* 0x000fe2000001ff00 */
[----:B------:R-:W-:Y:S09]  /*4600*/  @!P0 BRA `(.L_x_11041) ;  /* 0x0000005c00248947 */ /* 0x000ff20003800000 */
[----:B------:R-:W-:Y:S01]  /*4610*/  MOV R7, 0xd800000 ;  /* 0x0d80000000077802 */ /* 0x000fe20000000f00 */
[----:B------:R-:W-:Y:S01]  /*4620*/  IMAD.MOV.U32 R6, RZ, RZ, 0xd800000 ;  /* 0x0d800000ff067424 */ /* 0x000fe200078e00ff */
[----:B------:R-:W-:Y:S01]  /*4630*/  UMOV UR4, 0x1409212f ;  /* 0x1409212f00047882 */ /* 0x000fe20000000000 */
[----:B------:R-:W-:Y:S02]  /*4640*/  UMOV UR5, 0x3e43988e ;  /* 0x3e43988e00057882 */ /* 0x000fe40000000000 */
        /* <DEDUP_REMOVED lines=9> */
[----:B--2---:R-:W-:-:S08]  /*46e0*/  DADD R16, -R16, R2 ;  /* 0x0000000010107229 */ /* 0x004fd00000000102 */
[----:B------:R-:W-:Y:S01]  /*46f0*/  DADD R20, R16, UR4 ;  /* 0x0000000410147e29 */ /* 0x000fe20008000000 */
[----:B------:R-:W-:Y:S10]  /*4700*/  BRA `(.L_x_11041) ;  /* 0x0000005800e47947 */ /* 0x000ff40003800000 */
.L_x_11066:
[C---:B------:R-:W-:Y:S01]  /*4710*/  DADD R38, R4.reuse, 1 ;  /* 0x3ff0000004267429 */ /* 0x040fe20000000000 */
[----:B------:R-:W-:Y:S01]  /*4720*/  IMAD.MOV.U32 R6, RZ, RZ, RZ ;  /* 0x000000ffff067224 */ /* 0x000fe200078e00ff */
[----:B------:R-:W-:Y:S01]  /*4730*/  DADD R36, R4, -1 ;  /* 0xbff0000004247429 */ /* 0x000fe20000000000 */
[----:B------:R-:W-:Y:S01]  /*4740*/  UMOV UR4, 0xffffffff ;  /* 0xffffffff00047882 */ /* 0x000fe20000000000 */
[----:B------:R-:W-:Y:S01]  /*4750*/  UMOV UR5, 0x7fefffff ;  /* 0x7fefffff00057882 */ /* 0x000fe20000000000 */
[----:B------:R-:W-:Y:S01]  /*4760*/  IMAD.MOV.U32 R42, RZ, RZ, RZ ;  /* 0x000000ffff2a7224 */ /* 0x000fe200078e00ff */
[----:B------:R-:W-:Y:S01]  /*4770*/  UMOV UR6, UR5 ;  /* 0x0000000500067c82 */ /* 0x000fe20008000000 */
[----:B------:R-:W-:Y:S01]  /*4780*/  UMOV UR7, UR4 ;  /* 0x0000000400077c82 */ /* 0x000fe20008000000 */
[----:B------:R-:W-:Y:S01]  /*4790*/  IMAD.U32 R14, RZ, RZ, UR6 ;  /* 0x00000006ff0e7e24 */ /* 0x000fe2000f8e00ff */
[----:B------:R-:W-:Y:S01]  /*47a0*/  BSSY.RECONVERGENT B3, `(.L_x_11067) ;  /* 0x00002a5000037945 */ /* 0x000fe20003800200 */
[----:B------:R-:W-:Y:S01]  /*47b0*/  DADD R22, -RZ, |R36| ;  /* 0x00000000ff167229 */ /* 0x000fe20000000524 */
[----:B------:R-:W-:-:S02]  /*47c0*/  ISETP.GT.U32.AND P1, PT, R2, R38, PT ;  /* 0x000000260200720c */ /* 0x000fc40003f24070 */
[----:B------:R-:W-:Y:S02]  /*47d0*/  ISETP.LT.U32.AND P0, PT, R38, R2, PT ;  /* 0x000000022600720c */ /* 0x000fe40003f01070 */
[----:B------:R-:W-:Y:S02]  /*47e0*/  ISETP.GT.U32.AND.EX P1, PT, R3, R39, PT, P1 ;  /* 0x000000270300720c */ /* 0x000fe40003f24110 */
[----:B------:R-:W-:Y:S02]  /*47f0*/  ISETP.LT.U32.AND.EX P0, PT, R39, R3, PT, P0 ;  /* 0x000000032700720c */ /* 0x000fe40003f01100 */
[----:B------:R-:W-:Y:S02]  /*4800*/  SEL R21, R3, R39, P1 ;  /* 0x0000002703157207 */ /* 0x000fe40000800000 */
[----:B------:R-:W-:Y:S02]  /*4810*/  ISETP.GT.U32.AND P3, PT, R2, R22, PT ;  /* 0x000000160200720c */ /* 0x000fe40003f64070 */
[----:B------:R-:W-:-:S02]  /*4820*/  LOP3.LUT R8, R21, 0xffc00000, RZ, 0xc0, !PT ;  /* 0xffc0000015087812 */ /* 0x000fc400078ec0ff */
[----:B------:R-:W-:Y:S02]  /*4830*/  ISETP.GT.U32.AND.EX P3, PT, R3, R23, PT, P3 ;  /* 0x000000170300720c */ /* 0x000fe40003f64130 */
[-C--:B------:R-:W-:Y:S02]  /*4840*/  SEL R34, R38, R2.reuse, P0 ;  /* 0x0000000226227207 */ /* 0x080fe40000000000 */
[----:B------:R-:W-:Y:S02]  /*4850*/  SEL R35, R39, R3, P0 ;  /* 0x0000000327237207 */ /* 0x000fe40000000000 */
[----:B------:R-:W-:Y:S02]  /*4860*/  LOP3.LUT R7, R8, 0x7fd00000, RZ, 0x3c, !PT ;  /* 0x7fd0000008077812 */ /* 0x000fe400078e3cff */
[----:B------:R-:W-:Y:S02]  /*4870*/  ISETP.LT.U32.AND P2, PT, R22, R2, PT ;  /* 0x000000021600720c */ /* 0x000fe40003f41070 */
[----:B------:R-:W-:-:S02]  /*4880*/  SEL R13, R3, R23, P3 ;  /* 0x00000017030d7207 */ /* 0x000fc40001800000 */
[----:B------:R-:W-:Y:S01]  /*4890*/  SEL R20, R2, R38, P1 ;  /* 0x0000002602147207 */ /* 0x000fe20000800000 */
[C---:B------:R-:W-:Y:S01]  /*48a0*/  DMUL R24, R6.reuse, R34 ;  /* 0x0000002206187228 */ /* 0x040fe20000000000 */
[-C--:B------:R-:W-:Y:S02]  /*48b0*/  ISETP.LT.U32.AND.EX P0, PT, R23, R3.reuse, PT, P2 ;  /* 0x000000031700720c */ /* 0x080fe40003f01120 */
[----:B------:R-:W-:Y:S02]  /*48c0*/  LOP3.LUT R0, R13, 0xffc00000, RZ, 0xc0, !PT ;  /* 0xffc000000d007812 */ /* 0x000fe400078ec0ff */
[----:B------:R-:W-:Y:S01]  /*48d0*/  DMUL R26, R6, R20 ;  /* 0x00000014061a7228 */ /* 0x000fe20000000000 */
[----:B------:R-:W-:Y:S02]  /*48e0*/  SEL R32, R22, R2, P0 ;  /* 0x0000000216207207 */ /* 0x000fe40000000000 */
[----:B------:R-:W-:Y:S01]  /*48f0*/  SEL R33, R23, R3, P0 ;  /* 0x0000000317217207 */ /* 0x000fe20000000000 */
[----:B------:R-:W-:Y:S01]  /*4900*/  DMUL R28, R24, R24 ;  /* 0x00000018181c7228 */ /* 0x000fe20000000000 */
[----:B------:R-:W-:Y:S01]  /*4910*/  LOP3.LUT R7, R0, 0x7fd00000, RZ, 0x3c, !PT ;  /* 0x7fd0000000077812 */ /* 0x000fe200078e3cff */
[----:B------:R-:W-:Y:S01]  /*4920*/  IMAD.U32 R23, RZ, RZ, UR5 ;  /* 0x00000005ff177e24 */ /* 0x000fe2000f8e00ff */
[----:B------:R-:W-:-:S04]  /*4930*/  SEL R12, R2, R22, P3 ;  /* 0x00000016020c7207 */ /* 0x000fc80001800000 */
[C---:B------:R-:W-:Y:S02]  /*4940*/  DMUL R24, R6.reuse, R32 ;  /* 0x0000002006187228 */ /* 0x040fe40000000000 */
[----:B------:R-:W-:Y:S02]  /*4950*/  DMUL R6, R6, R12 ;  /* 0x0000000c06067228 */ /* 0x000fe40000000000 */
[----:B------:R-:W-:-:S04]  /*4960*/  DFMA R26, R26, R26, R28 ;  /* 0x0000001a1a1a722b */ /* 0x000fc8000000001c */
[----:B------:R-:W-:-:S04]  /*4970*/  DMUL R24, R24, R24 ;  /* 0x0000001818187228 */ /* 0x000fc80000000000 */
[----:B------:R-:W-:-:S04]  /*4980*/  DSETP.MIN.AND P0, P1, R26, UR4, PT ;  /* 0x000000041a007e2a */ /* 0x000fc8000b900000 */
[----:B------:R-:W-:Y:S01]  /*4990*/  DFMA R24, R6, R6, R24 ;  /* 0x000000060618722b */ /* 0x000fe20000000018 */
[----:B------:R-:W-:-:S05]  /*49a0*/  IMAD.MOV.U32 R6, RZ, RZ, R27 ;  /* 0x000000ffff067224 */ /* 0x000fca00078e001b */
[----:B------:R-:W-:Y:S02]  /*49b0*/  FSEL R7, R6, UR6, P0 ;  /* 0x0000000606077c08 */ /* 0x000fe40008000000 */
[----:B------:R-:W-:Y:S01]  /*49c0*/  DSETP.MIN.AND P2, P3, R24, UR4, PT ;  /* 0x0000000418007e2a */ /* 0x000fe2000bb40000 */
[----:B------:R-:W-:Y:S01]  /*49d0*/  MOV R6, R26 ;  /* 0x0000001a00067202 */ /* 0x000fe20000000f00 */
[----:B------:R-:W-:Y:S01]  /*49e0*/  IMAD.MOV.U32 R22, RZ, RZ, R25 ;  /* 0x000000ffff167224 */ /* 0x000fe200078e0019 */
[----:B------:R-:W-:Y:S01]  /*49f0*/  @P1 LOP3.LUT R7, R14, 0x80000, RZ, 0xfc, !PT ;  /* 0x000800000e071812 */ /* 0x000fe200078efcff */
[----:B------:R-:W-:Y:S01]  /*4a00*/  IMAD.MOV.U32 R14, RZ, RZ, R24 ;  /* 0x000000ffff0e7224 */ /* 0x000fe200078e0018 */
[----:B------:R-:W-:Y:S01]  /*4a10*/  UMOV UR6, UR4 ;  /* 0x0000000400067c82 */ /* 0x000fe20008000000 */
[----:B------:R-:W-:Y:S01]  /*4a20*/  ISETP.GE.U32.AND P1, PT, R35, 0x7ff00000, PT ;  /* 0x7ff000002300780c */ /* 0x000fe20003f26070 */
[----:B------:R-:W0:Y:S01]  /*4a30*/  MUFU.RSQ64H R43, R7 ;  /* 0x00000007002b7308 */ /* 0x000e220000001c00 */
[----:B------:R-:W-:-:S02]  /*4a40*/  FSEL R47, R22, UR5, P2 ;  /* 0x00000005162f7c08 */ /* 0x000fc40009000000 */
[----:B------:R-:W-:Y:S02]  /*4a50*/  MOV R22, RZ ;  /* 0x000000ff00167202 */ /* 0x000fe40000000f00 */
[----:B------:R-:W-:Y:S01]  /*4a60*/  SEL R6, R6, UR6, P0 ;  /* 0x0000000606067c07 */ /* 0x000fe20008000000 */
[----:B------:R-:W-:Y:S01]  /*4a70*/  DSETP.NEU.AND P0, PT, R34, RZ, PT ;  /* 0x000000ff2200722a */ /* 0x000fe20003f0d000 */
[----:B------:R-:W-:Y:S02]  /*4a80*/  @P3 LOP3.LUT R47, R23, 0x80000, RZ, 0xfc, !PT ;  /* 0x00080000172f3812 */ /* 0x000fe400078efcff */
[----:B------:R-:W-:Y:S01]  /*4a90*/  SEL R46, R14, UR7, P2 ;  /* 0x000000070e2e7c07 */ /* 0x000fe20009000000 */
[----:B------:R-:W-:Y:S01]  /*4aa0*/  DSETP.NEU.AND P2, PT, R32, RZ, PT ;  /* 0x000000ff2000722a */ /* 0x000fe20003f4d000 */
[----:B------:R-:W1:Y:S01]  /*4ab0*/  MUFU.RSQ64H R23, R47 ;  /* 0x0000002f00177308 */ /* 0x000e620000001c00 */
[----:B------:R-:W-:Y:S01]  /*4ac0*/  ISETP.GE.U32.AND P3, PT, R33, 0x7ff00000, PT ;  /* 0x7ff000002100780c */ /* 0x000fe20003f66070 */
[----:B0-----:R-:W-:-:S08]  /*4ad0*/  DMUL R30, R42, R42 ;  /* 0x0000002a2a1e7228 */ /* 0x001fd00000000000 */
[----:B------:R-:W-:Y:S01]  /*4ae0*/  DFMA R30, R6, -R30, 1 ;  /* 0x3ff00000061e742b */ /* 0x000fe2000000081e */
[----:B------:R-:W-:Y:S01]  /*4af0*/  IMAD.MOV.U32 R6, RZ, RZ, 0x0 ;  /* 0x00000000ff067424 */ /* 0x000fe200078e00ff */
[----:B-1----:R-:W-:Y:S01]  /*4b00*/  DMUL R44, R22, R22 ;  /* 0x00000016162c7228 */ /* 0x002fe20000000000 */
[----:B------:R-:W-:-:S05]  /*4b10*/  IMAD.MOV.U32 R7, RZ, RZ, 0x3fd80000 ;  /* 0x3fd80000ff077424 */ /* 0x000fca00078e00ff */
[----:B------:R-:W-:Y:S02]  /*4b20*/  DMUL R40, R42, R30 ;  /* 0x0000001e2a287228 */ /* 0x000fe40000000000 */
[----:B------:R-:W-:Y:S02]  /*4b30*/  DFMA R30, R30, R6, 0.5 ;  /* 0x3fe000001e1e742b */ /* 0x000fe40000000006 */
[----:B------:R-:W-:-:S06]  /*4b40*/  DFMA R44, R46, -R44, 1 ;  /* 0x3ff000002e2c742b */ /* 0x000fcc000000082c */
[----:B------:R-:W-:Y:S02]  /*4b50*/  DFMA R30, R30, R40, R42 ;  /* 0x000000281e1e722b */ /* 0x000fe4000000002a */
[----:B------:R-:W-:Y:S02]  /*4b60*/  DFMA R28, R44, R6, 0.5 ;  /* 0x3fe000002c1c742b */ /* 0x000fe40000000006 */
[----:B------:R-:W-:-:S04]  /*4b70*/  DMUL R44, R22, R44 ;  /* 0x0000002c162c7228 */ /* 0x000fc80000000000 */
[----:B------:R-:W-:-:S04]  /*4b80*/  DMUL R30, R26, R30 ;  /* 0x0000001e1a1e7228 */ /* 0x000fc80000000000 */
        /* <DEDUP_REMOVED lines=10> */
[----:B------:R-:W-:-:S06]  /*4c30*/  @!P3 FSEL R33, R13, R29, !P2 ;  /* 0x0000001d0d21b208 */ /* 0x000fcc0005000000 */
        /* <DEDUP_REMOVED lines=28> */
[----:B------:R-:W-:Y:S01]  /*4e00*/  MOV R23, R3 ;  /* 0x0000000300177202 */ /* 0x000fe20000000f00 */
[----:B------:R-:W-:Y:S01]  /*4e10*/  IMAD.MOV.U32 R12, RZ, RZ, R26 ;  /* 0x000000ffff0c7224 */ /* 0x000fe200078e001a */
[----:B------:R-:W-:Y:S01]  /*4e20*/  MOV R8, 0x4e80 ;  /* 0x00004e8000087802 */ /* 0x000fe20000000f00 */
[----:B------:R-:W-:Y:S02]  /*4e30*/  IMAD.MOV.U32 R13, RZ, RZ, R27 ;  /* 0x000000ffff0d7224 */ /* 0x000fe400078e001b */
[----:B------:R-:W-:Y:S02]  /*4e40*/  IMAD.MOV.U32 R7, RZ, RZ, R25 ;  /* 0x000000ffff077224 */ /* 0x000fe400078e0019 */
[----:B------:R-:W-:-:S02]  /*4e50*/  IMAD.MOV.U32 R14, RZ, RZ, R20 ;  /* 0x000000ffff0e7224 */ /* 0x000fc400078e0014 */
[----:B------:R-:W-:-:S07]  /*4e60*/  IMAD.MOV.U32 R22, RZ, RZ, R2 ;  /* 0x000000ffff167224 */ /* 0x000fce00078e0002 */
[----:B------:R-:W-:Y:S05]  /*4e70*/  CALL.REL.NOINC `($__internal_19_$__cuda_sm20_dsqrt_rn_f64_mediumpath_v1) ;  /* 0x000000f800f07944 */ /* 0x000fea0003c00000 */
.L_x_11071:
[----:B------:R-:W-:Y:S05]  /*4e80*/  BSYNC.RECONVERGENT B4 ;  /* 0x0000000000047941 */ /* 0x000fea0003800200 */
.L_x_11070:
[----:B------:R-:W-:Y:S02]  /*4e90*/  IMAD.MOV.U32 R28, RZ, RZ, R6 ;  /* 0x000000ffff1c7224 */ /* 0x000fe400078e0006 */
[----:B------:R-:W-:Y:S01]  /*4ea0*/  IMAD.MOV.U32 R29, RZ, RZ, R7 ;  /* 0x000000ffff1d7224 */ /* 0x000fe200078e0007 */
[----:B------:R-:W-:Y:S06]  /*4eb0*/  BRA `(.L_x_11072) ;  /* 0x0000002000cc7947 */ /* 0x000fec0003800000 */
.L_x_11069:
        /* <DEDUP_REMOVED lines=25> */
[----:B------:R-:W-:-:S07]  /*5050*/  MOV R0, 0x5070 ;  /* 0x0000507000007802 */ /* 0x000fce0000000f00 */
[----:B------:R-:W-:Y:S05]  /*5060*/  CALL.REL.NOINC `($__internal_18_$__cuda_sm20_div_rn_f64_full) ;  /* 0x000000f000ec7944 */ /* 0x000fea0003c00000 */
.L_x_11077:
[----:B------:R-:W-:Y:S05]  /*5070*/  BSYNC.RECONVERGENT B5 ;  /* 0x0000000000057941 */ /* 0x000fea0003800200 */
.L_x_11076:
[----:B------:R-:W-:Y:S02]  /*5080*/  IMAD.MOV.U32 R28, RZ, RZ, R6 ;  /* 0x000000ffff1c7224 */ /* 0x000fe400078e0006 */
[----:B------:R-:W-:-:S07]  /*5090*/  IMAD.MOV.U32 R29, RZ, RZ, R7 ;  /* 0x000000ffff1d7224 */ /* 0x000fce00078e0007 */
.L_x_11075:
[----:B------:R-:W-:Y:S05]  /*50a0*/  BSYNC.RECONVERGENT B4 ;  /* 0x0000000000047941 */ /* 0x000fea0003800200 */
.L_x_11074:
        /* <DEDUP_REMOVED lines=28> */
.L_x_11080:
[----:B------:R-:W-:Y:S05]  /*5270*/  BSYNC.RECONVERGENT B5 ;  /* 0x0000000000057941 */ /* 0x000fea0003800200 */
.L_x_11079:
[----:B------:R-:W-:Y:S05]  /*5280*/  BSYNC.RECONVERGENT B4 ;  /* 0x0000000000047941 */ /* 0x000fea0003800200 */
.L_x_11078:
        /* <DEDUP_REMOVED lines=27> */
[----:B------:R-:W-:Y:S05]  /*5440*/  CALL.REL.NOINC `($__internal_19_$__cuda_sm20_dsqrt_rn_f64_mediumpath_v1) ;  /* 0x000000f4007c7944 */ /* 0x000fea0003c00000 */
[----:B------:R-:W-:Y:S02]  /*5450*/  IMAD.MOV.U32 R12, RZ, RZ, R6 ;  /* 0x000000ffff0c7224 */ /* 0x000fe400078e0006 */
[----:B------:R-:W-:-:S07]  /*5460*/  IMAD.MOV.U32 R13, RZ, RZ, R7 ;  /* 0x000000ffff0d7224 */ /* 0x000fce00078e0007 */
.L_x_11082:
[----:B------:R-:W-:Y:S05]  /*5470*/  BSYNC.RECONVERGENT B4 ;  /* 0x0000000000047941 */ /* 0x000fea0003800200 */
.L_x_11081:
        /* <DEDUP_REMOVED lines=24> */
[----:B------:R-:W-:Y:S05]  /*5600*/  CALL.REL.NOINC `($__internal_18_$__cuda_sm20_div_rn_f64_full) ;  /* 0x000000ec00847944 */ /* 0x000fea0003c00000 */
.L_x_11085:
[----:B------:R-:W-:Y:S05]  /*5610*/  BSYNC.RECONVERGENT B4 ;  /* 0x0000000000047941 */ /* 0x000fea0003800200 */
.L_x_11084:
        /* <DEDUP_REMOVED lines=30> */
.L_x_11083:
        /* <DEDUP_REMOVED lines=14> */
[----:B------:R-:W-:Y:S01]  /*58e0*/  MOV R12, R6 ;  /* 0x00000006000c7202 */ /* 0x000fe20000000f00 */
[----:B------:R-:W-:Y:S01]  /*58f0*/  IMAD.MOV.U32 R28, RZ, RZ, -0x748574fc ;  /* 0x8b7a8b04ff1c7424 */ /* 0x000fe200078e00ff */
[----:B------:R-:W-:Y:S01]  /*5900*/  LOP3.LUT R13, R8, 0x3ff00000, RZ, 0xfc, !PT ;  /* 0x3ff00000080d7812 */ /* 0x000fe200078efcff */
[----:B------:R-:W-:Y:S01]  /*5910*/  UMOV UR4, 0x3ae80f1e ;  /* 0x3ae80f1e00047882 */ /* 0x000fe20000000000 */
[----:B------:R-:W-:Y:S01]  /*5920*/  MOV R29, 0x3ed0ee25 ;  /* 0x3ed0ee25001d7802 */ /* 0x000fe20000000f00 */
        /* <DEDUP_REMOVED lines=58> */
.L_x_11086:
[----:B------:R-:W-:Y:S01]  /*5cd0*/  IMAD.MOV.U32 R6, RZ, RZ, 0x0 ;  /* 0x00000000ff067424 */ /* 0x000fe200078e00ff */
[----:B------:R-:W-:Y:S01]  /*5ce0*/  LOP3.LUT P0, RZ, R13, 0x7fffffff, RZ, 0xc0, !PT ;  /* 0x7fffffff0dff7812 */ /* 0x000fe2000780c0ff */
[----:B------:R-:W-:-:S06]  /*5cf0*/  IMAD.MOV.U32 R7, RZ, RZ, 0x7ff00000 ;  /* 0x7ff00000ff077424 */ /* 0x000fcc00078e00ff */
[----:B------:R-:W-:-:S10]  /*5d00*/  DFMA R6, R12, R6, +INF ;  /* 0x7ff000000c06742b */ /* 0x000fd40000000006 */
[----:B------:R-:W-:Y:S02]  /*5d10*/  FSEL R28, R6, RZ, P0 ;  /* 0x000000ff061c7208 */ /* 0x000fe40000000000 */
[----:B------:R-:W-:Y:S01]  /*5d20*/  FSEL R29, R7, -QNAN , P0 ;  /* 0xfff00000071d7808 */ /* 0x000fe20000000000 */
[----:B------:R-:W-:Y:S06]  /*5d30*/  BRA `(.L_x_11072) ;  /* 0x00000014002c7947 */ /* 0x000fec0003800000 */
.L_x_11073:
        /* <DEDUP_REMOVED lines=30> */
[----:B------:R-:W-:Y:S02]  /*5f20*/  IMAD.MOV.U32 R22, RZ, RZ, R6 ;  /* 0x000000ffff167224 */ /* 0x000fe400078e0006 */
[----:B------:R-:W-:-:S07]  /*5f30*/  IMAD.MOV.U32 R23, RZ, RZ, R7 ;  /* 0x000000ffff177224 */ /* 0x000fce00078e0007 */
.L_x_11089:
[----:B------:R-:W-:Y:S05]  /*5f40*/  BSYNC.RECONVERGENT B4 ;  /* 0x0000000000047941 */ /* 0x000fea0003800200 */
.L_x_11088:
        /* <DEDUP_REMOVED lines=18> */
[----:B------:R-:W-:Y:S05]  /*6070*/  CALL.REL.NOINC `($__internal_18_$__cuda_sm20_div_rn_f64_full) ;  /* 0x000000e000e87944 */ /* 0x000fea0003c00000 */
.L_x_11091:
[----:B------:R-:W-:Y:S05]  /*6080*/  BSYNC.RECONVERGENT B4 ;  /* 0x0000000000047941 */ /* 0x000fea0003800200 */
.L_x_11090:
[----:B------:R-:W-:Y:S02]  /*6090*/  IMAD.MOV.U32 R28, RZ, RZ, R6 ;  /* 0x000000ffff1c7224 */ /* 0x000fe400078e0006 */
[----:B------:R-:W-:Y:S01]  /*60a0*/  IMAD.MOV.U32 R29, RZ, RZ, R7 ;  /* 0x000000ffff1d7224 */ /* 0x000fe200078e0007 */
[----:B------:R-:W-:Y:S06]  /*60b0*/  BRA `(.L_x_11072) ;  /* 0x00000010004c7947 */ /* 0x000fec0003800000 */
.L_x_11087:
        /* <DEDUP_REMOVED lines=24> */
[----:B------:R-:W-:Y:S05]  /*6240*/  CALL.REL.NOINC `($__internal_19_$__cuda_sm20_dsqrt_rn_f64_mediumpath_v1) ;  /* 0x000000e400fc7944 */ /* 0x000fea0003c00000 */
.L_x_11093:
[----:B------:R-:W-:Y:S05]  /*6250*/  BSYNC.RECONVERGENT B4 ;  /* 0x0000000000047941 */ /* 0x000fea0003800200 */
.L_x_11092:
        /* <DEDUP_REMOVED lines=25> */
.L_x_11096:
[----:B------:R-:W-:Y:S05]  /*63f0*/  BSYNC.RECONVERGENT B4 ;  /* 0x0000000000047941 */ /* 0x000fea0003800200 */
.L_x_11095:
        /* <DEDUP_REMOVED lines=30> */
.L_x_11094:
[----:B------:R-:W-:-:S10]  /*65e0*/  DADD R6, R28, 1 ;  /* 0x3ff000001c067429 */ /* 0x000fd40000000000 */
[----:B------:R-:W-:Y:S01]  /*65f0*/  ISETP.GT.AND P0, PT, R7, 0xfffff, PT ;  /* 0x000fffff0700780c */ /* 0x000fe20003f04270 */
[----:B------:R-:W-:Y:S01]  /*6600*/  IMAD.MOV.U32 R12, RZ, RZ, R6 ;  /* 0x000000ffff0c7224 */ /* 0x000fe200078e0006 */
[----:B------:R-:W-:-:S11]  /*6610*/  MOV R13, R7 ;  /* 0x00000007000d7202 */ /* 0x000fd60000000f00 */
[----:B------:R-:W-:-:S10]  /*6620*/  @!P0 DMUL R12, R12, 1.80143985094819840000e+16 ;  /* 0x435000000c0c8828 */ /* 0x000fd40000000000 */
[----:B------:R-:W-:Y:S01]  /*6630*/  @!P0 IMAD.MOV.U32 R7, RZ, RZ, R13 ;  /* 0x000000ffff078224 */ /* 0x000fe200078e000d */
[----:B------:R-:W-:-:S03]  /*6640*/  @!P0 MOV R6, R12 ;  /* 0x0000000c00068202 */ /* 0x000fc60000000f00 */
[----:B------:R-:W-:-:S05]  /*6650*/  VIADD R0, R7, 0xffffffff ;  /* 0xffffffff07007836 */ /* 0x000fca0000000000 */
[----:B------:R-:W-:Y:S01]  /*6660*/  ISETP.GT.U32.AND P1, PT, R0, 0x7feffffe, PT ;  /* 0x7feffffe0000780c */ /* 0x000fe20003f24070 */
[----:B------:R-:W-:Y:S02]  /*6670*/  IMAD.MOV.U32 R0, RZ, RZ, -0x3ff ;  /* 0xfffffc01ff007424 */ /* 0x000fe400078e00ff */
[----:B------:R-:W-:-:S10]  /*6680*/  @!P0 IMAD.MOV.U32 R0, RZ, RZ, -0x435 ;  /* 0xfffffbcbff008424 */ /* 0x000fd400078e00ff */
[----:B------:R-:W-:Y:S05]  /*6690*/  @P1 BRA `(.L_x_11097) ;  /* 0x0000000400041947 */ /* 0x000fea0003800000 */
        /* <DEDUP_REMOVED lines=65> */
.L_x_11097:
[----:B------:R-:W-:Y:S01]  /*6ab0*/  IMAD.MOV.U32 R6, RZ, RZ, 0x0 ;  /* 0x00000000ff067424 */ /* 0x000fe200078e00ff */
[----:B------:R-:W-:Y:S02]  /*6ac0*/  MOV R7, 0x7ff00000 ;  /* 0x7ff0000000077802 */ /* 0x000fe40000000f00 */
[----:B------:R-:W-:-:S04]  /*6ad0*/  LOP3.LUT P0, RZ, R13, 0x7fffffff, RZ, 0xc0, !PT ;  /* 0x7fffffff0dff7812 */ /* 0x000fc8000780c0ff */
[----:B------:R-:W-:-:S10]  /*6ae0*/  DFMA R6, R12, R6, +INF ;  /* 0x7ff000000c06742b */ /* 0x000fd40000000006 */
[----:B------:R-:W-:Y:S02]  /*6af0*/  FSEL R28, R6, RZ, P0 ;  /* 0x000000ff061c7208 */ /* 0x000fe40000000000 */
[----:B------:R-:W-:Y:S01]  /*6b00*/  FSEL R29, R7, -QNAN , P0 ;  /* 0xfff00000071d7808 */ /* 0x000fe20000000000 */
[----:B------:R-:W-:Y:S06]  /*6b10*/  BRA `(.L_x_11072) ;  /* 0x0000000400b47947 */ /* 0x000fec0003800000 */
.L_x_11068:
        /* <DEDUP_REMOVED lines=23> */
[----:B------:R-:W-:-:S07]  /*6c90*/  IMAD.MOV.U32 R14, RZ, RZ, R20 ;  /* 0x000000ffff0e7224 */ /* 0x000fce00078e0014 */
[----:B------:R-:W-:Y:S05]  /*6ca0*/  CALL.REL.NOINC `($__internal_19_$__cuda_sm20_dsqrt_rn_f64_mediumpath_v1) ;  /* 0x000000dc00647944 */ /* 0x000fea0003c00000 */
.L_x_11099:
[----:B------:R-:W-:Y:S05]  /*6cb0*/  BSYNC.RECONVERGENT B4 ;  /* 0x0000000000047941 */ /* 0x000fea0003800200 */
.L_x_11098:
        /* <DEDUP_REMOVED lines=77> */
.L_x_11100:
[----:B------:R-:W-:Y:S01]  /*7190*/  IMAD.MOV.U32 R6, RZ, RZ, 0x0 ;  /* 0x00000000ff067424 */ /* 0x000fe200078e00ff */
[----:B------:R-:W-:Y:S01]  /*71a0*/  LOP3.LUT P0, RZ, R13, 0x7fffffff, RZ, 0xc0, !PT ;  /* 0x7fffffff0dff7812 */ /* 0x000fe2000780c0ff */
[----:B------:R-:W-:-:S06]  /*71b0*/  IMAD.MOV.U32 R7, RZ, RZ, 0x7ff00000 ;  /* 0x7ff00000ff077424 */ /* 0x000fcc00078e00ff */
[----:B------:R-:W-:-:S10]  /*71c0*/  DFMA R6, R12, R6, +INF ;  /* 0x7ff000000c06742b */ /* 0x000fd40000000006 */
[----:B------:R-:W-:Y:S02]  /*71d0*/  FSEL R28, R6, RZ, P0 ;  /* 0x000000ff061c7208 */ /* 0x000fe40000000000 */
[----:B------:R-:W-:-:S07]  /*71e0*/  FSEL R29, R7, -QNAN , P0 ;  /* 0xfff00000071d7808 */ /* 0x000fce0000000000 */
.L_x_11072:
[----:B------:R-:W-:Y:S05]  /*71f0*/  BSYNC.RECONVERGENT B3 ;  /* 0x0000000000037941 */ /* 0x000fea0003800200 */
.L_x_11067:
        /* <DEDUP_REMOVED lines=27> */
.L_x_11105:
[----:B------:R-:W-:Y:S05]  /*73b0*/  BSYNC.RECONVERGENT B5 ;  /* 0x0000000000057941 */ /* 0x000fea0003800200 */
.L_x_11104:
        /* <DEDUP_REMOVED lines=33> */
[----:B------:R-:W-:Y:S05]  /*75d0*/  CALL.REL.NOINC `($__internal_19_$__cuda_sm20_dsqrt_rn_f64_mediumpath_v1) ;  /* 0x000000d400187944 */ /* 0x000fea0003c00000 */
[----:B------:R-:W-:Y:S01]  /*75e0*/  IMAD.MOV.U32 R40, RZ, RZ, R6 ;  /* 0x000000ffff287224 */ /* 0x000fe200078e0006 */
[----:B------:R-:W-:-:S07]  /*75f0*/  MOV R41, R7 ;  /* 0x0000000700297202 */ /* 0x000fce0000000f00 */
.L_x_11109:
[----:B------:R-:W-:Y:S05]  /*7600*/  BSYNC.RECONVERGENT B6 ;  /* 0x0000000000067941 */ /* 0x000fea0003800200 */
.L_x_11108:
        /* <DEDUP_REMOVED lines=23> */
[----:B------:R-:W-:-:S07]  /*7780*/  IMAD.MOV.U32 R14, RZ, RZ, R2 ;  /* 0x000000ffff0e7224 */ /* 0x000fce00078e0002 */
[----:B------:R-:W-:Y:S05]  /*7790*/  CALL.REL.NOINC `($__internal_19_$__cuda_sm20_dsqrt_rn_f64_mediumpath_v1) ;  /* 0x000000d000a87944 */ /* 0x000fea0003c00000 */
.L_x_11111:
[----:B------:R-:W-:Y:S05]  /*77a0*/  BSYNC.RECONVERGENT B6 ;  /* 0x0000000000067941 */ /* 0x000fea0003800200 */
.L_x_11110:
[----:B------:R-:W-:Y:S01]  /*77b0*/  DMUL R40, R6, R40 ;  /* 0x0000002806287228 */ /* 0x000fe20000000000 */
[----:B------:R-:W-:Y:S01]  /*77c0*/  MOV R4, 0x0 ;  /* 0x0000000000047802 */ /* 0x000fe20000000f00 */
[----:B------:R-:W-:Y:S01]  /*77d0*/  IMAD.MOV.U32 R5, RZ, RZ, 0x3ff00000 ;  /* 0x3ff00000ff057424 */ /* 0x000fe200078e00ff */
[----:B------:R-:W-:Y:S08]  /*77e0*/  BRA `(.L_x_11112) ;  /* 0x0000000800cc7947 */ /* 0x000ff00003800000 */
.L_x_11107:
        /* <DEDUP_REMOVED lines=27> */
.L_x_11117:
[----:B------:R-:W-:Y:S05]  /*79a0*/  BSYNC.RECONVERGENT B7 ;  /* 0x0000000000077941 */ /* 0x000fea0003800200 */
.L_x_11116:
[----:B------:R-:W-:Y:S01]  /*79b0*/  MOV R40, R6 ;  /* 0x0000000600287202 */ /* 0x000fe20000000f00 */
[----:B------:R-:W-:-:S07]  /*79c0*/  IMAD.MOV.U32 R41, RZ, RZ, R7 ;  /* 0x000000ffff297224 */ /* 0x000fce00078e0007 */
.L_x_11115:
[----:B------:R-:W-:Y:S05]  /*79d0*/  BSYNC.RECONVERGENT B6 ;  /* 0x0000000000067941 */ /* 0x000fea0003800200 */
.L_x_11114:
        /* <DEDUP_REMOVED lines=25> */
.L_x_11121:
[----:B------:R-:W-:Y:S05]  /*7b70*/  BSYNC.RECONVERGENT B7 ;  /* 0x0000000000077941 */ /* 0x000fea0003800200 */
.L_x_11120:
[----:B------:R-:W-:Y:S02]  /*7b80*/  IMAD.MOV.U32 R2, RZ, RZ, R6 ;  /* 0x000000ffff027224 */ /* 0x000fe400078e0006 */
[----:B------:R-:W-:-:S07]  /*7b90*/  IMAD.MOV.U32 R3, RZ, RZ, R7 ;  /* 0x000000ffff037224 */ /* 0x000fce00078e0007 */
.L_x_11119:
[----:B------:R-:W-:Y:S05]  /*7ba0*/  BSYNC.RECONVERGENT B6 ;  /* 0x0000000000067941 */ /* 0x000fea0003800200 */
.L_x_11118:
        /* <DEDUP_REMOVED lines=29> */
.L_x_11123:
[----:B------:R-:W-:Y:S05]  /*7d80*/  BSYNC.RECONVERGENT B6 ;  /* 0x0000000000067941 */ /* 0x000fea0003800200 */
.L_x_11122:
[----:B------:R-:W-:Y:S02]  /*7d90*/  IMAD.MOV.U32 R40, RZ, RZ, R6 ;  /* 0x000000ffff287224 */ /* 0x000fe400078e0006 */
[----:B------:R-:W-:Y:S01]  /*7da0*/  IMAD.MOV.U32 R41, RZ, RZ, R7 ;  /* 0x000000ffff297224 */ /* 0x000fe200078e0007 */
[----:B------:R-:W-:Y:S06]  /*7db0*/  BRA `(.L_x_11112) ;  /* 0x0000000400587947 */ /* 0x000fec0003800000 */
.L_x_11113:
[----:B------:R-:W-:-:S14]  /*7dc0*/  DSETP.GT.AND P0, PT, R4, 1, PT ;  /* 0x3ff000000400742a */ /* 0x000fdc0003f04000 */
[----:B------:R-:W-:Y:S05]  /*7dd0*/  @!P0 BRA `(.L_x_11124) ;  /* 0x0000000000d88947 */ /* 0x000fea0003800000 */
        /* <DEDUP_REMOVED lines=29> */
[----:B------:R-:W-:Y:S01]  /*7fb0*/  MOV R22, R6 ;  /* 0x0000000600167202 */ /* 0x000fe20000000f00 */
[----:B------:R-:W-:-:S07]  /*7fc0*/  IMAD.MOV.U32 R23, RZ, RZ, R7 ;  /* 0x000000ffff177224 */ /* 0x000fce00078e0007 */
.L_x_11126:
[----:B------:R-:W-:Y:S05]  /*7fd0*/  BSYNC.RECONVERGENT B6 ;  /* 0x0000000000067941 */ /* 0x000fea0003800200 */
.L_x_11125:
        /* <DEDUP_REMOVED lines=15> */
[----:B------:R-:W-:-:S07]  /*80d0*/  MOV R0, 0x80f0 ;  /* 0x000080f000007802 */ /* 0x000fce0000000f00 */
[----:B------:R-:W-:Y:S05]  /*80e0*/  CALL.REL.NOINC `($__internal_18_$__cuda_sm20_div_rn_f64_full) ;  /* 0x000000c000cc7944 */ /* 0x000fea0003c00000 */
.L_x_11128:
[----:B------:R-:W-:Y:S05]  /*80f0*/  BSYNC.RECONVERGENT B6 ;  /* 0x0000000000067941 */ /* 0x000fea0003800200 */
.L_x_11127:
[----:B------:R-:W-:Y:S01]  /*8100*/  DMUL R4, R4, 8.11296384146066816958e+31 ;  /* 0x4690000004047828 */ /* 0x000fe20000000000 */
[----:B------:R-:W-:Y:S02]  /*8110*/  IMAD.MOV.U32 R40, RZ, RZ, R6 ;  /* 0x000000ffff287224 */ /* 0x000fe400078e0006 */
[----:B------:R-:W-:Y:S01]  /*8120*/  IMAD.MOV.U32 R41, RZ, RZ, R7 ;  /* 0x000000ffff297224 */ /* 0x000fe200078e0007 */
[----:B------:R-:W-:Y:S07]  /*8130*/  BRA `(.L_x_11112) ;  /* 0x0000000000787947 */ /* 0x000fee0003800000 */
.L_x_11124:
[----:B------:R-:W-:Y:S01]  /*8140*/  DADD R2, -R4, 1 ;  /* 0x3ff0000004027429 */ /* 0x000fe20000000100 */
[----:B------:R-:W-:Y:S01]  /*8150*/  IMAD.MOV.U32 R12, RZ, RZ, 0x0 ;  /* 0x00000000ff0c7424 */ /* 0x000fe200078e00ff */
[----:B------:R-:W-:Y:S01]  /*8160*/  BSSY.RECONVERGENT B6, `(.L_x_11129) ;  /* 0x0000019000067945 */ /* 0x000fe20003800200 */
[----:B------:R-:W-:-:S05]  /*8170*/  IMAD.MOV.U32 R13, RZ, RZ, 0x3fd80000 ;  /* 0x3fd80000ff0d7424 */ /* 0x000fca00078e00ff */
        /* <DEDUP_REMOVED lines=23> */
.L_x_11130:
[----:B------:R-:W-:Y:S05]  /*82f0*/  BSYNC.RECONVERGENT B6 ;  /* 0x0000000000067941 */ /* 0x000fea0003800200 */
.L_x_11129:
[----:B------:R-:W-:Y:S02]  /*8300*/  IMAD.MOV.U32 R40, RZ, RZ, R6 ;  /* 0x000000ffff287224 */ /* 0x000fe400078e0006 */
[----:B------:R-:W-:-:S07]  /*8310*/  IMAD.MOV.U32 R41, RZ, RZ, R7 ;  /* 0x000000ffff297224 */ /* 0x000fce00078e0007 */
.L_x_11112:
[----:B------:R-:W-:Y:S05]  /*8320*/  BSYNC.RECONVERGENT B5 ;  /* 0x0000000000057941 */ /* 0x000fea0003800200 */
.L_x_11103:
[----:B------:R-:W-:Y:S05]  /*8330*/  BSYNC.RELIABLE B3 ;  /* 0x0000000000037941 */ /* 0x000fea0003800100 */
.L_x_11102:
        /* <DEDUP_REMOVED lines=27> */
.L_x_11133:
[----:B------:R-:W-:Y:S05]  /*84f0*/  BSYNC.RECONVERGENT B3 ;  /* 0x0000000000037941 */ /* 0x000fea0003800200 */
.L_x_11132:
        /* <DEDUP_REMOVED lines=73> */
[----:B------:R-:W-:Y:S01]  /*8990*/  @!P1 FSEL R3, R7, R17, !P0 ;  /* 0x0000001107039208 */ /* 0x000fe20004000000 */
[----:B------:R-:W-:Y:S01]  /*89a0*/  @P3 IMAD.MOV.U32 R17, RZ, RZ, 0x4002d97c ;  /* 0x4002d97cff113424 */ /* 0x000fe200078e00ff */
[----:B------:R-:W-:Y:S01]  /*89b0*/  @!P1 FSEL R2, R6, R16, !P0 ;  /* 0x0000001006029208 */ /* 0x000fe20004000000 */
[----:B------:R-:W-:Y:S01]  /*89c0*/  @P3 DSETP.NEU.AND P1, PT, R4, |R40|, PT ;  /* 0x400000280400322a */ /* 0x000fe20003f2d000 */
[----:B------:R-:W-:Y:S01]  /*89d0*/  @P3 FSEL R13, R13, 3.37028055040000000000e+12, !P0 ;  /* 0x54442d180d0d3808 */ /* 0x000fe20004000000 */
[----:B------:R-:W-:Y:S01]  /*89e0*/  DADD R6, |R40|, R4 ;  /* 0x0000000028067229 */ /* 0x000fe20000000204 */
[----:B------:R-:W-:Y:S02]  /*89f0*/  @P3 FSEL R17, R17, 1.8213495016098022461, !P0 ;  /* 0x3fe921fb11113808 */ /* 0x000fe40004000000 */
[----:B------:R-:W-:Y:S02]  /*8a00*/  @!P3 FSEL R5, RZ, 2.1426990032196044922, P0 ;  /* 0x400921fbff05b808 */ /* 0x000fe40000000000 */
[----:B------:R-:W-:-:S02]  /*8a10*/  @P3 FSEL R3, R17, R3, !P1 ;  /* 0x0000000311033208 */ /* 0x000fc40004800000 */
[----:B------:R-:W-:Y:S02]  /*8a20*/  @P3 FSEL R0, R13, R2, !P1 ;  /* 0x000000020d003208 */ /* 0x000fe40004800000 */
        /* <DEDUP_REMOVED lines=8> */
.L_x_11131:
        /* <DEDUP_REMOVED lines=25> */
[----:B------:R-:W-:Y:S05]  /*8c40*/  CALL.REL.NOINC `($__internal_18_$__cuda_sm20_div_rn_f64_full) ;  /* 0x000000b400f47944 */ /* 0x000fea0003c00000 */
.L_x_11136:
[----:B------:R-:W-:Y:S05]  /*8c50*/  BSYNC.RECONVERGENT B3 ;  /* 0x0000000000037941 */ /* 0x000fea0003800200 */
.L_x_11135:
        /* <DEDUP_REMOVED lines=67> */
[----:B------:R-:W-:-:S10]  /*9090*/  @P1 DADD R6, -RZ, -R20 ;  /* 0x00000000ff061229 */ /* 0x000fd40000000914 */
[----:B------:R-:W-:Y:S02]  /*90a0*/  @P1 FSEL R2, R20, R6, !P0 ;  /* 0x0000000614021208 */ /* 0x000fe40004000000 */
[----:B------:R-:W-:Y:S01]  /*90b0*/  @P1 FSEL R3, R21, R7, !P0 ;  /* 0x0000000715031208 */ /* 0x000fe20004000000 */
[----:B------:R-:W-:Y:S01]  /*90c0*/  @!P1 DADD R6, -R20, R22 ;  /* 0x0000000014069229 */ /* 0x000fe20000000116 */
[----:B------:R-:W-:-:S04]  /*90d0*/  @!P1 PLOP3.LUT P0, PT, P2, PT, PT, 0x80, 0x8 ;  /* 0x000000000008981c */ /* 0x000fc8000170f070 */
[----:B------:R-:W-:Y:S01]  /*90e0*/  @P1 DADD R2, R2, R12 ;  /* 0x0000000002021229 */ /* 0x000fe2000000000c */
[----:B------:R-:W-:Y:S02]  /*90f0*/  @P3 FSEL R17, R17, 1.8213495016098022461, !P0 ;  /* 0x3fe921fb11113808 */ /* 0x000fe40004000000 */
[----:B------:R-:W-:-:S03]  /*9100*/  @P3 MOV R13, 0x7f3321d2 ;  /* 0x7f3321d2000d3802 */ /* 0x000fc60000000f00 */
[----:B------:R-:W-:Y:S02]  /*9110*/  @!P1 FSEL R2, R6, R20, !P0 ;  /* 0x0000001406029208 */ /* 0x000fe40004000000 */
[----:B------:R-:W-:Y:S01]  /*9120*/  @!P1 FSEL R3, R7, R21, !P0 ;  /* 0x0000001507039208 */ /* 0x000fe20004000000 */
[----:B------:R-:W-:Y:S01]  /*9130*/  @P3 DSETP.NEU.AND P1, PT, R4, |R40|, PT ;  /* 0x400000280400322a */ /* 0x000fe20003f2d000 */
[----:B------:R-:W-:Y:S01]  /*9140*/  @P3 FSEL R13, R13, 3.37028055040000000000e+12, !P0 ;  /* 0x54442d180d0d3808 */ /* 0x000fe20004000000 */
[----:B------:R-:W-:Y:S01]  /*9150*/  DADD R6, |R40|, R4 ;  /* 0x0000000028067229 */ /* 0x000fe20000000204 */
[----:B------:R-:W-:-:S03]  /*9160*/  @!P3 FSEL R5, RZ, 2.1426990032196044922, P0 ;  /* 0x400921fbff05b808 */ /* 0x000fc60000000000 */
        /* <DEDUP_REMOVED lines=10> */
.L_x_11106:
[----:B------:R-:W-:-:S13]  /*9210*/  ISETP.GE.AND P0, PT, R17, RZ, PT ;  /* 0x000000ff1100720c */ /* 0x000fda0003f06270 */
[----:B------:R-:W-:Y:S05]  /*9220*/  @!P0 BRA `(.L_x_11137) ;  /* 0x0000000800048947 */ /* 0x000fea0003800000 */
[----:B------:R-:W-:-:S10]  /*9230*/  DADD R2, -RZ, |R6| ;  /* 0x00000000ff027229 */ /* 0x000fd40000000506 */
        /* <DEDUP_REMOVED lines=55> */
.L_x_11138:
        /* <DEDUP_REMOVED lines=73> */
.L_x_11137:
        /* <DEDUP_REMOVED lines=13> */
[C---:B------:R-:W-:Y:S01]  /*9b10*/  DFMA R12, R4.reuse, R12, UR4 ;  /* 0x00000004040c7e2b */ /* 0x040fe2000800000c */
[----:B------:R-:W-:Y:S01]  /*9b20*/  UMOV UR4, 0x3526861b ;  /* 0x3526861b00047882 */ /* 0x000fe20000000000 */
[----:B------:R-:W-:Y:S01]  /*9b30*/  UMOV UR5, 0x3f924eaf ;  /* 0x3f924eaf00057882 */ /* 0x000fe20000000000 */
[----:B------:R-:W-:Y:S01]  /*9b40*/  @!P0 MOV R20, 0x33145c07 ;  /* 0x33145c0700148802 */ /* 0x000fe20000000f00 */
[----:B------:R-:W-:Y:S02]  /*9b50*/  @!P0 IMAD.MOV.U32 R21, RZ, RZ, 0x3c91a626 ;  /* 0x3c91a626ff158424 */ /* 0x000fe400078e00ff */
[----:B------:R-:W-:Y:S02]  /*9b60*/  @P0 IMAD.MOV.U32 R2, RZ, RZ, 0x33145c07 ;  /* 0x33145c07ff020424 */ /* 0x000fe400078e00ff */
[----:B------:R-:W-:Y:S01]  /*9b70*/  DFMA R12, R4, R12, -UR4 ;  /* 0x80000004040c7e2b */ /* 0x000fe2000800000c */
[----:B------:R-:W-:Y:S01]  /*9b80*/  UMOV UR4, 0xa31e6cb7 ;  /* 0xa31e6cb700047882 */ /* 0x000fe20000000000 */
[----:B------:R-:W-:Y:S01]  /*9b90*/  UMOV UR5, 0x3f91df02 ;  /* 0x3f91df0200057882 */ /* 0x000fe20000000000 */
[----:B------:R-:W-:-:S05]  /*9ba0*/  @P0 IMAD.MOV.U32 R3, RZ, RZ, 0x3c91a626 ;  /* 0x3c91a626ff030424 */ /* 0x000fca00078e00ff */
        /* <DEDUP_REMOVED lines=28> */
[----:B------:R-:W-:-:S08]  /*9d70*/  DFMA R12, R12, |R6|, |R6| ;  /* 0x400000060c0c722b */ /* 0x000fd00000000406 */
[C---:B------:R-:W-:Y:S02]  /*9d80*/  @!P0 DADD R20, R12.reuse, R20 ;  /* 0x000000000c148229 */ /* 0x040fe40000000014 */
[----:B------:R-:W-:-:S06]  /*9d90*/  @P0 DADD R2, R12, -R2 ;  /* 0x000000000c020229 */ /* 0x000fcc0000000802 */
[----:B------:R-:W-:Y:S02]  /*9da0*/  @!P0 DADD R20, R20, UR4 ;  /* 0x0000000414148e29 */ /* 0x000fe40008000000 */
[----:B------:R-:W-:Y:S01]  /*9db0*/  @P0 DADD R20, -R2, UR4 ;  /* 0x0000000402140e29 */ /* 0x000fe20008000100 */
[----:B------:R-:W-:Y:S10]  /*9dc0*/  BRA `(.L_x_11134) ;  /* 0x0000000400207947 */ /* 0x000ff40003800000 */
.L_x_11139:
        /* <DEDUP_REMOVED lines=72> */
.L_x_11134:
[----:B------:R-:W-:Y:S05]  /*a250*/  BSYNC.RECONVERGENT B4 ;  /* 0x0000000000047941 */ /* 0x000fea0003800200 */
.L_x_11101:
[----:B------:R-:W-:Y:S01]  /*a260*/  DADD R2, -RZ, -R28 ;  /* 0x00000000ff027229 */ /* 0x000fe2000000091c */
[----:B------:R-:W-:-:S09]  /*a270*/  ISETP.GE.AND P0, PT, R19, RZ, PT ;  /* 0x000000ff1300720c */ /* 0x000fd20003f06270 */
[----:B------:R-:W-:Y:S02]  /*a280*/  FSEL R22, R28, R2, !P0 ;  /* 0x000000021c167208 */ /* 0x000fe40004000000 */
[----:B------:R-:W-:-:S07]  /*a290*/  FSEL R23, R29, R3, !P0 ;  /* 0x000000031d177208 */ /* 0x000fce0004000000 */
.L_x_11041:
[----:B------:R-:W-:Y:S05]  /*a2a0*/  BSYNC.RECONVERGENT B1 ;  /* 0x0000000000017941 */ /* 0x000fea0003800200 */
.L_x_11039:
[----:B------:R-:W0:Y:S01]  /*a2b0*/  LDCU.64 UR4, c[0x0][0x580] ;  /* 0x0000b000ff0477ac */ /* 0x000e220008000a00 */
[----:B------:R-:W-:Y:S01]  /*a2c0*/  VIADD R9, R9, 0x80 ;  /* 0x0000008009097836 */ /* 0x000fe20000000000 */
[----:B0-----:R-:W-:-:S05]  /*a2d0*/  IADD3 R2, P0, PT, R15, UR4, RZ ;  /* 0x000000040f027c10 */ /* 0x001fca000ff1e0ff */
[----:B------:R-:W-:-:S05]  /*a2e0*/  IMAD.X R3, RZ, RZ, UR5, P0 ;  /* 0x00000005ff037e24 */ /* 0x000fca00080e06ff */
[----:B------:R0:W-:Y:S03]  /*a2f0*/  STG.E.128 desc[UR8][R2.64], R20 ;  /* 0x0000001402007986 */ /* 0x0001e6000c101d08 */
.L_x_11037:
[----:B------:R-:W-:Y:S05]  /*a300*/  BSYNC.RECONVERGENT B2 ;  /* 0x0000000000027941 */ /* 0x000fea0003800200 */
.L_x_11036:
[----:B------:R-:W-:Y:S05]  /*a310*/  WARPSYNC.ALL ;  /* 0x0000000000007948 */ /* 0x000fea0003800000 */
[----:B------:R-:W1:Y:S02]  /*a320*/  LDCU UR4, c[0x0][0x380] ;  /* 0x00007000ff0477ac */ /* 0x000e640008000800 */
[----:B-1----:R-:W-:-:S13]  /*a330*/  ISETP.GE.AND P0, PT, R9, UR4, PT ;  /* 0x0000000409007c0c */ /* 0x002fda000bf06270 */
[----:B------:R-:W-:Y:S05]  /*a340*/  @P0 EXIT ;  /* 0x000000000000094d */ /* 0x000fea0003800000 */
[----:B------:R-:W1:Y:S01]  /*a350*/  LDCU UR4, c[0x0][0x388] ;  /* 0x00007100ff0477ac */ /* 0x000e620008000800 */
[----:B------:R-:W-:Y:S01]  /*a360*/  IMAD.MOV.U32 R0, RZ, RZ, RZ ;  /* 0x000000ffff007224 */ /* 0x000fe200078e00ff */
[----:B------:R-:W-:Y:S01]  /*a370*/  MOV R33, RZ ;  /* 0x000000ff00217202 */ /* 0x000fe20000000f00 */
[----:B-1----:R-:W-:-:S09]  /*a380*/  UISETP.NE.AND UP0, UPT, UR4, URZ, UPT ;  /* 0x000000ff0400728c */ /* 0x002fd2000bf05270 */
[----:B------:R-:W-:Y:S05]  /*a390*/  BRA.U !UP0, `(.L_x_11140) ;  /* 0x0000001108a47547 */ /* 0x000fea000b800000 */
        /* <DEDUP_REMOVED lines=297> */
.L_x_11140:
[----:B------:R-:W1:Y:S02]  /*b630*/  LDCU.128 UR4, c[0x0][0x580] ;  /* 0x0000b000ff0477ac */ /* 0x000e640008000c00 */
[----:B-1----:R-:W-:-:S05]  /*b640*/  IADD3 R16, P0, PT, R0, UR6, RZ ;  /* 0x0000000600107c10 */ /* 0x002fca000ff1e0ff */
[----:B------:R-:W-:-:S06]  /*b650*/  IMAD.X R17, RZ, RZ, UR7, P0 ;  /* 0x00000007ff117e24 */ /* 0x000fcc00080e06ff */
[----:B------:R-:W2:Y:S01]  /*b660*/  LDG.E.128 R16, desc[UR8][R16.64] ;  /* 0x0000000810107981 */ /* 0x000ea2000c1e1d00 */
[----:B0-----:R-:W-:Y:S01]  /*b670*/  IMAD.MOV.U32 R2, RZ, RZ, 0x33145c07 ;  /* 0x33145c07ff027424 */ /* 0x001fe200078e00ff */
[----:B------:R-:W-:Y:S01]  /*b680*/  IADD3 R32, P1, PT, R33, UR4, RZ ;  /* 0x0000000421207c10 */ /* 0x000fe2000ff3e0ff */
[----:B------:R-:W-:Y:S01]  /*b690*/  IMAD.MOV.U32 R3, RZ, RZ, 0x3c91a626 ;  /* 0x3c91a626ff037424 */ /* 0x000fe200078e00ff */
[----:B------:R-:W-:Y:S01]  /*b6a0*/  UMOV UR10, 0x33145c07 ;  /* 0x33145c07000a7882 */ /* 0x000fe20000000000 */
[----:B------:R-:W-:Y:S01]  /*b6b0*/  UMOV UR11, 0x3c91a626 ;  /* 0x3c91a626000b7882 */ /* 0x000fe20000000000 */
[----:B------:R-:W-:Y:S01]  /*b6c0*/  BSSY.RECONVERGENT B1, `(.L_x_11141) ;  /* 0x00008d2000017945 */ /* 0x000fe20003800200 */
[----:B------:R-:W-:Y:S01]  /*b6d0*/  IMAD.X R33, RZ, RZ, UR5, P1 ;  /* 0x00000005ff217e24 */ /* 0x000fe200088e06ff */
[----:B------:R0:W-:Y:S01]  /*b6e0*/  STL.64 [R1+0x8], R2 ;  /* 0x0000080201007387 */ /* 0x0001e20000100a00 */
[----:B--2---:R-:W-:Y:S02]  /*b6f0*/  DSETP.NAN.AND P0, PT, R18, R18, PT ;  /* 0x000000121200722a */ /* 0x004fe40003f08000 */
[----:B------:R-:W-:-:S02]  /*b700*/  DSETP.NUM.AND P2, PT, R16, R16, PT ;  /* 0x000000101000722a */ /* 0x000fc40003f47000 */
[----:B------:R-:W-:Y:S02]  /*b710*/  DADD R40, -RZ, |R16| ;  /* 0x00000000ff287229 */ /* 0x000fe40000000510 */
[----:B------:R-:W-:-:S10]  /*b720*/  DADD R38, -RZ, |R18| ;  /* 0x00000000ff267229 */ /* 0x000fd40000000512 */
[----:B0-----:R-:W-:Y:S05]  /*b730*/  @!P0 BRA P2, `(.L_x_11142) ;  /* 0x0000000000508947 */ /* 0x001fea0001000000 */
        /* <DEDUP_REMOVED lines=17> */
[----:B------:R-:W-:Y:S02]  /*b850*/  @!P0 DADD R4, R2, UR10 ;  /* 0x0000000a02048e29 */ /* 0x000fe40008000000 */
[----:B------:R-:W-:Y:S01]  /*b860*/  @!P0 DADD R6, R18, R18 ;  /* 0x0000000012068229 */ /* 0x000fe20000000012 */
[----:B------:R-:W-:Y:S10]  /*b870*/  BRA `(.L_x_11143) ;  /* 0x0000008800d87947 */ /* 0x000ff40003800000 */
.L_x_11142:
[----:B------:R-:W-:Y:S01]  /*b880*/  DSETP.MAX.AND P0, P1, R40, R38, PT ;  /* 0x000000262800722a */ /* 0x000fe2000390f000 */
[----:B------:R-:W-:Y:S02]  /*b890*/  IMAD.MOV.U32 R0, RZ, RZ, R41 ;  /* 0x000000ffff007224 */ /* 0x000fe400078e0029 */
[----:B------:R-:W-:Y:S02]  /*b8a0*/  IMAD.MOV.U32 R5, RZ, RZ, R39 ;  /* 0x000000ffff057224 */ /* 0x000fe400078e0027 */
[----:B------:R-:W-:-:S03]  /*b8b0*/  IMAD.MOV.U32 R3, RZ, RZ, R38 ;  /* 0x000000ffff037224 */ /* 0x000fc600078e0026 */
[----:B------:R-:W-:Y:S01]  /*b8c0*/  FSEL R7, R0, R5, P0 ;  /* 0x0000000500077208 */ /* 0x000fe20000000000 */
[----:B------:R-:W-:-:S05]  /*b8d0*/  IMAD.MOV.U32 R0, RZ, RZ, R40 ;  /* 0x000000ffff007224 */ /* 0x000fca00078e0028 */
[----:B------:R-:W-:Y:S02]  /*b8e0*/  @P1 LOP3.LUT R7, R5, 0x80000, RZ, 0xfc, !PT ;  /* 0x0008000005071812 */ /* 0x000fe400078efcff */
[----:B------:R-:W-:Y:S02]  /*b8f0*/  SEL R2, R0, R3, P0 ;  /* 0x0000000300027207 */ /* 0x000fe40000000000 */
[----:B------:R-:W-:-:S06]  /*b900*/  MOV R3, R7 ;  /* 0x0000000700037202 */ /* 0x000fcc0000000f00 */
        /* <DEDUP_REMOVED lines=20> */
[----:B------:R-:W-:Y:S01]  /*ba50*/  UMOV UR7, UR4 ;  /* 0x0000000400077c82 */ /* 0x000fe20008000000 */
[----:B------:R-:W-:Y:S01]  /*ba60*/  UMOV UR6, UR5 ;  /* 0x0000000500067c82 */ /* 0x000fe20008000000 */
[----:B------:R-:W-:Y:S01]  /*ba70*/  IMAD.MOV.U32 R34, RZ, RZ, RZ ;  /* 0x000000ffff227224 */ /* 0x000fe200078e00ff */
        /* <DEDUP_REMOVED lines=15> */
[-C--:B------:R-:W-:Y:S01]  /*bb70*/  ISETP.LT.U32.AND.EX P0, PT, R25, R39.reuse, PT, P2 ;  /* 0x000000271900720c */ /* 0x080fe20003f01120 */
[----:B------:R-:W-:Y:S01]  /*bb80*/  DMUL R12, R6, R8 ;  /* 0x00000008060c7228 */ /* 0x000fe20000000000 */
[----:B------:R-:W-:Y:S02]  /*bb90*/  LOP3.LUT R0, R5, 0xffc00000, RZ, 0xc0, !PT ;  /* 0xffc0000005007812 */ /* 0x000fe400078ec0ff */
[----:B------:R-:W-:Y:S02]  /*bba0*/  SEL R14, R24, R38, P0 ;  /* 0x00000026180e7207 */ /* 0x000fe40000000000 */
[----:B------:R-:W-:Y:S02]  /*bbb0*/  SEL R15, R25, R39, P0 ;  /* 0x00000027190f7207 */ /* 0x000fe40000000000 */
[----:B------:R-:W-:Y:S01]  /*bbc0*/  LOP3.LUT R21, R0, 0x7fd00000, RZ, 0x3c, !PT ;  /* 0x7fd0000000157812 */ /* 0x000fe200078e3cff */
[----:B------:R-:W-:Y:S01]  /*bbd0*/  DMUL R22, R12, R12 ;  /* 0x0000000c0c167228 */ /* 0x000fe20000000000 */
[----:B------:R-:W-:-:S02]  /*bbe0*/  SEL R10, R38, R30, P1 ;  /* 0x0000001e260a7207 */ /* 0x000fc40000800000 */
[----:B------:R-:W-:Y:S01]  /*bbf0*/  SEL R4, R38, R24, P3 ;  /* 0x0000001826047207 */ /* 0x000fe20001800000 */
[----:B------:R-:W-:Y:S01]  /*bc00*/  IMAD.U32 R24, RZ, RZ, UR5 ;  /* 0x00000005ff187e24 */ /* 0x000fe2000f8e00ff */
[----:B------:R-:W-:Y:S01]  /*bc10*/  DMUL R12, R20, R14 ;  /* 0x0000000e140c7228 */ /* 0x000fe20000000000 */
[----:B------:R-:W-:Y:S01]  /*bc20*/  LOP3.LUT R43, R42, 0x100000, RZ, 0xfc, !PT ;  /* 0x001000002a2b7812 */ /* 0x000fe200078efcff */
[----:B------:R-:W-:Y:S01]  /*bc30*/  DMUL R6, R6, R10 ;  /* 0x0000000a06067228 */ /* 0x000fe20000000000 */
[----:B------:R-:W-:Y:S01]  /*bc40*/  MOV R42, RZ ;  /* 0x000000ff002a7202 */ /* 0x000fe20000000f00 */
[----:B------:R-:W-:-:S04]  /*bc50*/  DMUL R20, R20, R4 ;  /* 0x0000000414147228 */ /* 0x000fc80000000000 */
[----:B------:R-:W-:Y:S02]  /*bc60*/  DMUL R12, R12, R12 ;  /* 0x0000000c0c0c7228 */ /* 0x000fe40000000000 */
[----:B------:R-:W-:-:S06]  /*bc70*/  DFMA R22, R6, R6, R22 ;  /* 0x000000060616722b */ /* 0x000fcc0000000016 */
[----:B------:R-:W-:Y:S02]  /*bc80*/  DFMA R20, R20, R20, R12 ;  /* 0x000000141414722b */ /* 0x000fe4000000000c */
[----:B------:R-:W-:Y:S01]  /*bc90*/  DSETP.MIN.AND P0, P1, R22, UR4, PT ;  /* 0x0000000416007e2a */ /* 0x000fe2000b900000 */
[----:B------:R-:W-:Y:S01]  /*bca0*/  MOV R12, UR6 ;  /* 0x00000006000c7c02 */ /* 0x000fe20008000f00 */
[----:B------:R-:W-:-:S04]  /*bcb0*/  IMAD.MOV.U32 R6, RZ, RZ, R23 ;  /* 0x000000ffff067224 */ /* 0x000fc800078e0017 */
[----:B------:R-:W-:Y:S01]  /*bcc0*/  DSETP.MIN.AND P2, P3, R20, UR4, PT ;  /* 0x0000000414007e2a */ /* 0x000fe2000bb40000 */
[----:B------:R-:W-:Y:S01]  /*bcd0*/  FSEL R7, R6, UR6, P0 ;  /* 0x0000000606077c08 */ /* 0x000fe20008000000 */
[----:B------:R-:W-:Y:S01]  /*bce0*/  IMAD.MOV.U32 R6, RZ, RZ, R22 ;  /* 0x000000ffff067224 */ /* 0x000fe200078e0016 */
[----:B------:R-:W-:Y:S01]  /*bcf0*/  MOV R13, R21 ;  /* 0x00000015000d7202 */ /* 0x000fe20000000f00 */
[----:B------:R-:W-:-:S03]  /*bd00*/  UMOV UR6, UR4 ;  /* 0x0000000400067c82 */ /* 0x000fc60008000000 */
[----:B------:R-:W-:Y:S02]  /*bd10*/  FSEL R45, R13, UR5, P2 ;  /* 0x000000050d2d7c08 */ /* 0x000fe40009000000 */
[----:B------:R-:W-:Y:S01]  /*bd20*/  @P1 LOP3.LUT R7, R12, 0x80000, RZ, 0xfc, !PT ;  /* 0x000800000c071812 */ /* 0x000fe200078efcff */
[----:B------:R-:W-:Y:S01]  /*bd30*/  IMAD.MOV.U32 R12, RZ, RZ, R20 ;  /* 0x000000ffff0c7224 */ /* 0x000fe200078e0014 */
[----:B------:R-:W-:Y:S01]  /*bd40*/  SEL R6, R6, UR6, P0 ;  /* 0x0000000606067c07 */ /* 0x000fe20008000000 */
[----:B------:R-:W-:Y:S01]  /*bd50*/  DSETP.NEU.AND P0, PT, R8, RZ, PT ;  /* 0x000000ff0800722a */ /* 0x000fe20003f0d000 */
[----:B------:R-:W0:Y:S01]  /*bd60*/  MUFU.RSQ64H R35, R7 ;  /* 0x0000000700237308 */ /* 0x000e220000001c00 */
[----:B------:R-:W-:Y:S02]  /*bd70*/  @P3 LOP3.LUT R45, R24, 0x80000, RZ, 0xfc, !PT ;  /* 0x00080000182d3812 */ /* 0x000fe400078efcff */
[----:B------:R-:W-:Y:S01]  /*bd80*/  SEL R44, R12, UR7, P2 ;  /* 0x000000070c2c7c07 */ /* 0x000fe20009000000 */
[----:B------:R-:W-:Y:S01]  /*bd90*/  IMAD.MOV.U32 R12, RZ, RZ, RZ ;  /* 0x000000ffff0c7224 */ /* 0x000fe200078e00ff */
[----:B------:R-:W-:Y:S01]  /*bda0*/  ISETP.GE.U32.AND P1, PT, R9, 0x7ff00000, PT ;  /* 0x7ff000000900780c */ /* 0x000fe20003f26070 */
[----:B------:R-:W-:Y:S01]  /*bdb0*/  DSETP.NEU.AND P2, PT, R14, RZ, PT ;  /* 0x000000ff0e00722a */ /* 0x000fe20003f4d000 */
[----:B------:R-:W-:Y:S01]  /*bdc0*/  ISETP.GE.U32.AND P3, PT, R15, 0x7ff00000, PT ;  /* 0x7ff000000f00780c */ /* 0x000fe20003f66070 */
[----:B------:R-:W1:Y:S01]  /*bdd0*/  MUFU.RSQ64H R13, R45 ;  /* 0x0000002d000d7308 */ /* 0x000e620000001c00 */
[----:B0-----:R-:W-:-:S02]  /*bde0*/  DMUL R26, R34, R34 ;  /* 0x00000022221a7228 */ /* 0x001fc40000000000 */
[----:B-1----:R-:W-:-:S06]  /*bdf0*/  DMUL R36, R12, R12 ;  /* 0x0000000c0c247228 */ /* 0x002fcc0000000000 */
[----:B------:R-:W-:Y:S01]  /*be00*/  DFMA R26, R6, -R26, 1 ;  /* 0x3ff00000061a742b */ /* 0x000fe2000000081a */
[----:B------:R-:W-:Y:S02]  /*be10*/  IMAD.MOV.U32 R6, RZ, RZ, 0x0 ;  /* 0x00000000ff067424 */ /* 0x000fe400078e00ff */
[----:B------:R-:W-:Y:S01]  /*be20*/  IMAD.MOV.U32 R7, RZ, RZ, 0x3fd80000 ;  /* 0x3fd80000ff077424 */ /* 0x000fe200078e00ff */
[----:B------:R-:W-:-:S04]  /*be30*/  DFMA R36, R44, -R36, 1 ;  /* 0x3ff000002c24742b */ /* 0x000fc80000000824 */
[----:B------:R-:W-:Y:S02]  /*be40*/  DMUL R28, R34, R26 ;  /* 0x0000001a221c7228 */ /* 0x000fe40000000000 */
[-C--:B------:R-:W-:Y:S02]  /*be50*/  DFMA R26, R26, R6.reuse, 0.5 ;  /* 0x3fe000001a1a742b */ /* 0x080fe40000000006 */
[----:B------:R-:W-:Y:S02]  /*be60*/  DFMA R24, R36, R6, 0.5 ;  /* 0x3fe000002418742b */ /* 0x000fe40000000006 */
[----:B------:R-:W-:-:S04]  /*be70*/  DMUL R36, R12, R36 ;  /* 0x000000240c247228 */ /* 0x000fc80000000000 */
[----:B------:R-:W-:-:S04]  /*be80*/  DFMA R26, R26, R28, R34 ;  /* 0x0000001c1a1a722b */ /* 0x000fc80000000022 */
[----:B------:R-:W-:-:S04]  /*be90*/  DFMA R24, R24, R36, R12 ;  /* 0x000000241818722b */ /* 0x000fc8000000000c */
[----:B------:R-:W-:Y:S01]  /*bea0*/  DMUL R26, R22, R26 ;  /* 0x0000001a161a7228 */ /* 0x000fe20000000000 */
[----:B------:R-:W-:-:S03]  /*beb0*/  LOP3.LUT R13, R0, 0x100000, RZ, 0xfc, !PT ;  /* 0x00100000000d7812 */ /* 0x000fc600078efcff */
[----:B------:R-:W-:-:S04]  /*bec0*/  DMUL R24, R20, R24 ;  /* 0x0000001814187228 */ /* 0x000fc80000000000 */
[----:B------:R-:W-:-:S04]  /*bed0*/  DMUL R26, R26, R42 ;  /* 0x0000002a1a1a7228 */ /* 0x000fc80000000000 */
[----:B------:R-:W-:-:S06]  /*bee0*/  DMUL R24, R24, R12 ;  /* 0x0000000c18187228 */ /* 0x000fcc0000000000 */
[----:B------:R-:W-:Y:S02]  /*bef0*/  @!P1 FSEL R8, R10, R26, !P0 ;  /* 0x0000001a0a089208 */ /* 0x000fe40004000000 */
[----:B------:R-:W-:-:S03]  /*bf00*/  @!P1 FSEL R9, R11, R27, !P0 ;  /* 0x0000001b0b099208 */ /* 0x000fc60004000000 */
[----:B------:R-:W-:Y:S01]  /*bf10*/  IMAD.MOV.U32 R28, RZ, RZ, R8 ;  /* 0x000000ffff1c7224 */ /* 0x000fe200078e0008 */
[----:B------:R-:W-:Y:S01]  /*bf20*/  @!P3 FSEL R14, R4, R24, !P2 ;  /* 0x00000018040eb208 */ /* 0x000fe20005000000 */
[----:B------:R-:W-:Y:S01]  /*bf30*/  IMAD.MOV.U32 R29, RZ, RZ, R9 ;  /* 0x000000ffff1d7224 */ /* 0x000fe200078e0009 */
[----:B------:R-:W-:-:S03]  /*bf40*/  @!P3 FSEL R15, R5, R25, !P2 ;  /* 0x00000019050fb208 */ /* 0x000fc60005000000 */
        /* <DEDUP_REMOVED lines=29> */
[----:B------:R-:W-:Y:S05]  /*c120*/  CALL.REL.NOINC `($__internal_19_$__cuda_sm20_dsqrt_rn_f64_mediumpath_v1) ;  /* 0x0000008800447944 */ /* 0x000fea0003c00000 */
.L_x_11150:
[----:B------:R-:W-:Y:S05]  /*c130*/  BSYNC.RECONVERGENT B3 ;  /* 0x0000000000037941 */ /* 0x000fea0003800200 */
.L_x_11149:
        /* <DEDUP_REMOVED lines=83> */
.L_x_11148:
        /* <DEDUP_REMOVED lines=30> */
.L_x_11157:
[----:B------:R-:W-:Y:S05]  /*c850*/  BSYNC.RECONVERGENT B4 ;  /* 0x0000000000047941 */ /* 0x000fea0003800200 */
.L_x_11156:
[----:B------:R-:W-:Y:S02]  /*c860*/  IMAD.MOV.U32 R34, RZ, RZ, R6 ;  /* 0x000000ffff227224 */ /* 0x000fe400078e0006 */
[----:B------:R-:W-:-:S07]  /*c870*/  IMAD.MOV.U32 R35, RZ, RZ, R7 ;  /* 0x000000ffff237224 */ /* 0x000fce00078e0007 */
.L_x_11155:
[----:B------:R-:W-:Y:S05]  /*c880*/  BSYNC.RECONVERGENT B3 ;  /* 0x0000000000037941 */ /* 0x000fea0003800200 */
.L_x_11154:
        /* <DEDUP_REMOVED lines=27> */
.L_x_11162:
[----:B------:R-:W-:Y:S05]  /*ca40*/  BSYNC.RECONVERGENT B4 ;  /* 0x0000000000047941 */ /* 0x000fea0003800200 */
.L_x_11161:
[----:B------:R-:W-:Y:S05]  /*ca50*/  BRA `(.L_x_11160) ;  /* 0x0000000000047947 */ /* 0x000fea0003800000 */
.L_x_11159:
[----:B------:R-:W-:-:S11]  /*ca60*/  DADD R6, R4, -R8 ;  /* 0x0000000004067229 */ /* 0x000fd60000000808 */
.L_x_11160:
[----:B------:R-:W-:Y:S05]  /*ca70*/  BSYNC.RECONVERGENT B3 ;  /* 0x0000000000037941 */ /* 0x000fea0003800200 */
.L_x_11158:
        /* <DEDUP_REMOVED lines=25> */
[----:B------:R-:W-:Y:S05]  /*cc10*/  CALL.REL.NOINC `($__internal_19_$__cuda_sm20_dsqrt_rn_f64_mediumpath_v1) ;  /* 0x0000007c00887944 */ /* 0x000fea0003c00000 */
.L_x_11164:
[----:B------:R-:W-:Y:S05]  /*cc20*/  BSYNC.RECONVERGENT B3 ;  /* 0x0000000000037941 */ /* 0x000fea0003800200 */
.L_x_11163:
        /* <DEDUP_REMOVED lines=12> */
[----:B------:R-:W-:Y:S02]  /*ccf0*/  ISETP.GE.U32.AND P1, PT, R0, 0x7fefffff, PT ;  /* 0x7fefffff0000780c */ /* 0x000fe40003f26070 */
[----:B------:R-:W-:Y:S01]  /*cd00*/  MOV R0, 0xfffffc01 ;  /* 0xfffffc0100007802 */ /* 0x000fe20000000f00 */
        /* <DEDUP_REMOVED lines=73> */
.L_x_11165:
        /* <DEDUP_REMOVED lines=19> */
[----:B------:R-:W-:Y:S05]  /*d2d0*/  CALL.REL.NOINC `($__internal_18_$__cuda_sm20_div_rn_f64_full) ;  /* 0x0000007000507944 */ /* 0x000fea0003c00000 */
.L_x_11167:
[----:B------:R-:W-:Y:S05]  /*d2e0*/  BSYNC.RECONVERGENT B3 ;  /* 0x0000000000037941 */ /* 0x000fea0003800200 */
.L_x_11166:
        /* <DEDUP_REMOVED lines=30> */
.L_x_11153:
        /* <DEDUP_REMOVED lines=23> */
.L_x_11170:
[----:B------:R-:W-:Y:S05]  /*d640*/  BSYNC.RECONVERGENT B3 ;  /* 0x0000000000037941 */ /* 0x000fea0003800200 */
.L_x_11169:
        /* <DEDUP_REMOVED lines=87> */
.L_x_11171:
        /* <DEDUP_REMOVED lines=20> */
.L_x_11173:
[----:B------:R-:W-:Y:S05]  /*dd00*/  BSYNC.RECONVERGENT B3 ;  /* 0x0000000000037941 */ /* 0x000fea0003800200 */
.L_x_11172:
        /* <DEDUP_REMOVED lines=30> */
.L_x_11168:
        /* <DEDUP_REMOVED lines=20> */
[----:B------:R-:W-:Y:S02]  /*e030*/  IMAD.MOV.U32 R23, RZ, RZ, R13 ;  /* 0x000000ffff177224 */ /* 0x000fe400078e000d */
[----:B------:R-:W-:Y:S01]  /*e040*/  IMAD.MOV.U32 R6, RZ, RZ, R8 ;  /* 0x000000ffff067224 */ /* 0x000fe200078e0008 */
[----:B------:R-:W-:Y:S01]  /*e050*/  MOV R8, 0xe090 ;  /* 0x0000e09000087802 */ /* 0x000fe20000000f00 */
[----:B------:R-:W-:Y:S02]  /*e060*/  IMAD.MOV.U32 R13, RZ, RZ, R25 ;  /* 0x000000ffff0d7224 */ /* 0x000fe400078e0019 */
[----:B------:R-:W-:-:S07]  /*e070*/  IMAD.MOV.U32 R7, RZ, RZ, R9 ;  /* 0x000000ffff077224 */ /* 0x000fce00078e0009 */
[----:B------:R-:W-:Y:S05]  /*e080*/  CALL.REL.NOINC `($__internal_19_$__cuda_sm20_dsqrt_rn_f64_mediumpath_v1) ;  /* 0x00000068006c7944 */ /* 0x000fea0003c00000 */
[----:B------:R-:W-:Y:S01]  /*e090*/  IMAD.MOV.U32 R22, RZ, RZ, R6 ;  /* 0x000000ffff167224 */ /* 0x000fe200078e0006 */
[----:B------:R-:W-:-:S07]  /*e0a0*/  MOV R23, R7 ;  /* 0x0000000700177202 */ /* 0x000fce0000000f00 */
.L_x_11175:
[----:B------:R-:W-:Y:S05]  /*e0b0*/  BSYNC.RECONVERGENT B3 ;  /* 0x0000000000037941 */ /* 0x000fea0003800200 */
.L_x_11174:
        /* <DEDUP_REMOVED lines=19> */
.L_x_11177:
[----:B------:R-:W-:Y:S05]  /*e1f0*/  BSYNC.RECONVERGENT B3 ;  /* 0x0000000000037941 */ /* 0x000fea0003800200 */
.L_x_11176:
[----:B------:R-:W-:Y:S01]  /*e200*/  IMAD.MOV.U32 R36, RZ, RZ, R6 ;  /* 0x000000ffff247224 */ /* 0x000fe200078e0006 */
[----:B------:R-:W-:Y:S01]  /*e210*/  MOV R37, R7 ;  /* 0x0000000700257202 */ /* 0x000fe20000000f00 */
[----:B------:R-:W-:Y:S06]  /*e220*/  BRA `(.L_x_11151) ;  /* 0x0000000000647947 */ /* 0x000fec0003800000 */
.L_x_11152:
        /* <DEDUP_REMOVED lines=22> */
.L_x_11179:
[----:B------:R-:W-:Y:S05]  /*e390*/  BSYNC.RECONVERGENT B3 ;  /* 0x0000000000037941 */ /* 0x000fea0003800200 */
.L_x_11178:
[----:B------:R-:W-:Y:S01]  /*e3a0*/  IMAD.MOV.U32 R36, RZ, RZ, R6 ;  /* 0x000000ffff247224 */ /* 0x000fe200078e0006 */
[----:B------:R-:W-:-:S07]  /*e3b0*/  MOV R37, R7 ;  /* 0x0000000700257202 */ /* 0x000fce0000000f00 */
.L_x_11151:
[----:B------:R-:W-:Y:S05]  /*e3c0*/  BSYNC.RECONVERGENT B2 ;  /* 0x0000000000027941 */ /* 0x000fea0003800200 */
.L_x_11147:
        /* <DEDUP_REMOVED lines=25> */
.L_x_11184:
[----:B------:R-:W-:Y:S05]  /*e560*/  BSYNC.RECONVERGENT B4 ;  /* 0x0000000000047941 */ /* 0x000fea0003800200 */
.L_x_11183:
        /* <DEDUP_REMOVED lines=84> */
.L_x_11187:
        /* <DEDUP_REMOVED lines=53> */
.L_x_11186:
        /* <DEDUP_REMOVED lines=76> */
.L_x_11189:
        /* <DEDUP_REMOVED lines=45> */
[----:B------:R-:W-:Y:S02]  /*f590*/  @P0 IMAD.MOV.U32 R5, RZ, RZ, 0x3c91a626 ;  /* 0x3c91a626ff050424 */ /* 0x000fe400078e00ff */
[----:B------:R-:W-:Y:S02]  /*f5a0*/  @!P0 IMAD.MOV.U32 R6, RZ, RZ, 0x33145c07 ;  /* 0x33145c07ff068424 */ /* 0x000fe400078e00ff */
[----:B------:R-:W-:Y:S02]  /*f5b0*/  @!P0 IMAD.MOV.U32 R7, RZ, RZ, 0x3c91a626 ;  /* 0x3c91a626ff078424 */ /* 0x000fe400078e00ff */
[----:B------:R-:W-:-:S04]  /*f5c0*/  @P0 DADD R4, R2, -R4 ;  /* 0x0000000002040229 */ /* 0x000fc80000000804 */
[----:B------:R-:W-:-:S04]  /*f5d0*/  @!P0 DADD R2, R2, R6 ;  /* 0x0000000002028229 */ /* 0x000fc80000000006 */
[----:B------:R-:W-:-:S04]  /*f5e0*/  @P0 DADD R4, -R4, UR4 ;  /* 0x0000000404040e29 */ /* 0x000fc80008000100 */
[----:B------:R-:W-:Y:S01]  /*f5f0*/  @!P0 DADD R4, R2, UR4 ;  /* 0x0000000402048e29 */ /* 0x000fe20008000000 */
[----:B------:R-:W-:Y:S10]  /*f600*/  BRA `(.L_x_11188) ;  /* 0x0000001c00647947 */ /* 0x000ff40003800000 */
.L_x_11185:
        /* <DEDUP_REMOVED lines=31> */
.L_x_11196:
[----:B------:R-:W-:Y:S05]  /*f800*/  BSYNC.RECONVERGENT B6 ;  /* 0x0000000000067941 */ /* 0x000fea0003800200 */
.L_x_11195:
[----:B------:R-:W-:Y:S02]  /*f810*/  IMAD.MOV.U32 R34, RZ, RZ, R6 ;  /* 0x000000ffff227224 */ /* 0x000fe400078e0006 */
[----:B------:R-:W-:-:S07]  /*f820*/  IMAD.MOV.U32 R35, RZ, RZ, R7 ;  /* 0x000000ffff237224 */ /* 0x000fce00078e0007 */
.L_x_11194:
[----:B------:R-:W-:Y:S05]  /*f830*/  BSYNC.RECONVERGENT B5 ;  /* 0x0000000000057941 */ /* 0x000fea0003800200 */
.L_x_11193:
[----:B------:R-:W-:Y:S01]  /*f840*/  DSETP.GEU.AND P0, PT, R2, RZ, PT ;  /* 0x000000ff0200722a */ /* 0x000fe20003f0e000 */
[----:B------:R-:W-:-:S13]  /*f850*/  BSSY.RECONVERGENT B5, `(.L_x_11197) ;  /* 0x000001c000057945 */ /* 0x000fda0003800200 */
[----:B------:R-:W-:Y:S05]  /*f860*/  @!P0 BRA `(.L_x_11198) ;  /* 0x0000000000648947 */ /* 0x000fea0003800000 */
[----:B------:R-:W-:-:S14]  /*f870*/  DSETP.NEU.AND P0, PT, R2, RZ, PT ;  /* 0x000000ff0200722a */ /* 0x000fdc0003f0d000 */
        /* <DEDUP_REMOVED lines=20> */
.L_x_11201:
[----:B------:R-:W-:Y:S05]  /*f9c0*/  BSYNC.RECONVERGENT B6 ;  /* 0x0000000000067941 */ /* 0x000fea0003800200 */
.L_x_11200:
[----:B------:R-:W-:Y:S01]  /*f9d0*/  MOV R38, R6 ;  /* 0x0000000600267202 */ /* 0x000fe20000000f00 */
[----:B------:R-:W-:Y:S01]  /*f9e0*/  IMAD.MOV.U32 R39, RZ, RZ, R7 ;  /* 0x000000ffff277224 */ /* 0x000fe200078e0007 */
[----:B------:R-:W-:Y:S06]  /*f9f0*/  BRA `(.L_x_11199) ;  /* 0x0000000000047947 */ /* 0x000fec0003800000 */
.L_x_11198:
[----:B------:R-:W-:-:S11]  /*fa00*/  DADD R38, -R2, R4 ;  /* 0x0000000002267229 */ /* 0x000fd60000000104 */
.L_x_11199:
[----:B------:R-:W-:Y:S05]  /*fa10*/  BSYNC.RECONVERGENT B5 ;  /* 0x0000000000057941 */ /* 0x000fea0003800200 */
.L_x_11197:
        /* <DEDUP_REMOVED lines=26> */
.L_x_11203:
[----:B------:R-:W-:Y:S05]  /*fbc0*/  BSYNC.RECONVERGENT B5 ;  /* 0x0000000000057941 */ /* 0x000fea0003800200 */
.L_x_11202:
[----:B------:R-:W-:Y:S01]  /*fbd0*/  MOV R10, R6 ;  /* 0x00000006000a7202 */ /* 0x000fe20000000f00 */
[----:B------:R-:W-:Y:S01]  /*fbe0*/  IMAD.MOV.U32 R11, RZ, RZ, R7 ;  /* 0x000000ffff0b7224 */ /* 0x000fe200078e0007 */
[----:B------:R-:W-:Y:S06]  /*fbf0*/  BRA `(.L_x_11204) ;  /* 0x0000000800147947 */ /* 0x000fec0003800000 */
.L_x_11192:
        /* <DEDUP_REMOVED lines=26> */
.L_x_11207:
[----:B------:R-:W-:Y:S05]  /*fda0*/  BSYNC.RECONVERGENT B5 ;  /* 0x0000000000057941 */ /* 0x000fea0003800200 */
.L_x_11206:
[----:B------:R-:W-:Y:S01]  /*fdb0*/  MOV R10, R6 ;  /* 0x00000006000a7202 */ /* 0x000fe20000000f00 */
[----:B------:R-:W-:Y:S01]  /*fdc0*/  IMAD.MOV.U32 R11, RZ, RZ, R7 ;  /* 0x000000ffff0b7224 */ /* 0x000fe200078e0007 */
[----:B------:R-:W-:Y:S06]  /*fdd0*/  BRA `(.L_x_11204) ;  /* 0x00000004009c7947 */ /* 0x000fec0003800000 */
.L_x_11205:
        /* <DEDUP_REMOVED lines=25> */
[----:B------:R-:W-:Y:S01]  /*ff70*/  MOV R22, R6 ;  /* 0x0000000600167202 */ /* 0x000fe20000000f00 */
[----:B------:R-:W-:-:S07]  /*ff80*/  IMAD.MOV.U32 R23, RZ, RZ, R7 ;  /* 0x000000ffff177224 */ /* 0x000fce00078e0007 */
.L_x_11209:
[----:B------:R-:W-:Y:S05]  /*ff90*/  BSYNC.RECONVERGENT B5 ;  /* 0x0000000000057941 */ /* 0x000fea0003800200 */
.L_x_11208:
        /* <DEDUP_REMOVED lines=17> */
.L_x_11211:
[----:B------:R-:W-:Y:S05]  /*100b0*/  BSYNC.RECONVERGENT B5 ;  /* 0x0000000000057941 */ /* 0x000fea0003800200 */
.L_x_11210:
[----:B------:R-:W-:Y:S01]  /*100c0*/  DMUL R40, R40, 8.11296384146066816958e+31 ;  /* 0x4690000028287828 */ /* 0x000fe20000000000 */
[----:B------:R-:W-:Y:S02]  /*100d0*/  IMAD.MOV.U32 R10, RZ, RZ, R6 ;  /* 0x000000ffff0a7224 */ /* 0x000fe400078e0006 */
[----:B------:R-:W-:Y:S01]  /*100e0*/  IMAD.MOV.U32 R11, RZ, RZ, R7 ;  /* 0x000000ffff0b7224 */ /* 0x000fe200078e0007 */
[----:B------:R-:W-:Y:S07]  /*100f0*/  BRA `(.L_x_11204) ;  /* 0x0000000000d47947 */ /* 0x000fee0003800000 */
.L_x_11191:
        /* <DEDUP_REMOVED lines=21> */
[----:B------:R-:W-:Y:S05]  /*10250*/  CALL.REL.NOINC `($__internal_19_$__cuda_sm20_dsqrt_rn_f64_mediumpath_v1) ;  /* 0x0000004400f87944 */ /* 0x000fea0003c00000 */
[----:B------:R-:W-:Y:S02]  /*10260*/  IMAD.MOV.U32 R2, RZ, RZ, R6 ;  /* 0x000000ffff027224 */ /* 0x000fe400078e0006 */
[----:B------:R-:W-:-:S07]  /*10270*/  IMAD.MOV.U32 R3, RZ, RZ, R7 ;  /* 0x000000ffff037224 */ /* 0x000fce00078e0007 */
.L_x_11213:
[----:B------:R-:W-:Y:S05]  /*10280*/  BSYNC.RECONVERGENT B5 ;  /* 0x0000000000057941 */ /* 0x000fea0003800200 */
.L_x_11212:
[----:B------:R-:W-:Y:S01]  /*10290*/  DADD R22, R10, 1 ;  /* 0x3ff000000a167429 */ /* 0x000fe20000000000 */
[----:B------:R-:W-:Y:S01]  /*102a0*/  IMAD.MOV.U32 R6, RZ, RZ, 0x0 ;  /* 0x00000000ff067424 */ /* 0x000fe200078e00ff */
[----:B------:R-:W-:Y:S01]  /*102b0*/  BSSY.RECONVERGENT B5, `(.L_x_11214) ;  /* 0x0000016000057945 */ /* 0x000fe20003800200 */
[----:B------:R-:W-:-:S05]  /*102c0*/  IMAD.MOV.U32 R7, RZ, RZ, 0x3fd80000 ;  /* 0x3fd80000ff077424 */ /* 0x000fca00078e00ff */
        /* <DEDUP_REMOVED lines=20> */
.L_x_11215:
[----:B------:R-:W-:Y:S05]  /*10410*/  BSYNC.RECONVERGENT B5 ;  /* 0x0000000000057941 */ /* 0x000fea0003800200 */
.L_x_11214:
[----:B------:R-:W-:Y:S01]  /*10420*/  DMUL R10, R6, R2 ;  /* 0x00000002060a7228 */ /* 0x000fe20000000000 */
[----:B------:R-:W-:Y:S02]  /*10430*/  IMAD.MOV.U32 R40, RZ, RZ, 0x0 ;  /* 0x00000000ff287424 */ /* 0x000fe400078e00ff */
[----:B------:R-:W-:-:S08]  /*10440*/  IMAD.MOV.U32 R41, RZ, RZ, 0x3ff00000 ;  /* 0x3ff00000ff297424 */ /* 0x000fd000078e00ff */
.L_x_11204:
[----:B------:R-:W-:Y:S05]  /*10450*/  BSYNC.RECONVERGENT B4 ;  /* 0x0000000000047941 */ /* 0x000fea0003800200 */
.L_x_11190:
[----:B------:R-:W-:Y:S05]  /*10460*/  BRA `(.L_x_11216) ;  /* 0x0000000000087947 */ /* 0x000fea0003800000 */
.L_x_11182:
[----:B------:R-:W-:Y:S02]  /*10470*/  DMUL R10, R10, 9.00719925474099200000e+15 ;  /* 0x434000000a0a7828 */ /* 0x000fe40000000000 */
[----:B------:R-:W-:-:S11]  /*10480*/  DMUL R40, R40, 9.00719925474099200000e+15 ;  /* 0x4340000028287828 */ /* 0x000fd60000000000 */
.L_x_11216:
[----:B------:R-:W-:Y:S05]  /*10490*/  BSYNC.RELIABLE B2 ;  /* 0x0000000000027941 */ /* 0x000fea0003800100 */
.L_x_11181:
[----:B------:R-:W-:-:S13]  /*104a0*/  ISETP.GT.AND P0, PT, R17, -0x1, PT ;  /* 0xffffffff1100780c */ /* 0x000fda0003f04270 */
[----:B------:R-:W-:Y:S05]  /*104b0*/  @P0 BRA `(.L_x_11217) ;  /* 0x0000000400e00947 */ /* 0x000fea0003800000 */
        /* <DEDUP_REMOVED lines=26> */
.L_x_11219:
[----:B------:R-:W-:Y:S05]  /*10660*/  BSYNC.RECONVERGENT B2 ;  /* 0x0000000000027941 */ /* 0x000fea0003800200 */
.L_x_11218:
        /* <DEDUP_REMOVED lines=64> */
[----:B------:R-:W-:Y:S01]  /*10a70*/  @!P1 MOV R6, 0x54442d18 ;  /* 0x54442d1800069802 */ /* 0x000fe20000000f00 */
[----:B------:R-:W-:-:S06]  /*10a80*/  @!P1 IMAD.MOV.U32 R7, RZ, RZ, 0x400921fb ;  /* 0x400921fbff079424 */ /* 0x000fcc00078e00ff */
        /* <DEDUP_REMOVED lines=18> */
.L_x_11221:
[----:B------:R-:W-:Y:S02]  /*10bb0*/  FSEL R2, RZ, 3.37028055040000000000e+12, P0 ;  /* 0x54442d18ff027808 */ /* 0x000fe40000000000 */
[----:B------:R-:W-:-:S07]  /*10bc0*/  FSEL R3, RZ, 2.1426990032196044922, P0 ;  /* 0x400921fbff037808 */ /* 0x000fce0000000000 */
.L_x_11222:
[----:B------:R-:W-:Y:S05]  /*10bd0*/  BSYNC.RECONVERGENT B0 ;  /* 0x0000000000007941 */ /* 0x000fea0003800200 */
.L_x_11220:
[----:B------:R-:W-:Y:S01]  /*10be0*/  DADD R40, |R10|, R40 ;  /* 0x000000000a287229 */ /* 0x000fe20000000228 */
[----:B------:R-:W-:-:S07]  /*10bf0*/  LOP3.LUT R11, R3, 0x80000000, R11, 0xb8, !PT ;  /* 0x80000000030b7812 */ /* 0x000fce00078eb80b */
[----:B------:R-:W-:-:S06]  /*10c00*/  DSETP.NAN.AND P0, PT, R40, R40, PT ;  /* 0x000000282800722a */ /* 0x000fcc0003f08000 */
[----:B------:R-:W-:Y:S02]  /*10c10*/  FSEL R4, R40, R2, P0 ;  /* 0x0000000228047208 */ /* 0x000fe40000000000 */
[----:B------:R-:W-:Y:S01]  /*10c20*/  FSEL R5, R41, R11, P0 ;  /* 0x0000000b29057208 */ /* 0x000fe20000000000 */
[----:B------:R-:W-:Y:S06]  /*10c30*/  BRA `(.L_x_11188) ;  /* 0x0000000400d87947 */ /* 0x000fec0003800000 */
.L_x_11217:
        /* <DEDUP_REMOVED lines=25> */
.L_x_11224:
[----:B------:R-:W-:Y:S05]  /*10dd0*/  BSYNC.RECONVERGENT B2 ;  /* 0x0000000000027941 */ /* 0x000fea0003800200 */
.L_x_11223:
[----:B------:R-:W-:Y:S01]  /*10de0*/  DMUL R4, R6, R6 ;  /* 0x0000000606047228 */ /* 0x000fe20000000000 */
[----:B------:R-:W-:Y:S01]  /*10df0*/  IMAD.MOV.U32 R8, RZ, RZ, -0x2449a4b7 ;  /* 0xdbb65b49ff087424 */ /* 0x000fe200078e00ff */
[----:B------:R-:W-:Y:S01]  /*10e00*/  MOV R9, 0x3f2d3b63 ;  /* 0x3f2d3b6300097802 */ /* 0x000fe20000000f00 */
[----:B------:R-:W-:Y:S01]  /*10e10*/  UMOV UR4, 0x2a25ff7e ;  /* 0x2a25ff7e00047882 */ /* 0x000fe20000000000 */
[----:B------:R-:W-:Y:S01]  /*10e20*/  UMOV UR5, 0x3ef53e1d ;  /* 0x3ef53e1d00057882 */ /* 0x000fe20000000000 */
[----:B------:R-:W-:Y:S01]  /*10e30*/  ISETP.GE.AND P2, PT, R41, RZ, PT ;  /* 0x000000ff2900720c */ /* 0x000fe20003f46270 */
[----:B------:R-:W-:Y:S01]  /*10e40*/  @P1 IMAD.MOV.U32 R12, RZ, RZ, 0x54442d18 ;  /* 0x54442d18ff0c1424 */ /* 0x000fe200078e00ff */
[----:B------:R-:W-:Y:S01]  /*10e50*/  BSSY.RECONVERGENT B0, `(.L_x_11225) ;  /* 0x000004f000007945 */ /* 0x000fe20003800200 */
[----:B------:R-:W-:Y:S01]  /*10e60*/  DFMA R8, R4, -UR4, R8 ;  /* 0x8000000404087c2b */ /* 0x000fe20008000008 */
[----:B------:R-:W-:Y:S01]  /*10e70*/  UMOV UR4, 0x8dde082e ;  /* 0x8dde082e00047882 */ /* 0x000fe20000000000 */
[----:B------:R-:W-:Y:S01]  /*10e80*/  UMOV UR5, 0x3f531278 ;  /* 0x3f53127800057882 */ /* 0x000fe20000000000 */
[----:B------:R-:W-:Y:S01]  /*10e90*/  @!P1 PLOP3.LUT P0, PT, P2, PT, PT, 0x80, 0x8 ;  /* 0x000000000008981c */ /* 0x000fe2000170f070 */
[----:B------:R-:W-:-:S04]  /*10ea0*/  @P1 IMAD.MOV.U32 R13, RZ, RZ, 0x3ff921fb ;  /* 0x3ff921fbff0d1424 */ /* 0x000fc800078e00ff */
        /* <DEDUP_REMOVED lines=71> */
.L_x_11226:
[----:B------:R-:W-:Y:S02]  /*11320*/  FSEL R2, RZ, 3.37028055040000000000e+12, P0 ;  /* 0x54442d18ff027808 */ /* 0x000fe40000000000 */
[----:B------:R-:W-:-:S07]  /*11330*/  FSEL R3, RZ, 2.1426990032196044922, P0 ;  /* 0x400921fbff037808 */ /* 0x000fce0000000000 */
.L_x_11227:
[----:B------:R-:W-:Y:S05]  /*11340*/  BSYNC.RECONVERGENT B0 ;  /* 0x0000000000007941 */ /* 0x000fea0003800200 */
.L_x_11225:
[----:B------:R-:W-:Y:S01]  /*11350*/  DADD R40, |R10|, R40 ;  /* 0x000000000a287229 */ /* 0x000fe20000000228 */
[----:B------:R-:W-:-:S07]  /*11360*/  LOP3.LUT R11, R3, 0x80000000, R11, 0xb8, !PT ;  /* 0x80000000030b7812 */ /* 0x000fce00078eb80b */
[----:B------:R-:W-:-:S06]  /*11370*/  DSETP.NAN.AND P0, PT, R40, R40, PT ;  /* 0x000000282800722a */ /* 0x000fcc0003f08000 */
[----:B------:R-:W-:Y:S02]  /*11380*/  FSEL R4, R40, R2, P0 ;  /* 0x0000000228047208 */ /* 0x000fe40000000000 */
[----:B------:R-:W-:-:S07]  /*11390*/  FSEL R5, R41, R11, P0 ;  /* 0x0000000b29057208 */ /* 0x000fce0000000000 */
.L_x_11188:
[----:B------:R-:W-:Y:S05]  /*113a0*/  BSYNC.RECONVERGENT B3 ;  /* 0x0000000000037941 */ /* 0x000fea0003800200 */
.L_x_11180:
[----:B------:R-:W-:Y:S01]  /*113b0*/  DADD R2, -RZ, -R36 ;  /* 0x00000000ff027229 */ /* 0x000fe20000000924 */
[----:B------:R-:W-:-:S09]  /*113c0*/  ISETP.GE.AND P0, PT, R19, RZ, PT ;  /* 0x000000ff1300720c */ /* 0x000fd20003f06270 */
[----:B------:R-:W-:Y:S02]  /*113d0*/  FSEL R6, R36, R2, !P0 ;  /* 0x0000000224067208 */ /* 0x000fe40004000000 */
[----:B------:R-:W-:Y:S01]  /*113e0*/  FSEL R7, R37, R3, !P0 ;  /* 0x0000000325077208 */ /* 0x000fe20004000000 */
[----:B------:R-:W-:Y:S06]  /*113f0*/  BRA `(.L_x_11143) ;  /* 0x0000002c00f87947 */ /* 0x000fec0003800000 */
.L_x_11146:
[----:B------:R-:W2:Y:S01]  /*11400*/  LDL.64 R4, [R1+0x8] ;  /* 0x0000080001047983 */ /* 0x000ea20000100a00 */
[----:B------:R-:W-:Y:S01]  /*11410*/  UMOV UR4, 0x54442d18 ;  /* 0x54442d1800047882 */ /* 0x000fe20000000000 */
[----:B------:R-:W-:Y:S01]  /*11420*/  UMOV UR5, 0x3ff921fb ;  /* 0x3ff921fb00057882 */ /* 0x000fe20000000000 */
[----:B------:R-:W-:Y:S02]  /*11430*/  DADD R6, -RZ, -R18 ;  /* 0x00000000ff067229 */ /* 0x000fe40000000912 */
[----:B--2---:R-:W-:-:S08]  /*11440*/  DADD R4, -R16, R4 ;  /* 0x0000000010047229 */ /* 0x004fd00000000104 */
[----:B------:R-:W-:Y:S01]  /*11450*/  DADD R4, R4, UR4 ;  /* 0x0000000404047e29 */ /* 0x000fe20008000000 */
[----:B------:R-:W-:Y:S10]  /*11460*/  BRA `(.L_x_11143) ;  /* 0x0000002c00dc7947 */ /* 0x000ff40003800000 */
.L_x_11145:
[----:B------:R-:W-:Y:S01]  /*11470*/  DADD R6, -RZ, -R18 ;  /* 0x00000000ff067229 */ /* 0x000fe20000000912 */
[----:B------:R-:W-:Y:S01]  /*11480*/  CS2R R4, SRZ ;  /* 0x0000000000047805 */ /* 0x000fe2000001ff00 */
[----:B------:R-:W-:Y:S09]  /*11490*/  BRA `(.L_x_11143) ;  /* 0x0000002c00d07947 */ /* 0x000ff20003800000 */
.L_x_11144:
        /* <DEDUP_REMOVED lines=21> */
[----:B------:R-:W-:Y:S01]  /*115f0*/  IMAD.MOV.U32 R14, RZ, RZ, R20 ;  /* 0x000000ffff0e7224 */ /* 0x000fe200078e0014 */
[----:B------:R-:W-:-:S08]  /*11600*/  DFMA R10, R10, R10, R10 ;  /* 0x0000000a0a0a722b */ /* 0x000fd0000000000a */
[----:B------:R-:W-:Y:S01]  /*11610*/  DFMA R10, R8, R10, R8 ;  /* 0x0000000a080a722b */ /* 0x000fe20000000008 */
[----:B------:R-:W-:Y:S02]  /*11620*/  IMAD.MOV.U32 R8, RZ, RZ, R20 ;  /* 0x000000ffff087224 */ /* 0x000fe400078e0014 */
[----:B------:R-:W-:-:S05]  /*11630*/  IMAD.MOV.U32 R9, RZ, RZ, R21 ;  /* 0x000000ffff097224 */ /* 0x000fca00078e0015 */
[----:B------:R-:W-:Y:S02]  /*11640*/  DFMA R6, -R4, R10, 1 ;  /* 0x3ff000000406742b */ /* 0x000fe4000000010a */
[----:B------:R-:W-:-:S06]  /*11650*/  @!P0 DMUL R8, R8, 1.80143985094819840000e+16 ;  /* 0x4350000008088828 */ /* 0x000fcc0000000000 */
[----:B------:R-:W-:-:S04]  /*11660*/  DFMA R6, R10, R6, R10 ;  /* 0x000000060a06722b */ /* 0x000fc8000000000a */
[----:B------:R-:W-:Y:S01]  /*11670*/  @!P0 MOV R21, R9 ;  /* 0x0000000900158202 */ /* 0x000fe20000000f00 */
[----:B------:R-:W-:-:S03]  /*11680*/  @!P0 IMAD.MOV.U32 R14, RZ, RZ, R8 ;  /* 0x000000ffff0e8224 */ /* 0x000fc600078e0008 */
        /* <DEDUP_REMOVED lines=9> */
[----:B------:R-:W-:-:S04]  /*11720*/  @P2 DFMA R10, R8, R10, +INF ;  /* 0x7ff00000080a242b */ /* 0x000fc8000000000a */
[----:B------:R-:W-:Y:S02]  /*11730*/  FSETP.GT.AND P4, PT, |R0|, 1.469367938527859385e-39, PT ;  /* 0x001000000000780b */ /* 0x000fe40003f84200 */
[----:B------:R-:W-:Y:S01]  /*11740*/  MOV R0, 0xfffffc01 ;  /* 0xfffffc0100007802 */ /* 0x000fe20000000f00 */
[----:B------:R-:W-:-:S03]  /*11750*/  @!P0 IMAD.MOV.U32 R0, RZ, RZ, -0x435 ;  /* 0xfffffbcbff008424 */ /* 0x000fc600078e00ff */
[----:B------:R-:W-:Y:S02]  /*11760*/  @P2 FSEL R10, R10, RZ, P3 ;  /* 0x000000ff0a0a2208 */ /* 0x000fe40001800000 */
[----:B------:R-:W-:Y:S01]  /*11770*/  @P2 FSEL R11, R11, -QNAN , P3 ;  /* 0xfff000000b0b2808 */ /* 0x000fe20001800000 */
[----:B------:R-:W-:Y:S06]  /*11780*/  @P2 BRA `(.L_x_11232) ;  /* 0x0000000000fc2947 */ /* 0x000fec0003800000 */
[C---:B------:R-:W-:Y:S01]  /*11790*/  LOP3.LUT R8, R21.reuse, 0xfffff, RZ, 0xc0, !PT ;  /* 0x000fffff15087812 */ /* 0x040fe200078ec0ff */
[----:B------:R-:W-:Y:S01]  /*117a0*/  IMAD.MOV.U32 R24, RZ, RZ, -0x748574fc ;  /* 0x8b7a8b04ff187424 */ /* 0x000fe200078e00ff */
[----:B------:R-:W-:Y:S01]  /*117b0*/  MOV R10, RZ ;  /* 0x000000ff000a7202 */ /* 0x000fe20000000f00 */
        /* <DEDUP_REMOVED lines=10> */
[----:B------:R-:W-:-:S06]  /*11860*/  @P0 IMAD.MOV.U32 R15, RZ, RZ, R9 ;  /* 0x000000ffff0f0224 */ /* 0x000fcc00078e0009 */
        /* <DEDUP_REMOVED lines=13> */
[----:B------:R-:W-:Y:S01]  /*11940*/  LOP3.LUT R24, R0, 0x80000000, RZ, 0x3c, !PT ;  /* 0x8000000000187812 */ /* 0x000fe200078e3cff */
[----:B------:R-:W-:Y:S01]  /*11950*/  IMAD.MOV.U32 R25, RZ, RZ, 0x43300000 ;  /* 0x43300000ff197424 */ /* 0x000fe200078e00ff */
[----:B------:R-:W-:-:S03]  /*11960*/  DADD R20, R20, R20 ;  /* 0x0000000014147229 */ /* 0x000fc60000000014 */
[----:B------:R-:W-:Y:S01]  /*11970*/  DFMA R22, R12, R22, UR4 ;  /* 0x000000040c167e2b */ /* 0x000fe20008000016 */
[----:B------:R-:W-:Y:S01]  /*11980*/  UMOV UR4, 0xa9ab0956 ;  /* 0xa9ab095600047882 */ /* 0x000fe20000000000 */
[----:B------:R-:W-:Y:S01]  /*11990*/  UMOV UR5, 0x3f1745cb ;  /* 0x3f1745cb00057882 */ /* 0x000fe20000000000 */
[----:B------:R-:W-:Y:S01]  /*119a0*/  DADD R24, R24, -UR6 ;  /* 0x8000000618187e29 */ /* 0x000fe20008000000 */
[----:B------:R-:W-:Y:S01]  /*119b0*/  UMOV UR6, 0xfefa39ef ;  /* 0xfefa39ef00067882 */ /* 0x000fe20000000000 */
[----:B------:R-:W-:Y:S01]  /*119c0*/  UMOV UR7, 0x3fe62e42 ;  /* 0x3fe62e4200077882 */ /* 0x000fe20000000000 */
[----:B------:R-:W-:Y:S02]  /*119d0*/  DFMA R20, R14, -R8, R20 ;  /* 0x800000080e14722b */ /* 0x000fe40000000014 */
[----:B------:R-:W-:Y:S01]  /*119e0*/  DFMA R22, R12, R22, UR4 ;  /* 0x000000040c167e2b */ /* 0x000fe20008000016 */
[----:B------:R-:W-:Y:S01]  /*119f0*/  UMOV UR4, 0x2d1b5154 ;  /* 0x2d1b515400047882 */ /* 0x000fe20000000000 */
[----:B------:R-:W-:Y:S01]  /*11a00*/  UMOV UR5, 0x3f3c71c7 ;  /* 0x3f3c71c700057882 */ /* 0x000fe20000000000 */
[----:B------:R-:W-:-:S03]  /*11a10*/  DFMA R14, R24, UR6, R8 ;  /* 0x00000006180e7c2b */ /* 0x000fc60008000008 */
[----:B------:R-:W-:Y:S02]  /*11a20*/  DMUL R20, R10, R20 ;  /* 0x000000140a147228 */ /* 0x000fe40000000000 */
        /* <DEDUP_REMOVED lines=21> */
.L_x_11232:
[----:B------:R-:W-:Y:S05]  /*11b80*/  BSYNC.RECONVERGENT B0 ;  /* 0x0000000000007941 */ /* 0x000fea0003800200 */
.L_x_11231:
[----:B------:R-:W-:Y:S04]  /*11b90*/  BSSY.RECONVERGENT B3, `(.L_x_11233) ;  /* 0x0000008000037945 */ /* 0x000fe80003800200 */
[----:B------:R-:W-:Y:S05]  /*11ba0*/  @P4 BRA P5, `(.L_x_11234) ;  /* 0x0000000000184947 */ /* 0x000fea0002800000 */
[----:B------:R-:W-:Y:S01]  /*11bb0*/  MOV R24, R2 ;  /* 0x0000000200187202 */ /* 0x000fe20000000f00 */
[----:B------:R-:W-:Y:S01]  /*11bc0*/  IMAD.MOV.U32 R25, RZ, RZ, R3 ;  /* 0x000000ffff197224 */ /* 0x000fe200078e0003 */
[----:B------:R-:W-:Y:S01]  /*11bd0*/  MOV R0, 0x11c10 ;  /* 0x00011c1000007802 */ /* 0x000fe20000000f00 */
[----:B------:R-:W-:Y:S02]  /*11be0*/  IMAD.MOV.U32 R22, RZ, RZ, R4 ;  /* 0x000000ffff167224 */ /* 0x000fe400078e0004 */
[----:B------:R-:W-:-:S07]  /*11bf0*/  IMAD.MOV.U32 R23, RZ, RZ, R5 ;  /* 0x000000ffff177224 */ /* 0x000fce00078e0005 */
[----:B------:R-:W-:Y:S05]  /*11c00*/  CALL.REL.NOINC `($__internal_18_$__cuda_sm20_div_rn_f64_full) ;  /* 0x0000002800047944 */ /* 0x000fea0003c00000 */
.L_x_11234:
[----:B------:R-:W-:Y:S05]  /*11c10*/  BSYNC.RECONVERGENT B3 ;  /* 0x0000000000037941 */ /* 0x000fea0003800200 */
.L_x_11233:
        /* <DEDUP_REMOVED lines=84> */
.L_x_11236:
[----:B------:R-:W-:Y:S02]  /*12160*/  FSEL R2, RZ, 3.37028055040000000000e+12, P0 ;  /* 0x54442d18ff027808 */ /* 0x000fe40000000000 */
[----:B------:R-:W-:-:S07]  /*12170*/  FSEL R3, RZ, 2.1426990032196044922, P0 ;  /* 0x400921fbff037808 */ /* 0x000fce0000000000 */
.L_x_11237:
[----:B------:R-:W-:Y:S05]  /*12180*/  BSYNC.RECONVERGENT B0 ;  /* 0x0000000000007941 */ /* 0x000fea0003800200 */
.L_x_11235:
[----:B------:R-:W-:Y:S01]  /*12190*/  DADD R38, R40, R38 ;  /* 0x0000000028267229 */ /* 0x000fe20000000026 */
[----:B------:R-:W-:Y:S01]  /*121a0*/  LOP3.LUT R3, R3, 0x80000000, R19, 0xb8, !PT ;  /* 0x8000000003037812 */ /* 0x000fe200078eb813 */
[----:B------:R-:W-:-:S06]  /*121b0*/  DMUL R10, R10, 0.5 ;  /* 0x3fe000000a0a7828 */ /* 0x000fcc0000000000 */
[----:B------:R-:W-:-:S06]  /*121c0*/  DSETP.NAN.AND P0, PT, R38, R38, PT ;  /* 0x000000262600722a */ /* 0x000fcc0003f08000 */
[----:B------:R-:W-:Y:S02]  /*121d0*/  FSEL R2, R38, R2, P0 ;  /* 0x0000000226027208 */ /* 0x000fe40000000000 */
[----:B------:R-:W-:Y:S01]  /*121e0*/  FSEL R3, R39, R3, P0 ;  /* 0x0000000327037208 */ /* 0x000fe20000000000 */
[----:B------:R-:W-:Y:S06]  /*121f0*/  BRA `(.L_x_11238) ;  /* 0x0000002000547947 */ /* 0x000fec0003800000 */
.L_x_11230:
        /* <DEDUP_REMOVED lines=15> */
[----:B------:R-:W-:Y:S01]  /*122f0*/  MUFU.RCP64H R25, R5 ;  /* 0x0000000500197308 */ /* 0x000fe20000001800 */
[----:B------:R-:W-:Y:S01]  /*12300*/  LOP3.LUT R11, R0, 0x7fd00000, RZ, 0x3c, !PT ;  /* 0x7fd00000000b7812 */ /* 0x000fe200078e3cff */
[----:B------:R-:W-:Y:S01]  /*12310*/  IMAD.MOV.U32 R24, RZ, RZ, 0x1 ;  /* 0x00000001ff187424 */ /* 0x000fe200078e00ff */
[----:B------:R-:W-:Y:S01]  /*12320*/  SEL R6, R40, R38, P2 ;  /* 0x0000002628067207 */ /* 0x000fe20001000000 */
[----:B------:R-:W-:Y:S01]  /*12330*/  BSSY.RECONVERGENT B0, `(.L_x_11239) ;  /* 0x0000076000007945 */ /* 0x000fe20003800200 */
[----:B------:R-:W-:-:S02]  /*12340*/  ISETP.GE.U32.AND P3, PT, R9, 0x7ff00000, PT ;  /* 0x7ff000000900780c */ /* 0x000fc40003f66070 */
[C---:B------:R-:W-:Y:S01]  /*12350*/  DMUL R12, R10.reuse, R8 ;  /* 0x000000080a0c7228 */ /* 0x040fe20000000000 */
[----:B------:R-:W-:Y:S01]  /*12360*/  FSETP.GEU.AND P5, PT, |R3|, 6.5827683646048100446e-37, PT ;  /* 0x036000000300780b */ /* 0x000fe20003fae200 */
        /* <DEDUP_REMOVED lines=19> */
[----:B------:R-:W-:-:S06]  /*124a0*/  DFMA R10, R24, R10, R24 ;  /* 0x0000000a180a722b */ /* 0x000fcc0000000018 */
[----:B------:R-:W-:Y:S01]  /*124b0*/  DMUL R20, R12, R20 ;  /* 0x000000140c147228 */ /* 0x000fe20000000000 */
[----:B------:R-:W-:Y:S02]  /*124c0*/  LOP3.LUT R13, R0, 0x100000, RZ, 0xfc, !PT ;  /* 0x00100000000d7812 */ /* 0x000fe400078efcff */
[----:B------:R-:W-:-:S06]  /*124d0*/  MOV R12, RZ ;  /* 0x000000ff000c7202 */ /* 0x000fcc0000000f00 */
[----:B------:R-:W-:-:S10]  /*124e0*/  DMUL R20, R20, R12 ;  /* 0x0000000c14147228 */ /* 0x000fd40000000000 */
[----:B------:R-:W-:Y:S02]  /*124f0*/  @!P3 FSEL R9, R7, R21, !P2 ;  /* 0x000000150709b208 */ /* 0x000fe40005000000 */
[----:B------:R-:W-:Y:S01]  /*12500*/  @!P3 FSEL R8, R6, R20, !P2 ;  /* 0x000000140608b208 */ /* 0x000fe20005000000 */
[----:B------:R-:W-:Y:S01]  /*12510*/  DFMA R6, -R4, R10, 1 ;  /* 0x3ff000000406742b */ /* 0x000fe2000000010a */
[----:B------:R-:W-:Y:S01]  /*12520*/  ISETP.GT.AND P0, PT, R9, 0xfffff, PT ;  /* 0x000fffff0900780c */ /* 0x000fe20003f04270 */
[----:B------:R-:W-:Y:S02]  /*12530*/  IMAD.MOV.U32 R13, RZ, RZ, R9 ;  /* 0x000000ffff0d7224 */ /* 0x000fe400078e0009 */
[----:B------:R-:W-:-:S04]  /*12540*/  IMAD.MOV.U32 R12, RZ, RZ, R8 ;  /* 0x000000ffff0c7224 */ /* 0x000fc800078e0008 */
[----:B------:R-:W-:-:S06]  /*12550*/  DFMA R6, R10, R6, R10 ;  /* 0x000000060a06722b */ /* 0x000fcc000000000a */
[----:B------:R-:W-:Y:S02]  /*12560*/  @!P0 DMUL R12, R12, 1.80143985094819840000e+16 ;  /* 0x435000000c0c8828 */ /* 0x000fe40000000000 */
[----:B------:R-:W-:-:S08]  /*12570*/  DMUL R10, R2, R6 ;  /* 0x00000006020a7228 */ /* 0x000fd00000000000 */
[----:B------:R-:W-:Y:S01]  /*12580*/  @!P0 IMAD.MOV.U32 R9, RZ, RZ, R13 ;  /* 0x000000ffff098224 */ /* 0x000fe200078e000d */
[----:B------:R-:W-:Y:S01]  /*12590*/  DFMA R14, -R4, R10, R2 ;  /* 0x0000000a040e722b */ /* 0x000fe20000000102 */
[----:B------:R-:W-:Y:S02]  /*125a0*/  @!P0 IMAD.MOV.U32 R8, RZ, RZ, R12 ;  /* 0x000000ffff088224 */ /* 0x000fe400078e000c */
[----:B------:R-:W-:-:S05]  /*125b0*/  VIADD R0, R9, 0xffffffff ;  /* 0xffffffff09007836 */ /* 0x000fca0000000000 */
[----:B------:R-:W-:Y:S01]  /*125c0*/  ISETP.GE.U32.AND P2, PT, R0, 0x7fefffff, PT ;  /* 0x7fefffff0000780c */ /* 0x000fe20003f46070 */
[----:B------:R-:W-:-:S10]  /*125d0*/  DFMA R6, R6, R14, R10 ;  /* 0x0000000e0606722b */ /* 0x000fd4000000000a */
[----:B------:R-:W-:Y:S02]  /*125e0*/  FFMA R0, RZ, R5, R7 ;  /* 0x00000005ff007223 */ /* 0x000fe40000000007 */
[----:B------:R-:W-:Y:S01]  /*125f0*/  @P2 MOV R10, 0x0 ;  /* 0x00000000000a2802 */ /* 0x000fe20000000f00 */
[----:B------:R-:W-:Y:S01]  /*12600*/  @P2 IMAD.MOV.U32 R11, RZ, RZ, 0x7ff00000 ;  /* 0x7ff00000ff0b2424 */ /* 0x000fe200078e00ff */
[----:B------:R-:W-:Y:S02]  /*12610*/  @P2 LOP3.LUT P3, RZ, R13, 0x7fffffff, RZ, 0xc0, !PT ;  /* 0x7fffffff0dff2812 */ /* 0x000fe4000786c0ff */
[----:B------:R-:W-:Y:S01]  /*12620*/  FSETP.GT.AND P4, PT, |R0|, 1.469367938527859385e-39, PT ;  /* 0x001000000000780b */ /* 0x000fe20003f84200 */
[----:B------:R-:W-:Y:S02]  /*12630*/  IMAD.MOV.U32 R0, RZ, RZ, -0x3ff ;  /* 0xfffffc01ff007424 */ /* 0x000fe400078e00ff */
[----:B------:R-:W-:Y:S01]  /*12640*/  @P2 DFMA R10, R12, R10, +INF ;  /* 0x7ff000000c0a242b */ /* 0x000fe2000000000a */
[----:B------:R-:W-:-:S09]  /*12650*/  @!P0 IMAD.MOV.U32 R0, RZ, RZ, -0x435 ;  /* 0xfffffbcbff008424 */ /* 0x000fd200078e00ff */
[----:B------:R-:W-:Y:S02]  /*12660*/  @P2 FSEL R10, R10, RZ, P3 ;  /* 0x000000ff0a0a2208 */ /* 0x000fe40001800000 */
[----:B------:R-:W-:Y:S01]  /*12670*/  @P2 FSEL R11, R11, -QNAN , P3 ;  /* 0xfff000000b0b2808 */ /* 0x000fe20001800000 */
[----:B------:R-:W-:Y:S06]  /*12680*/  @P2 BRA `(.L_x_11240) ;  /* 0x0000000400002947 */ /* 0x000fec0003800000 */
        /* <DEDUP_REMOVED lines=9> */
[----:B------:R-:W-:Y:S01]  /*12720*/  UMOV UR6, 0x80000000 ;  /* 0x8000000000067882 */ /* 0x000fe20000000000 */
[----:B------:R-:W-:Y:S01]  /*12730*/  LEA.HI R0, R9, R0, RZ, 0xc ;  /* 0x0000000009007211 */ /* 0x000fe200078f60ff */
[----:B------:R-:W-:-:S10]  /*12740*/  UMOV UR7, 0x43300000 ;  /* 0x4330000000077882 */ /* 0x000fd40000000000 */
        /* <DEDUP_REMOVED lines=52> */
.L_x_11240:
[----:B------:R-:W-:Y:S05]  /*12a90*/  BSYNC.RECONVERGENT B0 ;  /* 0x0000000000007941 */ /* 0x000fea0003800200 */
.L_x_11239:
[----:B------:R-:W-:Y:S04]  /*12aa0*/  BSSY.RECONVERGENT B3, `(.L_x_11241) ;  /* 0x0000008000037945 */ /* 0x000fe80003800200 */
[----:B------:R-:W-:Y:S05]  /*12ab0*/  @P4 BRA P5, `(.L_x_11242) ;  /* 0x0000000000184947 */ /* 0x000fea0002800000 */
[----:B------:R-:W-:Y:S01]  /*12ac0*/  IMAD.MOV.U32 R24, RZ, RZ, R2 ;  /* 0x000000ffff187224 */ /* 0x000fe200078e0002 */
[----:B------:R-:W-:Y:S01]  /*12ad0*/  MOV R22, R4 ;  /* 0x0000000400167202 */ /* 0x000fe20000000f00 */
[----:B------:R-:W-:Y:S01]  /*12ae0*/  IMAD.MOV.U32 R25, RZ, RZ, R3 ;  /* 0x000000ffff197224 */ /* 0x000fe200078e0003 */
[----:B------:R-:W-:Y:S01]  /*12af0*/  MOV R0, 0x12b20 ;  /* 0x00012b2000007802 */ /* 0x000fe20000000f00 */
[----:B------:R-:W-:-:S07]  /*12b00*/  IMAD.MOV.U32 R23, RZ, RZ, R5 ;  /* 0x000000ffff177224 */ /* 0x000fce00078e0005 */
[----:B------:R-:W-:Y:S05]  /*12b10*/  CALL.REL.NOINC `($__internal_18_$__cuda_sm20_div_rn_f64_full) ;  /* 0x0000001800407944 */ /* 0x000fea0003c00000 */
.L_x_11242:
[----:B------:R-:W-:Y:S05]  /*12b20*/  BSYNC.RECONVERGENT B3 ;  /* 0x0000000000037941 */ /* 0x000fea0003800200 */
.L_x_11241:
        /* <DEDUP_REMOVED lines=84> */
.L_x_11244:
[----:B------:R-:W-:Y:S02]  /*13070*/  FSEL R2, RZ, 3.37028055040000000000e+12, P0 ;  /* 0x54442d18ff027808 */ /* 0x000fe40000000000 */
[----:B------:R-:W-:-:S07]  /*13080*/  FSEL R3, RZ, 2.1426990032196044922, P0 ;  /* 0x400921fbff037808 */ /* 0x000fce0000000000 */
.L_x_11245:
[----:B------:R-:W-:Y:S05]  /*13090*/  BSYNC.RECONVERGENT B0 ;  /* 0x0000000000007941 */ /* 0x000fea0003800200 */
.L_x_11243:
[----:B------:R-:W-:Y:S01]  /*130a0*/  DADD R38, R40, R38 ;  /* 0x0000000028267229 */ /* 0x000fe20000000026 */
[----:B------:R-:W-:-:S07]  /*130b0*/  LOP3.LUT R3, R3, 0x80000000, R19, 0xb8, !PT ;  /* 0x8000000003037812 */ /* 0x000fce00078eb813 */
[----:B------:R-:W-:-:S06]  /*130c0*/  DSETP.NAN.AND P0, PT, R38, R38, PT ;  /* 0x000000262600722a */ /* 0x000fcc0003f08000 */
[----:B------:R-:W-:Y:S02]  /*130d0*/  FSEL R2, R38, R2, P0 ;  /* 0x0000000226027208 */ /* 0x000fe40000000000 */
[----:B------:R-:W-:Y:S01]  /*130e0*/  FSEL R3, R39, R3, P0 ;  /* 0x0000000327037208 */ /* 0x000fe20000000000 */
[----:B------:R-:W-:Y:S06]  /*130f0*/  BRA `(.L_x_11238) ;  /* 0x0000001000947947 */ /* 0x000fec0003800000 */
.L_x_11229:
        /* <DEDUP_REMOVED lines=22> */
[----:B------:R-:W-:Y:S05]  /*13260*/  CALL.REL.NOINC `($__internal_18_$__cuda_sm20_div_rn_f64_full) ;  /* 0x00000010006c7944 */ /* 0x000fea0003c00000 */
[----:B------:R-:W-:Y:S02]  /*13270*/  IMAD.MOV.U32 R10, RZ, RZ, R6 ;  /* 0x000000ffff0a7224 */ /* 0x000fe400078e0006 */
[----:B------:R-:W-:-:S07]  /*13280*/  IMAD.MOV.U32 R11, RZ, RZ, R7 ;  /* 0x000000ffff0b7224 */ /* 0x000fce00078e0007 */
.L_x_11247:
[----:B------:R-:W-:Y:S05]  /*13290*/  BSYNC.RECONVERGENT B3 ;  /* 0x0000000000037941 */ /* 0x000fea0003800200 */
.L_x_11246:
        /* <DEDUP_REMOVED lines=22> */
[----:B------:R-:W-:Y:S05]  /*13400*/  CALL.REL.NOINC `($__internal_18_$__cuda_sm20_div_rn_f64_full) ;  /* 0x0000001000047944 */ /* 0x000fea0003c00000 */
.L_x_11249:
[----:B------:R-:W-:Y:S05]  /*13410*/  BSYNC.RECONVERGENT B3 ;  /* 0x0000000000037941 */ /* 0x000fea0003800200 */
.L_x_11248:
        /* <DEDUP_REMOVED lines=34> */
[----:B------:R-:W-:Y:S01]  /*13640*/  HFMA2 R14, -RZ, RZ, 0, 0 ;  /* 0x00000000ff0e7431 */ /* 0x000fe200000001ff */
        /* <DEDUP_REMOVED lines=11> */
[----:B------:R-:W-:Y:S01]  /*13700*/  LOP3.LUT R13, R0, 0x100000, RZ, 0xfc, !PT ;  /* 0x00100000000d7812 */ /* 0x000fe200078efcff */
[----:B------:R-:W-:-:S06]  /*13710*/  IMAD.MOV.U32 R12, RZ, RZ, RZ ;  /* 0x000000ffff0c7224 */ /* 0x000fcc00078e00ff */
[----:B------:R-:W-:-:S10]  /*13720*/  DMUL R20, R20, R12 ;  /* 0x0000000c14147228 */ /* 0x000fd40000000000 */
[----:B------:R-:W-:Y:S02]  /*13730*/  @!P2 FSEL R9, R7, R21, !P1 ;  /* 0x000000150709a208 */ /* 0x000fe40004800000 */
[----:B------:R-:W-:Y:S01]  /*13740*/  @!P2 FSEL R8, R6, R20, !P1 ;  /* 0x000000140608a208 */ /* 0x000fe20004800000 */
[----:B------:R-:W-:Y:S01]  /*13750*/  DFMA R6, -R4, R10, 1 ;  /* 0x3ff000000406742b */ /* 0x000fe2000000010a */
[----:B------:R-:W-:Y:S01]  /*13760*/  ISETP.GT.AND P0, PT, R9, 0xfffff, PT ;  /* 0x000fffff0900780c */ /* 0x000fe20003f04270 */
[----:B------:R-:W-:Y:S01]  /*13770*/  IMAD.MOV.U32 R13, RZ, RZ, R9 ;  /* 0x000000ffff0d7224 */ /* 0x000fe200078e0009 */
[----:B------:R-:W-:Y:S01]  /*13780*/  MOV R12, R8 ;  /* 0x00000008000c7202 */ /* 0x000fe20000000f00 */
[----:B------:R-:W-:-:S04]  /*13790*/  DSETP.GEU.AND P1, PT, R40, R38, PT ;  /* 0x000000262800722a */ /* 0x000fc80003f2e000 */
        /* <DEDUP_REMOVED lines=10> */
[----:B------:R-:W-:Y:S01]  /*13840*/  @P2 IMAD.MOV.U32 R10, RZ, RZ, 0x0 ;  /* 0x00000000ff0a2424 */ /* 0x000fe200078e00ff */
[----:B------:R-:W-:Y:S02]  /*13850*/  @P2 MOV R11, 0x7ff00000 ;  /* 0x7ff00000000b2802 */ /* 0x000fe40000000f00 */
[----:B------:R-:W-:Y:S02]  /*13860*/  @P2 LOP3.LUT P3, RZ, R13, 0x7fffffff, RZ, 0xc0, !PT ;  /* 0x7fffffff0dff2812 */ /* 0x000fe4000786c0ff */
[----:B------:R-:W-:Y:S01]  /*13870*/  FSETP.GT.AND P4, PT, |R0|, 1.469367938527859385e-39, PT ;  /* 0x001000000000780b */ /* 0x000fe20003f84200 */
[----:B------:R-:W-:Y:S01]  /*13880*/  IMAD.MOV.U32 R0, RZ, RZ, -0x3ff ;  /* 0xfffffc01ff007424 */ /* 0x000fe200078e00ff */
[----:B------:R-:W-:Y:S01]  /*13890*/  @P2 DFMA R10, R12, R10, +INF ;  /* 0x7ff000000c0a242b */ /* 0x000fe2000000000a */
[----:B------:R-:W-:-:S09]  /*138a0*/  @!P0 IMAD.MOV.U32 R0, RZ, RZ, -0x435 ;  /* 0xfffffbcbff008424 */ /* 0x000fd200078e00ff */
[----:B------:R-:W-:Y:S02]  /*138b0*/  @P2 FSEL R10, R10, RZ, P3 ;  /* 0x000000ff0a0a2208 */ /* 0x000fe40001800000 */
[----:B------:R-:W-:Y:S01]  /*138c0*/  @P2 FSEL R11, R11, -QNAN , P3 ;  /* 0xfff000000b0b2808 */ /* 0x000fe20001800000 */
[----:B------:R-:W-:Y:S06]  /*138d0*/  @P2 BRA `(.L_x_11251) ;  /* 0x0000000400002947 */ /* 0x000fec0003800000 */
        /* <DEDUP_REMOVED lines=12> */
[----:B------:R-:W-:Y:S02]  /*139a0*/  @P0 IADD3 R11, PT, PT, R21, -0x100000, RZ ;  /* 0xfff00000150b0810 */ /* 0x000fe40007ffe0ff */
[----:B------:R-:W-:-:S03]  /*139b0*/  @P0 IADD3 R0, PT, PT, R0, 0x1, RZ ;  /* 0x0000000100000810 */ /* 0x000fc60007ffe0ff */
        /* <DEDUP_REMOVED lines=50> */
.L_x_11251:
[----:B------:R-:W-:Y:S05]  /*13ce0*/  BSYNC.RECONVERGENT B0 ;  /* 0x0000000000007941 */ /* 0x000fea0003800200 */
.L_x_11250:
        /* <DEDUP_REMOVED lines=8> */
.L_x_11253:
[----:B------:R-:W-:Y:S05]  /*13d70*/  BSYNC.RECONVERGENT B3 ;  /* 0x0000000000037941 */ /* 0x000fea0003800200 */
.L_x_11252:
        /* <DEDUP_REMOVED lines=84> */
.L_x_11255:
[----:B------:R-:W-:Y:S02]  /*142c0*/  FSEL R2, RZ, 3.37028055040000000000e+12, P0 ;  /* 0x54442d18ff027808 */ /* 0x000fe40000000000 */
[----:B------:R-:W-:-:S07]  /*142d0*/  FSEL R3, RZ, 2.1426990032196044922, P0 ;  /* 0x400921fbff037808 */ /* 0x000fce0000000000 */
.L_x_11256:
[----:B------:R-:W-:Y:S05]  /*142e0*/  BSYNC.RECONVERGENT B0 ;  /* 0x0000000000007941 */ /* 0x000fea0003800200 */
.L_x_11254:
[----:B------:R-:W-:Y:S01]  /*142f0*/  DADD R38, R40, R38 ;  /* 0x0000000028267229 */ /* 0x000fe20000000026 */
[----:B------:R-:W-:Y:S01]  /*14300*/  LOP3.LUT R3, R3, 0x80000000, R19, 0xb8, !PT ;  /* 0x8000000003037812 */ /* 0x000fe200078eb813 */
[----:B------:R-:W-:-:S06]  /*14310*/  DADD R10, R10, 1 ;  /* 0x3ff000000a0a7429 */ /* 0x000fcc0000000000 */
[----:B------:R-:W-:-:S06]  /*14320*/  DSETP.NAN.AND P0, PT, R38, R38, PT ;  /* 0x000000262600722a */ /* 0x000fcc0003f08000 */
[----:B------:R-:W-:Y:S02]  /*14330*/  FSEL R2, R38, R2, P0 ;  /* 0x0000000226027208 */ /* 0x000fe40000000000 */
[----:B------:R-:W-:-:S07]  /*14340*/  FSEL R3, R39, R3, P0 ;  /* 0x0000000327037208 */ /* 0x000fce0000000000 */
.L_x_11238:
[----:B------:R-:W-:Y:S05]  /*14350*/  BSYNC.RECONVERGENT B2 ;  /* 0x0000000000027941 */ /* 0x000fea0003800200 */
.L_x_11228:
        /* <DEDUP_REMOVED lines=8> */
.L_x_11143:
[----:B------:R-:W-:Y:S05]  /*143e0*/  BSYNC.RECONVERGENT B1 ;  /* 0x0000000000017941 */ /* 0x000fea0003800200 */
.L_x_11141:
[----:B------:R-:W-:Y:S05]  /*143f0*/  WARPSYNC.ALL ;  /* 0x0000000000007948 */ /* 0x000fea0003800000 */
[----:B------:R-:W-:Y:S01]  /*14400*/  STG.E.128 desc[UR8][R32.64], R4 ;  /* 0x0000000420007986 */ /* 0x000fe2000c101d08 */
[----:B------:R-:W-:Y:S05]  /*14410*/  EXIT ;  /* 0x000000000000794d */ /* 0x000fea0003800000 */
        .weak           $__internal_18_$__cuda_sm20_div_rn_f64_full
        .type           $__internal_18_$__cuda_sm20_div_rn_f64_full,@function
        .size           $__internal_18_$__cuda_sm20_div_rn_f64_full,($__internal_19_$__cuda_sm20_dsqrt_rn_f64_mediumpath_v1 - $__internal_18_$__cuda_sm20_div_rn_f64_full)
$__internal_18_$__cuda_sm20_div_rn_f64_full:
[C---:B------:R-:W-:Y:S01]  /*14420*/  FSETP.GEU.AND P2, PT, |R23|.reuse, 1.469367938527859385e-39, PT ;  /* 0x001000001700780b */ /* 0x040fe20003f4e200 */
[----:B------:R-:W-:Y:S01]  /*14430*/  IMAD.MOV.U32 R44, RZ, RZ, 0x1 ;  /* 0x00000001ff2c7424 */ /* 0x000fe200078e00ff */
[----:B------:R-:W-:Y:S01]  /*14440*/  LOP3.LUT R20, R23, 0x800fffff, RZ, 0xc0, !PT ;  /* 0x800fffff17147812 */ /* 0x000fe200078ec0ff */
[----:B------:R-:W-:Y:S01]  /*14450*/  BSSY.RECONVERGENT B0, `(.L_x_11257) ;  /* 0x0000059000007945 */ /* 0x000fe20003800200 */
[C---:B------:R-:W-:Y:S02]  /*14460*/  FSETP.GEU.AND P0, PT, |R25|.reuse, 1.469367938527859385e-39, PT ;  /* 0x001000001900780b */ /* 0x040fe40003f0e200 */
[----:B------:R-:W-:Y:S01]  /*14470*/  LOP3.LUT R21, R20, 0x3ff00000, RZ, 0xfc, !PT ;  /* 0x3ff0000014157812 */ /* 0x000fe200078efcff */
[----:B------:R-:W-:Y:S01]  /*14480*/  IMAD.MOV.U32 R20, RZ, RZ, R22 ;  /* 0x000000ffff147224 */ /* 0x000fe200078e0016 */
[----:B------:R-:W-:Y:S02]  /*14490*/  LOP3.LUT R6, R25, 0x7ff00000, RZ, 0xc0, !PT ;  /* 0x7ff0000019067812 */ /* 0x000fe400078ec0ff */
[----:B------:R-:W-:-:S03]  /*144a0*/  LOP3.LUT R13, R23, 0x7ff00000, RZ, 0xc0, !PT ;  /* 0x7ff00000170d7812 */ /* 0x000fc600078ec0ff */
[----:B------:R-:W-:Y:S01]  /*144b0*/  @!P2 DMUL R20, R22, 8.98846567431157953865e+307 ;  /* 0x7fe000001614a828 */ /* 0x000fe20000000000 */
[----:B------:R-:W-:-:S03]  /*144c0*/  ISETP.GE.U32.AND P4, PT, R6, R13, PT ;  /* 0x0000000d0600720c */ /* 0x000fc60003f86070 */
[----:B------:R-:W-:Y:S01]  /*144d0*/  @!P0 LOP3.LUT R7, R23, 0x7ff00000, RZ, 0xc0, !PT ;  /* 0x7ff0000017078812 */ /* 0x000fe200078ec0ff */
[----:B------:R-:W-:Y:S01]  /*144e0*/  @!P0 IMAD.MOV.U32 R46, RZ, RZ, RZ ;  /* 0x000000ffff2e8224 */ /* 0x000fe200078e00ff */
[----:B------:R-:W0:Y:S02]  /*144f0*/  MUFU.RCP64H R45, R21 ;  /* 0x00000015002d7308 */ /* 0x000e240000001800 */
[----:B------:R-:W-:Y:S02]  /*14500*/  @!P0 ISETP.GE.U32.AND P3, PT, R6, R7, PT ;  /* 0x000000070600820c */ /* 0x000fe40003f66070 */
[----:B------:R-:W-:Y:S02]  /*14510*/  MOV R7, 0x1ca00000 ;  /* 0x1ca0000000077802 */ /* 0x000fe40000000f00 */
[----:B------:R-:W-:Y:S02]  /*14520*/  @!P2 LOP3.LUT R13, R21, 0x7ff00000, RZ, 0xc0, !PT ;  /* 0x7ff00000150da812 */ /* 0x000fe400078ec0ff */
[----:B------:R-:W-:-:S03]  /*14530*/  @!P0 SEL R43, R7, 0x63400000, !P3 ;  /* 0x63400000072b8807 */ /* 0x000fc60005800000 */
[----:B------:R-:W-:Y:S01]  /*14540*/  VIADD R14, R13, 0xffffffff ;  /* 0xffffffff0d0e7836 */ /* 0x000fe20000000000 */
[----:B------:R-:W-:-:S04]  /*14550*/  @!P0 LOP3.LUT R8, R43, 0x80000000, R25, 0xf8, !PT ;  /* 0x800000002b088812 */ /* 0x000fc800078ef819 */
[----:B------:R-:W-:Y:S01]  /*14560*/  @!P0 LOP3.LUT R47, R8, 0x100000, RZ, 0xfc, !PT ;  /* 0x00100000082f8812 */ /* 0x000fe200078efcff */
[----:B0-----:R-:W-:Y:S01]  /*14570*/  DFMA R26, R44, -R20, 1 ;  /* 0x3ff000002c1a742b */ /* 0x001fe20000000814 */
[----:B------:R-:W-:-:S07]  /*14580*/  IMAD.MOV.U32 R8, RZ, RZ, R6 ;  /* 0x000000ffff087224 */ /* 0x000fce00078e0006 */
[----:B------:R-:W-:-:S08]  /*14590*/  DFMA R26, R26, R26, R26 ;  /* 0x0000001a1a1a722b */ /* 0x000fd0000000001a */
[----:B------:R-:W-:Y:S01]  /*145a0*/  DFMA R44, R44, R26, R44 ;  /* 0x0000001a2c2c722b */ /* 0x000fe2000000002c */
[----:B------:R-:W-:Y:S01]  /*145b0*/  SEL R27, R7, 0x63400000, !P4 ;  /* 0x63400000071b7807 */ /* 0x000fe20006000000 */
[----:B------:R-:W-:-:S03]  /*145c0*/  IMAD.MOV.U32 R26, RZ, RZ, R24 ;  /* 0x000000ffff1a7224 */ /* 0x000fc600078e0018 */
[----:B------:R-:W-:-:S03]  /*145d0*/  LOP3.LUT R27, R27, 0x800fffff, R25, 0xf8, !PT ;  /* 0x800fffff1b1b7812 */ /* 0x000fc600078ef819 */
[----:B------:R-:W-:-:S03]  /*145e0*/  DFMA R42, R44, -R20, 1 ;  /* 0x3ff000002c2a742b */ /* 0x000fc60000000814 */
[----:B------:R-:W-:-:S05]  /*145f0*/  @!P0 DFMA R26, R26, 2, -R46 ;  /* 0x400000001a1a882b */ /* 0x000fca000000082e */
[----:B------:R-:W-:-:S05]  /*14600*/  DFMA R44, R44, R42, R44 ;  /* 0x0000002a2c2c722b */ /* 0x000fca000000002c */
[----:B------:R-:W-:-:S03]  /*14610*/  @!P0 LOP3.LUT R8, R27, 0x7ff00000, RZ, 0xc0, !PT ;  /* 0x7ff000001b088812 */ /* 0x000fc600078ec0ff */
[----:B------:R-:W-:Y:S01]  /*14620*/  DMUL R42, R44, R26 ;  /* 0x0000001a2c2a7228 */ /* 0x000fe20000000000 */
[----:B------:R-:W-:-:S04]  /*14630*/  IADD3 R12, PT, PT, R8, -0x1, RZ ;  /* 0xffffffff080c7810 */ /* 0x000fc80007ffe0ff */
[----:B------:R-:W-:-:S03]  /*14640*/  ISETP.GT.U32.AND P0, PT, R12, 0x7feffffe, PT ;  /* 0x7feffffe0c00780c */ /* 0x000fc60003f04070 */
[----:B------:R-:W-:Y:S01]  /*14650*/  DFMA R46, R42, -R20, R26 ;  /* 0x800000142a2e722b */ /* 0x000fe2000000001a */
[----:B------:R-:W-:-:S07]  /*14660*/  ISETP.GT.U32.OR P0, PT, R14, 0x7feffffe, P0 ;  /* 0x7feffffe0e00780c */ /* 0x000fce0000704470 */
[----:B------:R-:W-:-:S06]  /*14670*/  DFMA R42, R44, R46, R42 ;  /* 0x0000002e2c2a722b */ /* 0x000fcc000000002a */
        /* <DEDUP_REMOVED lines=13> */
[----:B------:R-:W-:-:S04]  /*14750*/  IMAD.MOV.U32 R20, RZ, RZ, RZ ;  /* 0x000000ffff147224 */ /* 0x000fc800078e00ff */
        /* <DEDUP_REMOVED lines=12> */
[----:B------:R-:W-:Y:S02]  /*14820*/  FSEL R7, R22, R45, !P0 ;  /* 0x0000002d16077208 */ /* 0x000fe40004000000 */
[----:B------:R-:W-:-:S03]  /*14830*/  MOV R44, R6 ;  /* 0x00000006002c7202 */ /* 0x000fc60000000f00 */
[----:B------:R-:W-:Y:S01]  /*14840*/  IMAD.MOV.U32 R45, RZ, RZ, R7 ;  /* 0x000000ffff2d7224 */ /* 0x000fe200078e0007 */
[----:B------:R-:W-:Y:S06]  /*14850*/  BRA `(.L_x_11259) ;  /* 0x0000000000607947 */ /* 0x000fec0003800000 */
.L_x_11258:
        /* <DEDUP_REMOVED lines=12> */
[----:B------:R-:W-:Y:S01]  /*14920*/  @!P0 IMAD.MOV.U32 R45, RZ, RZ, R23 ;  /* 0x000000ffff2d8224 */ /* 0x000fe200078e0017 */
[----:B------:R-:W-:Y:S01]  /*14930*/  @!P0 MOV R44, RZ ;  /* 0x000000ff002c8202 */ /* 0x000fe20000000f00 */
[----:B------:R-:W-:Y:S02]  /*14940*/  @P0 IMAD.MOV.U32 R44, RZ, RZ, RZ ;  /* 0x000000ffff2c0224 */ /* 0x000fe400078e00ff */
[----:B------:R-:W-:Y:S01]  /*14950*/  @P0 IMAD.MOV.U32 R45, RZ, RZ, R6 ;  /* 0x000000ffff2d0224 */ /* 0x000fe200078e0006 */
[----:B------:R-:W-:Y:S06]  /*14960*/  BRA `(.L_x_11259) ;  /* 0x00000000001c7947 */ /* 0x000fec0003800000 */
.L_x_11261:
[----:B------:R-:W-:Y:S02]  /*14970*/  LOP3.LUT R7, R23, 0x80000, RZ, 0xfc, !PT ;  /* 0x0008000017077812 */ /* 0x000fe400078efcff */
[----:B------:R-:W-:-:S03]  /*14980*/  MOV R44, R22 ;  /* 0x00000016002c7202 */ /* 0x000fc60000000f00 */
[----:B------:R-:W-:Y:S01]  /*14990*/  IMAD.MOV.U32 R45, RZ, RZ, R7 ;  /* 0x000000ffff2d7224 */ /* 0x000fe200078e0007 */
[----:B------:R-:W-:Y:S06]  /*149a0*/  BRA `(.L_x_11259) ;  /* 0x00000000000c7947 */ /* 0x000fec0003800000 */
.L_x_11260:
[----:B------:R-:W-:Y:S01]  /*149b0*/  LOP3.LUT R7, R25, 0x80000, RZ, 0xfc, !PT ;  /* 0x0008000019077812 */ /* 0x000fe200078efcff */
[----:B------:R-:W-:-:S04]  /*149c0*/  IMAD.MOV.U32 R44, RZ, RZ, R24 ;  /* 0x000000ffff2c7224 */ /* 0x000fc800078e0018 */
[----:B------:R-:W-:-:S07]  /*149d0*/  IMAD.MOV.U32 R45, RZ, RZ, R7 ;  /* 0x000000ffff2d7224 */ /* 0x000fce00078e0007 */
.L_x_11259:
[----:B------:R-:W-:Y:S05]  /*149e0*/  BSYNC.RECONVERGENT B0 ;  /* 0x0000000000007941 */ /* 0x000fea0003800200 */
.L_x_11257:
[----:B------:R-:W-:Y:S01]  /*149f0*/  IMAD.MOV.U32 R12, RZ, RZ, R0 ;  /* 0x000000ffff0c7224 */ /* 0x000fe200078e0000 */
[----:B------:R-:W-:Y:S01]  /*14a00*/  MOV R6, R44 ;  /* 0x0000002c00067202 */ /* 0x000fe20000000f00 */
[----:B------:R-:W-:Y:S02]  /*14a10*/  IMAD.MOV.U32 R13, RZ, RZ, 0x0 ;  /* 0x00000000ff0d7424 */ /* 0x000fe400078e00ff */
[----:B------:R-:W-:Y:S02]  /*14a20*/  IMAD.MOV.U32 R7, RZ, RZ, R45 ;  /* 0x000000ffff077224 */ /* 0x000fe400078e002d */
[----:B------:R-:W-:Y:S05]  /*14a30*/  RET.REL.NODEC R12 `(_ZN2at6native18elementwise_kernelILi128ELi2EZNS0_22gpu_kernel_impl_nocastIZZZNS0_16acos_kernel_cudaERNS_18TensorIteratorBaseEENKUlvE_clEvENKUlvE_clEvEUlN3c107complexIdEEE_EEvS4_RKT_EUliE_EEviT1_) ;  /* 0xfffffeb40c707950 */ /* 0x000fea0003c3ffff */
        .weak           $__internal_19_$__cuda_sm20_dsqrt_rn_f64_mediumpath_v1
        .type           $__internal_19_$__cuda_sm20_dsqrt_rn_f64_mediumpath_v1,@function
        .size           $__internal_19_$__cuda_sm20_dsqrt_rn_f64_mediumpath_v1,(.L_x_17240 - $__internal_19_$__cuda_sm20_dsqrt_rn_f64_mediumpath_v1)
$__internal_19_$__cuda_sm20_dsqrt_rn_f64_mediumpath_v1:
[----:B------:R-:W-:Y:S01]  /*14a40*/  ISETP.GE.U32.AND P0, PT, R14, -0x3400000, PT ;  /* 0xfcc000000e00780c */ /* 0x000fe20003f06070 */
[----:B------:R-:W-:Y:S01]  /*14a50*/  BSSY.RECONVERGENT B0, `(.L_x_11262) ;  /* 0x0000024000007945 */ /* 0x000fe20003800200 */
[----:B------:R-:W-:-:S11]  /*14a60*/  MOV R20, R0 ;  /* 0x0000000000147202 */ /* 0x000fd60000000f00 */
[----:B------:R-:W-:Y:S05]  /*14a70*/  @!P0 BRA `(.L_x_11263) ;  /* 0x0000000000208947 */ /* 0x000fea0003800000 */
        /* <DEDUP_REMOVED lines=8> */
.L_x_11263:
        /* <DEDUP_REMOVED lines=9> */
[----:B------:R-:W-:Y:S01]  /*14b90*/  MOV R20, RZ ;  /* 0x000000ff00147202 */ /* 0x000fe20000000f00 */
[----:B------:R-:W-:Y:S02]  /*14ba0*/  IMAD.MOV.U32 R6, RZ, RZ, 0x0 ;  /* 0x00000000ff067424 */ /* 0x000fe400078e00ff */
[----:B------:R-:W-:Y:S02]  /*14bb0*/  IMAD.MOV.U32 R7, RZ, RZ, 0x3fd80000 ;  /* 0x3fd80000ff077424 */ /* 0x000fe400078e00ff */
        /* <DEDUP_REMOVED lines=10> */
[----:B------:R-:W-:Y:S01]  /*14c60*/  IADD3 R7, PT, PT, R7, -0x3500000, RZ ;  /* 0xfcb0000007077810 */ /* 0x000fe20007ffe0ff */
[----:B------:R-:W-:Y:S06]  /*14c70*/  BRA `(.L_x_11264) ;  /* 0x0000000000047947 */ /* 0x000fec0003800000 */
.L_x_11265:
[----:B------:R-:W-:-:S11]  /*14c80*/  DADD R6, R22, R22 ;  /* 0x0000000016067229 */ /* 0x000fd60000000016 */
.L_x_11264:
[----:B------:R-:W-:Y:S05]  /*14c90*/  BSYNC.RECONVERGENT B0 ;  /* 0x0000000000007941 */ /* 0x000fea0003800200 */
.L_x_11262:
[----:B------:R-:W-:Y:S02]  /*14ca0*/  IMAD.MOV.U32 R12, RZ, RZ, R8 ;  /* 0x000000ffff0c7224 */ /* 0x000fe400078e0008 */
[----:B------:R-:W-:-:S04]  /*14cb0*/  IMAD.MOV.U32 R13, RZ, RZ, 0x0 ;  /* 0x00000000ff0d7424 */ /* 0x000fc800078e00ff */
[----:B------:R-:W-:Y:S05]  /*14cc0*/  RET.REL.NODEC R12 `(_ZN2at6native18elementwise_kernelILi128ELi2EZNS0_22gpu_kernel_impl_nocastIZZZNS0_16acos_kernel_cudaERNS_18TensorIteratorBaseEENKUlvE_clEvENKUlvE_clEvEUlN3c107complexIdEEE_EEvS4_RKT_EUliE_EEviT1_) ;  /* 0xfffffeb00ccc7950 */ /* 0x000fea0003c3ffff */
.L_x_11266:
        /* <DEDUP_REMOVED lines=11> */
.L_x_17240:


//--------------------- .text._ZN2at6native27unrolled_elementwise_kernelIZZZNS0_16acos_kernel_cudaERNS_18TensorIteratorBaseEENKUlvE_clEvENKUlvE_clEvEUlN3c107complexIdEEE_St5arrayIPcLm2EELi4E23TrivialOffsetCalculatorILi1EjESE_NS0_6memory15LoadWithoutCastENSF_16StoreWithoutCastEEEviT_T0_T2_T3_T4_T5_ --------------------------
	.section	.text._ZN2at6native27unrolled_elementwise_kernelIZZZNS0_16acos_kernel_cudaERNS_18TensorIteratorBaseEENKUlvE_clEvENKUlvE_clEvEUlN3c107complexIdEEE_St5arrayIPcLm2EELi4E23TrivialOffsetCalculatorILi1EjESE_NS0_6memory15LoadWithoutCastENSF_16StoreWithoutCastEEEviT_T0_T2_T3_T4_T5_,"ax",@progbits
	.align	128
        .global         _ZN2at6native27unrolled_elementwise_kernelIZZZNS0_16acos_kernel_cudaERNS_18TensorIteratorBaseEENKUlvE_clEvENKUlvE_clEvEUlN3c107complexIdEEE_St5arrayIPcLm2EELi4E23TrivialOffsetCalculatorILi1EjESE_NS0_6memory15LoadWithoutCastENSF_16StoreWithoutCastEEEviT_T0_T2_T3_T4_T5_
        .type           _ZN2at6native27unrolled_elementwise_kernelIZZZNS0_16acos_kernel_cudaERNS_18TensorIteratorBaseEENKUlvE_clEvENKUlvE_clEvEUlN3c107complexIdEEE_St5arrayIPcLm2EELi4E23TrivialOffsetCalculatorILi1EjESE_NS0_6memory15LoadWithoutCastENSF_16StoreWithoutCastEEEviT_T0_T2_T3_T4_T5_,@function
        .size           _ZN2at6native27unrolled_elementwise_kernelIZZZNS0_16acos_kernel_cudaERNS_18TensorIteratorBaseEENKUlvE_clEvENKUlvE_clEvEUlN3c107complexIdEEE_St5arrayIPcLm2EELi4E23TrivialOffsetCalculatorILi1EjESE_NS0_6memory15LoadWithoutCastENSF_16StoreWithoutCastEEEviT_T0_T2_T3_T4_T5_,(.L_x_17242 - _ZN2at6native27unrolled_elementwise_kernelIZZZNS0_16acos_kernel_cudaERNS_18TensorIteratorBaseEENKUlvE_clEvENKUlvE_clEvEUlN3c107complexIdEEE_St5arrayIPcLm2EELi4E23TrivialOffsetCalculatorILi1EjESE_NS0_6memory15LoadWithoutCastENSF_16StoreWithoutCastEEEviT_T0_T2_T3_T4_T5_)
        .other          _ZN2at6native27unrolled_elementwise_kernelIZZZNS0_16acos_kernel_cudaERNS_18TensorIteratorBaseEENKUlvE_clEvENKUlvE_clEvEUlN3c107complexIdEEE_St5arrayIPcLm2EELi4E23TrivialOffsetCalculatorILi1EjESE_NS0_6memory15LoadWithoutCastENSF_16StoreWithoutCastEEEviT_T0_T2_T3_T4_T5_,@"STO_CUDA_ENTRY STV_DEFAULT"
_ZN2at6native27unrolled_elementwise_kernelIZZZNS0_16acos_kernel_cudaERNS_18TensorIteratorBaseEENKUlvE_clEvENKUlvE_clEvEUlN3c107complexIdEEE_St5arrayIPcLm2EELi4E23TrivialOffsetCalculatorILi1EjESE_NS0_6memory15LoadWithoutCastENSF_16StoreWithoutCastEEEviT_T0_T2_T3_T4_T5_:
.text._ZN2at6native27unrolled_elementwise_kernelIZZZNS0_16acos_kernel_cudaERNS_18TensorIteratorBaseEENKUlvE_clEvENKUlvE_clEvEUlN3c107complexIdEEE_St5arrayIPcLm2EELi4E23TrivialOffsetCalculatorILi1EjESE_NS0_6memory15LoadWithoutCastENSF_16StoreWithoutCastEEEviT_T0_T2_T3_T4_T5_:
[----:B------:R-:W0:Y:S01]  /*0000*/  LDC R1, c[0x0][0x37c] ;  /* 0x0000df00ff017b82 */ /* 0x000e220000000800 */
[----:B------:R-:W1:Y:S07]  /*0010*/  S2R R19, SR_CTAID.X ;  /* 0x0000000000137919 */ /* 0x000e6e0000002500 */
[----:B------:R-:W1:Y:S01]  /*0020*/  LDC R0, c[0x0][0x380] ;  /* 0x0000e000ff007b82 */ /* 0x000e620000000800 */
[----:B------:R-:W2:Y:S01]  /*0030*/  LDCU.64 UR8, c[0x0][0x358] ;  /* 0x00006b00ff0877ac */ /* 0x000ea20008000a00 */
[----:B------:R-:W-:Y:S01]  /*0040*/  CS2R R26, SRZ ;  /* 0x00000000001a7805 */ /* 0x000fe2000001ff00 */
[----:B------:R-:W3:Y:S01]  /*0050*/  S2R R6, SR_TID.X ;  /* 0x0000000000067919 */ /* 0x000ee20000002100 */
[----:B------:R-:W-:-:S02]  /*0060*/  CS2R R24, SRZ ;  /* 0x0000000000187805 */ /* 0x000fc4000001ff00 */
[----:B------:R-:W-:Y:S02]  /*0070*/  CS2R R30, SRZ ;  /* 0x00000000001e7805 */ /* 0x000fe4000001ff00 */
[----:B------:R-:W-:Y:S02]  /*0080*/  CS2R R28, SRZ ;  /* 0x00000000001c7805 */ /* 0x000fe4000001ff00 */
[----:B------:R-:W-:Y:S02]  /*0090*/  CS2R R34, SRZ ;  /* 0x0000000000227805 */ /* 0x000fe4000001ff00 */
[----:B------:R-:W-:Y:S01]  /*00a0*/  CS2R R32, SRZ ;  /* 0x0000000000207805 */ /* 0x000fe2000001ff00 */
[----:B0-----:R-:W-:Y:S02]  /*00b0*/  VIADD R1, R1, 0xfffffff0 ;  /* 0xfffffff001017836 */ /* 0x001fe40000000000 */
[----:B-1----:R-:W-:Y:S02]  /*00c0*/  IMAD R17, R19, -0x200, R0 ;  /* 0xfffffe0013117824 */ /* 0x002fe400078e0200 */
[----:B---3--:R-:W-:-:S03]  /*00d0*/  IMAD.MOV.U32 R0, RZ, RZ, R6 ;  /* 0x000000ffff007224 */ /* 0x008fc600078e0006 */
[----:B------:R-:W-:-:S13]  /*00e0*/  ISETP.GE.AND P0, PT, R6, R17, PT ;  /* 0x000000110600720c */ /* 0x000fda0003f06270 */
[----:B------:R-:W-:Y:S01]  /*00f0*/  @!P0 VIADD R6, R0, 0x80 ;  /* 0x0000008000068836 */ /* 0x000fe20000000000 */
[----:B------:R-:W0:Y:S01]  /*0100*/  @!P0 LDC.64 R2, c[0x0][0x390] ;  /* 0x0000e400ff028b82 */ /* 0x000e220000000a00 */
[----:B------:R-:W-:-:S03]  /*0110*/  @!P0 LEA R7, R19, R0, 0x9 ;  /* 0x0000000013078211 */ /* 0x000fc600078e48ff */
[----:B------:R-:W-:-:S13]  /*0120*/  ISETP.GE.AND P1, PT, R6, R17, PT ;  /* 0x000000110600720c */ /* 0x000fda0003f26270 */
[----:B------:R-:W-:Y:S01]  /*0130*/  @!P1 IMAD R13, R19, 0x200, R6 ;  /* 0x00000200130d9824 */ /* 0x000fe200078e0206 */
[----:B------:R-:W1:Y:S01]  /*0140*/  @!P1 LDC.64 R8, c[0x0][0x390] ;  /* 0x0000e400ff089b82 */ /* 0x000e620000000a00 */
[----:B------:R-:W-:-:S05]  /*0150*/  @!P1 VIADD R6, R6, 0x80 ;  /* 0x0000008006069836 */ /* 0x000fca0000000000 */
[----:B------:R-:W-:Y:S01]  /*0160*/  ISETP.GE.AND P3, PT, R6, R17, PT ;  /* 0x000000110600720c */ /* 0x000fe20003f66270 */
[----:B0-----:R-:W-:-:S05]  /*0170*/  @!P0 IMAD.WIDE.U32 R2, R7, 0x10, R2 ;  /* 0x0000001007028825 */ /* 0x001fca00078e0002 */
[----:B--2---:R0:W5:Y:S07]  /*0180*/  @!P0 LDG.E.128 R32, desc[UR8][R2.64] ;  /* 0x0000000802208981 */ /* 0x00416e000c1e1d00 */
[----:B------:R-:W-:Y:S01]  /*0190*/  @!P3 IMAD R21, R19, 0x200, R6 ;  /* 0x000002001315b824 */ /* 0x000fe200078e0206 */
[----:B------:R-:W2:Y:S01]  /*01a0*/  @!P3 LDC.64 R4, c[0x0][0x390] ;  /* 0x0000e400ff04bb82 */ /* 0x000ea20000000a00 */
[----:B------:R-:W-:Y:S02]  /*01b0*/  @!P3 VIADD R6, R6, 0x80 ;  /* 0x000000800606b836 */ /* 0x000fe40000000000 */
[----:B-1----:R-:W-:Y:S01]  /*01c0*/  @!P1 IMAD.WIDE.U32 R8, R13, 0x10, R8 ;  /* 0x000000100d089825 */ /* 0x002fe200078e0008 */
[----:B------:R-:W-:-:S02]  /*01d0*/  CS2R R12, SRZ ;  /* 0x00000000000c7805 */ /* 0x000fc4000001ff00 */
[----:B------:R-:W-:-:S13]  /*01e0*/  ISETP.GE.AND P2, PT, R6, R17, PT ;  /* 0x000000110600720c */ /* 0x000fda0003f46270 */
[----:B------:R-:W1:Y:S01]  /*01f0*/  @!P2 LDC.64 R10, c[0x0][0x390] ;  /* 0x0000e400ff0aab82 */ /* 0x000e620000000a00 */
[----:B------:R-:W-:Y:S02]  /*0200*/  @!P2 IMAD R15, R19, 0x200, R6 ;  /* 0x00000200130fa824 */ /* 0x000fe400078e0206 */
[----:B--2---:R-:W-:-:S05]  /*0210*/  @!P3 IMAD.WIDE.U32 R20, R21, 0x10, R4 ;  /* 0x000000101514b825 */ /* 0x004fca00078e0004 */
[----:B------:R0:W5:Y:S01]  /*0220*/  @!P3 LDG.E.128 R24, desc[UR8][R20.64] ;  /* 0x000000081418b981 */ /* 0x000162000c1e1d00 */
[----:B-1----:R-:W-:Y:S01]  /*0230*/  @!P2 IMAD.WIDE.U32 R10, R15, 0x10, R10 ;  /* 0x000000100f0aa825 */ /* 0x002fe200078e000a */
[----:B------:R-:W-:-:S04]  /*0240*/  CS2R R14, SRZ ;  /* 0x00000000000e7805 */ /* 0x000fc8000001ff00 */
[----:B------:R0:W5:Y:S04]  /*0250*/  @!P2 LDG.E.128 R28, desc[UR8][R10.64] ;  /* 0x000000080a1ca981 */ /* 0x000168000c1e1d00 */
[----:B------:R0:W5:Y:S01]  /*0260*/  @!P1 LDG.E.128 R12, desc[UR8][R8.64] ;  /* 0x00000008080c9981 */ /* 0x000162000c1e1d00 */
[----:B------:R-:W-:Y:S01]  /*0270*/  ISETP.GE.AND P0, PT, R0, R17, PT ;  /* 0x000000110000720c */ /* 0x000fe20003f06270 */
[----:B------:R-:W-:Y:S01]  /*0280*/  BSSY.RECONVERGENT B1, `(.L_x_11267) ;  /* 0x00008f2000017945 */ /* 0x000fe20003800200 */
[----:B------:R-:W-:Y:S02]  /*0290*/  CS2R R6, SRZ ;  /* 0x0000000000067805 */ /* 0x000fe4000001ff00 */
[----:B------:R-:W-:-:S09]  /*02a0*/  CS2R R4, SRZ ;  /* 0x0000000000047805 */ /* 0x000fd2000001ff00 */
[----:B0-----:R-:W-:Y:S05]  /*02b0*/  @P0 BRA `(.L_x_11268) ;  /* 0x0000008c00b80947 */ /* 0x001fea0003800000 */
[----:B------:R-:W-:Y:S01]  /*02c0*/  IMAD.MOV.U32 R4, RZ, RZ, 0x33145c07 ;  /* 0x33145c07ff047424 */ /* 0x000fe200078e00ff */
[----:B-----5:R-:W-:Y:S01]  /*02d0*/  DSETP.NAN.AND P0, PT, R34, R34, PT ;  /* 0x000000222200722a */ /* 0x020fe20003f08000 */
        /* <DEDUP_REMOVED lines=28> */
.L_x_11269:
[----:B------:R-:W-:Y:S01]  /*04a0*/  DSETP.MAX.AND P0, P1, R8, R2, PT ;  /* 0x000000020800722a */ /* 0x000fe2000390f000 */
[----:B0-----:R-:W-:Y:S02]  /*04b0*/  IMAD.MOV.U32 R4, RZ, RZ, R9 ;  /* 0x000000ffff047224 */ /* 0x001fe400078e0009 */
        /* <DEDUP_REMOVED lines=41> */
[----:B------:R-:W-:Y:S05]  /*0750*/  CALL.REL.NOINC `($__internal_20_$__cuda_sm20_div_rn_f64_full) ;  /* 0x0000023c00547944 */ /* 0x000fea0003c00000 */
[----:B------:R-:W-:Y:S01]  /*0760*/  MOV R10, R20 ;  /* 0x00000014000a7202 */ /* 0x000fe20000000f00 */
[----:B------:R-:W-:-:S07]  /*0770*/  IMAD.MOV.U32 R11, RZ, RZ, R21 ;  /* 0x000000ffff0b7224 */ /* 0x000fce00078e0015 */
.L_x_11274:
[----:B------:R-:W-:Y:S05]  /*0780*/  BSYNC.RECONVERGENT B3 ;  /* 0x0000000000037941 */ /* 0x000fea0003800200 */
.L_x_11273:
        /* <DEDUP_REMOVED lines=22> */
[----:B------:R-:W-:Y:S05]  /*08f0*/  CALL.REL.NOINC `($__internal_20_$__cuda_sm20_div_rn_f64_full) ;  /* 0x0000023800ec7944 */ /* 0x000fea0003c00000 */
.L_x_11276:
[----:B------:R-:W-:Y:S05]  /*0900*/  BSYNC.RECONVERGENT B3 ;  /* 0x0000000000037941 */ /* 0x000fea0003800200 */
.L_x_11275:
        /* <DEDUP_REMOVED lines=121> */
.L_x_11278:
[----:B------:R-:W-:Y:S01]  /*10a0*/  MOV R10, 0x0 ;  /* 0x00000000000a7802 */ /* 0x000fe20000000f00 */
[----:B------:R-:W-:Y:S01]  /*10b0*/  IMAD.MOV.U32 R11, RZ, RZ, 0x7ff00000 ;  /* 0x7ff00000ff0b7424 */ /* 0x000fe200078e00ff */
[----:B------:R-:W-:-:S05]  /*10c0*/  LOP3.LUT P0, RZ, R21, 0x7fffffff, RZ, 0xc0, !PT ;  /* 0x7fffffff15ff7812 */ /* 0x000fca000780c0ff */
[----:B------:R-:W-:-:S10]  /*10d0*/  DFMA R10, R20, R10, +INF ;  /* 0x7ff00000140a742b */ /* 0x000fd4000000000a */
[----:B------:R-:W-:Y:S02]  /*10e0*/  FSEL R10, R10, RZ, P0 ;  /* 0x000000ff0a0a7208 */ /* 0x000fe40000000000 */
[----:B------:R-:W-:-:S07]  /*10f0*/  FSEL R11, R11, -QNAN , P0 ;  /* 0xfff000000b0b7808 */ /* 0x000fce0000000000 */
.L_x_11279:
[----:B------:R-:W-:Y:S05]  /*1100*/  BSYNC.RECONVERGENT B0 ;  /* 0x0000000000007941 */ /* 0x000fea0003800200 */
.L_x_11277:
        /* <DEDUP_REMOVED lines=21> */
[----:B------:R-:W-:Y:S05]  /*1260*/  CALL.REL.NOINC `($__internal_20_$__cuda_sm20_div_rn_f64_full) ;  /* 0x0000023000907944 */ /* 0x000fea0003c00000 */
.L_x_11281:
[----:B------:R-:W-:Y:S05]  /*1270*/  BSYNC.RECONVERGENT B3 ;  /* 0x0000000000037941 */ /* 0x000fea0003800200 */
.L_x_11280:
        /* <DEDUP_REMOVED lines=69> */
[----:B------:R-:W-:Y:S01]  /*16d0*/  @P1 DADD R6, -R22, R20 ;  /* 0x0000000016061229 */ /* 0x000fe20000000114 */
[----:B------:R-:W-:-:S07]  /*16e0*/  @P3 IMAD.MOV.U32 R21, RZ, RZ, 0x4002d97c ;  /* 0x4002d97cff153424 */ /* 0x000fce00078e00ff */
        /* <DEDUP_REMOVED lines=21> */
.L_x_11272:
        /* <DEDUP_REMOVED lines=122> */
.L_x_11285:
[----:B------:R-:W-:Y:S01]  /*1fe0*/  MOV R10, 0x0 ;  /* 0x00000000000a7802 */ /* 0x000fe20000000f00 */
[----:B------:R-:W-:Y:S01]  /*1ff0*/  IMAD.MOV.U32 R11, RZ, RZ, 0x7ff00000 ;  /* 0x7ff00000ff0b7424 */ /* 0x000fe200078e00ff */
[----:B------:R-:W-:-:S05]  /*2000*/  LOP3.LUT P0, RZ, R21, 0x7fffffff, RZ, 0xc0, !PT ;  /* 0x7fffffff15ff7812 */ /* 0x000fca000780c0ff */
[----:B------:R-:W-:-:S10]  /*2010*/  DFMA R10, R20, R10, +INF ;  /* 0x7ff00000140a742b */ /* 0x000fd4000000000a */
[----:B------:R-:W-:Y:S02]  /*2020*/  FSEL R10, R10, RZ, P0 ;  /* 0x000000ff0a0a7208 */ /* 0x000fe40000000000 */
[----:B------:R-:W-:-:S07]  /*2030*/  FSEL R11, R11, -QNAN , P0 ;  /* 0xfff000000b0b7808 */ /* 0x000fce0000000000 */
.L_x_11286:
[----:B------:R-:W-:Y:S05]  /*2040*/  BSYNC.RECONVERGENT B0 ;  /* 0x0000000000007941 */ /* 0x000fea0003800200 */
.L_x_11284:
        /* <DEDUP_REMOVED lines=21> */
.L_x_11288:
[----:B------:R-:W-:Y:S05]  /*21a0*/  BSYNC.RECONVERGENT B3 ;  /* 0x0000000000037941 */ /* 0x000fea0003800200 */
.L_x_11287:
[----:B------:R-:W-:Y:S01]  /*21b0*/  DMUL R4, R20, R20 ;  /* 0x0000001414047228 */ /* 0x000fe20000000000 */
[----:B------:R-:W-:Y:S01]  /*21c0*/  IMAD.MOV.U32 R22, RZ, RZ, -0x2449a4b7 ;  /* 0xdbb65b49ff167424 */ /* 0x000fe200078e00ff */
[----:B------:R-:W-:Y:S01]  /*21d0*/  MOV R23, 0x3f2d3b63 ;  /* 0x3f2d3b6300177802 */ /* 0x000fe20000000f00 */
[----:B------:R-:W-:Y:S01]  /*21e0*/  UMOV UR4, 0x2a25ff7e ;  /* 0x2a25ff7e00047882 */ /* 0x000fe20000000000 */
        /* <DEDUP_REMOVED lines=8> */
[----:B------:R-:W-:-:S05]  /*2270*/  @!P1 PLOP3.LUT P0, PT, P2, PT, PT, 0x80, 0x8 ;  /* 0x000000000008981c */ /* 0x000fca000170f070 */
        /* <DEDUP_REMOVED lines=78> */
.L_x_11283:
        /* <DEDUP_REMOVED lines=79> */
.L_x_11290:
[----:B------:R-:W-:Y:S01]  /*2c50*/  MOV R20, 0x0 ;  /* 0x0000000000147802 */ /* 0x000fe20000000f00 */
[----:B------:R-:W-:Y:S01]  /*2c60*/  IMAD.MOV.U32 R21, RZ, RZ, 0x7ff00000 ;  /* 0x7ff00000ff157424 */ /* 0x000fe200078e00ff */
[----:B------:R-:W-:-:S05]  /*2c70*/  LOP3.LUT P0, RZ, R11, 0x7fffffff, RZ, 0xc0, !PT ;  /* 0x7fffffff0bff7812 */ /* 0x000fca000780c0ff */
[----:B------:R-:W-:-:S10]  /*2c80*/  DFMA R20, R10, R20, +INF ;  /* 0x7ff000000a14742b */ /* 0x000fd40000000014 */
[----:B------:R-:W-:Y:S02]  /*2c90*/  FSEL R10, R20, RZ, P0 ;  /* 0x000000ff140a7208 */ /* 0x000fe40000000000 */
[----:B------:R-:W-:-:S07]  /*2ca0*/  FSEL R11, R21, -QNAN , P0 ;  /* 0xfff00000150b7808 */ /* 0x000fce0000000000 */
.L_x_11291:
[----:B------:R-:W-:Y:S05]  /*2cb0*/  BSYNC.RECONVERGENT B0 ;  /* 0x0000000000007941 */ /* 0x000fea0003800200 */
.L_x_11289:
        /* <DEDUP_REMOVED lines=21> */
.L_x_11293:
[----:B------:R-:W-:Y:S05]  /*2e10*/  BSYNC.RECONVERGENT B3 ;  /* 0x0000000000037941 */ /* 0x000fea0003800200 */
.L_x_11292:
        /* <DEDUP_REMOVED lines=13> */
[----:B------:R-:W-:-:S04]  /*2ef0*/  DMUL R10, R10, 0.5 ;  /* 0x3fe000000a0a7828 */ /* 0x000fc80000000000 */
        /* <DEDUP_REMOVED lines=76> */
[----:B------:R-:W-:-:S07]  /*33c0*/  FSEL R3, R7, R3, P0 ;  /* 0x0000000307037208 */ /* 0x000fce0000000000 */
.L_x_11282:
[----:B------:R-:W-:Y:S05]  /*33d0*/  BSYNC.RECONVERGENT B2 ;  /* 0x0000000000027941 */ /* 0x000fea0003800200 */
.L_x_11271:
        /* <DEDUP_REMOVED lines=9> */
.L_x_11270:
        /* <DEDUP_REMOVED lines=21> */
.L_x_11294:
        /* <DEDUP_REMOVED lines=8> */
[----:B------:R-:W-:Y:S01]  /*3640*/  BSSY.RECONVERGENT B2, `(.L_x_11295) ;  /* 0x00002aa000027945 */ /* 0x000fe20003800200 */
[----:B------:R-:W-:Y:S01]  /*3650*/  IMAD.U32 R46, RZ, RZ, UR6 ;  /* 0x00000006ff2e7e24 */ /* 0x000fe2000f8e00ff */
        /* <DEDUP_REMOVED lines=8> */
[----:B------:R-:W-:-:S02]  /*36e0*/  SEL R41, R5, R3, P0 ;  /* 0x0000000305297207 */ /* 0x000fc40000000000 */
[----:B------:R-:W-:Y:S02]  /*36f0*/  LOP3.LUT R21, R18, 0x7fd00000, RZ, 0x3c, !PT ;  /* 0x7fd0000012157812 */ /* 0x000fe400078e3cff */
        /* <DEDUP_REMOVED lines=10> */
[----:B------:R-:W-:Y:S02]  /*37a0*/  LOP3.LUT R16, R21, 0xffc00000, RZ, 0xc0, !PT ;  /* 0xffc0000015107812 */ /* 0x000fe400078ec0ff */
[----:B------:R-:W-:Y:S02]  /*37b0*/  SEL R43, R7, R3, P0 ;  /* 0x00000003072b7207 */ /* 0x000fe40000000000 */
[----:B------:R-:W-:Y:S01]  /*37c0*/  LOP3.LUT R39, R16, 0x7fd00000, RZ, 0x3c, !PT ;  /* 0x7fd0000010277812 */ /* 0x000fe200078e3cff */
[----:B------:R-:W-:Y:S01]  /*37d0*/  DFMA R44, R44, R44, R36 ;  /* 0x0000002c2c2c722b */ /* 0x000fe20000000024 */
[----:B------:R-:W-:-:S02]  /*37e0*/  SEL R20, R2, R6, P1 ;  /* 0x0000000602147207 */ /* 0x000fc40000800000 */
[----:B------:R-:W-:Y:S02]  /*37f0*/  ISETP.GE.U32.AND P3, PT, R43, 0x7ff00000, PT ;  /* 0x7ff000002b00780c */ /* 0x000fe40003f66070 */
[C---:B------:R-:W-:Y:S02]  /*3800*/  DMUL R36, R38.reuse, R42 ;  /* 0x0000002a26247228 */ /* 0x040fe40000000000 */
[----:B------:R-:W-:Y:S02]  /*3810*/  DMUL R38, R38, R20 ;  /* 0x0000001426267228 */ /* 0x000fe40000000000 */
[----:B------:R-:W-:Y:S01]  /*3820*/  DSETP.MIN.AND P0, P2, R44, UR4, PT ;  /* 0x000000042c007e2a */ /* 0x000fe2000ba00000 */
[----:B------:R-:W-:-:S03]  /*3830*/  IMAD.MOV.U32 R6, RZ, RZ, R45 ;  /* 0x000000ffff067224 */ /* 0x000fc600078e002d */
[----:B------:R-:W-:Y:S02]  /*3840*/  DMUL R36, R36, R36 ;  /* 0x0000002424247228 */ /* 0x000fe40000000000 */
[----:B------:R-:W-:Y:S01]  /*3850*/  FSEL R7, R6, UR6, P0 ;  /* 0x0000000606077c08 */ /* 0x000fe20008000000 */
[----:B------:R-:W-:Y:S01]  /*3860*/  IMAD.MOV.U32 R6, RZ, RZ, R44 ;  /* 0x000000ffff067224 */ /* 0x000fe200078e002c */
[----:B------:R-:W-:-:S04]  /*3870*/  UMOV UR6, UR4 ;  /* 0x0000000400067c82 */ /* 0x000fc80008000000 */
[----:B------:R-:W-:Y:S01]  /*3880*/  DFMA R38, R38, R38, R36 ;  /* 0x000000262626722b */ /* 0x000fe20000000024 */
[----:B------:R-:W-:Y:S01]  /*3890*/  SEL R6, R6, UR6, P0 ;  /* 0x0000000606067c07 */ /* 0x000fe20008000000 */
[----:B------:R-:W-:Y:S01]  /*38a0*/  UMOV UR6, UR5 ;  /* 0x0000000500067c82 */ /* 0x000fe20008000000 */
[----:B------:R-:W-:Y:S01]  /*38b0*/  @P2 LOP3.LUT R7, R46, 0x80000, RZ, 0xfc, !PT ;  /* 0x000800002e072812 */ /* 0x000fe200078efcff */
[----:B------:R-:W-:Y:S01]  /*38c0*/  DSETP.NEU.AND P2, PT, R42, RZ, PT ;  /* 0x000000ff2a00722a */ /* 0x000fe20003f4d000 */
[----:B------:R-:W-:Y:S02]  /*38d0*/  MOV R37, UR6 ;  /* 0x0000000600257c02 */ /* 0x000fe40008000f00 */
[----:B------:R-:W0:Y:S01]  /*38e0*/  MUFU.RSQ64H R51, R7 ;  /* 0x0000000700337308 */ /* 0x000e220000001c00 */
[----:B------:R-:W-:Y:S02]  /*38f0*/  DSETP.MIN.AND P0, P1, R38, UR4, PT ;  /* 0x0000000426007e2a */ /* 0x000fe4000b900000 */
[----:B------:R-:W-:-:S05]  /*3900*/  IMAD.MOV.U32 R36, RZ, RZ, R39 ;  /* 0x000000ffff247224 */ /* 0x000fca00078e0027 */
[----:B------:R-:W-:Y:S01]  /*3910*/  FSEL R47, R36, UR6, P0 ;  /* 0x00000006242f7c08 */ /* 0x000fe20008000000 */
[----:B------:R-:W-:-:S05]  /*3920*/  IMAD.MOV.U32 R36, RZ, RZ, R38 ;  /* 0x000000ffff247224 */ /* 0x000fca00078e0026 */
[----:B------:R-:W-:Y:S01]  /*3930*/  SEL R46, R36, UR4, P0 ;  /* 0x00000004242e7c07 */ /* 0x000fe20008000000 */
[----:B------:R-:W-:Y:S01]  /*3940*/  IMAD.MOV.U32 R36, RZ, RZ, RZ ;  /* 0x000000ffff247224 */ /* 0x000fe200078e00ff */
[----:B------:R-:W-:Y:S01]  /*3950*/  @P1 LOP3.LUT R47, R37, 0x80000, RZ, 0xfc, !PT ;  /* 0x00080000252f1812 */ /* 0x000fe200078efcff */
[----:B0-----:R-:W-:Y:S01]  /*3960*/  DMUL R52, R50, R50 ;  /* 0x0000003232347228 */ /* 0x001fe20000000000 */
[----:B------:R-:W-:Y:S01]  /*3970*/  ISETP.GE.U32.AND P1, PT, R41, 0x7ff00000, PT ;  /* 0x7ff000002900780c */ /* 0x000fe20003f26070 */
[----:B------:R-:W-:Y:S01]  /*3980*/  DSETP.NEU.AND P0, PT, R40, RZ, PT ;  /* 0x000000ff2800722a */ /* 0x000fe20003f0d000 */
[----:B------:R-:W0:Y:S05]  /*3990*/  MUFU.RSQ64H R37, R47 ;  /* 0x0000002f00257308 */ /* 0x000e2a0000001c00 */
[----:B------:R-:W-:Y:S01]  /*39a0*/  DFMA R52, R6, -R52, 1 ;  /* 0x3ff000000634742b */ /* 0x000fe20000000834 */
[----:B------:R-:W-:-:S02]  /*39b0*/  IMAD.MOV.U32 R6, RZ, RZ, 0x0 ;  /* 0x00000000ff067424 */ /* 0x000fc400078e00ff */
        /* <DEDUP_REMOVED lines=31> */
[----:B------:R-:W-:Y:S01]  /*3bb0*/  IADD3 R20, PT, PT, R3, -0x3500000, RZ ;  /* 0xfcb0000003147810 */ /* 0x000fe20007ffe0ff */
[----:B------:R-:W-:Y:S03]  /*3bc0*/  BSSY.RECONVERGENT B3, `(.L_x_11298) ;  /* 0x0000017000037945 */ /* 0x000fe60003800200 */
        /* <DEDUP_REMOVED lines=19> */
[----:B------:R-:W-:Y:S05]  /*3d00*/  CALL.REL.NOINC `($__internal_21_$__cuda_sm20_dsqrt_rn_f64_mediumpath_v1) ;  /* 0x0000020c00807944 */ /* 0x000fea0003c00000 */
[----:B------:R-:W-:Y:S02]  /*3d10*/  IMAD.MOV.U32 R6, RZ, RZ, R20 ;  /* 0x000000ffff067224 */ /* 0x000fe400078e0014 */
[----:B------:R-:W-:-:S07]  /*3d20*/  IMAD.MOV.U32 R7, RZ, RZ, R21 ;  /* 0x000000ffff077224 */ /* 0x000fce00078e0015 */
.L_x_11299:
[----:B------:R-:W-:Y:S05]  /*3d30*/  BSYNC.RECONVERGENT B3 ;  /* 0x0000000000037941 */ /* 0x000fea0003800200 */
.L_x_11298:
[----:B------:R-:W-:Y:S05]  /*3d40*/  BRA `(.L_x_11300) ;  /* 0x0000002000e47947 */ /* 0x000fea0003800000 */
.L_x_11297:
        /* <DEDUP_REMOVED lines=30> */
[----:B------:R-:W-:Y:S05]  /*3f30*/  CALL.REL.NOINC `($__internal_20_$__cuda_sm20_div_rn_f64_full) ;  /* 0x00000204005c7944 */ /* 0x000fea0003c00000 */
.L_x_11305:
[----:B------:R-:W-:Y:S05]  /*3f40*/  BSYNC.RECONVERGENT B4 ;  /* 0x0000000000047941 */ /* 0x000fea0003800200 */
.L_x_11304:
[----:B------:R-:W-:Y:S02]  /*3f50*/  IMAD.MOV.U32 R6, RZ, RZ, R20 ;  /* 0x000000ffff067224 */ /* 0x000fe400078e0014 */
[----:B------:R-:W-:-:S07]  /*3f60*/  IMAD.MOV.U32 R7, RZ, RZ, R21 ;  /* 0x000000ffff077224 */ /* 0x000fce00078e0015 */
.L_x_11303:
[----:B------:R-:W-:Y:S05]  /*3f70*/  BSYNC.RECONVERGENT B3 ;  /* 0x0000000000037941 */ /* 0x000fea0003800200 */
.L_x_11302:
        /* <DEDUP_REMOVED lines=32> */
.L_x_11308:
[----:B------:R-:W-:Y:S05]  /*4180*/  BSYNC.RECONVERGENT B4 ;  /* 0x0000000000047941 */ /* 0x000fea0003800200 */
.L_x_11307:
[----:B------:R-:W-:Y:S05]  /*4190*/  BSYNC.RECONVERGENT B3 ;  /* 0x0000000000037941 */ /* 0x000fea0003800200 */
.L_x_11306:
        /* <DEDUP_REMOVED lines=26> */
[----:B------:R-:W-:Y:S05]  /*4340*/  CALL.REL.NOINC `($__internal_21_$__cuda_sm20_dsqrt_rn_f64_mediumpath_v1) ;  /* 0x0000020400f07944 */ /* 0x000fea0003c00000 */
[----:B------:R-:W-:Y:S02]  /*4350*/  IMAD.MOV.U32 R38, RZ, RZ, R20 ;  /* 0x000000ffff267224 */ /* 0x000fe400078e0014 */
[----:B------:R-:W-:-:S07]  /*4360*/  IMAD.MOV.U32 R39, RZ, RZ, R21 ;  /* 0x000000ffff277224 */ /* 0x000fce00078e0015 */
.L_x_11310:
[----:B------:R-:W-:Y:S05]  /*4370*/  BSYNC.RECONVERGENT B3 ;  /* 0x0000000000037941 */ /* 0x000fea0003800200 */
.L_x_11309:
        /* <DEDUP_REMOVED lines=27> */
.L_x_11313:
[----:B------:R-:W-:Y:S05]  /*4530*/  BSYNC.RECONVERGENT B3 ;  /* 0x0000000000037941 */ /* 0x000fea0003800200 */
.L_x_11312:
        /* <DEDUP_REMOVED lines=30> */
.L_x_11311:
[----:B------:R-:W-:-:S10]  /*4720*/  DADD R20, R6, 1 ;  /* 0x3ff0000006147429 */ /* 0x000fd40000000000 */
[----:B------:R-:W-:Y:S01]  /*4730*/  ISETP.GT.AND P0, PT, R21, 0xfffff, PT ;  /* 0x000fffff1500780c */ /* 0x000fe20003f04270 */
[----:B------:R-:W-:Y:S02]  /*4740*/  IMAD.MOV.U32 R22, RZ, RZ, R20 ;  /* 0x000000ffff167224 */ /* 0x000fe400078e0014 */
[--C-:B------:R-:W-:Y:S02]  /*4750*/  IMAD.MOV.U32 R23, RZ, RZ, R21.reuse ;  /* 0x000000ffff177224 */ /* 0x100fe400078e0015 */
[----:B------:R-:W-:-:S08]  /*4760*/  IMAD.MOV.U32 R7, RZ, RZ, R21 ;  /* 0x000000ffff077224 */ /* 0x000fd000078e0015 */
        /* <DEDUP_REMOVED lines=16> */
[----:B------:R-:W-:Y:S01]  /*4870*/  IMAD.MOV.U32 R51, RZ, RZ, 0x43300000 ;  /* 0x43300000ff337424 */ /* 0x000fe200078e00ff */
[----:B------:R-:W-:Y:S01]  /*4880*/  ISETP.GE.U32.AND P0, PT, R21, 0x3ff6a09f, PT ;  /* 0x3ff6a09f1500780c */ /* 0x000fe20003f06070 */
[----:B------:R-:W-:Y:S01]  /*4890*/  UMOV UR6, 0x80000000 ;  /* 0x8000000000067882 */ /* 0x000fe20000000000 */
[----:B------:R-:W-:-:S11]  /*48a0*/  UMOV UR7, 0x43300000 ;  /* 0x4330000000077882 */ /* 0x000fd60000000000 */
        /* <DEDUP_REMOVED lines=52> */
.L_x_11314:
[----:B------:R-:W-:Y:S01]  /*4bf0*/  IMAD.MOV.U32 R6, RZ, RZ, 0x0 ;  /* 0x00000000ff067424 */ /* 0x000fe200078e00ff */
[----:B------:R-:W-:Y:S01]  /*4c00*/  LOP3.LUT P0, RZ, R23, 0x7fffffff, RZ, 0xc0, !PT ;  /* 0x7fffffff17ff7812 */ /* 0x000fe2000780c0ff */
[----:B------:R-:W-:-:S06]  /*4c10*/  IMAD.MOV.U32 R7, RZ, RZ, 0x7ff00000 ;  /* 0x7ff00000ff077424 */ /* 0x000fcc00078e00ff */
[----:B------:R-:W-:-:S10]  /*4c20*/  DFMA R6, R22, R6, +INF ;  /* 0x7ff000001606742b */ /* 0x000fd40000000006 */
[----:B------:R-:W-:Y:S02]  /*4c30*/  FSEL R6, R6, RZ, P0 ;  /* 0x000000ff06067208 */ /* 0x000fe40000000000 */
[----:B------:R-:W-:Y:S01]  /*4c40*/  FSEL R7, R7, -QNAN , P0 ;  /* 0xfff0000007077808 */ /* 0x000fe20000000000 */
[----:B------:R-:W-:Y:S06]  /*4c50*/  BRA `(.L_x_11300) ;  /* 0x0000001400207947 */ /* 0x000fec0003800000 */
.L_x_11301:
[----:B------:R-:W-:-:S14]  /*4c60*/  DSETP.GEU.AND P0, PT, R8, 1, PT ;  /* 0x3ff000000800742a */ /* 0x000fdc0003f0e000 */
[----:B------:R-:W-:Y:S05]  /*4c70*/  @P0 BRA `(.L_x_11315) ;  /* 0x0000000000cc0947 */ /* 0x000fea0003800000 */
        /* <DEDUP_REMOVED lines=25> */
.L_x_11317:
[----:B------:R-:W-:Y:S05]  /*4e10*/  BSYNC.RECONVERGENT B3 ;  /* 0x0000000000037941 */ /* 0x000fea0003800200 */
.L_x_11316:
        /* <DEDUP_REMOVED lines=20> */
[----:B------:R-:W-:Y:S05]  /*4f60*/  CALL.REL.NOINC `($__internal_20_$__cuda_sm20_div_rn_f64_full) ;  /* 0x000001f400507944 */ /* 0x000fea0003c00000 */
.L_x_11319:
[----:B------:R-:W-:Y:S05]  /*4f70*/  BSYNC.RECONVERGENT B3 ;  /* 0x0000000000037941 */ /* 0x000fea0003800200 */
.L_x_11318:
[----:B------:R-:W-:Y:S02]  /*4f80*/  IMAD.MOV.U32 R6, RZ, RZ, R20 ;  /* 0x000000ffff067224 */ /* 0x000fe400078e0014 */
[----:B------:R-:W-:Y:S01]  /*4f90*/  IMAD.MOV.U32 R7, RZ, RZ, R21 ;  /* 0x000000ffff077224 */ /* 0x000fe200078e0015 */
[----:B------:R-:W-:Y:S06]  /*4fa0*/  BRA `(.L_x_11300) ;  /* 0x00000010004c7947 */ /* 0x000fec0003800000 */
.L_x_11315:
        /* <DEDUP_REMOVED lines=24> */
.L_x_11321:
[----:B------:R-:W-:Y:S05]  /*5130*/  BSYNC.RECONVERGENT B3 ;  /* 0x0000000000037941 */ /* 0x000fea0003800200 */
.L_x_11320:
        /* <DEDUP_REMOVED lines=27> */
.L_x_11324:
[----:B------:R-:W-:Y:S05]  /*52f0*/  BSYNC.RECONVERGENT B3 ;  /* 0x0000000000037941 */ /* 0x000fea0003800200 */
.L_x_11323:
        /* <DEDUP_REMOVED lines=30> */
.L_x_11322:
[----:B------:R-:W-:-:S10]  /*54e0*/  DADD R20, R6, 1 ;  /* 0x3ff0000006147429 */ /* 0x000fd40000000000 */
[----:B------:R-:W-:Y:S01]  /*54f0*/  ISETP.GT.AND P0, PT, R21, 0xfffff, PT ;  /* 0x000fffff1500780c */ /* 0x000fe20003f04270 */
[----:B------:R-:W-:Y:S01]  /*5500*/  IMAD.MOV.U32 R22, RZ, RZ, R20 ;  /* 0x000000ffff167224 */ /* 0x000fe200078e0014 */
[----:B------:R-:W-:Y:S01]  /*5510*/  MOV R7, R21 ;  /* 0x0000001500077202 */ /* 0x000fe20000000f00 */
        /* <DEDUP_REMOVED lines=73> */
.L_x_11325:
[----:B------:R-:W-:Y:S01]  /*59b0*/  IMAD.MOV.U32 R6, RZ, RZ, 0x0 ;  /* 0x00000000ff067424 */ /* 0x000fe200078e00ff */
[----:B------:R-:W-:Y:S01]  /*59c0*/  LOP3.LUT P0, RZ, R23, 0x7fffffff, RZ, 0xc0, !PT ;  /* 0x7fffffff17ff7812 */ /* 0x000fe2000780c0ff */
[----:B------:R-:W-:-:S06]  /*59d0*/  IMAD.MOV.U32 R7, RZ, RZ, 0x7ff00000 ;  /* 0x7ff00000ff077424 */ /* 0x000fcc00078e00ff */
[----:B------:R-:W-:-:S10]  /*59e0*/  DFMA R6, R22, R6, +INF ;  /* 0x7ff000001606742b */ /* 0x000fd40000000006 */
[----:B------:R-:W-:Y:S02]  /*59f0*/  FSEL R6, R6, RZ, P0 ;  /* 0x000000ff06067208 */ /* 0x000fe40000000000 */
[----:B------:R-:W-:Y:S01]  /*5a00*/  FSEL R7, R7, -QNAN , P0 ;  /* 0xfff0000007077808 */ /* 0x000fe20000000000 */
[----:B------:R-:W-:Y:S06]  /*5a10*/  BRA `(.L_x_11300) ;  /* 0x0000000400b07947 */ /* 0x000fec0003800000 */
.L_x_11296:
        /* <DEDUP_REMOVED lines=24> */
.L_x_11327:
[----:B------:R-:W-:Y:S05]  /*5ba0*/  BSYNC.RECONVERGENT B3 ;  /* 0x0000000000037941 */ /* 0x000fea0003800200 */
.L_x_11326:
[----:B------:R-:W-:-:S10]  /*5bb0*/  DADD R20, R44, R6 ;  /* 0x000000002c147229 */ /* 0x000fd40000000006 */
[----:B------:R-:W-:Y:S01]  /*5bc0*/  ISETP.GT.AND P0, PT, R21, 0xfffff, PT ;  /* 0x000fffff1500780c */ /* 0x000fe20003f04270 */
[--C-:B------:R-:W-:Y:S01]  /*5bd0*/  IMAD.MOV.U32 R23, RZ, RZ, R21.reuse ;  /* 0x000000ffff177224 */ /* 0x100fe200078e0015 */
        /* <DEDUP_REMOVED lines=18> */
[----:B------:R-:W-:Y:S01]  /*5d00*/  IMAD.MOV.U32 R51, RZ, RZ, 0x43300000 ;  /* 0x43300000ff337424 */ /* 0x000fe200078e00ff */
[----:B------:R-:W-:Y:S01]  /*5d10*/  ISETP.GE.U32.AND P0, PT, R21, 0x3ff6a09f, PT ;  /* 0x3ff6a09f1500780c */ /* 0x000fe20003f06070 */
[----:B------:R-:W-:Y:S01]  /*5d20*/  UMOV UR6, 0x80000000 ;  /* 0x8000000000067882 */ /* 0x000fe20000000000 */
[----:B------:R-:W-:-:S11]  /*5d30*/  UMOV UR7, 0x43300000 ;  /* 0x4330000000077882 */ /* 0x000fd60000000000 */
        /* <DEDUP_REMOVED lines=52> */
.L_x_11328:
[----:B------:R-:W-:Y:S01]  /*6080*/  IMAD.MOV.U32 R6, RZ, RZ, 0x0 ;  /* 0x00000000ff067424 */ /* 0x000fe200078e00ff */
[----:B------:R-:W-:Y:S02]  /*6090*/  MOV R7, 0x7ff00000 ;  /* 0x7ff0000000077802 */ /* 0x000fe40000000f00 */
[----:B------:R-:W-:-:S04]  /*60a0*/  LOP3.LUT P0, RZ, R23, 0x7fffffff, RZ, 0xc0, !PT ;  /* 0x7fffffff17ff7812 */ /* 0x000fc8000780c0ff */
[----:B------:R-:W-:-:S10]  /*60b0*/  DFMA R6, R22, R6, +INF ;  /* 0x7ff000001606742b */ /* 0x000fd40000000006 */
[----:B------:R-:W-:Y:S02]  /*60c0*/  FSEL R6, R6, RZ, P0 ;  /* 0x000000ff06067208 */ /* 0x000fe40000000000 */
[----:B------:R-:W-:-:S07]  /*60d0*/  FSEL R7, R7, -QNAN , P0 ;  /* 0xfff0000007077808 */ /* 0x000fce0000000000 */
.L_x_11300:
[----:B------:R-:W-:Y:S05]  /*60e0*/  BSYNC.RECONVERGENT B2 ;  /* 0x0000000000027941 */ /* 0x000fea0003800200 */
.L_x_11295:
        /* <DEDUP_REMOVED lines=27> */
.L_x_11333:
[----:B------:R-:W-:Y:S05]  /*62a0*/  BSYNC.RECONVERGENT B4 ;  /* 0x0000000000047941 */ /* 0x000fea0003800200 */
.L_x_11332:
        /* <DEDUP_REMOVED lines=32> */
[----:B------:R-:W-:Y:S01]  /*64b0*/  IMAD.MOV.U32 R56, RZ, RZ, R20 ;  /* 0x000000ffff387224 */ /* 0x000fe200078e0014 */
[----:B------:R-:W-:-:S07]  /*64c0*/  MOV R57, R21 ;  /* 0x0000001500397202 */ /* 0x000fce0000000f00 */
.L_x_11337:
[----:B------:R-:W-:Y:S05]  /*64d0*/  BSYNC.RECONVERGENT B5 ;  /* 0x0000000000057941 */ /* 0x000fea0003800200 */
.L_x_11336:
        /* <DEDUP_REMOVED lines=24> */
[----:B------:R-:W-:Y:S05]  /*6660*/  CALL.REL.NOINC `($__internal_21_$__cuda_sm20_dsqrt_rn_f64_mediumpath_v1) ;  /* 0x000001e400287944 */ /* 0x000fea0003c00000 */
.L_x_11339:
[----:B------:R-:W-:Y:S05]  /*6670*/  BSYNC.RECONVERGENT B5 ;  /* 0x0000000000057941 */ /* 0x000fea0003800200 */
.L_x_11338:
[----:B------:R-:W-:Y:S01]  /*6680*/  DMUL R56, R20, R56 ;  /* 0x0000003814387228 */ /* 0x000fe20000000000 */
[----:B------:R-:W-:Y:S02]  /*6690*/  IMAD.MOV.U32 R8, RZ, RZ, 0x0 ;  /* 0x00000000ff087424 */ /* 0x000fe400078e00ff */
[----:B------:R-:W-:Y:S01]  /*66a0*/  IMAD.MOV.U32 R9, RZ, RZ, 0x3ff00000 ;  /* 0x3ff00000ff097424 */ /* 0x000fe200078e00ff */
[----:B------:R-:W-:Y:S07]  /*66b0*/  BRA `(.L_x_11340) ;  /* 0x0000000800d87947 */ /* 0x000fee0003800000 */
.L_x_11335:
        /* <DEDUP_REMOVED lines=31> */
.L_x_11345:
[----:B------:R-:W-:Y:S05]  /*68b0*/  BSYNC.RECONVERGENT B6 ;  /* 0x0000000000067941 */ /* 0x000fea0003800200 */
.L_x_11344:
[----:B------:R-:W-:Y:S02]  /*68c0*/  IMAD.MOV.U32 R56, RZ, RZ, R20 ;  /* 0x000000ffff387224 */ /* 0x000fe400078e0014 */
[----:B------:R-:W-:-:S07]  /*68d0*/  IMAD.MOV.U32 R57, RZ, RZ, R21 ;  /* 0x000000ffff397224 */ /* 0x000fce00078e0015 */
.L_x_11343:
[----:B------:R-:W-:Y:S05]  /*68e0*/  BSYNC.RECONVERGENT B5 ;  /* 0x0000000000057941 */ /* 0x000fea0003800200 */
.L_x_11342:
        /* <DEDUP_REMOVED lines=26> */
[----:B------:R-:W-:Y:S05]  /*6a90*/  CALL.REL.NOINC `($__internal_20_$__cuda_sm20_div_rn_f64_full) ;  /* 0x000001d800847944 */ /* 0x000fea0003c00000 */
.L_x_11349:
[----:B------:R-:W-:Y:S05]  /*6aa0*/  BSYNC.RECONVERGENT B6 ;  /* 0x0000000000067941 */ /* 0x000fea0003800200 */
.L_x_11348:
[----:B------:R-:W-:Y:S01]  /*6ab0*/  MOV R2, R20 ;  /* 0x0000001400027202 */ /* 0x000fe20000000f00 */
[----:B------:R-:W-:-:S07]  /*6ac0*/  IMAD.MOV.U32 R3, RZ, RZ, R21 ;  /* 0x000000ffff037224 */ /* 0x000fce00078e0015 */
.L_x_11347:
[----:B------:R-:W-:Y:S05]  /*6ad0*/  BSYNC.RECONVERGENT B5 ;  /* 0x0000000000057941 */ /* 0x000fea0003800200 */
.L_x_11346:
        /* <DEDUP_REMOVED lines=27> */
.L_x_11351:
[----:B------:R-:W-:Y:S05]  /*6c90*/  BSYNC.RECONVERGENT B5 ;  /* 0x0000000000057941 */ /* 0x000fea0003800200 */
.L_x_11350:
[----:B------:R-:W-:Y:S02]  /*6ca0*/  IMAD.MOV.U32 R56, RZ, RZ, R20 ;  /* 0x000000ffff387224 */ /* 0x000fe400078e0014 */
[----:B------:R-:W-:Y:S01]  /*6cb0*/  IMAD.MOV.U32 R57, RZ, RZ, R21 ;  /* 0x000000ffff397224 */ /* 0x000fe200078e0015 */
[----:B------:R-:W-:Y:S06]  /*6cc0*/  BRA `(.L_x_11340) ;  /* 0x0000000400547947 */ /* 0x000fec0003800000 */
.L_x_11341:
        /* <DEDUP_REMOVED lines=30> */
.L_x_11354:
[----:B------:R-:W-:Y:S05]  /*6eb0*/  BSYNC.RECONVERGENT B5 ;  /* 0x0000000000057941 */ /* 0x000fea0003800200 */
.L_x_11353:
[----:B------:R-:W0:Y:S01]  /*6ec0*/  MUFU.RCP64H R5, R11 ;  /* 0x0000000b00057308 */ /* 0x000e220000001800 */
[----:B------:R-:W-:Y:S01]  /*6ed0*/  MOV R4, 0x1 ;  /* 0x0000000100047802 */ /* 0x000fe20000000f00 */
[----:B------:R-:W-:Y:S01]  /*6ee0*/  BSSY.RECONVERGENT B5, `(.L_x_11355) ;  /* 0x0000013000057945 */ /* 0x000fe20003800200 */
[----:B------:R-:W-:-:S04]  /*6ef0*/  FSETP.GEU.AND P1, PT, |R3|, 6.5827683646048100446e-37, PT ;  /* 0x036000000300780b */ /* 0x000fc80003f2e200 */
        /* <DEDUP_REMOVED lines=17> */
.L_x_11356:
[----:B------:R-:W-:Y:S05]  /*7010*/  BSYNC.RECONVERGENT B5 ;  /* 0x0000000000057941 */ /* 0x000fea0003800200 */
.L_x_11355:
[----:B------:R-:W-:Y:S01]  /*7020*/  DMUL R8, R8, 8.11296384146066816958e+31 ;  /* 0x4690000008087828 */ /* 0x000fe20000000000 */
[----:B------:R-:W-:Y:S02]  /*7030*/  IMAD.MOV.U32 R56, RZ, RZ, R20 ;  /* 0x000000ffff387224 */ /* 0x000fe400078e0014 */
[----:B------:R-:W-:Y:S01]  /*7040*/  IMAD.MOV.U32 R57, RZ, RZ, R21 ;  /* 0x000000ffff397224 */ /* 0x000fe200078e0015 */
[----:B------:R-:W-:Y:S07]  /*7050*/  BRA `(.L_x_11340) ;  /* 0x0000000000707947 */ /* 0x000fee0003800000 */
.L_x_11352:
[----:B------:R-:W-:Y:S01]  /*7060*/  DADD R2, -R8, 1 ;  /* 0x3ff0000008027429 */ /* 0x000fe20000000100 */
[----:B------:R-:W-:Y:S01]  /*7070*/  MOV R10, 0x0 ;  /* 0x00000000000a7802 */ /* 0x000fe20000000f00 */
[----:B------:R-:W-:Y:S01]  /*7080*/  IMAD.MOV.U32 R11, RZ, RZ, 0x3fd80000 ;  /* 0x3fd80000ff0b7424 */ /* 0x000fe200078e00ff */
        /* <DEDUP_REMOVED lines=22> */
.L_x_11358:
[----:B------:R-:W-:Y:S05]  /*71f0*/  BSYNC.RECONVERGENT B5 ;  /* 0x0000000000057941 */ /* 0x000fea0003800200 */
.L_x_11357:
[----:B------:R-:W-:Y:S01]  /*7200*/  MOV R56, R20 ;  /* 0x0000001400387202 */ /* 0x000fe20000000f00 */
[----:B------:R-:W-:-:S07]  /*7210*/  IMAD.MOV.U32 R57, RZ, RZ, R21 ;  /* 0x000000ffff397224 */ /* 0x000fce00078e0015 */
.L_x_11340:
[----:B------:R-:W-:Y:S05]  /*7220*/  BSYNC.RECONVERGENT B4 ;  /* 0x0000000000047941 */ /* 0x000fea0003800200 */
.L_x_11331:
[----:B------:R-:W-:Y:S05]  /*7230*/  BSYNC.RELIABLE B2 ;  /* 0x0000000000027941 */ /* 0x000fea0003800100 */
.L_x_11330:
        /* <DEDUP_REMOVED lines=27> */
.L_x_11361:
[----:B------:R-:W-:Y:S05]  /*73f0*/  BSYNC.RECONVERGENT B2 ;  /* 0x0000000000027941 */ /* 0x000fea0003800200 */
.L_x_11360:
        /* <DEDUP_REMOVED lines=91> */
.L_x_11359:
        /* <DEDUP_REMOVED lines=25> */
[----:B------:R-:W-:Y:S05]  /*7b40*/  CALL.REL.NOINC `($__internal_20_$__cuda_sm20_div_rn_f64_full) ;  /* 0x000001c800587944 */ /* 0x000fea0003c00000 */
.L_x_11364:
[----:B------:R-:W-:Y:S05]  /*7b50*/  BSYNC.RECONVERGENT B2 ;  /* 0x0000000000027941 */ /* 0x000fea0003800200 */
.L_x_11363:
[----:B------:R-:W-:Y:S01]  /*7b60*/  DMUL R10, R20, R20 ;  /* 0x00000014140a7228 */ /* 0x000fe20000000000 */
[----:B------:R-:W-:Y:S01]  /*7b70*/  IMAD.MOV.U32 R22, RZ, RZ, -0x2449a4b7 ;  /* 0xdbb65b49ff167424 */ /* 0x000fe200078e00ff */
[----:B------:R-:W-:Y:S01]  /*7b80*/  UMOV UR4, 0x2a25ff7e ;  /* 0x2a25ff7e00047882 */ /* 0x000fe20000000000 */
[----:B------:R-:W-:Y:S01]  /*7b90*/  IMAD.MOV.U32 R23, RZ, RZ, 0x3f2d3b63 ;  /* 0x3f2d3b63ff177424 */ /* 0x000fe200078e00ff */
[----:B------:R-:W-:Y:S01]  /*7ba0*/  UMOV UR5, 0x3ef53e1d ;  /* 0x3ef53e1d00057882 */ /* 0x000fe20000000000 */
[----:B------:R-:W-:Y:S01]  /*7bb0*/  ISETP.GE.AND P2, PT, R3, RZ, PT ;  /* 0x000000ff0300720c */ /* 0x000fe20003f46270 */
[----:B------:R-:W-:-:S03]  /*7bc0*/  DSETP.NEU.AND P3, PT, R4, RZ, PT ;  /* 0x000000ff0400722a */ /* 0x000fc60003f6d000 */
        /* <DEDUP_REMOVED lines=58> */
[----:B------:R-:W-:Y:S01]  /*7f70*/  @!P1 DADD R4, -R22, R20 ;  /* 0x0000000016049229 */ /* 0x000fe20000000114 */
[----:B------:R-:W-:-:S07]  /*7f80*/  @P3 IMAD.MOV.U32 R21, RZ, RZ, 0x4002d97c ;  /* 0x4002d97cff153424 */ /* 0x000fce00078e00ff */
[----:B------:R-:W-:Y:S01]  /*7f90*/  @P1 FSEL R2, R22, R10, !P0 ;  /* 0x0000000a16021208 */ /* 0x000fe20004000000 */
[----:B------:R-:W-:Y:S01]  /*7fa0*/  @P1 IMAD.MOV.U32 R10, RZ, RZ, 0x54442d18 ;  /* 0x54442d18ff0a1424 */ /* 0x000fe200078e00ff */
[----:B------:R-:W-:Y:S01]  /*7fb0*/  @P1 FSEL R3, R23, R11, !P0 ;  /* 0x0000000b17031208 */ /* 0x000fe20004000000 */
[----:B------:R-:W-:Y:S01]  /*7fc0*/  @P1 IMAD.MOV.U32 R11, RZ, RZ, 0x3ff921fb ;  /* 0x3ff921fbff0b1424 */ /* 0x000fe200078e00ff */
[----:B------:R-:W-:-:S04]  /*7fd0*/  @!P1 PLOP3.LUT P0, PT, P2, PT, PT, 0x80, 0x8 ;  /* 0x000000000008981c */ /* 0x000fc8000170f070 */
[----:B------:R-:W-:Y:S01]  /*7fe0*/  @P3 FSEL R21, R21, 1.8213495016098022461, !P0 ;  /* 0x3fe921fb15153808 */ /* 0x000fe20004000000 */
[----:B------:R-:W-:Y:S01]  /*7ff0*/  @P1 DADD R2, R2, R10 ;  /* 0x0000000002021229 */ /* 0x000fe2000000000a */
[----:B------:R-:W-:-:S05]  /*8000*/  @P3 MOV R11, 0x7f3321d2 ;  /* 0x7f3321d2000b3802 */ /* 0x000fca0000000f00 */
        /* <DEDUP_REMOVED lines=16> */
.L_x_11334:
        /* <DEDUP_REMOVED lines=58> */
.L_x_11366:
        /* <DEDUP_REMOVED lines=73> */
.L_x_11365:
        /* <DEDUP_REMOVED lines=57> */
.L_x_11367:
        /* <DEDUP_REMOVED lines=72> */
.L_x_11362:
[----:B------:R-:W-:Y:S05]  /*9150*/  BSYNC.RECONVERGENT B3 ;  /* 0x0000000000037941 */ /* 0x000fea0003800200 */
.L_x_11329:
[----:B------:R-:W-:Y:S01]  /*9160*/  DADD R2, -RZ, -R6 ;  /* 0x00000000ff027229 */ /* 0x000fe20000000906 */
[----:B------:R-:W-:-:S09]  /*9170*/  ISETP.GE.AND P0, PT, R35, RZ, PT ;  /* 0x000000ff2300720c */ /* 0x000fd20003f06270 */
[----:B------:R-:W-:Y:S02]  /*9180*/  FSEL R6, R6, R2, !P0 ;  /* 0x0000000206067208 */ /* 0x000fe40004000000 */
[----:B------:R-:W-:-:S07]  /*9190*/  FSEL R7, R7, R3, !P0 ;  /* 0x0000000307077208 */ /* 0x000fce0004000000 */
.L_x_11268:
[----:B------:R-:W-:Y:S05]  /*91a0*/  BSYNC.RECONVERGENT B1 ;  /* 0x0000000000017941 */ /* 0x000fea0003800200 */
.L_x_11267:
[----:B------:R-:W-:Y:S05]  /*91b0*/  WARPSYNC.ALL ;  /* 0x0000000000007948 */ /* 0x000fea0003800000 */
[----:B------:R-:W-:Y:S01]  /*91c0*/  IADD3 R2, PT, PT, R0, 0x80, RZ ;  /* 0x0000008000027810 */ /* 0x000fe20007ffe0ff */
[----:B------:R-:W-:Y:S01]  /*91d0*/  BSSY.RECONVERGENT B1, `(.L_x_11368) ;  /* 0x00008ff000017945 */ /* 0x000fe20003800200 */
[----:B------:R-:W-:Y:S02]  /*91e0*/  CS2R R10, SRZ ;  /* 0x00000000000a7805 */ /* 0x000fe4000001ff00 */
[----:B------:R-:W-:Y:S02]  /*91f0*/  CS2R R8, SRZ ;  /* 0x0000000000087805 */ /* 0x000fe4000001ff00 */
[----:B------:R-:W-:-:S13]  /*9200*/  ISETP.GE.AND P0, PT, R2, R17, PT ;  /* 0x000000110200720c */ /* 0x000fda0003f06270 */
[----:B------:R-:W-:Y:S05]  /*9210*/  @P0 BRA `(.L_x_11369) ;  /* 0x0000008c00e80947 */ /* 0x000fea0003800000 */
        /* <DEDUP_REMOVED lines=23> */
[----:B------:R-:W-:Y:S01]  /*9390*/  @!P0 IMAD.MOV.U32 R2, RZ, RZ, 0x54442d18 ;  /* 0x54442d18ff028424 */ /* 0x000fe200078e00ff */
[----:B------:R-:W-:-:S08]  /*93a0*/  @!P0 MOV R3, 0x3ff921fb ;  /* 0x3ff921fb00038802 */ /* 0x000fd00000000f00 */
[----:B------:R-:W-:Y:S02]  /*93b0*/  @P0 IMAD.MOV.U32 R8, RZ, RZ, R10 ;  /* 0x000000ffff080224 */ /* 0x000fe400078e000a */
[----:B------:R-:W-:Y:S01]  /*93c0*/  @P0 IMAD.MOV.U32 R9, RZ, RZ, R11 ;  /* 0x000000ffff090224 */ /* 0x000fe200078e000b */
[----:B------:R-:W-:Y:S02]  /*93d0*/  @!P0 DADD R8, R2, R20 ;  /* 0x0000000002088229 */ /* 0x000fe40000000014 */
[----:B------:R-:W-:Y:S01]  /*93e0*/  @!P0 DADD R10, R14, R14 ;  /* 0x000000000e0a8229 */ /* 0x000fe2000000000e */
[----:B------:R-:W-:Y:S10]  /*93f0*/  BRA `(.L_x_11369) ;  /* 0x0000008c00707947 */ /* 0x000ff40003800000 */
.L_x_11370:
[----:B------:R-:W-:Y:S01]  /*9400*/  DSETP.MAX.AND P0, P1, R44, R2, PT ;  /* 0x000000022c00722a */ /* 0x000fe2000390f000 */
[----:B0-----:R-:W-:Y:S02]  /*9410*/  IMAD.MOV.U32 R8, RZ, RZ, R45 ;  /* 0x000000ffff087224 */ /* 0x001fe400078e002d */
[----:B------:R-:W-:Y:S02]  /*9420*/  IMAD.MOV.U32 R11, RZ, RZ, R3 ;  /* 0x000000ffff0b7224 */ /* 0x000fe400078e0003 */
        /* <DEDUP_REMOVED lines=68> */
[----:B------:R-:W-:Y:S01]  /*9870*/  IMAD.U32 R23, RZ, RZ, UR6 ;  /* 0x00000006ff177e24 */ /* 0x000fe2000f8e00ff */
[----:B------:R-:W-:Y:S02]  /*9880*/  DSETP.NEU.AND P2, PT, R32, RZ, PT ;  /* 0x000000ff2000722a */ /* 0x000fe40003f4d000 */
[----:B------:R-:W0:Y:S01]  /*9890*/  MUFU.RSQ64H R51, R11 ;  /* 0x0000000b00337308 */ /* 0x000e220000001c00 */
[----:B------:R-:W-:Y:S02]  /*98a0*/  DSETP.MIN.AND P0, P1, R36, UR4, PT ;  /* 0x0000000424007e2a */ /* 0x000fe4000b900000 */
[----:B------:R-:W-:-:S04]  /*98b0*/  MOV R22, R37 ;  /* 0x0000002500167202 */ /* 0x000fc80000000f00 */
[----:B------:R-:W-:Y:S01]  /*98c0*/  FSEL R47, R22, UR6, P0 ;  /* 0x00000006162f7c08 */ /* 0x000fe20008000000 */
[----:B------:R-:W-:-:S05]  /*98d0*/  IMAD.MOV.U32 R22, RZ, RZ, R36 ;  /* 0x000000ffff167224 */ /* 0x000fca00078e0024 */
[----:B------:R-:W-:Y:S01]  /*98e0*/  SEL R46, R22, UR4, P0 ;  /* 0x00000004162e7c07 */ /* 0x000fe20008000000 */
[----:B------:R-:W-:Y:S01]  /*98f0*/  IMAD.MOV.U32 R22, RZ, RZ, RZ ;  /* 0x000000ffff167224 */ /* 0x000fe200078e00ff */
[----:B------:R-:W-:Y:S01]  /*9900*/  @P1 LOP3.LUT R47, R23, 0x80000, RZ, 0xfc, !PT ;  /* 0x00080000172f1812 */ /* 0x000fe200078efcff */
[----:B------:R-:W-:Y:S01]  /*9910*/  DSETP.NEU.AND P0, PT, R40, RZ, PT ;  /* 0x000000ff2800722a */ /* 0x000fe20003f0d000 */
[----:B------:R-:W-:Y:S01]  /*9920*/  ISETP.GE.U32.AND P1, PT, R41, 0x7ff00000, PT ;  /* 0x7ff000002900780c */ /* 0x000fe20003f26070 */
[----:B0-----:R-:W-:Y:S01]  /*9930*/  DMUL R52, R50, R50 ;  /* 0x0000003232347228 */ /* 0x001fe20000000000 */
[----:B------:R-:W0:Y:S07]  /*9940*/  MUFU.RSQ64H R23, R47 ;  /* 0x0000002f00177308 */ /* 0x000e2e0000001c00 */
        /* <DEDUP_REMOVED lines=53> */
.L_x_11377:
[----:B------:R-:W-:Y:S05]  /*9ca0*/  BSYNC.RECONVERGENT B3 ;  /* 0x0000000000037941 */ /* 0x000fea0003800200 */
.L_x_11376:
[----:B------:R-:W-:Y:S01]  /*9cb0*/  DADD R20, R8, R10 ;  /* 0x0000000008147229 */ /* 0x000fe2000000000a */
[----:B------:R-:W-:-:S09]  /*9cc0*/  IMAD.MOV.U32 R16, RZ, RZ, -0x3ff ;  /* 0xfffffc01ff107424 */ /* 0x000fd200078e00ff */
[----:B------:R-:W-:Y:S01]  /*9cd0*/  ISETP.GT.AND P0, PT, R21, 0xfffff, PT ;  /* 0x000fffff1500780c */ /* 0x000fe20003f04270 */
[----:B------:R-:W-:Y:S01]  /*9ce0*/  IMAD.MOV.U32 R23, RZ, RZ, R21 ;  /* 0x000000ffff177224 */ /* 0x000fe200078e0015 */
[----:B------:R-:W-:-:S11]  /*9cf0*/  MOV R22, R20 ;  /* 0x0000001400167202 */ /* 0x000fd60000000f00 */
[----:B------:R-:W-:Y:S01]  /*9d00*/  @!P0 DMUL R22, R22, 1.80143985094819840000e+16 ;  /* 0x4350000016168828 */ /* 0x000fe20000000000 */
[----:B------:R-:W-:-:S09]  /*9d10*/  @!P0 MOV R16, 0xfffffbcb ;  /* 0xfffffbcb00108802 */ /* 0x000fd20000000f00 */
        /* <DEDUP_REMOVED lines=76> */
.L_x_11375:
        /* <DEDUP_REMOVED lines=34> */
.L_x_11384:
[----:B------:R-:W-:Y:S05]  /*a400*/  BSYNC.RECONVERGENT B4 ;  /* 0x0000000000047941 */ /* 0x000fea0003800200 */
.L_x_11383:
[----:B------:R-:W-:Y:S01]  /*a410*/  MOV R10, R20 ;  /* 0x00000014000a7202 */ /* 0x000fe20000000f00 */
[----:B------:R-:W-:-:S07]  /*a420*/  IMAD.MOV.U32 R11, RZ, RZ, R21 ;  /* 0x000000ffff0b7224 */ /* 0x000fce00078e0015 */
.L_x_11382:
[----:B------:R-:W-:Y:S05]  /*a430*/  BSYNC.RECONVERGENT B3 ;  /* 0x0000000000037941 */ /* 0x000fea0003800200 */
.L_x_11381:
        /* <DEDUP_REMOVED lines=31> */
.L_x_11389:
[----:B------:R-:W-:Y:S05]  /*a630*/  BSYNC.RECONVERGENT B4 ;  /* 0x0000000000047941 */ /* 0x000fea0003800200 */
.L_x_11388:
[----:B------:R-:W-:Y:S05]  /*a640*/  BRA `(.L_x_11387) ;  /* 0x0000000000047947 */ /* 0x000fea0003800000 */
.L_x_11386:
[----:B------:R-:W-:-:S11]  /*a650*/  DADD R20, R32, -R36 ;  /* 0x0000000020147229 */ /* 0x000fd60000000824 */
.L_x_11387:
[----:B------:R-:W-:Y:S05]  /*a660*/  BSYNC.RECONVERGENT B3 ;  /* 0x0000000000037941 */ /* 0x000fea0003800200 */
.L_x_11385:
        /* <DEDUP_REMOVED lines=27> */
[----:B------:R-:W-:Y:S02]  /*a820*/  IMAD.MOV.U32 R38, RZ, RZ, R20 ;  /* 0x000000ffff267224 */ /* 0x000fe400078e0014 */
[----:B------:R-:W-:-:S07]  /*a830*/  IMAD.MOV.U32 R39, RZ, RZ, R21 ;  /* 0x000000ffff277224 */ /* 0x000fce00078e0015 */
.L_x_11391:
[----:B------:R-:W-:Y:S05]  /*a840*/  BSYNC.RECONVERGENT B3 ;  /* 0x0000000000037941 */ /* 0x000fea0003800200 */
.L_x_11390:
[----:B------:R-:W-:-:S10]  /*a850*/  DADD R10, R10, R38 ;  /* 0x000000000a0a7229 */ /* 0x000fd40000000026 */
[C---:B------:R-:W-:Y:S02]  /*a860*/  FSETP.GEU.FTZ.AND P1, PT, R11.reuse, 1.7916666269302368164, PT ;  /* 0x3fe555550b00780b */ /* 0x040fe40003f3e000 */
[----:B------:R-:W-:-:S13]  /*a870*/  FSETP.GT.FTZ.AND P0, PT, R11, -1.6999999284744262695, PT ;  /* 0xbfd999990b00780b */ /* 0x000fda0003f14000 */
[----:B------:R-:W-:Y:S05]  /*a880*/  @P0 BRA !P1, `(.L_x_11392) ;  /* 0x00000004004c0947 */ /* 0x000fea0004800000 */
[----:B------:R-:W-:Y:S01]  /*a890*/  DADD R20, R10, 1 ;  /* 0x3ff000000a147429 */ /* 0x000fe20000000000 */
[----:B------:R-:W-:-:S09]  /*a8a0*/  IMAD.MOV.U32 R16, RZ, RZ, -0x3ff ;  /* 0xfffffc01ff107424 */ /* 0x000fd200078e00ff */
[----:B------:R-:W-:Y:S01]  /*a8b0*/  ISETP.GT.AND P0, PT, R21, 0xfffff, PT ;  /* 0x000fffff1500780c */ /* 0x000fe20003f04270 */
[----:B------:R-:W-:Y:S02]  /*a8c0*/  IMAD.MOV.U32 R22, RZ, RZ, R20 ;  /* 0x000000ffff167224 */ /* 0x000fe400078e0014 */
[----:B------:R-:W-:-:S10]  /*a8d0*/  IMAD.MOV.U32 R23, RZ, RZ, R21 ;  /* 0x000000ffff177224 */ /* 0x000fd400078e0015 */
[----:B------:R-:W-:Y:S01]  /*a8e0*/  @!P0 DMUL R22, R22, 1.80143985094819840000e+16 ;  /* 0x4350000016168828 */ /* 0x000fe20000000000 */
[----:B------:R-:W-:-:S09]  /*a8f0*/  @!P0 IMAD.MOV.U32 R16, RZ, RZ, -0x435 ;  /* 0xfffffbcbff108424 */ /* 0x000fd200078e00ff */
        /* <DEDUP_REMOVED lines=76> */
.L_x_11392:
        /* <DEDUP_REMOVED lines=22> */
.L_x_11394:
[----:B------:R-:W-:Y:S05]  /*af20*/  BSYNC.RECONVERGENT B3 ;  /* 0x0000000000037941 */ /* 0x000fea0003800200 */
.L_x_11393:
        /* <DEDUP_REMOVED lines=30> */
.L_x_11380:
        /* <DEDUP_REMOVED lines=26> */
.L_x_11397:
[----:B------:R-:W-:Y:S05]  /*b2b0*/  BSYNC.RECONVERGENT B3 ;  /* 0x0000000000037941 */ /* 0x000fea0003800200 */
.L_x_11396:
        /* <DEDUP_REMOVED lines=87> */
.L_x_11398:
        /* <DEDUP_REMOVED lines=22> */
.L_x_11400:
[----:B------:R-:W-:Y:S05]  /*b990*/  BSYNC.RECONVERGENT B3 ;  /* 0x0000000000037941 */ /* 0x000fea0003800200 */
.L_x_11399:
        /* <DEDUP_REMOVED lines=30> */
.L_x_11395:
        /* <DEDUP_REMOVED lines=25> */
.L_x_11402:
[----:B------:R-:W-:Y:S05]  /*bd10*/  BSYNC.RECONVERGENT B3 ;  /* 0x0000000000037941 */ /* 0x000fea0003800200 */
.L_x_11401:
        /* <DEDUP_REMOVED lines=21> */
.L_x_11404:
[----:B------:R-:W-:Y:S05]  /*be70*/  BSYNC.RECONVERGENT B3 ;  /* 0x0000000000037941 */ /* 0x000fea0003800200 */
.L_x_11403:
[----:B------:R-:W-:Y:S02]  /*be80*/  IMAD.MOV.U32 R10, RZ, RZ, R20 ;  /* 0x000000ffff0a7224 */ /* 0x000fe400078e0014 */
[----:B------:R-:W-:Y:S01]  /*be90*/  IMAD.MOV.U32 R11, RZ, RZ, R21 ;  /* 0x000000ffff0b7224 */ /* 0x000fe200078e0015 */
[----:B------:R-:W-:Y:S06]  /*bea0*/  BRA `(.L_x_11378) ;  /* 0x0000000000687947 */ /* 0x000fec0003800000 */
.L_x_11379:
        /* <DEDUP_REMOVED lines=21> */
[----:B------:R-:W-:-:S07]  /*c000*/  IMAD.MOV.U32 R21, RZ, RZ, R3 ;  /* 0x000000ffff157224 */ /* 0x000fce00078e0003 */
[----:B------:R-:W-:Y:S05]  /*c010*/  CALL.REL.NOINC `($__internal_21_$__cuda_sm20_dsqrt_rn_f64_mediumpath_v1) ;  /* 0x0000018800bc7944 */ /* 0x000fea0003c00000 */
[----:B------:R-:W-:Y:S02]  /*c020*/  IMAD.MOV.U32 R10, RZ, RZ, R20 ;  /* 0x000000ffff0a7224 */ /* 0x000fe400078e0014 */
[----:B------:R-:W-:-:S07]  /*c030*/  IMAD.MOV.U32 R11, RZ, RZ, R21 ;  /* 0x000000ffff0b7224 */ /* 0x000fce00078e0015 */
.L_x_11405:
[----:B------:R-:W-:Y:S05]  /*c040*/  BSYNC.RECONVERGENT B3 ;  /* 0x0000000000037941 */ /* 0x000fea0003800200 */
.L_x_11378:
[----:B------:R-:W-:Y:S05]  /*c050*/  BSYNC.RECONVERGENT B2 ;  /* 0x0000000000027941 */ /* 0x000fea0003800200 */
.L_x_11374:
        /* <DEDUP_REMOVED lines=25> */
.L_x_11410:
[----:B------:R-:W-:Y:S05]  /*c1f0*/  BSYNC.RECONVERGENT B4 ;  /* 0x0000000000047941 */ /* 0x000fea0003800200 */
.L_x_11409:
        /* <DEDUP_REMOVED lines=84> */
.L_x_11413:
        /* <DEDUP_REMOVED lines=53> */
.L_x_11412:
        /* <DEDUP_REMOVED lines=76> */
.L_x_11415:
        /* <DEDUP_REMOVED lines=53> */
.L_x_11411:
        /* <DEDUP_REMOVED lines=35> */
.L_x_11422:
[----:B------:R-:W-:Y:S05]  /*d4d0*/  BSYNC.RECONVERGENT B6 ;  /* 0x0000000000067941 */ /* 0x000fea0003800200 */
.L_x_11421:
[----:B------:R-:W-:Y:S01]  /*d4e0*/  MOV R56, R20 ;  /* 0x0000001400387202 */ /* 0x000fe20000000f00 */
[----:B------:R-:W-:-:S07]  /*d4f0*/  IMAD.MOV.U32 R57, RZ, RZ, R21 ;  /* 0x000000ffff397224 */ /* 0x000fce00078e0015 */
.L_x_11420:
[----:B------:R-:W-:Y:S05]  /*d500*/  BSYNC.RECONVERGENT B5 ;  /* 0x0000000000057941 */ /* 0x000fea0003800200 */
.L_x_11419:
        /* <DEDUP_REMOVED lines=28> */
.L_x_11427:
[----:B------:R-:W-:Y:S05]  /*d6d0*/  BSYNC.RECONVERGENT B6 ;  /* 0x0000000000067941 */ /* 0x000fea0003800200 */
.L_x_11426:
[----:B------:R-:W-:Y:S01]  /*d6e0*/  IMAD.MOV.U32 R2, RZ, RZ, R20 ;  /* 0x000000ffff027224 */ /* 0x000fe200078e0014 */
[----:B------:R-:W-:Y:S01]  /*d6f0*/  MOV R3, R21 ;  /* 0x0000001500037202 */ /* 0x000fe20000000f00 */
[----:B------:R-:W-:Y:S06]  /*d700*/  BRA `(.L_x_11425) ;  /* 0x0000000000047947 */ /* 0x000fec0003800000 */
.L_x_11424:
[----:B------:R-:W-:-:S11]  /*d710*/  DADD R2, -R34, R32 ;  /* 0x0000000022027229 */ /* 0x000fd60000000120 */
.L_x_11425:
[----:B------:R-:W-:Y:S05]  /*d720*/  BSYNC.RECONVERGENT B5 ;  /* 0x0000000000057941 */ /* 0x000fea0003800200 */
.L_x_11423:
        /* <DEDUP_REMOVED lines=27> */
.L_x_11429:
[----:B------:R-:W-:Y:S05]  /*d8e0*/  BSYNC.RECONVERGENT B5 ;  /* 0x0000000000057941 */ /* 0x000fea0003800200 */
.L_x_11428:
[----:B------:R-:W-:Y:S02]  /*d8f0*/  IMAD.MOV.U32 R8, RZ, RZ, R20 ;  /* 0x000000ffff087224 */ /* 0x000fe400078e0014 */
[----:B------:R-:W-:Y:S01]  /*d900*/  IMAD.MOV.U32 R9, RZ, RZ, R21 ;  /* 0x000000ffff097224 */ /* 0x000fe200078e0015 */
[----:B------:R-:W-:Y:S06]  /*d910*/  BRA `(.L_x_11430) ;  /* 0x0000000800347947 */ /* 0x000fec0003800000 */
.L_x_11418:
        /* <DEDUP_REMOVED lines=27> */
.L_x_11433:
[----:B------:R-:W-:Y:S05]  /*dad0*/  BSYNC.RECONVERGENT B5 ;  /* 0x0000000000057941 */ /* 0x000fea0003800200 */
.L_x_11432:
[----:B------:R-:W-:Y:S02]  /*dae0*/  IMAD.MOV.U32 R8, RZ, RZ, R20 ;  /* 0x000000ffff087224 */ /* 0x000fe400078e0014 */
[----:B------:R-:W-:Y:S01]  /*daf0*/  IMAD.MOV.U32 R9, RZ, RZ, R21 ;  /* 0x000000ffff097224 */ /* 0x000fe200078e0015 */
[----:B------:R-:W-:Y:S06]  /*db00*/  BRA `(.L_x_11430) ;  /* 0x0000000400b87947 */ /* 0x000fec0003800000 */
.L_x_11431:
[----:B------:R-:W-:Y:S01]  /*db10*/  DMUL R34, R42, R34 ;  /* 0x000000222a227228 */ /* 0x000fe20000000000 */
[----:B------:R-:W-:Y:S01]  /*db20*/  MOV R22, 0x0 ;  /* 0x0000000000167802 */ /* 0x000fe20000000f00 */
[----:B------:R-:W-:Y:S01]  /*db30*/  IMAD.MOV.U32 R23, RZ, RZ, 0x3fd80000 ;  /* 0x3fd80000ff177424 */ /* 0x000fe200078e00ff */
        /* <DEDUP_REMOVED lines=23> */
[----:B------:R-:W-:Y:S01]  /*dcb0*/  MOV R32, R20 ;  /* 0x0000001400207202 */ /* 0x000fe20000000f00 */
[----:B------:R-:W-:-:S07]  /*dcc0*/  IMAD.MOV.U32 R33, RZ, RZ, R21 ;  /* 0x000000ffff217224 */ /* 0x000fce00078e0015 */
.L_x_11435:
[----:B------:R-:W-:Y:S05]  /*dcd0*/  BSYNC.RECONVERGENT B5 ;  /* 0x0000000000057941 */ /* 0x000fea0003800200 */
.L_x_11434:
        /* <DEDUP_REMOVED lines=21> */
.L_x_11437:
[----:B------:R-:W-:Y:S05]  /*de30*/  BSYNC.RECONVERGENT B5 ;  /* 0x0000000000057941 */ /* 0x000fea0003800200 */
.L_x_11436:
[----:B------:R-:W-:Y:S01]  /*de40*/  DMUL R44, R44, 8.11296384146066816958e+31 ;  /* 0x469000002c2c7828 */ /* 0x000fe20000000000 */
[----:B------:R-:W-:Y:S01]  /*de50*/  IMAD.MOV.U32 R8, RZ, RZ, R20 ;  /* 0x000000ffff087224 */ /* 0x000fe200078e0014 */
[----:B------:R-:W-:Y:S01]  /*de60*/  MOV R9, R21 ;  /* 0x0000001500097202 */ /* 0x000fe20000000f00 */
[----:B------:R-:W-:Y:S08]  /*de70*/  BRA `(.L_x_11430) ;  /* 0x0000000000dc7947 */ /* 0x000ff00003800000 */
.L_x_11417:
        /* <DEDUP_REMOVED lines=25> */
.L_x_11439:
[----:B------:R-:W-:Y:S05]  /*e010*/  BSYNC.RECONVERGENT B5 ;  /* 0x0000000000057941 */ /* 0x000fea0003800200 */
.L_x_11438:
        /* <DEDUP_REMOVED lines=25> */
.L_x_11441:
[----:B------:R-:W-:Y:S05]  /*e1b0*/  BSYNC.RECONVERGENT B5 ;  /* 0x0000000000057941 */ /* 0x000fea0003800200 */
.L_x_11440:
[----:B------:R-:W-:Y:S01]  /*e1c0*/  DMUL R8, R20, R32 ;  /* 0x0000002014087228 */ /* 0x000fe20000000000 */
[----:B------:R-:W-:Y:S02]  /*e1d0*/  IMAD.MOV.U32 R44, RZ, RZ, 0x0 ;  /* 0x00000000ff2c7424 */ /* 0x000fe400078e00ff */
[----:B------:R-:W-:-:S08]  /*e1e0*/  IMAD.MOV.U32 R45, RZ, RZ, 0x3ff00000 ;  /* 0x3ff00000ff2d7424 */ /* 0x000fd000078e00ff */
.L_x_11430:
[----:B------:R-:W-:Y:S05]  /*e1f0*/  BSYNC.RECONVERGENT B4 ;  /* 0x0000000000047941 */ /* 0x000fea0003800200 */
.L_x_11416:
[----:B------:R-:W-:Y:S05]  /*e200*/  BRA `(.L_x_11442) ;  /* 0x0000000000087947 */ /* 0x000fea0003800000 */
.L_x_11408:
[----:B------:R-:W-:Y:S02]  /*e210*/  DMUL R8, R8, 9.00719925474099200000e+15 ;  /* 0x4340000008087828 */ /* 0x000fe40000000000 */
[----:B------:R-:W-:-:S11]  /*e220*/  DMUL R44, R44, 9.00719925474099200000e+15 ;  /* 0x434000002c2c7828 */ /* 0x000fd60000000000 */
.L_x_11442:
[----:B------:R-:W-:Y:S05]  /*e230*/  BSYNC.RELIABLE B2 ;  /* 0x0000000000027941 */ /* 0x000fea0003800100 */
.L_x_11407:
        /* <DEDUP_REMOVED lines=30> */
.L_x_11445:
[----:B------:R-:W-:Y:S05]  /*e420*/  BSYNC.RECONVERGENT B2 ;  /* 0x0000000000027941 */ /* 0x000fea0003800200 */
.L_x_11444:
        /* <DEDUP_REMOVED lines=84> */
.L_x_11447:
[----:B------:R-:W-:Y:S02]  /*e970*/  FSEL R2, RZ, 3.37028055040000000000e+12, P0 ;  /* 0x54442d18ff027808 */ /* 0x000fe40000000000 */
[----:B------:R-:W-:-:S07]  /*e980*/  FSEL R3, RZ, 2.1426990032196044922, P0 ;  /* 0x400921fbff037808 */ /* 0x000fce0000000000 */
.L_x_11448:
[----:B------:R-:W-:Y:S05]  /*e990*/  BSYNC.RECONVERGENT B0 ;  /* 0x0000000000007941 */ /* 0x000fea0003800200 */
.L_x_11446:
[----:B------:R-:W-:Y:S01]  /*e9a0*/  DADD R44, |R8|, R44 ;  /* 0x00000000082c7229 */ /* 0x000fe2000000022c */
[----:B------:R-:W-:-:S07]  /*e9b0*/  LOP3.LUT R9, R3, 0x80000000, R9, 0xb8, !PT ;  /* 0x8000000003097812 */ /* 0x000fce00078eb809 */
[----:B------:R-:W-:-:S06]  /*e9c0*/  DSETP.NAN.AND P0, PT, R44, R44, PT ;  /* 0x0000002c2c00722a */ /* 0x000fcc0003f08000 */
[----:B------:R-:W-:Y:S02]  /*e9d0*/  FSEL R8, R44, R2, P0 ;  /* 0x000000022c087208 */ /* 0x000fe40000000000 */
[----:B------:R-:W-:Y:S01]  /*e9e0*/  FSEL R9, R45, R9, P0 ;  /* 0x000000092d097208 */ /* 0x000fe20000000000 */
[----:B------:R-:W-:Y:S06]  /*e9f0*/  BRA `(.L_x_11414) ;  /* 0x0000000400e07947 */ /* 0x000fec0003800000 */
.L_x_11443:
        /* <DEDUP_REMOVED lines=27> */
.L_x_11450:
[----:B------:R-:W-:Y:S05]  /*ebb0*/  BSYNC.RECONVERGENT B2 ;  /* 0x0000000000027941 */ /* 0x000fea0003800200 */
.L_x_11449:
        /* <DEDUP_REMOVED lines=84> */
.L_x_11452:
[----:B------:R-:W-:Y:S02]  /*f100*/  FSEL R2, RZ, 3.37028055040000000000e+12, P0 ;  /* 0x54442d18ff027808 */ /* 0x000fe40000000000 */
[----:B------:R-:W-:-:S07]  /*f110*/  FSEL R3, RZ, 2.1426990032196044922, P0 ;  /* 0x400921fbff037808 */ /* 0x000fce0000000000 */
.L_x_11453:
[----:B------:R-:W-:Y:S05]  /*f120*/  BSYNC.RECONVERGENT B0 ;  /* 0x0000000000007941 */ /* 0x000fea0003800200 */
.L_x_11451:
[----:B------:R-:W-:Y:S01]  /*f130*/  DADD R44, |R8|, R44 ;  /* 0x00000000082c7229 */ /* 0x000fe2000000022c */
[----:B------:R-:W-:-:S07]  /*f140*/  LOP3.LUT R9, R3, 0x80000000, R9, 0xb8, !PT ;  /* 0x8000000003097812 */ /* 0x000fce00078eb809 */
[----:B------:R-:W-:-:S06]  /*f150*/  DSETP.NAN.AND P0, PT, R44, R44, PT ;  /* 0x0000002c2c00722a */ /* 0x000fcc0003f08000 */
[----:B------:R-:W-:Y:S02]  /*f160*/  FSEL R8, R44, R2, P0 ;  /* 0x000000022c087208 */ /* 0x000fe40000000000 */
[----:B------:R-:W-:-:S07]  /*f170*/  FSEL R9, R45, R9, P0 ;  /* 0x000000092d097208 */ /* 0x000fce0000000000 */
.L_x_11414:
[----:B------:R-:W-:Y:S05]  /*f180*/  BSYNC.RECONVERGENT B3 ;  /* 0x0000000000037941 */ /* 0x000fea0003800200 */
.L_x_11406:
[----:B------:R-:W-:Y:S01]  /*f190*/  DADD R2, -RZ, -R10 ;  /* 0x00000000ff027229 */ /* 0x000fe2000000090a */
[----:B------:R-:W-:-:S09]  /*f1a0*/  ISETP.GE.AND P0, PT, R15, RZ, PT ;  /* 0x000000ff0f00720c */ /* 0x000fd20003f06270 */
[----:B------:R-:W-:Y:S02]  /*f1b0*/  FSEL R10, R10, R2, !P0 ;  /* 0x000000020a0a7208 */ /* 0x000fe40004000000 */
[----:B------:R-:W-:Y:S01]  /*f1c0*/  FSEL R11, R11, R3, !P0 ;  /* 0x000000030b0b7208 */ /* 0x000fe20004000000 */
[----:B------:R-:W-:Y:S06]  /*f1d0*/  BRA `(.L_x_11369) ;  /* 0x0000002c00f87947 */ /* 0x000fec0003800000 */
.L_x_11373:
[----:B------:R-:W2:Y:S01]  /*f1e0*/  LDL.64 R8, [R1+0x8] ;  /* 0x0000080001087983 */ /* 0x000ea20000100a00 */
[----:B------:R-:W-:Y:S01]  /*f1f0*/  UMOV UR4, 0x54442d18 ;  /* 0x54442d1800047882 */ /* 0x000fe20000000000 */
[----:B------:R-:W-:Y:S01]  /*f200*/  UMOV UR5, 0x3ff921fb ;  /* 0x3ff921fb00057882 */ /* 0x000fe20000000000 */
[----:B------:R-:W-:Y:S02]  /*f210*/  DADD R10, -RZ, -R14 ;  /* 0x00000000ff0a7229 */ /* 0x000fe4000000090e */
[----:B--2---:R-:W-:-:S08]  /*f220*/  DADD R8, R8, -R12 ;  /* 0x0000000008087229 */ /* 0x004fd0000000080c */
[----:B------:R-:W-:Y:S01]  /*f230*/  DADD R8, R8, UR4 ;  /* 0x0000000408087e29 */ /* 0x000fe20008000000 */
[----:B------:R-:W-:Y:S10]  /*f240*/  BRA `(.L_x_11369) ;  /* 0x0000002c00dc7947 */ /* 0x000ff40003800000 */
.L_x_11372:
[----:B------:R-:W-:Y:S01]  /*f250*/  DADD R10, -RZ, -R14 ;  /* 0x00000000ff0a7229 */ /* 0x000fe2000000090e */
[----:B------:R-:W-:Y:S01]  /*f260*/  CS2R R8, SRZ ;  /* 0x0000000000087805 */ /* 0x000fe2000001ff00 */
[----:B------:R-:W-:Y:S09]  /*f270*/  BRA `(.L_x_11369) ;  /* 0x0000002c00d07947 */ /* 0x000ff20003800000 */
.L_x_11371:
        /* <DEDUP_REMOVED lines=21> */
[----:B------:R-:W-:Y:S02]  /*f3d0*/  IMAD.MOV.U32 R34, RZ, RZ, R22 ;  /* 0x000000ffff227224 */ /* 0x000fe400078e0016 */
[----:B------:R-:W-:Y:S01]  /*f3e0*/  IMAD.MOV.U32 R35, RZ, RZ, R23 ;  /* 0x000000ffff237224 */ /* 0x000fe200078e0017 */
[----:B------:R-:W-:-:S09]  /*f3f0*/  DFMA R32, R32, R32, R32 ;  /* 0x000000202020722b */ /* 0x000fd20000000020 */
[----:B------:R-:W-:Y:S02]  /*f400*/  @!P0 DMUL R34, R34, 1.80143985094819840000e+16 ;  /* 0x4350000022228828 */ /* 0x000fe40000000000 */
[----:B------:R-:W-:-:S08]  /*f410*/  DFMA R32, R20, R32, R20 ;  /* 0x000000201420722b */ /* 0x000fd00000000014 */
[----:B------:R-:W-:Y:S01]  /*f420*/  DFMA R20, -R10, R32, 1 ;  /* 0x3ff000000a14742b */ /* 0x000fe20000000120 */
[----:B------:R-:W-:Y:S02]  /*f430*/  @!P0 IMAD.MOV.U32 R23, RZ, RZ, R35 ;  /* 0x000000ffff178224 */ /* 0x000fe400078e0023 */
[----:B------:R-:W-:Y:S02]  /*f440*/  @!P0 IMAD.MOV.U32 R22, RZ, RZ, R34 ;  /* 0x000000ffff168224 */ /* 0x000fe400078e0022 */
[----:B------:R-:W-:-:S03]  /*f450*/  VIADD R16, R23, 0xffffffff ;  /* 0xffffffff17107836 */ /* 0x000fc60000000000 */
[----:B------:R-:W-:Y:S02]  /*f460*/  DFMA R20, R32, R20, R32 ;  /* 0x000000142014722b */ /* 0x000fe40000000020 */
[----:B------:R-:W-:-:S06]  /*f470*/  ISETP.GE.U32.AND P2, PT, R16, 0x7fefffff, PT ;  /* 0x7fefffff1000780c */ /* 0x000fcc0003f46070 */
[----:B------:R-:W-:-:S07]  /*f480*/  DMUL R32, R8, R20 ;  /* 0x0000001408207228 */ /* 0x000fce0000000000 */
[----:B------:R-:W-:Y:S01]  /*f490*/  @P2 LOP3.LUT P3, RZ, R35, 0x7fffffff, RZ, 0xc0, !PT ;  /* 0x7fffffff23ff2812 */ /* 0x000fe2000786c0ff */
[----:B------:R-:W-:-:S08]  /*f4a0*/  DFMA R36, -R10, R32, R8 ;  /* 0x000000200a24722b */ /* 0x000fd00000000108 */
[----:B------:R-:W-:Y:S01]  /*f4b0*/  DFMA R20, R20, R36, R32 ;  /* 0x000000241414722b */ /* 0x000fe20000000020 */
        /* <DEDUP_REMOVED lines=15> */
[----:B------:R-:W-:Y:S01]  /*f5b0*/  IMAD.MOV.U32 R42, RZ, RZ, -0x748574fc ;  /* 0x8b7a8b04ff2a7424 */ /* 0x000fe200078e00ff */
        /* <DEDUP_REMOVED lines=58> */
.L_x_11458:
[----:B------:R-:W-:Y:S05]  /*f960*/  BSYNC.RECONVERGENT B0 ;  /* 0x0000000000007941 */ /* 0x000fea0003800200 */
.L_x_11457:
[----:B------:R-:W-:Y:S04]  /*f970*/  BSSY.RECONVERGENT B3, `(.L_x_11459) ;  /* 0x0000008000037945 */ /* 0x000fe80003800200 */
[----:B------:R-:W-:Y:S05]  /*f980*/  @P4 BRA P5, `(.L_x_11460) ;  /* 0x0000000000184947 */ /* 0x000fea0002800000 */
[----:B------:R-:W-:Y:S01]  /*f990*/  IMAD.MOV.U32 R22, RZ, RZ, R8 ;  /* 0x000000ffff167224 */ /* 0x000fe200078e0008 */
[----:B------:R-:W-:Y:S01]  /*f9a0*/  MOV R16, 0xf9f0 ;  /* 0x0000f9f000107802 */ /* 0x000fe20000000f00 */
[----:B------:R-:W-:Y:S02]  /*f9b0*/  IMAD.MOV.U32 R23, RZ, RZ, R9 ;  /* 0x000000ffff177224 */ /* 0x000fe400078e0009 */
[----:B------:R-:W-:Y:S02]  /*f9c0*/  IMAD.MOV.U32 R20, RZ, RZ, R10 ;  /* 0x000000ffff147224 */ /* 0x000fe400078e000a */
[----:B------:R-:W-:-:S07]  /*f9d0*/  IMAD.MOV.U32 R21, RZ, RZ, R11 ;  /* 0x000000ffff157224 */ /* 0x000fce00078e000b */
[----:B------:R-:W-:Y:S05]  /*f9e0*/  CALL.REL.NOINC `($__internal_20_$__cuda_sm20_div_rn_f64_full) ;  /* 0x0000014800b07944 */ /* 0x000fea0003c00000 */
.L_x_11460:
[----:B------:R-:W-:Y:S05]  /*f9f0*/  BSYNC.RECONVERGENT B3 ;  /* 0x0000000000037941 */ /* 0x000fea0003800200 */
.L_x_11459:
[----:B------:R-:W-:Y:S01]  /*fa00*/  DMUL R8, R20, R20 ;  /* 0x0000001414087228 */ /* 0x000fe20000000000 */
[----:B------:R-:W-:Y:S01]  /*fa10*/  IMAD.MOV.U32 R22, RZ, RZ, -0x2449a4b7 ;  /* 0xdbb65b49ff167424 */ /* 0x000fe200078e00ff */
[----:B------:R-:W-:Y:S01]  /*fa20*/  MOV R23, 0x3f2d3b63 ;  /* 0x3f2d3b6300177802 */ /* 0x000fe20000000f00 */
[----:B------:R-:W-:Y:S01]  /*fa30*/  UMOV UR4, 0x2a25ff7e ;  /* 0x2a25ff7e00047882 */ /* 0x000fe20000000000 */
[----:B------:R-:W-:Y:S01]  /*fa40*/  UMOV UR5, 0x3ef53e1d ;  /* 0x3ef53e1d00057882 */ /* 0x000fe20000000000 */
[----:B------:R-:W-:Y:S01]  /*fa50*/  ISETP.GE.AND P2, PT, R13, RZ, PT ;  /* 0x000000ff0d00720c */ /* 0x000fe20003f46270 */
[----:B------:R-:W-:Y:S02]  /*fa60*/  BSSY.RECONVERGENT B0, `(.L_x_11461) ;  /* 0x0000050000007945 */ /* 0x000fe40003800200 */
        /* <DEDUP_REMOVED lines=56> */
[----:B------:R-:W-:Y:S01]  /*fdf0*/  DFMA R22, R22, R20, R20 ;  /* 0x000000141616722b */ /* 0x000fe20000000014 */
[----:B------:R-:W-:Y:S02]  /*fe00*/  @!P1 IMAD.MOV.U32 R20, RZ, RZ, 0x54442d18 ;  /* 0x54442d18ff149424 */ /* 0x000fe400078e00ff */
[----:B------:R-:W-:-:S05]  /*fe10*/  @!P1 IMAD.MOV.U32 R21, RZ, RZ, 0x3ff921fb ;  /* 0x3ff921fbff159424 */ /* 0x000fca00078e00ff */
        /* <DEDUP_REMOVED lines=18> */
.L_x_11462:
[----:B------:R-:W-:Y:S02]  /*ff40*/  FSEL R8, RZ, 3.37028055040000000000e+12, P0 ;  /* 0x54442d18ff087808 */ /* 0x000fe40000000000 */
[----:B------:R-:W-:-:S07]  /*ff50*/  FSEL R9, RZ, 2.1426990032196044922, P0 ;  /* 0x400921fbff097808 */ /* 0x000fce0000000000 */
.L_x_11463:
[----:B------:R-:W-:Y:S05]  /*ff60*/  BSYNC.RECONVERGENT B0 ;  /* 0x0000000000007941 */ /* 0x000fea0003800200 */
.L_x_11461:
[----:B------:R-:W-:Y:S01]  /*ff70*/  DADD R2, R44, R2 ;  /* 0x000000002c027229 */ /* 0x000fe20000000002 */
[----:B------:R-:W-:Y:S01]  /*ff80*/  LOP3.LUT R9, R9, 0x80000000, R15, 0xb8, !PT ;  /* 0x8000000009097812 */ /* 0x000fe200078eb80f */
[----:B------:R-:W-:-:S06]  /*ff90*/  DMUL R32, R32, 0.5 ;  /* 0x3fe0000020207828 */ /* 0x000fcc0000000000 */
[----:B------:R-:W-:-:S06]  /*ffa0*/  DSETP.NAN.AND P0, PT, R2, R2, PT ;  /* 0x000000020200722a */ /* 0x000fcc0003f08000 */
[----:B------:R-:W-:Y:S02]  /*ffb0*/  FSEL R8, R2, R8, P0 ;  /* 0x0000000802087208 */ /* 0x000fe40000000000 */
[----:B------:R-:W-:Y:S01]  /*ffc0*/  FSEL R9, R3, R9, P0 ;  /* 0x0000000903097208 */ /* 0x000fe20000000000 */
[----:B------:R-:W-:Y:S06]  /*ffd0*/  BRA `(.L_x_11464) ;  /* 0x0000002000547947 */ /* 0x000fec0003800000 */
.L_x_11456:
        /* <DEDUP_REMOVED lines=50> */
[----:B------:R-:W-:Y:S01]  /*10300*/  IMAD.MOV.U32 R35, RZ, RZ, R23 ;  /* 0x000000ffff237224 */ /* 0x000fe200078e0017 */
[----:B------:R-:W-:-:S03]  /*10310*/  MOV R34, R22 ;  /* 0x0000001600227202 */ /* 0x000fc60000000f00 */
        /* <DEDUP_REMOVED lines=16> */
[----:B------:R-:W-:Y:S01]  /*10420*/  IMAD.MOV.U32 R16, RZ, RZ, -0x3ff ;  /* 0xfffffc01ff107424 */ /* 0x000fe200078e00ff */
[----:B------:R-:W-:-:S05]  /*10430*/  @!P0 MOV R16, 0xfffffbcb ;  /* 0xfffffbcb00108802 */ /* 0x000fca0000000f00 */
        /* <DEDUP_REMOVED lines=67> */
.L_x_11466:
[----:B------:R-:W-:Y:S05]  /*10870*/  BSYNC.RECONVERGENT B0 ;  /* 0x0000000000007941 */ /* 0x000fea0003800200 */
.L_x_11465:
        /* <DEDUP_REMOVED lines=8> */
.L_x_11468:
[----:B------:R-:W-:Y:S05]  /*10900*/  BSYNC.RECONVERGENT B3 ;  /* 0x0000000000037941 */ /* 0x000fea0003800200 */
.L_x_11467:
[----:B------:R-:W-:Y:S01]  /*10910*/  DMUL R8, R20, R20 ;  /* 0x0000001414087228 */ /* 0x000fe20000000000 */
[----:B------:R-:W-:Y:S01]  /*10920*/  IMAD.MOV.U32 R22, RZ, RZ, -0x2449a4b7 ;  /* 0xdbb65b49ff167424 */ /* 0x000fe200078e00ff */
[----:B------:R-:W-:Y:S01]  /*10930*/  UMOV UR4, 0x2a25ff7e ;  /* 0x2a25ff7e00047882 */ /* 0x000fe20000000000 */
[----:B------:R-:W-:Y:S01]  /*10940*/  IMAD.MOV.U32 R23, RZ, RZ, 0x3f2d3b63 ;  /* 0x3f2d3b63ff177424 */ /* 0x000fe200078e00ff */
[----:B------:R-:W-:Y:S01]  /*10950*/  UMOV UR5, 0x3ef53e1d ;  /* 0x3ef53e1d00057882 */ /* 0x000fe20000000000 */
[----:B------:R-:W-:Y:S01]  /*10960*/  ISETP.GE.AND P2, PT, R13, RZ, PT ;  /* 0x000000ff0d00720c */ /* 0x000fe20003f46270 */
[----:B------:R-:W-:Y:S03]  /*10970*/  BSSY.RECONVERGENT B0, `(.L_x_11469) ;  /* 0x0000050000007945 */ /* 0x000fe60003800200 */
        /* <DEDUP_REMOVED lines=77> */
.L_x_11470:
[----:B------:R-:W-:Y:S02]  /*10e50*/  FSEL R8, RZ, 3.37028055040000000000e+12, P0 ;  /* 0x54442d18ff087808 */ /* 0x000fe40000000000 */
[----:B------:R-:W-:-:S07]  /*10e60*/  FSEL R9, RZ, 2.1426990032196044922, P0 ;  /* 0x400921fbff097808 */ /* 0x000fce0000000000 */
.L_x_11471:
[----:B------:R-:W-:Y:S05]  /*10e70*/  BSYNC.RECONVERGENT B0 ;  /* 0x0000000000007941 */ /* 0x000fea0003800200 */
.L_x_11469:
[----:B------:R-:W-:Y:S01]  /*10e80*/  DADD R2, R44, R2 ;  /* 0x000000002c027229 */ /* 0x000fe20000000002 */
[----:B------:R-:W-:-:S07]  /*10e90*/  LOP3.LUT R9, R9, 0x80000000, R15, 0xb8, !PT ;  /* 0x8000000009097812 */ /* 0x000fce00078eb80f */
[----:B------:R-:W-:-:S06]  /*10ea0*/  DSETP.NAN.AND P0, PT, R2, R2, PT ;  /* 0x000000020200722a */ /* 0x000fcc0003f08000 */
[----:B------:R-:W-:Y:S02]  /*10eb0*/  FSEL R8, R2, R8, P0 ;  /* 0x0000000802087208 */ /* 0x000fe40000000000 */
[----:B------:R-:W-:Y:S01]  /*10ec0*/  FSEL R9, R3, R9, P0 ;  /* 0x0000000903097208 */ /* 0x000fe20000000000 */
[----:B------:R-:W-:Y:S06]  /*10ed0*/  BRA `(.L_x_11464) ;  /* 0x0000001000947947 */ /* 0x000fec0003800000 */
.L_x_11455:
        /* <DEDUP_REMOVED lines=22> */
[----:B------:R-:W-:Y:S05]  /*11040*/  CALL.REL.NOINC `($__internal_20_$__cuda_sm20_div_rn_f64_full) ;  /* 0x0000013400187944 */ /* 0x000fea0003c00000 */
[----:B------:R-:W-:Y:S02]  /*11050*/  IMAD.MOV.U32 R32, RZ, RZ, R20 ;  /* 0x000000ffff207224 */ /* 0x000fe400078e0014 */
[----:B------:R-:W-:-:S07]  /*11060*/  IMAD.MOV.U32 R33, RZ, RZ, R21 ;  /* 0x000000ffff217224 */ /* 0x000fce00078e0015 */
.L_x_11473:
[----:B------:R-:W-:Y:S05]  /*11070*/  BSYNC.RECONVERGENT B3 ;  /* 0x0000000000037941 */ /* 0x000fea0003800200 */
.L_x_11472:
        /* <DEDUP_REMOVED lines=23> */
.L_x_11475:
[----:B------:R-:W-:Y:S05]  /*111f0*/  BSYNC.RECONVERGENT B3 ;  /* 0x0000000000037941 */ /* 0x000fea0003800200 */
.L_x_11474:
        /* <DEDUP_REMOVED lines=29> */
[----:B------:R-:W-:Y:S02]  /*113d0*/  FSEL R37, R18, UR6, P0 ;  /* 0x0000000612257c08 */ /* 0x000fe40008000000 */
[----:B------:R-:W-:-:S04]  /*113e0*/  MOV R18, R34 ;  /* 0x0000002200127202 */ /* 0x000fc80000000f00 */
        /* <DEDUP_REMOVED lines=109> */
.L_x_11477:
[----:B------:R-:W-:Y:S05]  /*11ac0*/  BSYNC.RECONVERGENT B0 ;  /* 0x0000000000007941 */ /* 0x000fea0003800200 */
.L_x_11476:
[----:B------:R-:W-:Y:S04]  /*11ad0*/  BSSY.RECONVERGENT B3, `(.L_x_11478) ;  /* 0x0000008000037945 */ /* 0x000fe80003800200 */
[----:B------:R-:W-:Y:S05]  /*11ae0*/  @P4 BRA P5, `(.L_x_11479) ;  /* 0x0000000000184947 */ /* 0x000fea0002800000 */
[----:B------:R-:W-:Y:S01]  /*11af0*/  IMAD.MOV.U32 R22, RZ, RZ, R8 ;  /* 0x000000ffff167224 */ /* 0x000fe200078e0008 */
[----:B------:R-:W-:Y:S01]  /*11b00*/  MOV R23, R9 ;  /* 0x0000000900177202 */ /* 0x000fe20000000f00 */
[----:B------:R-:W-:Y:S01]  /*11b10*/  IMAD.MOV.U32 R20, RZ, RZ, R10 ;  /* 0x000000ffff147224 */ /* 0x000fe200078e000a */
[----:B------:R-:W-:Y:S01]  /*11b20*/  MOV R16, 0x11b50 ;  /* 0x00011b5000107802 */ /* 0x000fe20000000f00 */
[----:B------:R-:W-:-:S07]  /*11b30*/  IMAD.MOV.U32 R21, RZ, RZ, R11 ;  /* 0x000000ffff157224 */ /* 0x000fce00078e000b */
[----:B------:R-:W-:Y:S05]  /*11b40*/  CALL.REL.NOINC `($__internal_20_$__cuda_sm20_div_rn_f64_full) ;  /* 0x0000012800587944 */ /* 0x000fea0003c00000 */
.L_x_11479:
[----:B------:R-:W-:Y:S05]  /*11b50*/  BSYNC.RECONVERGENT B3 ;  /* 0x0000000000037941 */ /* 0x000fea0003800200 */
.L_x_11478:
        /* <DEDUP_REMOVED lines=64> */
[----:B------:R-:W-:Y:S01]  /*11f60*/  @!P1 IMAD.MOV.U32 R20, RZ, RZ, 0x54442d18 ;  /* 0x54442d18ff149424 */ /* 0x000fe200078e00ff */
[----:B------:R-:W-:-:S06]  /*11f70*/  @!P1 MOV R21, 0x3ff921fb ;  /* 0x3ff921fb00159802 */ /* 0x000fcc0000000f00 */
        /* <DEDUP_REMOVED lines=18> */
.L_x_11481:
[----:B------:R-:W-:Y:S02]  /*120a0*/  FSEL R8, RZ, 3.37028055040000000000e+12, P0 ;  /* 0x54442d18ff087808 */ /* 0x000fe40000000000 */
[----:B------:R-:W-:-:S07]  /*120b0*/  FSEL R9, RZ, 2.1426990032196044922, P0 ;  /* 0x400921fbff097808 */ /* 0x000fce0000000000 */
.L_x_11482:
[----:B------:R-:W-:Y:S05]  /*120c0*/  BSYNC.RECONVERGENT B0 ;  /* 0x0000000000007941 */ /* 0x000fea0003800200 */
.L_x_11480:
[----:B------:R-:W-:Y:S01]  /*120d0*/  DADD R2, R44, R2 ;  /* 0x000000002c027229 */ /* 0x000fe20000000002 */
[----:B------:R-:W-:Y:S01]  /*120e0*/  LOP3.LUT R9, R9, 0x80000000, R15, 0xb8, !PT ;  /* 0x8000000009097812 */ /* 0x000fe200078eb80f */
[----:B------:R-:W-:-:S06]  /*120f0*/  DADD R32, R32, 1 ;  /* 0x3ff0000020207429 */ /* 0x000fcc0000000000 */
[----:B------:R-:W-:-:S06]  /*12100*/  DSETP.NAN.AND P0, PT, R2, R2, PT ;  /* 0x000000020200722a */ /* 0x000fcc0003f08000 */
[----:B------:R-:W-:Y:S02]  /*12110*/  FSEL R8, R2, R8, P0 ;  /* 0x0000000802087208 */ /* 0x000fe40000000000 */
[----:B------:R-:W-:-:S07]  /*12120*/  FSEL R9, R3, R9, P0 ;  /* 0x0000000903097208 */ /* 0x000fce0000000000 */
.L_x_11464:
[----:B------:R-:W-:Y:S05]  /*12130*/  BSYNC.RECONVERGENT B2 ;  /* 0x0000000000027941 */ /* 0x000fea0003800200 */
.L_x_11454:
        /* <DEDUP_REMOVED lines=8> */
.L_x_11369:
[----:B------:R-:W-:Y:S05]  /*121c0*/  BSYNC.RECONVERGENT B1 ;  /* 0x0000000000017941 */ /* 0x000fea0003800200 */
.L_x_11368:
[----:B------:R-:W-:Y:S05]  /*121d0*/  WARPSYNC.ALL ;  /* 0x0000000000007948 */ /* 0x000fea0003800000 */
[----:B------:R-:W-:Y:S01]  /*121e0*/  VIADD R2, R0, 0x100 ;  /* 0x0000010000027836 */ /* 0x000fe20000000000 */
[----:B------:R-:W-:Y:S01]  /*121f0*/  BSSY.RECONVERGENT B1, `(.L_x_11483) ;  /* 0x00008ff000017945 */ /* 0x000fe20003800200 */
[----:B-----5:R-:W-:Y:S02]  /*12200*/  CS2R R14, SRZ ;  /* 0x00000000000e7805 */ /* 0x020fe4000001ff00 */
[----:B------:R-:W-:Y:S02]  /*12210*/  CS2R R12, SRZ ;  /* 0x00000000000c7805 */ /* 0x000fe4000001ff00 */
[----:B------:R-:W-:-:S13]  /*12220*/  ISETP.GE.AND P0, PT, R2, R17, PT ;  /* 0x000000110200720c */ /* 0x000fda0003f06270 */
[----:B------:R-:W-:Y:S05]  /*12230*/  @P0 BRA `(.L_x_11484) ;  /* 0x0000008c00e80947 */ /* 0x000fea0003800000 */
[----:B------:R-:W-:Y:S01]  /*12240*/  IMAD.MOV.U32 R12, RZ, RZ, 0x33145c07 ;  /* 0x33145c07ff0c7424 */ /* 0x000fe200078e00ff */
        /* <DEDUP_REMOVED lines=29> */
.L_x_11485:
[----:B------:R-:W-:Y:S01]  /*12420*/  DSETP.MAX.AND P0, P1, R44, R2, PT ;  /* 0x000000022c00722a */ /* 0x000fe2000390f000 */
[----:B0-----:R-:W-:Y:S02]  /*12430*/  IMAD.MOV.U32 R12, RZ, RZ, R45 ;  /* 0x000000ffff0c7224 */ /* 0x001fe400078e002d */
[----:B------:R-:W-:Y:S02]  /*12440*/  IMAD.MOV.U32 R15, RZ, RZ, R3 ;  /* 0x000000ffff0f7224 */ /* 0x000fe400078e0003 */
[----:B------:R-:W-:-:S03]  /*12450*/  IMAD.MOV.U32 R13, RZ, RZ, R2 ;  /* 0x000000ffff0d7224 */ /* 0x000fc600078e0002 */
[----:B------:R-:W-:Y:S02]  /*12460*/  FSEL R21, R12, R15, P0 ;  /* 0x0000000f0c157208 */ /* 0x000fe40000000000 */
[----:B------:R-:W-:-:S04]  /*12470*/  MOV R12, R44 ;  /* 0x0000002c000c7202 */ /* 0x000fc80000000f00 */
        /* <DEDUP_REMOVED lines=56> */
[----:B------:R-:W-:-:S03]  /*12800*/  MOV R14, R39 ;  /* 0x00000027000e7202 */ /* 0x000fc60000000f00 */
        /* <DEDUP_REMOVED lines=12> */
[----:B------:R-:W-:-:S05]  /*128d0*/  IMAD.MOV.U32 R22, RZ, RZ, R37 ;  /* 0x000000ffff167224 */ /* 0x000fca00078e0025 */
[----:B------:R-:W-:Y:S01]  /*128e0*/  FSEL R47, R22, UR6, P0 ;  /* 0x00000006162f7c08 */ /* 0x000fe20008000000 */
[----:B------:R-:W-:-:S05]  /*128f0*/  IMAD.MOV.U32 R22, RZ, RZ, R36 ;  /* 0x000000ffff167224 */ /* 0x000fca00078e0024 */
[----:B------:R-:W-:Y:S01]  /*12900*/  SEL R46, R22, UR4, P0 ;  /* 0x00000004162e7c07 */ /* 0x000fe20008000000 */
[----:B------:R-:W-:Y:S01]  /*12910*/  DSETP.NEU.AND P0, PT, R40, RZ, PT ;  /* 0x000000ff2800722a */ /* 0x000fe20003f0d000 */
[----:B------:R-:W-:Y:S01]  /*12920*/  @P1 LOP3.LUT R47, R23, 0x80000, RZ, 0xfc, !PT ;  /* 0x00080000172f1812 */ /* 0x000fe200078efcff */
[----:B0-----:R-:W-:Y:S01]  /*12930*/  DMUL R52, R50, R50 ;  /* 0x0000003232347228 */ /* 0x001fe20000000000 */
[----:B------:R-:W-:Y:S02]  /*12940*/  MOV R22, RZ ;  /* 0x000000ff00167202 */ /* 0x000fe40000000f00 */
[----:B------:R-:W0:Y:S01]  /*12950*/  MUFU.RSQ64H R23, R47 ;  /* 0x0000002f00177308 */ /* 0x000e220000001c00 */
[----:B------:R-:W-:-:S04]  /*12960*/  ISETP.GE.U32.AND P1, PT, R41, 0x7ff00000, PT ;  /* 0x7ff000002900780c */ /* 0x000fc80003f26070 */
[----:B------:R-:W-:Y:S01]  /*12970*/  DFMA R52, R14, -R52, 1 ;  /* 0x3ff000000e34742b */ /* 0x000fe20000000834 */
[----:B------:R-:W-:Y:S02]  /*12980*/  IMAD.MOV.U32 R14, RZ, RZ, 0x0 ;  /* 0x00000000ff0e7424 */ /* 0x000fe400078e00ff */
        /* <DEDUP_REMOVED lines=51> */
.L_x_11492:
[----:B------:R-:W-:Y:S05]  /*12cc0*/  BSYNC.RECONVERGENT B3 ;  /* 0x0000000000037941 */ /* 0x000fea0003800200 */
.L_x_11491:
[----:B------:R-:W-:Y:S01]  /*12cd0*/  DADD R20, R12, R14 ;  /* 0x000000000c147229 */ /* 0x000fe2000000000e */
        /* <DEDUP_REMOVED lines=82> */
.L_x_11490:
        /* <DEDUP_REMOVED lines=34> */
.L_x_11499:
[----:B------:R-:W-:Y:S05]  /*13420*/  BSYNC.RECONVERGENT B4 ;  /* 0x0000000000047941 */ /* 0x000fea0003800200 */
.L_x_11498:
[----:B------:R-:W-:Y:S02]  /*13430*/  IMAD.MOV.U32 R14, RZ, RZ, R20 ;  /* 0x000000ffff0e7224 */ /* 0x000fe400078e0014 */
[----:B------:R-:W-:-:S07]  /*13440*/  IMAD.MOV.U32 R15, RZ, RZ, R21 ;  /* 0x000000ffff0f7224 */ /* 0x000fce00078e0015 */
.L_x_11497:
[----:B------:R-:W-:Y:S05]  /*13450*/  BSYNC.RECONVERGENT B3 ;  /* 0x0000000000037941 */ /* 0x000fea0003800200 */
.L_x_11496:
        /* <DEDUP_REMOVED lines=31> */
.L_x_11504:
[----:B------:R-:W-:Y:S05]  /*13650*/  BSYNC.RECONVERGENT B4 ;  /* 0x0000000000047941 */ /* 0x000fea0003800200 */
.L_x_11503:
[----:B------:R-:W-:Y:S05]  /*13660*/  BRA `(.L_x_11502) ;  /* 0x0000000000047947 */ /* 0x000fea0003800000 */
.L_x_11501:
[----:B------:R-:W-:-:S11]  /*13670*/  DADD R20, R32, -R36 ;  /* 0x0000000020147229 */ /* 0x000fd60000000824 */
.L_x_11502:
[----:B------:R-:W-:Y:S05]  /*13680*/  BSYNC.RECONVERGENT B3 ;  /* 0x0000000000037941 */ /* 0x000fea0003800200 */
.L_x_11500:
        /* <DEDUP_REMOVED lines=29> */
.L_x_11506:
[----:B------:R-:W-:Y:S05]  /*13860*/  BSYNC.RECONVERGENT B3 ;  /* 0x0000000000037941 */ /* 0x000fea0003800200 */
.L_x_11505:
[----:B------:R-:W-:-:S10]  /*13870*/  DADD R14, R14, R38 ;  /* 0x000000000e0e7229 */ /* 0x000fd40000000026 */
[C---:B------:R-:W-:Y:S02]  /*13880*/  FSETP.GEU.FTZ.AND P1, PT, R15.reuse, 1.7916666269302368164, PT ;  /* 0x3fe555550f00780b */ /* 0x040fe40003f3e000 */
[----:B------:R-:W-:-:S13]  /*13890*/  FSETP.GT.FTZ.AND P0, PT, R15, -1.6999999284744262695, PT ;  /* 0xbfd999990f00780b */ /* 0x000fda0003f14000 */
[----:B------:R-:W-:Y:S05]  /*138a0*/  @P0 BRA !P1, `(.L_x_11507) ;  /* 0x00000004004c0947 */ /* 0x000fea0004800000 */
[----:B------:R-:W-:Y:S01]  /*138b0*/  DADD R20, R14, 1 ;  /* 0x3ff000000e147429 */ /* 0x000fe20000000000 */
[----:B------:R-:W-:-:S09]  /*138c0*/  MOV R16, 0xfffffc01 ;  /* 0xfffffc0100107802 */ /* 0x000fd20000000f00 */
        /* <DEDUP_REMOVED lines=81> */
.L_x_11507:
        /* <DEDUP_REMOVED lines=22> */
.L_x_11509:
[----:B------:R-:W-:Y:S05]  /*13f40*/  BSYNC.RECONVERGENT B3 ;  /* 0x0000000000037941 */ /* 0x000fea0003800200 */
.L_x_11508:
        /* <DEDUP_REMOVED lines=30> */
.L_x_11495:
        /* <DEDUP_REMOVED lines=26> */
.L_x_11512:
[----:B------:R-:W-:Y:S05]  /*142d0*/  BSYNC.RECONVERGENT B3 ;  /* 0x0000000000037941 */ /* 0x000fea0003800200 */
.L_x_11511:
[----:B------:R-:W-:-:S10]  /*142e0*/  DADD R14, R34, R14 ;  /* 0x00000000220e7229 */ /* 0x000fd4000000000e */
[C---:B------:R-:W-:Y:S02]  /*142f0*/  FSETP.GEU.FTZ.AND P1, PT, R15.reuse, 1.7916666269302368164, PT ;  /* 0x3fe555550f00780b */ /* 0x040fe40003f3e000 */
[----:B------:R-:W-:-:S13]  /*14300*/  FSETP.GT.FTZ.AND P0, PT, R15, -1.6999999284744262695, PT ;  /* 0xbfd999990f00780b */ /* 0x000fda0003f14000 */
[----:B------:R-:W-:Y:S05]  /*14310*/  @P0 BRA !P1, `(.L_x_11513) ;  /* 0x00000004004c0947 */ /* 0x000fea0004800000 */
[----:B------:R-:W-:Y:S01]  /*14320*/  DADD R20, R14, 1 ;  /* 0x3ff000000e147429 */ /* 0x000fe20000000000 */
        /* <DEDUP_REMOVED lines=82> */
.L_x_11513:
        /* <DEDUP_REMOVED lines=22> */
.L_x_11515:
[----:B------:R-:W-:Y:S05]  /*149b0*/  BSYNC.RECONVERGENT B3 ;  /* 0x0000000000037941 */ /* 0x000fea0003800200 */
.L_x_11514:
        /* <DEDUP_REMOVED lines=30> */
.L_x_11510:
        /* <DEDUP_REMOVED lines=25> */
.L_x_11517:
[----:B------:R-:W-:Y:S05]  /*14d30*/  BSYNC.RECONVERGENT B3 ;  /* 0x0000000000037941 */ /* 0x000fea0003800200 */
.L_x_11516:
        /* <DEDUP_REMOVED lines=21> */
.L_x_11519:
[----:B------:R-:W-:Y:S05]  /*14e90*/  BSYNC.RECONVERGENT B3 ;  /* 0x0000000000037941 */ /* 0x000fea0003800200 */
.L_x_11518:
[----:B------:R-:W-:Y:S02]  /*14ea0*/  IMAD.MOV.U32 R14, RZ, RZ, R20 ;  /* 0x000000ffff0e7224 */ /* 0x000fe400078e0014 */
[----:B------:R-:W-:Y:S01]  /*14eb0*/  IMAD.MOV.U32 R15, RZ, RZ, R21 ;  /* 0x000000ffff0f7224 */ /* 0x000fe200078e0015 */
[----:B------:R-:W-:Y:S06]  /*14ec0*/  BRA `(.L_x_11493) ;  /* 0x0000000000687947 */ /* 0x000fec0003800000 */
.L_x_11494:
        /* <DEDUP_REMOVED lines=23> */
[----:B------:R-:W-:Y:S01]  /*15040*/  IMAD.MOV.U32 R14, RZ, RZ, R20 ;  /* 0x000000ffff0e7224 */ /* 0x000fe200078e0014 */
[----:B------:R-:W-:-:S07]  /*15050*/  MOV R15, R21 ;  /* 0x00000015000f7202 */ /* 0x000fce0000000f00 */
.L_x_11520:
[----:B------:R-:W-:Y:S05]  /*15060*/  BSYNC.RECONVERGENT B3 ;  /* 0x0000000000037941 */ /* 0x000fea0003800200 */
.L_x_11493:
[----:B------:R-:W-:Y:S05]  /*15070*/  BSYNC.RECONVERGENT B2 ;  /* 0x0000000000027941 */ /* 0x000fea0003800200 */
.L_x_11489:
        /* <DEDUP_REMOVED lines=25> */
.L_x_11525:
[----:B------:R-:W-:Y:S05]  /*15210*/  BSYNC.RECONVERGENT B4 ;  /* 0x0000000000047941 */ /* 0x000fea0003800200 */
.L_x_11524:
        /* <DEDUP_REMOVED lines=84> */
.L_x_11528:
        /* <DEDUP_REMOVED lines=53> */
.L_x_11527:
        /* <DEDUP_REMOVED lines=76> */
.L_x_11530:
        /* <DEDUP_REMOVED lines=53> */
.L_x_11526:
        /* <DEDUP_REMOVED lines=35> */
.L_x_11537:
[----:B------:R-:W-:Y:S05]  /*164f0*/  BSYNC.RECONVERGENT B6 ;  /* 0x0000000000067941 */ /* 0x000fea0003800200 */
.L_x_11536:
[----:B------:R-:W-:Y:S01]  /*16500*/  IMAD.MOV.U32 R56, RZ, RZ, R20 ;  /* 0x000000ffff387224 */ /* 0x000fe200078e0014 */
[----:B------:R-:W-:-:S07]  /*16510*/  MOV R57, R21 ;  /* 0x0000001500397202 */ /* 0x000fce0000000f00 */
.L_x_11535:
[----:B------:R-:W-:Y:S05]  /*16520*/  BSYNC.RECONVERGENT B5 ;  /* 0x0000000000057941 */ /* 0x000fea0003800200 */
.L_x_11534:
        /* <DEDUP_REMOVED lines=28> */
.L_x_11542:
[----:B------:R-:W-:Y:S05]  /*166f0*/  BSYNC.RECONVERGENT B6 ;  /* 0x0000000000067941 */ /* 0x000fea0003800200 */
.L_x_11541:
[----:B------:R-:W-:Y:S01]  /*16700*/  IMAD.MOV.U32 R2, RZ, RZ, R20 ;  /* 0x000000ffff027224 */ /* 0x000fe200078e0014 */
[----:B------:R-:W-:Y:S01]  /*16710*/  MOV R3, R21 ;  /* 0x0000001500037202 */ /* 0x000fe20000000f00 */
[----:B------:R-:W-:Y:S06]  /*16720*/  BRA `(.L_x_11540) ;  /* 0x0000000000047947 */ /* 0x000fec0003800000 */
.L_x_11539:
[----:B------:R-:W-:-:S11]  /*16730*/  DADD R2, -R34, R32 ;  /* 0x0000000022027229 */ /* 0x000fd60000000120 */
.L_x_11540:
[----:B------:R-:W-:Y:S05]  /*16740*/  BSYNC.RECONVERGENT B5 ;  /* 0x0000000000057941 */ /* 0x000fea0003800200 */
.L_x_11538:
        /* <DEDUP_REMOVED lines=27> */
.L_x_11544:
[----:B------:R-:W-:Y:S05]  /*16900*/  BSYNC.RECONVERGENT B5 ;  /* 0x0000000000057941 */ /* 0x000fea0003800200 */
.L_x_11543:
[----:B------:R-:W-:Y:S02]  /*16910*/  IMAD.MOV.U32 R12, RZ, RZ, R20 ;  /* 0x000000ffff0c7224 */ /* 0x000fe400078e0014 */
[----:B------:R-:W-:Y:S01]  /*16920*/  IMAD.MOV.U32 R13, RZ, RZ, R21 ;  /* 0x000000ffff0d7224 */ /* 0x000fe200078e0015 */
[----:B------:R-:W-:Y:S06]  /*16930*/  BRA `(.L_x_11545) ;  /* 0x0000000800347947 */ /* 0x000fec0003800000 */
.L_x_11533:
[----:B------:R-:W-:-:S14]  /*16940*/  DSETP.GT.AND P0, PT, R44, 1, PT ;  /* 0x3ff000002c00742a */ /* 0x000fdc0003f04000 */
[----:B------:R-:W-:Y:S05]  /*16950*/  @P0 BRA `(.L_x_11546) ;  /* 0x0000000000740947 */ /* 0x000fea0003800000 */
        /* <DEDUP_REMOVED lines=25> */
.L_x_11548:
[----:B------:R-:W-:Y:S05]  /*16af0*/  BSYNC.RECONVERGENT B5 ;  /* 0x0000000000057941 */ /* 0x000fea0003800200 */
.L_x_11547:
[----:B------:R-:W-:Y:S01]  /*16b00*/  MOV R12, R20 ;  /* 0x00000014000c7202 */ /* 0x000fe20000000f00 */
[----:B------:R-:W-:Y:S01]  /*16b10*/  IMAD.MOV.U32 R13, RZ, RZ, R21 ;  /* 0x000000ffff0d7224 */ /* 0x000fe200078e0015 */
[----:B------:R-:W-:Y:S06]  /*16b20*/  BRA `(.L_x_11545) ;  /* 0x0000000400b87947 */ /* 0x000fec0003800000 */
.L_x_11546:
        /* <DEDUP_REMOVED lines=28> */
.L_x_11550:
[----:B------:R-:W-:Y:S05]  /*16cf0*/  BSYNC.RECONVERGENT B5 ;  /* 0x0000000000057941 */ /* 0x000fea0003800200 */
.L_x_11549:
        /* <DEDUP_REMOVED lines=21> */
.L_x_11552:
[----:B------:R-:W-:Y:S05]  /*16e50*/  BSYNC.RECONVERGENT B5 ;  /* 0x0000000000057941 */ /* 0x000fea0003800200 */
.L_x_11551:
[----:B------:R-:W-:Y:S01]  /*16e60*/  DMUL R44, R44, 8.11296384146066816958e+31 ;  /* 0x469000002c2c7828 */ /* 0x000fe20000000000 */
[----:B------:R-:W-:Y:S02]  /*16e70*/  IMAD.MOV.U32 R12, RZ, RZ, R20 ;  /* 0x000000ffff0c7224 */ /* 0x000fe400078e0014 */
[----:B------:R-:W-:Y:S01]  /*16e80*/  IMAD.MOV.U32 R13, RZ, RZ, R21 ;  /* 0x000000ffff0d7224 */ /* 0x000fe200078e0015 */
[----:B------:R-:W-:Y:S07]  /*16e90*/  BRA `(.L_x_11545) ;  /* 0x0000000000dc7947 */ /* 0x000fee0003800000 */
.L_x_11532:
        /* <DEDUP_REMOVED lines=25> */
.L_x_11554:
[----:B------:R-:W-:Y:S05]  /*17030*/  BSYNC.RECONVERGENT B5 ;  /* 0x0000000000057941 */ /* 0x000fea0003800200 */
.L_x_11553:
        /* <DEDUP_REMOVED lines=25> */
.L_x_11556:
[----:B------:R-:W-:Y:S05]  /*171d0*/  BSYNC.RECONVERGENT B5 ;  /* 0x0000000000057941 */ /* 0x000fea0003800200 */
.L_x_11555:
[----:B------:R-:W-:Y:S01]  /*171e0*/  DMUL R12, R20, R32 ;  /* 0x00000020140c7228 */ /* 0x000fe20000000000 */
[----:B------:R-:W-:Y:S02]  /*171f0*/  IMAD.MOV.U32 R44, RZ, RZ, 0x0 ;  /* 0x00000000ff2c7424 */ /* 0x000fe400078e00ff */
[----:B------:R-:W-:-:S08]  /*17200*/  IMAD.MOV.U32 R45, RZ, RZ, 0x3ff00000 ;  /* 0x3ff00000ff2d7424 */ /* 0x000fd000078e00ff */
.L_x_11545:
[----:B------:R-:W-:Y:S05]  /*17210*/  BSYNC.RECONVERGENT B4 ;  /* 0x0000000000047941 */ /* 0x000fea0003800200 */
.L_x_11531:
[----:B------:R-:W-:Y:S05]  /*17220*/  BRA `(.L_x_11557) ;  /* 0x0000000000087947 */ /* 0x000fea0003800000 */
.L_x_11523:
[----:B------:R-:W-:Y:S02]  /*17230*/  DMUL R12, R12, 9.00719925474099200000e+15 ;  /* 0x434000000c0c7828 */ /* 0x000fe40000000000 */
[----:B------:R-:W-:-:S11]  /*17240*/  DMUL R44, R44, 9.00719925474099200000e+15 ;  /* 0x434000002c2c7828 */ /* 0x000fd60000000000 */
.L_x_11557:
[----:B------:R-:W-:Y:S05]  /*17250*/  BSYNC.RELIABLE B2 ;  /* 0x0000000000027941 */ /* 0x000fea0003800100 */
.L_x_11522:
        /* <DEDUP_REMOVED lines=30> */
.L_x_11560:
[----:B------:R-:W-:Y:S05]  /*17440*/  BSYNC.RECONVERGENT B2 ;  /* 0x0000000000027941 */ /* 0x000fea0003800200 */
.L_x_11559:
        /* <DEDUP_REMOVED lines=84> */
.L_x_11562:
[----:B------:R-:W-:Y:S02]  /*17990*/  FSEL R2, RZ, 3.37028055040000000000e+12, P0 ;  /* 0x54442d18ff027808 */ /* 0x000fe40000000000 */
[----:B------:R-:W-:-:S07]  /*179a0*/  FSEL R3, RZ, 2.1426990032196044922, P0 ;  /* 0x400921fbff037808 */ /* 0x000fce0000000000 */
.L_x_11563:
[----:B------:R-:W-:Y:S05]  /*179b0*/  BSYNC.RECONVERGENT B0 ;  /* 0x0000000000007941 */ /* 0x000fea0003800200 */
.L_x_11561:
[----:B------:R-:W-:Y:S01]  /*179c0*/  DADD R44, |R12|, R44 ;  /* 0x000000000c2c7229 */ /* 0x000fe2000000022c */
[----:B------:R-:W-:-:S07]  /*179d0*/  LOP3.LUT R13, R3, 0x80000000, R13, 0xb8, !PT ;  /* 0x80000000030d7812 */ /* 0x000fce00078eb80d */
[----:B------:R-:W-:-:S06]  /*179e0*/  DSETP.NAN.AND P0, PT, R44, R44, PT ;  /* 0x0000002c2c00722a */ /* 0x000fcc0003f08000 */
[----:B------:R-:W-:Y:S02]  /*179f0*/  FSEL R12, R44, R2, P0 ;  /* 0x000000022c0c7208 */ /* 0x000fe40000000000 */
[----:B------:R-:W-:Y:S01]  /*17a00*/  FSEL R13, R45, R13, P0 ;  /* 0x0000000d2d0d7208 */ /* 0x000fe20000000000 */
[----:B------:R-:W-:Y:S06]  /*17a10*/  BRA `(.L_x_11529) ;  /* 0x0000000400e07947 */ /* 0x000fec0003800000 */
.L_x_11558:
        /* <DEDUP_REMOVED lines=27> */
.L_x_11565:
[----:B------:R-:W-:Y:S05]  /*17bd0*/  BSYNC.RECONVERGENT B2 ;  /* 0x0000000000027941 */ /* 0x000fea0003800200 */
.L_x_11564:
        /* <DEDUP_REMOVED lines=64> */
[----:B------:R-:W-:Y:S01]  /*17fe0*/  @!P1 IMAD.MOV.U32 R20, RZ, RZ, 0x54442d18 ;  /* 0x54442d18ff149424 */ /* 0x000fe200078e00ff */
[----:B------:R-:W-:-:S06]  /*17ff0*/  @!P1 MOV R21, 0x400921fb ;  /* 0x400921fb00159802 */ /* 0x000fcc0000000f00 */
        /* <DEDUP_REMOVED lines=18> */
.L_x_11567:
[----:B------:R-:W-:Y:S02]  /*18120*/  FSEL R2, RZ, 3.37028055040000000000e+12, P0 ;  /* 0x54442d18ff027808 */ /* 0x000fe40000000000 */
[----:B------:R-:W-:-:S07]  /*18130*/  FSEL R3, RZ, 2.1426990032196044922, P0 ;  /* 0x400921fbff037808 */ /* 0x000fce0000000000 */
.L_x_11568:
[----:B------:R-:W-:Y:S05]  /*18140*/  BSYNC.RECONVERGENT B0 ;  /* 0x0000000000007941 */ /* 0x000fea0003800200 */
.L_x_11566:
[----:B------:R-:W-:Y:S01]  /*18150*/  DADD R44, |R12|, R44 ;  /* 0x000000000c2c7229 */ /* 0x000fe2000000022c */
[----:B------:R-:W-:-:S07]  /*18160*/  LOP3.LUT R13, R3, 0x80000000, R13, 0xb8, !PT ;  /* 0x80000000030d7812 */ /* 0x000fce00078eb80d */
[----:B------:R-:W-:-:S06]  /*18170*/  DSETP.NAN.AND P0, PT, R44, R44, PT ;  /* 0x0000002c2c00722a */ /* 0x000fcc0003f08000 */
[----:B------:R-:W-:Y:S02]  /*18180*/  FSEL R12, R44, R2, P0 ;  /* 0x000000022c0c7208 */ /* 0x000fe40000000000 */
[----:B------:R-:W-:-:S07]  /*18190*/  FSEL R13, R45, R13, P0 ;  /* 0x0000000d2d0d7208 */ /* 0x000fce0000000000 */
.L_x_11529:
[----:B------:R-:W-:Y:S05]  /*181a0*/  BSYNC.RECONVERGENT B3 ;  /* 0x0000000000037941 */ /* 0x000fea0003800200 */
.L_x_11521:
[----:B------:R-:W-:Y:S01]  /*181b0*/  DADD R2, -RZ, -R14 ;  /* 0x00000000ff027229 */ /* 0x000fe2000000090e */
[----:B------:R-:W-:-:S09]  /*181c0*/  ISETP.GE.AND P0, PT, R27, RZ, PT ;  /* 0x000000ff1b00720c */ /* 0x000fd20003f06270 */
[----:B------:R-:W-:Y:S02]  /*181d0*/  FSEL R14, R14, R2, !P0 ;  /* 0x000000020e0e7208 */ /* 0x000fe40004000000 */
[----:B------:R-:W-:Y:S01]  /*181e0*/  FSEL R15, R15, R3, !P0 ;  /* 0x000000030f0f7208 */ /* 0x000fe20004000000 */
[----:B------:R-:W-:Y:S06]  /*181f0*/  BRA `(.L_x_11484) ;  /* 0x0000002c00f87947 */ /* 0x000fec0003800000 */
.L_x_11488:
[----:B------:R-:W2:Y:S01]  /*18200*/  LDL.64 R12, [R1+0x8] ;  /* 0x00000800010c7983 */ /* 0x000ea20000100a00 */
[----:B------:R-:W-:Y:S01]  /*18210*/  UMOV UR4, 0x54442d18 ;  /* 0x54442d1800047882 */ /* 0x000fe20000000000 */
[----:B------:R-:W-:Y:S01]  /*18220*/  UMOV UR5, 0x3ff921fb ;  /* 0x3ff921fb00057882 */ /* 0x000fe20000000000 */
[----:B------:R-:W-:Y:S02]  /*18230*/  DADD R14, -RZ, -R26 ;  /* 0x00000000ff0e7229 */ /* 0x000fe4000000091a */
[----:B--2---:R-:W-:-:S08]  /*18240*/  DADD R12, R12, -R24 ;  /* 0x000000000c0c7229 */ /* 0x004fd00000000818 */
[----:B------:R-:W-:Y:S01]  /*18250*/  DADD R12, R12, UR4 ;  /* 0x000000040c0c7e29 */ /* 0x000fe20008000000 */
[----:B------:R-:W-:Y:S10]  /*18260*/  BRA `(.L_x_11484) ;  /* 0x0000002c00dc7947 */ /* 0x000ff40003800000 */
.L_x_11487:
[----:B------:R-:W-:Y:S01]  /*18270*/  DADD R14, -RZ, -R26 ;  /* 0x00000000ff0e7229 */ /* 0x000fe2000000091a */
[----:B------:R-:W-:Y:S01]  /*18280*/  CS2R R12, SRZ ;  /* 0x00000000000c7805 */ /* 0x000fe2000001ff00 */
[----:B------:R-:W-:Y:S09]  /*18290*/  BRA `(.L_x_11484) ;  /* 0x0000002c00d07947 */ /* 0x000ff20003800000 */
.L_x_11486:
        /* <DEDUP_REMOVED lines=22> */
[----:B------:R-:W-:Y:S01]  /*18400*/  MOV R35, R23 ;  /* 0x0000001700237202 */ /* 0x000fe20000000f00 */
[----:B------:R-:W-:-:S10]  /*18410*/  DFMA R32, R32, R32, R32 ;  /* 0x000000202020722b */ /* 0x000fd40000000020 */
        /* <DEDUP_REMOVED lines=16> */
[----:B------:R-:W-:Y:S01]  /*18520*/  FSETP.GT.AND P4, PT, |R16|, 1.469367938527859385e-39, PT ;  /* 0x001000001000780b */ /* 0x000fe20003f84200 */
[----:B------:R-:W-:Y:S01]  /*18530*/  IMAD.MOV.U32 R16, RZ, RZ, -0x3ff ;  /* 0xfffffc01ff107424 */ /* 0x000fe200078e00ff */
[----:B------:R-:W-:Y:S02]  /*18540*/  @!P0 MOV R16, 0xfffffbcb ;  /* 0xfffffbcb00108802 */ /* 0x000fe40000000f00 */
        /* <DEDUP_REMOVED lines=67> */
.L_x_11573:
[----:B------:R-:W-:Y:S05]  /*18980*/  BSYNC.RECONVERGENT B0 ;  /* 0x0000000000007941 */ /* 0x000fea0003800200 */
.L_x_11572:
        /* <DEDUP_REMOVED lines=8> */
.L_x_11575:
[----:B------:R-:W-:Y:S05]  /*18a10*/  BSYNC.RECONVERGENT B3 ;  /* 0x0000000000037941 */ /* 0x000fea0003800200 */
.L_x_11574:
        /* <DEDUP_REMOVED lines=84> */
.L_x_11577:
[----:B------:R-:W-:Y:S02]  /*18f60*/  FSEL R12, RZ, 3.37028055040000000000e+12, P0 ;  /* 0x54442d18ff0c7808 */ /* 0x000fe40000000000 */
[----:B------:R-:W-:-:S07]  /*18f70*/  FSEL R13, RZ, 2.1426990032196044922, P0 ;  /* 0x400921fbff0d7808 */ /* 0x000fce0000000000 */
.L_x_11578:
[----:B------:R-:W-:Y:S05]  /*18f80*/  BSYNC.RECONVERGENT B0 ;  /* 0x0000000000007941 */ /* 0x000fea0003800200 */
.L_x_11576:
[----:B------:R-:W-:Y:S01]  /*18f90*/  DADD R2, R44, R2 ;  /* 0x000000002c027229 */ /* 0x000fe20000000002 */
[----:B------:R-:W-:Y:S01]  /*18fa0*/  LOP3.LUT R13, R13, 0x80000000, R27, 0xb8, !PT ;  /* 0x800000000d0d7812 */ /* 0x000fe200078eb81b */
[----:B------:R-:W-:-:S06]  /*18fb0*/  DMUL R32, R32, 0.5 ;  /* 0x3fe0000020207828 */ /* 0x000fcc0000000000 */
[----:B------:R-:W-:-:S06]  /*18fc0*/  DSETP.NAN.AND P0, PT, R2, R2, PT ;  /* 0x000000020200722a */ /* 0x000fcc0003f08000 */
[----:B------:R-:W-:Y:S02]  /*18fd0*/  FSEL R12, R2, R12, P0 ;  /* 0x0000000c020c7208 */ /* 0x000fe40000000000 */
[----:B------:R-:W-:Y:S01]  /*18fe0*/  FSEL R13, R3, R13, P0 ;  /* 0x0000000d030d7208 */ /* 0x000fe20000000000 */
[----:B------:R-:W-:Y:S06]  /*18ff0*/  BRA `(.L_x_11579) ;  /* 0x0000002000547947 */ /* 0x000fec0003800000 */
.L_x_11571:
        /* <DEDUP_REMOVED lines=38> */
[----:B------:R-:W-:-:S06]  /*19260*/  MOV R32, 0x1 ;  /* 0x0000000100207802 */ /* 0x000fcc0000000f00 */
        /* <DEDUP_REMOVED lines=24> */
[----:B------:R-:W-:Y:S02]  /*193f0*/  @P2 MOV R33, 0x7ff00000 ;  /* 0x7ff0000000212802 */ /* 0x000fe40000000f00 */
[----:B------:R-:W-:-:S03]  /*19400*/  @P2 LOP3.LUT P3, RZ, R35, 0x7fffffff, RZ, 0xc0, !PT ;  /* 0x7fffffff23ff2812 */ /* 0x000fc6000786c0ff */
[----:B------:R-:W-:Y:S01]  /*19410*/  FFMA R16, RZ, R15, R21 ;  /* 0x0000000fff107223 */ /* 0x000fe20000000015 */
[----:B------:R-:W-:-:S04]  /*19420*/  @P2 DFMA R32, R34, R32, +INF ;  /* 0x7ff000002220242b */ /* 0x000fc80000000020 */
[----:B------:R-:W-:Y:S01]  /*19430*/  FSETP.GT.AND P4, PT, |R16|, 1.469367938527859385e-39, PT ;  /* 0x001000001000780b */ /* 0x000fe20003f84200 */
[----:B------:R-:W-:Y:S02]  /*19440*/  IMAD.MOV.U32 R16, RZ, RZ, -0x3ff ;  /* 0xfffffc01ff107424 */ /* 0x000fe400078e00ff */
[----:B------:R-:W-:-:S03]  /*19450*/  @!P0 IMAD.MOV.U32 R16, RZ, RZ, -0x435 ;  /* 0xfffffbcbff108424 */ /* 0x000fc600078e00ff */
        /* <DEDUP_REMOVED lines=67> */
.L_x_11581:
[----:B------:R-:W-:Y:S05]  /*19890*/  BSYNC.RECONVERGENT B0 ;  /* 0x0000000000007941 */ /* 0x000fea0003800200 */
.L_x_11580:
        /* <DEDUP_REMOVED lines=8> */
.L_x_11583:
[----:B------:R-:W-:Y:S05]  /*19920*/  BSYNC.RECONVERGENT B3 ;  /* 0x0000000000037941 */ /* 0x000fea0003800200 */
.L_x_11582:
        /* <DEDUP_REMOVED lines=84> */
.L_x_11585:
[----:B------:R-:W-:Y:S02]  /*19e70*/  FSEL R12, RZ, 3.37028055040000000000e+12, P0 ;  /* 0x54442d18ff0c7808 */ /* 0x000fe40000000000 */
[----:B------:R-:W-:-:S07]  /*19e80*/  FSEL R13, RZ, 2.1426990032196044922, P0 ;  /* 0x400921fbff0d7808 */ /* 0x000fce0000000000 */
.L_x_11586:
[----:B------:R-:W-:Y:S05]  /*19e90*/  BSYNC.RECONVERGENT B0 ;  /* 0x0000000000007941 */ /* 0x000fea0003800200 */
.L_x_11584:
[----:B------:R-:W-:Y:S01]  /*19ea0*/  DADD R2, R44, R2 ;  /* 0x000000002c027229 */ /* 0x000fe20000000002 */
[----:B------:R-:W-:-:S07]  /*19eb0*/  LOP3.LUT R13, R13, 0x80000000, R27, 0xb8, !PT ;  /* 0x800000000d0d7812 */ /* 0x000fce00078eb81b */
[----:B------:R-:W-:-:S06]  /*19ec0*/  DSETP.NAN.AND P0, PT, R2, R2, PT ;  /* 0x000000020200722a */ /* 0x000fcc0003f08000 */
[----:B------:R-:W-:Y:S02]  /*19ed0*/  FSEL R12, R2, R12, P0 ;  /* 0x0000000c020c7208 */ /* 0x000fe40000000000 */
[----:B------:R-:W-:Y:S01]  /*19ee0*/  FSEL R13, R3, R13, P0 ;  /* 0x0000000d030d7208 */ /* 0x000fe20000000000 */
[----:B------:R-:W-:Y:S06]  /*19ef0*/  BRA `(.L_x_11579) ;  /* 0x0000001000947947 */ /* 0x000fec0003800000 */
.L_x_11570:
        /* <DEDUP_REMOVED lines=22> */
[----:B------:R-:W-:Y:S05]  /*1a060*/  CALL.REL.NOINC `($__internal_20_$__cuda_sm20_div_rn_f64_full) ;  /* 0x000000a400107944 */ /* 0x000fea0003c00000 */
[----:B------:R-:W-:Y:S02]  /*1a070*/  IMAD.MOV.U32 R32, RZ, RZ, R20 ;  /* 0x000000ffff207224 */ /* 0x000fe400078e0014 */
[----:B------:R-:W-:-:S07]  /*1a080*/  IMAD.MOV.U32 R33, RZ, RZ, R21 ;  /* 0x000000ffff217224 */ /* 0x000fce00078e0015 */
.L_x_11588:
[----:B------:R-:W-:Y:S05]  /*1a090*/  BSYNC.RECONVERGENT B3 ;  /* 0x0000000000037941 */ /* 0x000fea0003800200 */
.L_x_11587:
        /* <DEDUP_REMOVED lines=23> */
.L_x_11590:
[----:B------:R-:W-:Y:S05]  /*1a210*/  BSYNC.RECONVERGENT B3 ;  /* 0x0000000000037941 */ /* 0x000fea0003800200 */
.L_x_11589:
        /* <DEDUP_REMOVED lines=28> */
[----:B------:R-:W-:-:S04]  /*1a3e0*/  MOV R18, R35 ;  /* 0x0000002300127202 */ /* 0x000fc80000000f00 */
        /* <DEDUP_REMOVED lines=31> */
[----:B------:R-:W-:Y:S02]  /*1a5e0*/  @!P0 MOV R22, R34 ;  /* 0x0000002200168202 */ /* 0x000fe40000000f00 */
        /* <DEDUP_REMOVED lines=79> */
.L_x_11592:
[----:B------:R-:W-:Y:S05]  /*1aae0*/  BSYNC.RECONVERGENT B0 ;  /* 0x0000000000007941 */ /* 0x000fea0003800200 */
.L_x_11591:
        /* <DEDUP_REMOVED lines=8> */
.L_x_11594:
[----:B------:R-:W-:Y:S05]  /*1ab70*/  BSYNC.RECONVERGENT B3 ;  /* 0x0000000000037941 */ /* 0x000fea0003800200 */
.L_x_11593:
[----:B------:R-:W-:Y:S01]  /*1ab80*/  DMUL R12, R20, R20 ;  /* 0x00000014140c7228 */ /* 0x000fe20000000000 */
[----:B------:R-:W-:Y:S01]  /*1ab90*/  MOV R22, 0xdbb65b49 ;  /* 0xdbb65b4900167802 */ /* 0x000fe20000000f00 */
[----:B------:R-:W-:Y:S01]  /*1aba0*/  IMAD.MOV.U32 R23, RZ, RZ, 0x3f2d3b63 ;  /* 0x3f2d3b63ff177424 */ /* 0x000fe200078e00ff */
        /* <DEDUP_REMOVED lines=81> */
.L_x_11596:
[----:B------:R-:W-:Y:S02]  /*1b0c0*/  FSEL R12, RZ, 3.37028055040000000000e+12, P0 ;  /* 0x54442d18ff0c7808 */ /* 0x000fe40000000000 */
[----:B------:R-:W-:-:S07]  /*1b0d0*/  FSEL R13, RZ, 2.1426990032196044922, P0 ;  /* 0x400921fbff0d7808 */ /* 0x000fce0000000000 */
.L_x_11597:
[----:B------:R-:W-:Y:S05]  /*1b0e0*/  BSYNC.RECONVERGENT B0 ;  /* 0x0000000000007941 */ /* 0x000fea0003800200 */
.L_x_11595:
[----:B------:R-:W-:Y:S01]  /*1b0f0*/  DADD R2, R44, R2 ;  /* 0x000000002c027229 */ /* 0x000fe20000000002 */
[----:B------:R-:W-:Y:S01]  /*1b100*/  LOP3.LUT R13, R13, 0x80000000, R27, 0xb8, !PT ;  /* 0x800000000d0d7812 */ /* 0x000fe200078eb81b */
[----:B------:R-:W-:-:S06]  /*1b110*/  DADD R32, R32, 1 ;  /* 0x3ff0000020207429 */ /* 0x000fcc0000000000 */
[----:B------:R-:W-:-:S06]  /*1b120*/  DSETP.NAN.AND P0, PT, R2, R2, PT ;  /* 0x000000020200722a */ /* 0x000fcc0003f08000 */
[----:B------:R-:W-:Y:S02]  /*1b130*/  FSEL R12, R2, R12, P0 ;  /* 0x0000000c020c7208 */ /* 0x000fe40000000000 */
[----:B------:R-:W-:-:S07]  /*1b140*/  FSEL R13, R3, R13, P0 ;  /* 0x0000000d030d7208 */ /* 0x000fce0000000000 */
.L_x_11579:
[----:B------:R-:W-:Y:S05]  /*1b150*/  BSYNC.RECONVERGENT B2 ;  /* 0x0000000000027941 */ /* 0x000fea0003800200 */
.L_x_11569:
        /* <DEDUP_REMOVED lines=8> */
.L_x_11484:
[----:B------:R-:W-:Y:S05]  /*1b1e0*/  BSYNC.RECONVERGENT B1 ;  /* 0x0000000000017941 */ /* 0x000fea0003800200 */
.L_x_11483:
[----:B------:R-:W-:Y:S05]  /*1b1f0*/  WARPSYNC.ALL ;  /* 0x0000000000007948 */ /* 0x000fea0003800000 */
[----:B------:R-:W-:Y:S01]  /*1b200*/  VIADD R2, R0, 0x180 ;  /* 0x0000018000027836 */ /* 0x000fe20000000000 */
[----:B------:R-:W-:Y:S01]  /*1b210*/  BSSY.RECONVERGENT B1, `(.L_x_11598) ;  /* 0x0000907000017945 */ /* 0x000fe20003800200 */
[----:B------:R-:W-:Y:S02]  /*1b220*/  CS2R R22, SRZ ;  /* 0x0000000000167805 */ /* 0x000fe4000001ff00 */
        /* <DEDUP_REMOVED lines=33> */
.L_x_11600:
[----:B------:R-:W-:Y:S01]  /*1b440*/  DSETP.MAX.AND P0, P1, R44, R42, PT ;  /* 0x0000002a2c00722a */ /* 0x000fe2000390f000 */
[----:B------:R-:W-:Y:S02]  /*1b450*/  IMAD.MOV.U32 R2, RZ, RZ, R45 ;  /* 0x000000ffff027224 */ /* 0x000fe400078e002d */
[----:B0-----:R-:W-:Y:S02]  /*1b460*/  IMAD.MOV.U32 R21, RZ, RZ, R43 ;  /* 0x000000ffff157224 */ /* 0x001fe400078e002b */
        /* <DEDUP_REMOVED lines=29> */
[----:B------:R-:W-:Y:S01]  /*1b640*/  MOV R46, UR6 ;  /* 0x00000006002e7c02 */ /* 0x000fe20008000f00 */
[----:B------:R-:W-:Y:S01]  /*1b650*/  DADD R20, -RZ, |R2| ;  /* 0x00000000ff147229 */ /* 0x000fe20000000502 */
        /* <DEDUP_REMOVED lines=9> */
[C---:B------:R-:W-:Y:S02]  /*1b6f0*/  SEL R32, R42.reuse, R34, P1 ;  /* 0x000000222a207207 */ /* 0x040fe40000800000 */
[----:B------:R-:W-:Y:S02]  /*1b700*/  ISETP.GT.U32.AND P1, PT, R42, R20, PT ;  /* 0x000000142a00720c */ /* 0x000fe40003f24070 */
[C---:B------:R-:W-:Y:S01]  /*1b710*/  DMUL R26, R22.reuse, R24 ;  /* 0x00000018161a7228 */ /* 0x040fe20000000000 */
[----:B------:R-:W-:Y:S01]  /*1b720*/  ISETP.LT.U32.AND P0, PT, R20, R42, PT ;  /* 0x0000002a1400720c */ /* 0x000fe20003f01070 */
[----:B------:R-:W-:Y:S01]  /*1b730*/  DMUL R40, R22, R32 ;  /* 0x0000002016287228 */ /* 0x000fe20000000000 */
[----:B------:R-:W-:-:S02]  /*1b740*/  ISETP.GT.U32.AND.EX P1, PT, R43, R21, PT, P1 ;  /* 0x000000152b00720c */ /* 0x000fc40003f24110 */
[----:B------:R-:W-:Y:S02]  /*1b750*/  ISETP.LT.U32.AND.EX P0, PT, R21, R43, PT, P0 ;  /* 0x0000002b1500720c */ /* 0x000fe40003f01100 */
[----:B------:R-:W-:Y:S01]  /*1b760*/  SEL R23, R43, R21, P1 ;  /* 0x000000152b177207 */ /* 0x000fe20000800000 */
[----:B------:R-:W-:Y:S01]  /*1b770*/  DMUL R26, R26, R26 ;  /* 0x0000001a1a1a7228 */ /* 0x000fe20000000000 */
[----:B------:R-:W-:Y:S02]  /*1b780*/  SEL R22, R42, R20, P1 ;  /* 0x000000142a167207 */ /* 0x000fe40000800000 */
[----:B------:R-:W-:-:S04]  /*1b790*/  LOP3.LUT R16, R23, 0xffc00000, RZ, 0xc0, !PT ;  /* 0xffc0000017107812 */ /* 0x000fc800078ec0ff */
[----:B------:R-:W-:Y:S01]  /*1b7a0*/  LOP3.LUT R39, R16, 0x7fd00000, RZ, 0x3c, !PT ;  /* 0x7fd0000010277812 */ /* 0x000fe200078e3cff */
[----:B------:R-:W-:Y:S01]  /*1b7b0*/  DFMA R40, R40, R40, R26 ;  /* 0x000000282828722b */ /* 0x000fe2000000001a */
[----:B------:R-:W-:Y:S02]  /*1b7c0*/  SEL R26, R20, R42, P0 ;  /* 0x0000002a141a7207 */ /* 0x000fe40000000000 */
[----:B------:R-:W-:-:S05]  /*1b7d0*/  SEL R27, R21, R43, P0 ;  /* 0x0000002b151b7207 */ /* 0x000fca0000000000 */
[----:B------:R-:W-:Y:S01]  /*1b7e0*/  DSETP.MIN.AND P0, P2, R40, UR4, PT ;  /* 0x0000000428007e2a */ /* 0x000fe2000ba00000 */
[----:B------:R-:W-:Y:S01]  /*1b7f0*/  ISETP.GE.U32.AND P3, PT, R27, 0x7ff00000, PT ;  /* 0x7ff000001b00780c */ /* 0x000fe20003f66070 */
        /* <DEDUP_REMOVED lines=15> */
[----:B------:R-:W-:-:S05]  /*1b8f0*/  IMAD.MOV.U32 R36, RZ, RZ, R39 ;  /* 0x000000ffff247224 */ /* 0x000fca00078e0027 */
[----:B------:R-:W-:Y:S01]  /*1b900*/  FSEL R47, R36, UR6, P0 ;  /* 0x00000006242f7c08 */ /* 0x000fe20008000000 */
[----:B------:R-:W-:Y:S01]  /*1b910*/  IMAD.MOV.U32 R36, RZ, RZ, R38 ;  /* 0x000000ffff247224 */ /* 0x000fe200078e0026 */
[----:B0-----:R-:W-:-:S04]  /*1b920*/  DMUL R52, R50, R50 ;  /* 0x0000003232347228 */ /* 0x001fc80000000000 */
[----:B------:R-:W-:Y:S01]  /*1b930*/  SEL R46, R36, UR4, P0 ;  /* 0x00000004242e7c07 */ /* 0x000fe20008000000 */
[----:B------:R-:W-:Y:S01]  /*1b940*/  IMAD.MOV.U32 R36, RZ, RZ, RZ ;  /* 0x000000ffff247224 */ /* 0x000fe200078e00ff */
[----:B------:R-:W-:Y:S01]  /*1b950*/  @P1 LOP3.LUT R47, R37, 0x80000, RZ, 0xfc, !PT ;  /* 0x00080000252f1812 */ /* 0x000fe200078efcff */
[----:B------:R-:W-:Y:S01]  /*1b960*/  DSETP.NEU.AND P0, PT, R24, RZ, PT ;  /* 0x000000ff1800722a */ /* 0x000fe20003f0d000 */
[----:B------:R-:W-:Y:S01]  /*1b970*/  ISETP.GE.U32.AND P1, PT, R25, 0x7ff00000, PT ;  /* 0x7ff000001900780c */ /* 0x000fe20003f26070 */
        /* <DEDUP_REMOVED lines=56> */
.L_x_11607:
[----:B------:R-:W-:Y:S05]  /*1bd00*/  BSYNC.RECONVERGENT B3 ;  /* 0x0000000000037941 */ /* 0x000fea0003800200 */
.L_x_11606:
        /* <DEDUP_REMOVED lines=83> */
.L_x_11605:
        /* <DEDUP_REMOVED lines=34> */
.L_x_11614:
[----:B------:R-:W-:Y:S05]  /*1c460*/  BSYNC.RECONVERGENT B4 ;  /* 0x0000000000047941 */ /* 0x000fea0003800200 */
.L_x_11613:
[----:B------:R-:W-:Y:S02]  /*1c470*/  IMAD.MOV.U32 R40, RZ, RZ, R20 ;  /* 0x000000ffff287224 */ /* 0x000fe400078e0014 */
[----:B------:R-:W-:-:S07]  /*1c480*/  IMAD.MOV.U32 R41, RZ, RZ, R21 ;  /* 0x000000ffff297224 */ /* 0x000fce00078e0015 */
.L_x_11612:
[----:B------:R-:W-:Y:S05]  /*1c490*/  BSYNC.RECONVERGENT B3 ;  /* 0x0000000000037941 */ /* 0x000fea0003800200 */
.L_x_11611:
[----:B------:R-:W-:Y:S01]  /*1c4a0*/  DADD R36, -R44, 1 ;  /* 0x3ff000002c247429 */ /* 0x000fe20000000100 */
[----:B------:R-:W-:Y:S07]  /*1c4b0*/  BSSY.RECONVERGENT B3, `(.L_x_11615) ;  /* 0x0000021000037945 */ /* 0x000fee0003800200 */
[----:B------:R-:W-:-:S14]  /*1c4c0*/  DSETP.GEU.AND P0, PT, R36, RZ, PT ;  /* 0x000000ff2400722a */ /* 0x000fdc0003f0e000 */
[----:B------:R-:W-:Y:S05]  /*1c4d0*/  @!P0 BRA `(.L_x_11616) ;  /* 0x0000000000748947 */ /* 0x000fea0003800000 */
[----:B------:R-:W-:Y:S01]  /*1c4e0*/  DSETP.NEU.AND P0, PT, R36, RZ, PT ;  /* 0x000000ff2400722a */ /* 0x000fe20003f0d000 */
[----:B------:R-:W-:Y:S01]  /*1c4f0*/  IMAD.MOV.U32 R20, RZ, RZ, R42 ;  /* 0x000000ffff147224 */ /* 0x000fe200078e002a */
[----:B------:R-:W-:-:S12]  /*1c500*/  MOV R21, R43 ;  /* 0x0000002b00157202 */ /* 0x000fd80000000f00 */
        /* <DEDUP_REMOVED lines=24> */
.L_x_11619:
[----:B------:R-:W-:Y:S05]  /*1c690*/  BSYNC.RECONVERGENT B4 ;  /* 0x0000000000047941 */ /* 0x000fea0003800200 */
.L_x_11618:
[----:B------:R-:W-:Y:S05]  /*1c6a0*/  BRA `(.L_x_11617) ;  /* 0x0000000000047947 */ /* 0x000fea0003800000 */
.L_x_11616:
[----:B------:R-:W-:-:S11]  /*1c6b0*/  DADD R20, R26, -R36 ;  /* 0x000000001a147229 */ /* 0x000fd60000000824 */
.L_x_11617:
[----:B------:R-:W-:Y:S05]  /*1c6c0*/  BSYNC.RECONVERGENT B3 ;  /* 0x0000000000037941 */ /* 0x000fea0003800200 */
.L_x_11615:
[----:B------:R-:W-:Y:S01]  /*1c6d0*/  DMUL R20, R20, 0.5 ;  /* 0x3fe0000014147828 */ /* 0x000fe20000000000 */
[----:B------:R-:W-:Y:S01]  /*1c6e0*/  MOV R36, 0x0 ;  /* 0x0000000000247802 */ /* 0x000fe20000000f00 */
        /* <DEDUP_REMOVED lines=27> */
.L_x_11621:
[----:B------:R-:W-:Y:S05]  /*1c8a0*/  BSYNC.RECONVERGENT B3 ;  /* 0x0000000000037941 */ /* 0x000fea0003800200 */
.L_x_11620:
        /* <DEDUP_REMOVED lines=87> */
.L_x_11622:
        /* <DEDUP_REMOVED lines=22> */
.L_x_11624:
[----:B------:R-:W-:Y:S05]  /*1cf80*/  BSYNC.RECONVERGENT B3 ;  /* 0x0000000000037941 */ /* 0x000fea0003800200 */
.L_x_11623:
        /* <DEDUP_REMOVED lines=30> */
.L_x_11610:
        /* <DEDUP_REMOVED lines=26> */
[----:B------:R-:W-:-:S07]  /*1d310*/  IMAD.MOV.U32 R16, RZ, RZ, R40 ;  /* 0x000000ffff107224 */ /* 0x000fce00078e0028 */
[----:B------:R-:W-:Y:S05]  /*1d320*/  CALL.REL.NOINC `($__internal_21_$__cuda_sm20_dsqrt_rn_f64_mediumpath_v1) ;  /* 0x0000007400f87944 */ /* 0x000fea0003c00000 */
.L_x_11627:
[----:B------:R-:W-:Y:S05]  /*1d330*/  BSYNC.RECONVERGENT B3 ;  /* 0x0000000000037941 */ /* 0x000fea0003800200 */
.L_x_11626:
        /* <DEDUP_REMOVED lines=87> */
.L_x_11628:
        /* <DEDUP_REMOVED lines=22> */
.L_x_11630:
[----:B------:R-:W-:Y:S05]  /*1da10*/  BSYNC.RECONVERGENT B3 ;  /* 0x0000000000037941 */ /* 0x000fea0003800200 */
.L_x_11629:
        /* <DEDUP_REMOVED lines=30> */
.L_x_11625:
        /* <DEDUP_REMOVED lines=25> */
[----:B------:R-:W-:-:S07]  /*1dd90*/  IMAD.MOV.U32 R16, RZ, RZ, R40 ;  /* 0x000000ffff107224 */ /* 0x000fce00078e0028 */
[----:B------:R-:W-:Y:S05]  /*1dda0*/  CALL.REL.NOINC `($__internal_21_$__cuda_sm20_dsqrt_rn_f64_mediumpath_v1) ;  /* 0x0000006c00587944 */ /* 0x000fea0003c00000 */
[----:B------:R-:W-:Y:S02]  /*1ddb0*/  IMAD.MOV.U32 R36, RZ, RZ, R20 ;  /* 0x000000ffff247224 */ /* 0x000fe400078e0014 */
[----:B------:R-:W-:-:S07]  /*1ddc0*/  IMAD.MOV.U32 R37, RZ, RZ, R21 ;  /* 0x000000ffff257224 */ /* 0x000fce00078e0015 */
.L_x_11632:
[----:B------:R-:W-:Y:S05]  /*1ddd0*/  BSYNC.RECONVERGENT B3 ;  /* 0x0000000000037941 */ /* 0x000fea0003800200 */
.L_x_11631:
        /* <DEDUP_REMOVED lines=21> */
.L_x_11634:
[----:B------:R-:W-:Y:S05]  /*1df30*/  BSYNC.RECONVERGENT B3 ;  /* 0x0000000000037941 */ /* 0x000fea0003800200 */
.L_x_11633:
[----:B------:R-:W-:Y:S02]  /*1df40*/  IMAD.MOV.U32 R40, RZ, RZ, R20 ;  /* 0x000000ffff287224 */ /* 0x000fe400078e0014 */
[----:B------:R-:W-:Y:S01]  /*1df50*/  IMAD.MOV.U32 R41, RZ, RZ, R21 ;  /* 0x000000ffff297224 */ /* 0x000fe200078e0015 */
[----:B------:R-:W-:Y:S06]  /*1df60*/  BRA `(.L_x_11608) ;  /* 0x0000000000687947 */ /* 0x000fec0003800000 */
.L_x_11609:
        /* <DEDUP_REMOVED lines=21> */
[----:B------:R-:W-:-:S07]  /*1e0c0*/  IMAD.MOV.U32 R21, RZ, RZ, R43 ;  /* 0x000000ffff157224 */ /* 0x000fce00078e002b */
[----:B------:R-:W-:Y:S05]  /*1e0d0*/  CALL.REL.NOINC `($__internal_21_$__cuda_sm20_dsqrt_rn_f64_mediumpath_v1) ;  /* 0x00000068008c7944 */ /* 0x000fea0003c00000 */
.L_x_11636:
[----:B------:R-:W-:Y:S05]  /*1e0e0*/  BSYNC.RECONVERGENT B3 ;  /* 0x0000000000037941 */ /* 0x000fea0003800200 */
.L_x_11635:
[----:B------:R-:W-:Y:S01]  /*1e0f0*/  MOV R40, R20 ;  /* 0x0000001400287202 */ /* 0x000fe20000000f00 */
[----:B------:R-:W-:-:S07]  /*1e100*/  IMAD.MOV.U32 R41, RZ, RZ, R21 ;  /* 0x000000ffff297224 */ /* 0x000fce00078e0015 */
.L_x_11608:
[----:B------:R-:W-:Y:S05]  /*1e110*/  BSYNC.RECONVERGENT B2 ;  /* 0x0000000000027941 */ /* 0x000fea0003800200 */
.L_x_11604:
        /* <DEDUP_REMOVED lines=25> */
.L_x_11641:
[----:B------:R-:W-:Y:S05]  /*1e2b0*/  BSYNC.RECONVERGENT B4 ;  /* 0x0000000000047941 */ /* 0x000fea0003800200 */
.L_x_11640:
        /* <DEDUP_REMOVED lines=84> */
.L_x_11644:
        /* <DEDUP_REMOVED lines=51> */
[----:B------:R-:W-:Y:S01]  /*1eb30*/  @!P0 DADD R20, R2, UR4 ;  /* 0x0000000402148e29 */ /* 0x000fe20008000000 */
[----:B------:R-:W-:Y:S10]  /*1eb40*/  BRA `(.L_x_11645) ;  /* 0x0000002400bc7947 */ /* 0x000ff40003800000 */
.L_x_11643:
        /* <DEDUP_REMOVED lines=76> */
.L_x_11646:
        /* <DEDUP_REMOVED lines=53> */
.L_x_11642:
        /* <DEDUP_REMOVED lines=9> */
[----:B------:R-:W-:Y:S01]  /*1f3f0*/  MOV R56, R42 ;  /* 0x0000002a00387202 */ /* 0x000fe20000000f00 */
        /* <DEDUP_REMOVED lines=25> */
.L_x_11653:
[----:B------:R-:W-:Y:S05]  /*1f590*/  BSYNC.RECONVERGENT B6 ;  /* 0x0000000000067941 */ /* 0x000fea0003800200 */
.L_x_11652:
[----:B------:R-:W-:Y:S01]  /*1f5a0*/  MOV R56, R20 ;  /* 0x0000001400387202 */ /* 0x000fe20000000f00 */
[----:B------:R-:W-:-:S07]  /*1f5b0*/  IMAD.MOV.U32 R57, RZ, RZ, R21 ;  /* 0x000000ffff397224 */ /* 0x000fce00078e0015 */
.L_x_11651:
[----:B------:R-:W-:Y:S05]  /*1f5c0*/  BSYNC.RECONVERGENT B5 ;  /* 0x0000000000057941 */ /* 0x000fea0003800200 */
.L_x_11650:
        /* <DEDUP_REMOVED lines=28> */
.L_x_11658:
[----:B------:R-:W-:Y:S05]  /*1f790*/  BSYNC.RECONVERGENT B6 ;  /* 0x0000000000067941 */ /* 0x000fea0003800200 */
.L_x_11657:
[----:B------:R-:W-:Y:S01]  /*1f7a0*/  MOV R42, R20 ;  /* 0x00000014002a7202 */ /* 0x000fe20000000f00 */
[----:B------:R-:W-:Y:S01]  /*1f7b0*/  IMAD.MOV.U32 R43, RZ, RZ, R21 ;  /* 0x000000ffff2b7224 */ /* 0x000fe200078e0015 */
[----:B------:R-:W-:Y:S06]  /*1f7c0*/  BRA `(.L_x_11656) ;  /* 0x0000000000047947 */ /* 0x000fec0003800000 */
.L_x_11655:
[----:B------:R-:W-:-:S11]  /*1f7d0*/  DADD R42, -R2, R26 ;  /* 0x00000000022a7229 */ /* 0x000fd6000000011a */
.L_x_11656:
[----:B------:R-:W-:Y:S05]  /*1f7e0*/  BSYNC.RECONVERGENT B5 ;  /* 0x0000000000057941 */ /* 0x000fea0003800200 */
.L_x_11654:
        /* <DEDUP_REMOVED lines=27> */
.L_x_11660:
[----:B------:R-:W-:Y:S05]  /*1f9a0*/  BSYNC.RECONVERGENT B5 ;  /* 0x0000000000057941 */ /* 0x000fea0003800200 */
.L_x_11659:
[----:B------:R-:W-:Y:S02]  /*1f9b0*/  IMAD.MOV.U32 R32, RZ, RZ, R20 ;  /* 0x000000ffff207224 */ /* 0x000fe400078e0014 */
[----:B------:R-:W-:Y:S01]  /*1f9c0*/  IMAD.MOV.U32 R33, RZ, RZ, R21 ;  /* 0x000000ffff217224 */ /* 0x000fe200078e0015 */
[----:B------:R-:W-:Y:S06]  /*1f9d0*/  BRA `(.L_x_11661) ;  /* 0x0000000800347947 */ /* 0x000fec0003800000 */
.L_x_11649:
[----:B------:R-:W-:-:S14]  /*1f9e0*/  DSETP.GT.AND P0, PT, R44, 1, PT ;  /* 0x3ff000002c00742a */ /* 0x000fdc0003f04000 */
[----:B------:R-:W-:Y:S05]  /*1f9f0*/  @P0 BRA `(.L_x_11662) ;  /* 0x0000000000740947 */ /* 0x000fea0003800000 */
        /* <DEDUP_REMOVED lines=25> */
.L_x_11664:
[----:B------:R-:W-:Y:S05]  /*1fb90*/  BSYNC.RECONVERGENT B5 ;  /* 0x0000000000057941 */ /* 0x000fea0003800200 */
.L_x_11663:
[----:B------:R-:W-:Y:S02]  /*1fba0*/  IMAD.MOV.U32 R32, RZ, RZ, R20 ;  /* 0x000000ffff207224 */ /* 0x000fe400078e0014 */
[----:B------:R-:W-:Y:S01]  /*1fbb0*/  IMAD.MOV.U32 R33, RZ, RZ, R21 ;  /* 0x000000ffff217224 */ /* 0x000fe200078e0015 */
[----:B------:R-:W-:Y:S06]  /*1fbc0*/  BRA `(.L_x_11661) ;  /* 0x0000000400b87947 */ /* 0x000fec0003800000 */
.L_x_11662:
[----:B------:R-:W-:Y:S01]  /*1fbd0*/  DMUL R34, R34, R2 ;  /* 0x0000000222227228 */ /* 0x000fe20000000000 */
[----:B------:R-:W-:Y:S01]  /*1fbe0*/  IMAD.MOV.U32 R20, RZ, RZ, 0x0 ;  /* 0x00000000ff147424 */ /* 0x000fe200078e00ff */
[----:B------:R-:W-:Y:S01]  /*1fbf0*/  BSSY.RECONVERGENT B5, `(.L_x_11665) ;  /* 0x000001a000057945 */ /* 0x000fe20003800200 */
        /* <DEDUP_REMOVED lines=8> */
[----:B------:R-:W-:Y:S02]  /*1fc80*/  DFMA R20, R20, R2, R24 ;  /* 0x000000021414722b */ /* 0x000fe40000000018 */
[----:B------:R-:W-:-:S06]  /*1fc90*/  DMUL R2, R42, 8.11296384146066816958e+31 ;  /* 0x469000002a027828 */ /* 0x000fcc0000000000 */
[----:B------:R-:W-:Y:S02]  /*1fca0*/  DMUL R36, R34, R20 ;  /* 0x0000001422247228 */ /* 0x000fe40000000000 */
[----:B------:R-:W-:Y:S01]  /*1fcb0*/  VIADD R23, R21, 0xfff00000 ;  /* 0xfff0000015177836 */ /* 0x000fe20000000000 */
[----:B------:R-:W-:Y:S01]  /*1fcc0*/  MOV R22, R20 ;  /* 0x0000001400167202 */ /* 0x000fe20000000f00 */
[----:B------:R-:W-:-:S04]  /*1fcd0*/  DMUL R2, R44, R2 ;  /* 0x000000022c027228 */ /* 0x000fc80000000000 */
        /* <DEDUP_REMOVED lines=11> */
.L_x_11666:
[----:B------:R-:W-:Y:S05]  /*1fd90*/  BSYNC.RECONVERGENT B5 ;  /* 0x0000000000057941 */ /* 0x000fea0003800200 */
.L_x_11665:
        /* <DEDUP_REMOVED lines=21> */
.L_x_11668:
[----:B------:R-:W-:Y:S05]  /*1fef0*/  BSYNC.RECONVERGENT B5 ;  /* 0x0000000000057941 */ /* 0x000fea0003800200 */
.L_x_11667:
[----:B------:R-:W-:Y:S01]  /*1ff00*/  DMUL R44, R44, 8.11296384146066816958e+31 ;  /* 0x469000002c2c7828 */ /* 0x000fe20000000000 */
[----:B------:R-:W-:Y:S02]  /*1ff10*/  IMAD.MOV.U32 R32, RZ, RZ, R20 ;  /* 0x000000ffff207224 */ /* 0x000fe400078e0014 */
[----:B------:R-:W-:Y:S01]  /*1ff20*/  IMAD.MOV.U32 R33, RZ, RZ, R21 ;  /* 0x000000ffff217224 */ /* 0x000fe200078e0015 */
[----:B------:R-:W-:Y:S07]  /*1ff30*/  BRA `(.L_x_11661) ;  /* 0x0000000000dc7947 */ /* 0x000fee0003800000 */
.L_x_11648:
        /* <DEDUP_REMOVED lines=25> */
.L_x_11670:
[----:B------:R-:W-:Y:S05]  /*200d0*/  BSYNC.RECONVERGENT B5 ;  /* 0x0000000000057941 */ /* 0x000fea0003800200 */
.L_x_11669:
        /* <DEDUP_REMOVED lines=25> */
.L_x_11672:
[----:B------:R-:W-:Y:S05]  /*20270*/  BSYNC.RECONVERGENT B5 ;  /* 0x0000000000057941 */ /* 0x000fea0003800200 */
.L_x_11671:
[----:B------:R-:W-:Y:S01]  /*20280*/  DMUL R32, R20, R2 ;  /* 0x0000000214207228 */ /* 0x000fe20000000000 */
[----:B------:R-:W-:Y:S01]  /*20290*/  IMAD.MOV.U32 R44, RZ, RZ, 0x0 ;  /* 0x00000000ff2c7424 */ /* 0x000fe200078e00ff */
[----:B------:R-:W-:-:S09]  /*202a0*/  MOV R45, 0x3ff00000 ;  /* 0x3ff00000002d7802 */ /* 0x000fd20000000f00 */
.L_x_11661:
[----:B------:R-:W-:Y:S05]  /*202b0*/  BSYNC.RECONVERGENT B4 ;  /* 0x0000000000047941 */ /* 0x000fea0003800200 */
.L_x_11647:
[----:B------:R-:W-:Y:S05]  /*202c0*/  BRA `(.L_x_11673) ;  /* 0x0000000000087947 */ /* 0x000fea0003800000 */
.L_x_11639:
[----:B------:R-:W-:Y:S02]  /*202d0*/  DMUL R32, R32, 9.00719925474099200000e+15 ;  /* 0x4340000020207828 */ /* 0x000fe40000000000 */
[----:B------:R-:W-:-:S11]  /*202e0*/  DMUL R44, R44, 9.00719925474099200000e+15 ;  /* 0x434000002c2c7828 */ /* 0x000fd60000000000 */
.L_x_11673:
[----:B------:R-:W-:Y:S05]  /*202f0*/  BSYNC.RELIABLE B2 ;  /* 0x0000000000027941 */ /* 0x000fea0003800100 */
.L_x_11638:
        /* <DEDUP_REMOVED lines=30> */
.L_x_11676:
[----:B------:R-:W-:Y:S05]  /*204e0*/  BSYNC.RECONVERGENT B2 ;  /* 0x0000000000027941 */ /* 0x000fea0003800200 */
.L_x_11675:
        /* <DEDUP_REMOVED lines=84> */
.L_x_11678:
[----:B------:R-:W-:Y:S02]  /*20a30*/  FSEL R2, RZ, 3.37028055040000000000e+12, P0 ;  /* 0x54442d18ff027808 */ /* 0x000fe40000000000 */
[----:B------:R-:W-:-:S07]  /*20a40*/  FSEL R3, RZ, 2.1426990032196044922, P0 ;  /* 0x400921fbff037808 */ /* 0x000fce0000000000 */
.L_x_11679:
[----:B------:R-:W-:Y:S05]  /*20a50*/  BSYNC.RECONVERGENT B0 ;  /* 0x0000000000007941 */ /* 0x000fea0003800200 */
.L_x_11677:
[----:B------:R-:W-:Y:S01]  /*20a60*/  DADD R44, |R32|, R44 ;  /* 0x00000000202c7229 */ /* 0x000fe2000000022c */
[----:B------:R-:W-:-:S07]  /*20a70*/  LOP3.LUT R33, R3, 0x80000000, R33, 0xb8, !PT ;  /* 0x8000000003217812 */ /* 0x000fce00078eb821 */
[----:B------:R-:W-:-:S06]  /*20a80*/  DSETP.NAN.AND P0, PT, R44, R44, PT ;  /* 0x0000002c2c00722a */ /* 0x000fcc0003f08000 */
[----:B------:R-:W-:Y:S02]  /*20a90*/  FSEL R20, R44, R2, P0 ;  /* 0x000000022c147208 */ /* 0x000fe40000000000 */
[----:B------:R-:W-:Y:S01]  /*20aa0*/  FSEL R21, R45, R33, P0 ;  /* 0x000000212d157208 */ /* 0x000fe20000000000 */
[----:B------:R-:W-:Y:S06]  /*20ab0*/  BRA `(.L_x_11645) ;  /* 0x0000000400e07947 */ /* 0x000fec0003800000 */
.L_x_11674:
        /* <DEDUP_REMOVED lines=27> */
.L_x_11681:
[----:B------:R-:W-:Y:S05]  /*20c70*/  BSYNC.RECONVERGENT B2 ;  /* 0x0000000000027941 */ /* 0x000fea0003800200 */
.L_x_11680:
        /* <DEDUP_REMOVED lines=84> */
.L_x_11683:
[----:B------:R-:W-:Y:S02]  /*211c0*/  FSEL R2, RZ, 3.37028055040000000000e+12, P0 ;  /* 0x54442d18ff027808 */ /* 0x000fe40000000000 */
[----:B------:R-:W-:-:S07]  /*211d0*/  FSEL R3, RZ, 2.1426990032196044922, P0 ;  /* 0x400921fbff037808 */ /* 0x000fce0000000000 */
.L_x_11684:
[----:B------:R-:W-:Y:S05]  /*211e0*/  BSYNC.RECONVERGENT B0 ;  /* 0x0000000000007941 */ /* 0x000fea0003800200 */
.L_x_11682:
[----:B------:R-:W-:Y:S01]  /*211f0*/  DADD R44, |R32|, R44 ;  /* 0x00000000202c7229 */ /* 0x000fe2000000022c */
[----:B------:R-:W-:-:S07]  /*21200*/  LOP3.LUT R33, R3, 0x80000000, R33, 0xb8, !PT ;  /* 0x8000000003217812 */ /* 0x000fce00078eb821 */
[----:B------:R-:W-:-:S06]  /*21210*/  DSETP.NAN.AND P0, PT, R44, R44, PT ;  /* 0x0000002c2c00722a */ /* 0x000fcc0003f08000 */
[----:B------:R-:W-:Y:S02]  /*21220*/  FSEL R20, R44, R2, P0 ;  /* 0x000000022c147208 */ /* 0x000fe40000000000 */
[----:B------:R-:W-:-:S07]  /*21230*/  FSEL R21, R45, R33, P0 ;  /* 0x000000212d157208 */ /* 0x000fce0000000000 */
.L_x_11645:
[----:B------:R-:W-:Y:S05]  /*21240*/  BSYNC.RECONVERGENT B3 ;  /* 0x0000000000037941 */ /* 0x000fea0003800200 */
.L_x_11637:
[----:B------:R-:W-:Y:S01]  /*21250*/  DADD R2, -RZ, -R40 ;  /* 0x00000000ff027229 */ /* 0x000fe20000000928 */
[----:B------:R-:W-:-:S09]  /*21260*/  ISETP.GE.AND P0, PT, R31, RZ, PT ;  /* 0x000000ff1f00720c */ /* 0x000fd20003f06270 */
[----:B------:R-:W-:Y:S02]  /*21270*/  FSEL R22, R40, R2, !P0 ;  /* 0x0000000228167208 */ /* 0x000fe40004000000 */
[----:B------:R-:W-:Y:S01]  /*21280*/  FSEL R23, R41, R3, !P0 ;  /* 0x0000000329177208 */ /* 0x000fe20004000000 */
[----:B------:R-:W-:Y:S06]  /*21290*/  BRA `(.L_x_11599) ;  /* 0x0000002c00f87947 */ /* 0x000fec0003800000 */
.L_x_11603:
[----:B------:R-:W2:Y:S01]  /*212a0*/  LDL.64 R20, [R1+0x8] ;  /* 0x0000080001147983 */ /* 0x000ea20000100a00 */
[----:B------:R-:W-:Y:S01]  /*212b0*/  UMOV UR4, 0x54442d18 ;  /* 0x54442d1800047882 */ /* 0x000fe20000000000 */
[----:B------:R-:W-:Y:S01]  /*212c0*/  UMOV UR5, 0x3ff921fb ;  /* 0x3ff921fb00057882 */ /* 0x000fe20000000000 */
[----:B------:R-:W-:Y:S02]  /*212d0*/  DADD R22, -RZ, -R30 ;  /* 0x00000000ff167229 */ /* 0x000fe4000000091e */
[----:B--2---:R-:W-:-:S08]  /*212e0*/  DADD R20, R20, -R28 ;  /* 0x0000000014147229 */ /* 0x004fd0000000081c */
[----:B------:R-:W-:Y:S01]  /*212f0*/  DADD R20, R20, UR4 ;  /* 0x0000000414147e29 */ /* 0x000fe20008000000 */
[----:B------:R-:W-:Y:S10]  /*21300*/  BRA `(.L_x_11599) ;  /* 0x0000002c00dc7947 */ /* 0x000ff40003800000 */
.L_x_11602:
[----:B------:R-:W-:Y:S01]  /*21310*/  DADD R22, -RZ, -R30 ;  /* 0x00000000ff167229 */ /* 0x000fe2000000091e */
[----:B------:R-:W-:Y:S01]  /*21320*/  CS2R R20, SRZ ;  /* 0x0000000000147805 */ /* 0x000fe2000001ff00 */
[----:B------:R-:W-:Y:S09]  /*21330*/  BRA `(.L_x_11599) ;  /* 0x0000002c00d07947 */ /* 0x000ff20003800000 */
.L_x_11601:
        /* <DEDUP_REMOVED lines=27> */
[----:B------:R-:W-:Y:S01]  /*214f0*/  @!P0 IMAD.MOV.U32 R23, RZ, RZ, R33 ;  /* 0x000000ffff178224 */ /* 0x000fe200078e0021 */
[----:B------:R-:W-:-:S03]  /*21500*/  @!P0 MOV R22, R32 ;  /* 0x0000002000168202 */ /* 0x000fc60000000f00 */
        /* <DEDUP_REMOVED lines=81> */
.L_x_11689:
[----:B------:R-:W-:Y:S05]  /*21a20*/  BSYNC.RECONVERGENT B0 ;  /* 0x0000000000007941 */ /* 0x000fea0003800200 */
.L_x_11688:
        /* <DEDUP_REMOVED lines=8> */
.L_x_11691:
[----:B------:R-:W-:Y:S05]  /*21ab0*/  BSYNC.RECONVERGENT B3 ;  /* 0x0000000000037941 */ /* 0x000fea0003800200 */
.L_x_11690:
        /* <DEDUP_REMOVED lines=84> */
.L_x_11693:
[----:B------:R-:W-:Y:S02]  /*22000*/  FSEL R2, RZ, 3.37028055040000000000e+12, P0 ;  /* 0x54442d18ff027808 */ /* 0x000fe40000000000 */
[----:B------:R-:W-:-:S07]  /*22010*/  FSEL R3, RZ, 2.1426990032196044922, P0 ;  /* 0x400921fbff037808 */ /* 0x000fce0000000000 */
.L_x_11694:
[----:B------:R-:W-:Y:S05]  /*22020*/  BSYNC.RECONVERGENT B0 ;  /* 0x0000000000007941 */ /* 0x000fea0003800200 */
.L_x_11692:
[----:B------:R-:W-:Y:S01]  /*22030*/  DADD R42, R44, R42 ;  /* 0x000000002c2a7229 */ /* 0x000fe2000000002a */
[----:B------:R-:W-:Y:S01]  /*22040*/  LOP3.LUT R3, R3, 0x80000000, R31, 0xb8, !PT ;  /* 0x8000000003037812 */ /* 0x000fe200078eb81f */
[----:B------:R-:W-:-:S06]  /*22050*/  DMUL R26, R26, 0.5 ;  /* 0x3fe000001a1a7828 */ /* 0x000fcc0000000000 */
[----:B------:R-:W-:-:S06]  /*22060*/  DSETP.NAN.AND P0, PT, R42, R42, PT ;  /* 0x0000002a2a00722a */ /* 0x000fcc0003f08000 */
[----:B------:R-:W-:Y:S02]  /*22070*/  FSEL R2, R42, R2, P0 ;  /* 0x000000022a027208 */ /* 0x000fe40000000000 */
[----:B------:R-:W-:Y:S01]  /*22080*/  FSEL R3, R43, R3, P0 ;  /* 0x000000032b037208 */ /* 0x000fe20000000000 */
[----:B------:R-:W-:Y:S06]  /*22090*/  BRA `(.L_x_11695) ;  /* 0x0000002000547947 */ /* 0x000fec0003800000 */
.L_x_11687:
        /* <DEDUP_REMOVED lines=13> */
[----:B------:R-:W-:Y:S01]  /*22170*/  BSSY.RECONVERGENT B0, `(.L_x_11696) ;  /* 0x000007c000007945 */ /* 0x000fe20003800200 */
[----:B------:R-:W-:-:S02]  /*22180*/  SEL R23, R43, R45, P0 ;  /* 0x0000002d2b177207 */ /* 0x000fc40000000000 */
[----:B------:R-:W-:Y:S02]  /*22190*/  LOP3.LUT R27, R16, 0x7fd00000, RZ, 0x3c, !PT ;  /* 0x7fd00000101b7812 */ /* 0x000fe400078e3cff */
[----:B------:R-:W-:Y:S02]  /*221a0*/  SEL R20, R44, R42, P2 ;  /* 0x0000002a2c147207 */ /* 0x000fe40001000000 */
[----:B------:R-:W-:Y:S02]  /*221b0*/  MOV R39, 0x3fd80000 ;  /* 0x3fd8000000277802 */ /* 0x000fe40000000f00 */
[C---:B------:R-:W-:Y:S01]  /*221c0*/  DMUL R32, R26.reuse, R22 ;  /* 0x000000161a207228 */ /* 0x040fe20000000000 */
[----:B------:R-:W-:Y:S01]  /*221d0*/  ISETP.GE.U32.AND P3, PT, R23, 0x7ff00000, PT ;  /* 0x7ff000001700780c */ /* 0x000fe20003f66070 */
[----:B------:R-:W-:Y:S01]  /*221e0*/  DMUL R26, R26, R20 ;  /* 0x000000141a1a7228 */ /* 0x000fe20000000000 */
[----:B------:R-:W-:-:S05]  /*221f0*/  FSETP.GEU.AND P5, PT, |R3|, 6.5827683646048100446e-37, PT ;  /* 0x036000000300780b */ /* 0x000fca0003fae200 */
        /* <DEDUP_REMOVED lines=40> */
[----:B------:R-:W-:Y:S01]  /*22480*/  @P2 MOV R26, 0x0 ;  /* 0x00000000001a2802 */ /* 0x000fe20000000f00 */
[----:B------:R-:W-:Y:S01]  /*22490*/  @P2 IMAD.MOV.U32 R27, RZ, RZ, 0x7ff00000 ;  /* 0x7ff00000ff1b2424 */ /* 0x000fe200078e00ff */
[----:B------:R-:W-:-:S04]  /*224a0*/  @P2 LOP3.LUT P3, RZ, R33, 0x7fffffff, RZ, 0xc0, !PT ;  /* 0x7fffffff21ff2812 */ /* 0x000fc8000786c0ff */
        /* <DEDUP_REMOVED lines=72> */
.L_x_11697:
[----:B------:R-:W-:Y:S05]  /*22930*/  BSYNC.RECONVERGENT B0 ;  /* 0x0000000000007941 */ /* 0x000fea0003800200 */
.L_x_11696:
        /* <DEDUP_REMOVED lines=8> */
.L_x_11699:
[----:B------:R-:W-:Y:S05]  /*229c0*/  BSYNC.RECONVERGENT B3 ;  /* 0x0000000000037941 */ /* 0x000fea0003800200 */
.L_x_11698:
        /* <DEDUP_REMOVED lines=84> */
.L_x_11701:
[----:B------:R-:W-:Y:S02]  /*22f10*/  FSEL R2, RZ, 3.37028055040000000000e+12, P0 ;  /* 0x54442d18ff027808 */ /* 0x000fe40000000000 */
[----:B------:R-:W-:-:S07]  /*22f20*/  FSEL R3, RZ, 2.1426990032196044922, P0 ;  /* 0x400921fbff037808 */ /* 0x000fce0000000000 */
.L_x_11702:
[----:B------:R-:W-:Y:S05]  /*22f30*/  BSYNC.RECONVERGENT B0 ;  /* 0x0000000000007941 */ /* 0x000fea0003800200 */
.L_x_11700:
[----:B------:R-:W-:Y:S01]  /*22f40*/  DADD R42, R44, R42 ;  /* 0x000000002c2a7229 */ /* 0x000fe2000000002a */
[----:B------:R-:W-:-:S07]  /*22f50*/  LOP3.LUT R3, R3, 0x80000000, R31, 0xb8, !PT ;  /* 0x8000000003037812 */ /* 0x000fce00078eb81f */
[----:B------:R-:W-:-:S06]  /*22f60*/  DSETP.NAN.AND P0, PT, R42, R42, PT ;  /* 0x0000002a2a00722a */ /* 0x000fcc0003f08000 */
[----:B------:R-:W-:Y:S02]  /*22f70*/  FSEL R2, R42, R2, P0 ;  /* 0x000000022a027208 */ /* 0x000fe40000000000 */
[----:B------:R-:W-:Y:S01]  /*22f80*/  FSEL R3, R43, R3, P0 ;  /* 0x000000032b037208 */ /* 0x000fe20000000000 */
[----:B------:R-:W-:Y:S06]  /*22f90*/  BRA `(.L_x_11695) ;  /* 0x0000001000947947 */ /* 0x000fec0003800000 */
.L_x_11686:
        /* <DEDUP_REMOVED lines=25> */
.L_x_11704:
[----:B------:R-:W-:Y:S05]  /*23130*/  BSYNC.RECONVERGENT B3 ;  /* 0x0000000000037941 */ /* 0x000fea0003800200 */
.L_x_11703:
        /* <DEDUP_REMOVED lines=23> */
.L_x_11706:
[----:B------:R-:W-:Y:S05]  /*232b0*/  BSYNC.RECONVERGENT B3 ;  /* 0x0000000000037941 */ /* 0x000fea0003800200 */
.L_x_11705:
        /* <DEDUP_REMOVED lines=44> */
[----:B0-----:R-:W-:Y:S01]  /*23580*/  DFMA R34, -R24, R26, 1 ;  /* 0x3ff000001822742b */ /* 0x001fe2000000011a */
[----:B------:R-:W-:-:S06]  /*23590*/  MOV R32, RZ ;  /* 0x000000ff00207202 */ /* 0x000fcc0000000f00 */
[----:B------:R-:W-:Y:S02]  /*235a0*/  DMUL R38, R38, R32 ;  /* 0x0000002026267228 */ /* 0x000fe40000000000 */
[----:B------:R-:W-:-:S08]  /*235b0*/  DFMA R34, R34, R34, R34 ;  /* 0x000000222222722b */ /* 0x000fd00000000022 */
        /* <DEDUP_REMOVED lines=22> */
[----:B------:R-:W-:Y:S02]  /*23720*/  FSETP.GT.AND P4, PT, |R16|, 1.469367938527859385e-39, PT ;  /* 0x001000001000780b */ /* 0x000fe40003f84200 */
[----:B------:R-:W-:Y:S01]  /*23730*/  MOV R16, 0xfffffc01 ;  /* 0xfffffc0100107802 */ /* 0x000fe20000000f00 */
        /* <DEDUP_REMOVED lines=68> */
.L_x_11708:
[----:B------:R-:W-:Y:S05]  /*23b80*/  BSYNC.RECONVERGENT B0 ;  /* 0x0000000000007941 */ /* 0x000fea0003800200 */
.L_x_11707:
        /* <DEDUP_REMOVED lines=8> */
.L_x_11710:
[----:B------:R-:W-:Y:S05]  /*23c10*/  BSYNC.RECONVERGENT B3 ;  /* 0x0000000000037941 */ /* 0x000fea0003800200 */
.L_x_11709:
        /* <DEDUP_REMOVED lines=84> */
.L_x_11712:
[----:B------:R-:W-:Y:S02]  /*24160*/  FSEL R2, RZ, 3.37028055040000000000e+12, P0 ;  /* 0x54442d18ff027808 */ /* 0x000fe40000000000 */
[----:B------:R-:W-:-:S07]  /*24170*/  FSEL R3, RZ, 2.1426990032196044922, P0 ;  /* 0x400921fbff037808 */ /* 0x000fce0000000000 */
.L_x_11713:
[----:B------:R-:W-:Y:S05]  /*24180*/  BSYNC.RECONVERGENT B0 ;  /* 0x0000000000007941 */ /* 0x000fea0003800200 */
.L_x_11711:
[----:B------:R-:W-:Y:S01]  /*24190*/  DADD R42, R44, R42 ;  /* 0x000000002c2a7229 */ /* 0x000fe2000000002a */
[----:B------:R-:W-:Y:S01]  /*241a0*/  LOP3.LUT R3, R3, 0x80000000, R31, 0xb8, !PT ;  /* 0x8000000003037812 */ /* 0x000fe200078eb81f */
[----:B------:R-:W-:-:S06]  /*241b0*/  DADD R26, R26, 1 ;  /* 0x3ff000001a1a7429 */ /* 0x000fcc0000000000 */
[----:B------:R-:W-:-:S06]  /*241c0*/  DSETP.NAN.AND P0, PT, R42, R42, PT ;  /* 0x0000002a2a00722a */ /* 0x000fcc0003f08000 */
[----:B------:R-:W-:Y:S02]  /*241d0*/  FSEL R2, R42, R2, P0 ;  /* 0x000000022a027208 */ /* 0x000fe40000000000 */
[----:B------:R-:W-:-:S07]  /*241e0*/  FSEL R3, R43, R3, P0 ;  /* 0x000000032b037208 */ /* 0x000fce0000000000 */
.L_x_11695:
[----:B------:R-:W-:Y:S05]  /*241f0*/  BSYNC.RECONVERGENT B2 ;  /* 0x0000000000027941 */ /* 0x000fea0003800200 */
.L_x_11685:
        /* <DEDUP_REMOVED lines=8> */
.L_x_11599:
[----:B------:R-:W-:Y:S05]  /*24280*/  BSYNC.RECONVERGENT B1 ;  /* 0x0000000000017941 */ /* 0x000fea0003800200 */
.L_x_11598:
[----:B------:R-:W-:Y:S05]  /*24290*/  WARPSYNC.ALL ;  /* 0x0000000000007948 */ /* 0x000fea0003800000 */
[----:B------:R-:W-:Y:S01]  /*242a0*/  ISETP.GE.AND P0, PT, R0, R17, PT ;  /* 0x000000110000720c */ /* 0x000fe20003f06270 */
[----:B------:R-:W-:Y:S04]  /*242b0*/  BSSY.RECONVERGENT B0, `(.L_x_11714) ;  /* 0x0000017000007945 */ /* 0x000fe80003800200 */
[----:B------:R-:W-:Y:S08]  /*242c0*/  BSSY.RELIABLE B1, `(.L_x_11715) ;  /* 0x000000f000017945 */ /* 0x000ff00003800100 */
[----:B------:R-:W-:Y:S05]  /*242d0*/  @P0 BRA `(.L_x_11716) ;  /* 0x0000000000340947 */ /* 0x000fea0003800000 */
[----:B------:R-:W0:Y:S01]  /*242e0*/  LDC.64 R2, c[0x0][0x388] ;  /* 0x0000e200ff027b82 */ /* 0x000e220000000a00 */
[----:B------:R-:W-:Y:S02]  /*242f0*/  IMAD R25, R19, 0x200, R0 ;  /* 0x0000020013197824 */ /* 0x000fe400078e0200 */
[----:B------:R-:W-:-:S05]  /*24300*/  VIADD R0, R0, 0x80 ;  /* 0x0000008000007836 */ /* 0x000fca0000000000 */
[----:B------:R-:W-:-:S13]  /*24310*/  ISETP.GE.AND P0, PT, R0, R17, PT ;  /* 0x000000110000720c */ /* 0x000fda0003f06270 */
[----:B------:R-:W-:Y:S05]  /*24320*/  @P0 BREAK.RELIABLE B1 ;  /* 0x0000000000010942 */ /* 0x000fea0003800100 */
[----:B0-----:R-:W-:-:S05]  /*24330*/  IMAD.WIDE.U32 R2, R25, 0x10, R2 ;  /* 0x0000001019027825 */ /* 0x001fca00078e0002 */
[----:B------:R0:W-:Y:S01]  /*24340*/  STG.E.128 desc[UR8][R2.64], R4 ;  /* 0x0000000402007986 */ /* 0x0001e2000c101d08 */
[----:B------:R-:W-:Y:S05]  /*24350*/  @P0 BRA `(.L_x_11717) ;  /* 0x0000000000300947 */ /* 0x000fea0003800000 */
[----:B0-----:R-:W0:Y:S01]  /*24360*/  LDC.64 R2, c[0x0][0x388] ;  /* 0x0000e200ff027b82 */ /* 0x001e220000000a00 */
[----:B------:R-:W-:Y:S02]  /*24370*/  IMAD R5, R19, 0x200, R0 ;  /* 0x0000020013057824 */ /* 0x000fe400078e0200 */
[----:B------:R-:W-:Y:S02]  /*24380*/  VIADD R0, R0, 0x80 ;  /* 0x0000008000007836 */ /* 0x000fe40000000000 */
[----:B0-----:R-:W-:-:S05]  /*24390*/  IMAD.WIDE.U32 R2, R5, 0x10, R2 ;  /* 0x0000001005027825 */ /* 0x001fca00078e0002 */
[----:B------:R0:W-:Y:S02]  /*243a0*/  STG.E.128 desc[UR8][R2.64], R8 ;  /* 0x0000000802007986 */ /* 0x0001e4000c101d08 */
.L_x_11716:
[----:B------:R-:W-:Y:S05]  /*243b0*/  BSYNC.RELIABLE B1 ;  /* 0x0000000000017941 */ /* 0x000fea0003800100 */
.L_x_11715:
[----:B------:R-:W-:-:S13]  /*243c0*/  ISETP.GE.AND P0, PT, R0, R17, PT ;  /* 0x000000110000720c */ /* 0x000fda0003f06270 */
[----:B0-----:R-:W0:Y:S01]  /*243d0*/  @!P0 LDC.64 R2, c[0x0][0x388] ;  /* 0x0000e200ff028b82 */ /* 0x001e220000000a00 */
[----:B------:R-:W-:Y:S01]  /*243e0*/  @!P0 IMAD R5, R19, 0x200, R0 ;  /* 0x0000020013058824 */ /* 0x000fe200078e0200 */
[----:B------:R-:W-:-:S03]  /*243f0*/  @!P0 IADD3 R0, PT, PT, R0, 0x80, RZ ;  /* 0x0000008000008810 */ /* 0x000fc60007ffe0ff */
[----:B0-----:R-:W-:-:S05]  /*24400*/  @!P0 IMAD.WIDE.U32 R2, R5, 0x10, R2 ;  /* 0x0000001005028825 */ /* 0x001fca00078e0002 */
[----:B------:R1:W-:Y:S02]  /*24410*/  @!P0 STG.E.128 desc[UR8][R2.64], R12 ;  /* 0x0000000c02008986 */ /* 0x0003e4000c101d08 */
.L_x_11717:
[----:B------:R-:W-:Y:S05]  /*24420*/  BSYNC.RECONVERGENT B0 ;  /* 0x0000000000007941 */ /* 0x000fea0003800200 */
.L_x_11714:
[----:B------:R-:W-:Y:S05]  /*24430*/  WARPSYNC.ALL ;  /* 0x0000000000007948 */ /* 0x000fea0003800000 */
[----:B------:R-:W-:-:S13]  /*24440*/  ISETP.GE.AND P0, PT, R0, R17, PT ;  /* 0x000000110000720c */ /* 0x000fda0003f06270 */
[----:B------:R-:W-:Y:S05]  /*24450*/  @P0 EXIT ;  /* 0x000000000000094d */ /* 0x000fea0003800000 */
[----:B01----:R-:W0:Y:S01]  /*24460*/  LDC.64 R2, c[0x0][0x388] ;  /* 0x0000e200ff027b82 */ /* 0x003e220000000a00 */
[----:B------:R-:W-:-:S04]  /*24470*/  IMAD R19, R19, 0x200, R0 ;  /* 0x0000020013137824 */ /* 0x000fc800078e0200 */
[----:B0-----:R-:W-:-:S05]  /*24480*/  IMAD.WIDE.U32 R2, R19, 0x10, R2 ;  /* 0x0000001013027825 */ /* 0x001fca00078e0002 */
[----:B------:R-:W-:Y:S01]  /*24490*/  STG.E.128 desc[UR8][R2.64], R20 ;  /* 0x0000001402007986 */ /* 0x000fe2000c101d08 */
[----:B------:R-:W-:Y:S05]  /*244a0*/  EXIT ;  /* 0x000000000000794d */ /* 0x000fea0003800000 */
        .weak           $__internal_20_$__cuda_sm20_div_rn_f64_full
        .type           $__internal_20_$__cuda_sm20_div_rn_f64_full,@function
        .size           $__internal_20_$__cuda_sm20_div_rn_f64_full,($__internal_21_$__cuda_sm20_dsqrt_rn_f64_mediumpath_v1 - $__internal_20_$__cuda_sm20_div_rn_f64_full)
$__internal_20_$__cuda_sm20_div_rn_f64_full:
[C---:B------:R-:W-:Y:S01]  /*244b0*/  FSETP.GEU.AND P2, PT, |R21|.reuse, 1.469367938527859385e-39, PT ;  /* 0x001000001500780b */ /* 0x040fe20003f4e200 */
[--C-:B------:R-:W-:Y:S01]  /*244c0*/  IMAD.MOV.U32 R36, RZ, RZ, R20.reuse ;  /* 0x000000ffff247224 */ /* 0x100fe200078e0014 */
[C---:B------:R-:W-:Y:S01]  /*244d0*/  LOP3.LUT R18, R21.reuse, 0x800fffff, RZ, 0xc0, !PT ;  /* 0x800fffff15127812 */ /* 0x040fe200078ec0ff */
[----:B------:R-:W-:Y:S01]  /*244e0*/  IMAD.MOV.U32 R37, RZ, RZ, R21 ;  /* 0x000000ffff257224 */ /* 0x000fe200078e0015 */
[----:B------:R-:W-:Y:S01]  /*244f0*/  MOV R48, 0x1 ;  /* 0x0000000100307802 */ /* 0x000fe20000000f00 */
[----:B------:R-:W-:Y:S01]  /*24500*/  IMAD.MOV.U32 R38, RZ, RZ, R20 ;  /* 0x000000ffff267224 */ /* 0x000fe200078e0014 */
[----:B------:R-:W-:Y:S01]  /*24510*/  LOP3.LUT R39, R18, 0x3ff00000, RZ, 0xfc, !PT ;  /* 0x3ff0000012277812 */ /* 0x000fe200078efcff */
[----:B------:R-:W-:Y:S01]  /*24520*/  IMAD.MOV.U32 R47, RZ, RZ, R23 ;  /* 0x000000ffff2f7224 */ /* 0x000fe200078e0017 */
[----:B------:R-:W-:Y:S01]  /*24530*/  LOP3.LUT R21, R21, 0x7ff00000, RZ, 0xc0, !PT ;  /* 0x7ff0000015157812 */ /* 0x000fe200078ec0ff */
[----:B------:R-:W-:Y:S01]  /*24540*/  IMAD.MOV.U32 R20, RZ, RZ, 0x1ca00000 ;  /* 0x1ca00000ff147424 */ /* 0x000fe200078e00ff */
[----:B------:R-:W-:Y:S01]  /*24550*/  BSSY.RECONVERGENT B0, `(.L_x_11718) ;  /* 0x0000056000007945 */ /* 0x000fe20003800200 */
[----:B------:R-:W-:Y:S01]  /*24560*/  IMAD.MOV.U32 R46, RZ, RZ, R22 ;  /* 0x000000ffff2e7224 */ /* 0x000fe200078e0016 */
[C---:B------:R-:W-:Y:S01]  /*24570*/  FSETP.GEU.AND P0, PT, |R47|.reuse, 1.469367938527859385e-39, PT ;  /* 0x001000002f00780b */ /* 0x040fe20003f0e200 */
[----:B------:R-:W-:Y:S01]  /*24580*/  @!P2 DMUL R38, R36, 8.98846567431157953865e+307 ;  /* 0x7fe000002426a828 */ /* 0x000fe20000000000 */
[----:B------:R-:W-:-:S04]  /*24590*/  LOP3.LUT R18, R47, 0x7ff00000, RZ, 0xc0, !PT ;  /* 0x7ff000002f127812 */ /* 0x000fc800078ec0ff */
[----:B------:R-:W-:Y:S01]  /*245a0*/  ISETP.GE.U32.AND P4, PT, R18, R21, PT ;  /* 0x000000151200720c */ /* 0x000fe20003f86070 */
[----:B------:R-:W0:Y:S03]  /*245b0*/  MUFU.RCP64H R49, R39 ;  /* 0x0000002700317308 */ /* 0x000e260000001800 */
[----:B------:R-:W-:Y:S02]  /*245c0*/  SEL R22, R20, 0x63400000, !P4 ;  /* 0x6340000014167807 */ /* 0x000fe40006000000 */
[----:B------:R-:W-:Y:S01]  /*245d0*/  @!P2 LOP3.LUT R21, R39, 0x7ff00000, RZ, 0xc0, !PT ;  /* 0x7ff000002715a812 */ /* 0x000fe200078ec0ff */
[----:B------:R-:W-:Y:S01]  /*245e0*/  @!P0 IMAD.MOV.U32 R50, RZ, RZ, RZ ;  /* 0x000000ffff328224 */ /* 0x000fe200078e00ff */
[----:B------:R-:W-:-:S04]  /*245f0*/  @!P0 LOP3.LUT R23, R37, 0x7ff00000, RZ, 0xc0, !PT ;  /* 0x7ff0000025178812 */ /* 0x000fc800078ec0ff */
[----:B------:R-:W-:-:S04]  /*24600*/  @!P0 ISETP.GE.U32.AND P3, PT, R18, R23, PT ;  /* 0x000000171200820c */ /* 0x000fc80003f66070 */
[----:B------:R-:W-:Y:S01]  /*24610*/  @!P0 SEL R23, R20, 0x63400000, !P3 ;  /* 0x6340000014178807 */ /* 0x000fe20005800000 */
[----:B0-----:R-:W-:-:S03]  /*24620*/  DFMA R52, R48, -R38, 1 ;  /* 0x3ff000003034742b */ /* 0x001fc60000000826 */
[----:B------:R-:W-:-:S04]  /*24630*/  @!P0 LOP3.LUT R23, R23, 0x80000000, R47, 0xf8, !PT ;  /* 0x8000000017178812 */ /* 0x000fc800078ef82f */
[----:B------:R-:W-:Y:S01]  /*24640*/  @!P0 LOP3.LUT R51, R23, 0x100000, RZ, 0xfc, !PT ;  /* 0x0010000017338812 */ /* 0x000fe200078efcff */
[----:B------:R-:W-:-:S08]  /*24650*/  DFMA R52, R52, R52, R52 ;  /* 0x000000343434722b */ /* 0x000fd00000000034 */
[----:B------:R-:W-:Y:S01]  /*24660*/  DFMA R52, R48, R52, R48 ;  /* 0x000000343034722b */ /* 0x000fe20000000030 */
[----:B------:R-:W-:Y:S01]  /*24670*/  LOP3.LUT R49, R22, 0x800fffff, R47, 0xf8, !PT ;  /* 0x800fffff16317812 */ /* 0x000fe200078ef82f */
[----:B------:R-:W-:-:S06]  /*24680*/  IMAD.MOV.U32 R48, RZ, RZ, R46 ;  /* 0x000000ffff307224 */ /* 0x000fcc00078e002e */
[----:B------:R-:W-:Y:S02]  /*24690*/  DFMA R22, R52, -R38, 1 ;  /* 0x3ff000003416742b */ /* 0x000fe40000000826 */
[----:B------:R-:W-:-:S06]  /*246a0*/  @!P0 DFMA R48, R48, 2, -R50 ;  /* 0x400000003030882b */ /* 0x000fcc0000000832 */
[----:B------:R-:W-:Y:S01]  /*246b0*/  DFMA R52, R52, R22, R52 ;  /* 0x000000163434722b */ /* 0x000fe20000000034 */
[----:B------:R-:W-:-:S03]  /*246c0*/  IMAD.MOV.U32 R22, RZ, RZ, R18 ;  /* 0x000000ffff167224 */ /* 0x000fc600078e0012 */
[----:B------:R-:W-:-:S04]  /*246d0*/  @!P0 LOP3.LUT R22, R49, 0x7ff00000, RZ, 0xc0, !PT ;  /* 0x7ff0000031168812 */ /* 0x000fc800078ec0ff */
[----:B------:R-:W-:Y:S01]  /*246e0*/  DMUL R50, R52, R48 ;  /* 0x0000003034327228 */ /* 0x000fe20000000000 */
[----:B------:R-:W-:-:S05]  /*246f0*/  VIADD R23, R22, 0xffffffff ;  /* 0xffffffff16177836 */ /* 0x000fca0000000000 */
[----:B------:R-:W-:Y:S01]  /*24700*/  ISETP.GT.U32.AND P0, PT, R23, 0x7feffffe, PT ;  /* 0x7feffffe1700780c */ /* 0x000fe20003f04070 */
[----:B------:R-:W-:Y:S01]  /*24710*/  VIADD R23, R21, 0xffffffff ;  /* 0xffffffff15177836 */ /* 0x000fe20000000000 */
[----:B------:R-:W-:-:S04]  /*24720*/  DFMA R54, R50, -R38, R48 ;  /* 0x800000263236722b */ /* 0x000fc80000000030 */
[----:B------:R-:W-:-:S04]  /*24730*/  ISETP.GT.U32.OR P0, PT, R23, 0x7feffffe, P0 ;  /* 0x7feffffe1700780c */ /* 0x000fc80000704470 */
[----:B------:R-:W-:-:S09]  /*24740*/  DFMA R50, R52, R54, R50 ;  /* 0x000000363432722b */ /* 0x000fd20000000032 */
[----:B------:R-:W-:Y:S05]  /*24750*/  @P0 BRA `(.L_x_11719) ;  /* 0x0000000000740947 */ /* 0x000fea0003800000 */
[----:B------:R-:W-:-:S04]  /*24760*/  LOP3.LUT R21, R37, 0x7ff00000, RZ, 0xc0, !PT ;  /* 0x7ff0000025157812 */ /* 0x000fc800078ec0ff */
[CC--:B------:R-:W-:Y:S02]  /*24770*/  VIADDMNMX R22, R18.reuse, -R21.reuse, 0xb9600000, !PT ;  /* 0xb960000012167446 */ /* 0x0c0fe40007800915 */
[----:B------:R-:W-:Y:S02]  /*24780*/  ISETP.GE.U32.AND P0, PT, R18, R21, PT ;  /* 0x000000151200720c */ /* 0x000fe40003f06070 */
[----:B------:R-:W-:Y:S02]  /*24790*/  VIMNMX R18, PT, PT, R22, 0x46a00000, PT ;  /* 0x46a0000016127848 */ /* 0x000fe40003fe0100 */
[----:B------:R-:W-:Y:S01]  /*247a0*/  SEL R21, R20, 0x63400000, !P0 ;  /* 0x6340000014157807 */ /* 0x000fe20004000000 */
[----:B------:R-:W-:-:S03]  /*247b0*/  IMAD.MOV.U32 R20, RZ, RZ, RZ ;  /* 0x000000ffff147224 */ /* 0x000fc600078e00ff */
[----:B------:R-:W-:-:S05]  /*247c0*/  IADD3 R18, PT, PT, -R21, R18, RZ ;  /* 0x0000001215127210 */ /* 0x000fca0007ffe1ff */
        /* <DEDUP_REMOVED lines=22> */
.L_x_11719:
        /* <DEDUP_REMOVED lines=8> */
[----:B------:R-:W-:-:S04]  /*249b0*/  ISETP.NE.AND P0, PT, R22, 0x7ff00000, PT ;  /* 0x7ff000001600780c */ /* 0x000fc80003f05270 */
[----:B------:R-:W-:Y:S02]  /*249c0*/  ISETP.EQ.OR P0, PT, R21, RZ, !P0 ;  /* 0x000000ff1500720c */ /* 0x000fe40004702670 */
[----:B------:R-:W-:-:S11]  /*249d0*/  LOP3.LUT R21, R47, 0x80000000, R37, 0x48, !PT ;  /* 0x800000002f157812 */ /* 0x000fd600078e4825 */
[----:B------:R-:W-:Y:S01]  /*249e0*/  @P0 LOP3.LUT R18, R21, 0x7ff00000, RZ, 0xfc, !PT ;  /* 0x7ff0000015120812 */ /* 0x000fe200078efcff */
[----:B------:R-:W-:Y:S02]  /*249f0*/  @!P0 IMAD.MOV.U32 R52, RZ, RZ, RZ ;  /* 0x000000ffff348224 */ /* 0x000fe400078e00ff */
[----:B------:R-:W-:Y:S02]  /*24a00*/  @!P0 IMAD.MOV.U32 R53, RZ, RZ, R21 ;  /* 0x000000ffff358224 */ /* 0x000fe400078e0015 */
[----:B------:R-:W-:Y:S02]  /*24a10*/  @P0 IMAD.MOV.U32 R52, RZ, RZ, RZ ;  /* 0x000000ffff340224 */ /* 0x000fe400078e00ff */
[----:B------:R-:W-:Y:S01]  /*24a20*/  @P0 IMAD.MOV.U32 R53, RZ, RZ, R18 ;  /* 0x000000ffff350224 */ /* 0x000fe200078e0012 */
[----:B------:R-:W-:Y:S06]  /*24a30*/  BRA `(.L_x_11720) ;  /* 0x00000000001c7947 */ /* 0x000fec0003800000 */
.L_x_11722:
[----:B------:R-:W-:Y:S02]  /*24a40*/  LOP3.LUT R21, R37, 0x80000, RZ, 0xfc, !PT ;  /* 0x0008000025157812 */ /* 0x000fe400078efcff */
[----:B------:R-:W-:-:S03]  /*24a50*/  MOV R52, R36 ;  /* 0x0000002400347202 */ /* 0x000fc60000000f00 */
[----:B------:R-:W-:Y:S01]  /*24a60*/  IMAD.MOV.U32 R53, RZ, RZ, R21 ;  /* 0x000000ffff357224 */ /* 0x000fe200078e0015 */
[----:B------:R-:W-:Y:S06]  /*24a70*/  BRA `(.L_x_11720) ;  /* 0x00000000000c7947 */ /* 0x000fec0003800000 */
.L_x_11721:
[----:B------:R-:W-:Y:S01]  /*24a80*/  LOP3.LUT R21, R47, 0x80000, RZ, 0xfc, !PT ;  /* 0x000800002f157812 */ /* 0x000fe200078efcff */
[----:B------:R-:W-:-:S04]  /*24a90*/  IMAD.MOV.U32 R52, RZ, RZ, R46 ;  /* 0x000000ffff347224 */ /* 0x000fc800078e002e */
[----:B------:R-:W-:-:S07]  /*24aa0*/  IMAD.MOV.U32 R53, RZ, RZ, R21 ;  /* 0x000000ffff357224 */ /* 0x000fce00078e0015 */
.L_x_11720:
[----:B------:R-:W-:Y:S05]  /*24ab0*/  BSYNC.RECONVERGENT B0 ;  /* 0x0000000000007941 */ /* 0x000fea0003800200 */
.L_x_11718:
[----:B------:R-:W-:Y:S01]  /*24ac0*/  IMAD.MOV.U32 R22, RZ, RZ, R16 ;  /* 0x000000ffff167224 */ /* 0x000fe200078e0010 */
[----:B------:R-:W-:Y:S01]  /*24ad0*/  MOV R23, 0x0 ;  /* 0x0000000000177802 */ /* 0x000fe20000000f00 */
[----:B------:R-:W-:Y:S02]  /*24ae0*/  IMAD.MOV.U32 R20, RZ, RZ, R52 ;  /* 0x000000ffff147224 */ /* 0x000fe400078e0034 */
[----:B------:R-:W-:Y:S01]  /*24af0*/  IMAD.MOV.U32 R21, RZ, RZ, R53 ;  /* 0x000000ffff157224 */ /* 0x000fe200078e0035 */
[----:B------:R-:W-:Y:S06]  /*24b00*/  RET.REL.NODEC R22 `(_ZN2at6native27unrolled_elementwise_kernelIZZZNS0_16acos_kernel_cudaERNS_18TensorIteratorBaseEENKUlvE_clEvENKUlvE_clEvEUlN3c107complexIdEEE_St5arrayIPcLm2EELi4E23TrivialOffsetCalculatorILi1EjESE_NS0_6memory15LoadWithoutCastENSF_16StoreWithoutCastEEEviT_T0_T2_T3_T4_T5_) ;  /* 0xfffffdb4163c7950 */ /* 0x000fec0003c3ffff */
        .weak           $__internal_21_$__cuda_sm20_dsqrt_rn_f64_mediumpath_v1
        .type           $__internal_21_$__cuda_sm20_dsqrt_rn_f64_mediumpath_v1,@function
        .size           $__internal_21_$__cuda_sm20_dsqrt_rn_f64_mediumpath_v1,(.L_x_17242 - $__internal_21_$__cuda_sm20_dsqrt_rn_f64_mediumpath_v1)
$__internal_21_$__cuda_sm20_dsqrt_rn_f64_mediumpath_v1:
[----:B------:R-:W-:Y:S01]  /*24b10*/  ISETP.GE.U32.AND P0, PT, R16, -0x3400000, PT ;  /* 0xfcc000001000780c */ /* 0x000fe20003f06070 */
[----:B------:R-:W-:-:S12]  /*24b20*/  BSSY.RECONVERGENT B0, `(.L_x_11723) ;  /* 0x0000023000007945 */ /* 0x000fd80003800200 */
        /* <DEDUP_REMOVED lines=9> */
.L_x_11724:
        /* <DEDUP_REMOVED lines=9> */
[----:B------:R-:W-:Y:S02]  /*24c50*/  IMAD.MOV.U32 R36, RZ, RZ, RZ ;  /* 0x000000ffff247224 */ /* 0x000fe400078e00ff */
[----:B------:R-:W-:Y:S02]  /*24c60*/  IMAD.MOV.U32 R20, RZ, RZ, 0x0 ;  /* 0x00000000ff147424 */ /* 0x000fe400078e00ff */
[----:B------:R-:W-:Y:S01]  /*24c70*/  IMAD.MOV.U32 R21, RZ, RZ, 0x3fd80000 ;  /* 0x3fd80000ff157424 */ /* 0x000fe200078e00ff */
[----:B------:R-:W0:Y:S02]  /*24c80*/  MUFU.RSQ64H R37, R39 ;  /* 0x0000002700257308 */ /* 0x000e240000001c00 */
[----:B0-----:R-:W-:-:S08]  /*24c90*/  DMUL R22, R36, R36 ;  /* 0x0000002424167228 */ /* 0x001fd00000000000 */
[----:B------:R-:W-:-:S08]  /*24ca0*/  DFMA R22, R38, -R22, 1 ;  /* 0x3ff000002616742b */ /* 0x000fd00000000816 */
[----:B------:R-:W-:Y:S02]  /*24cb0*/  DFMA R20, R22, R20, 0.5 ;  /* 0x3fe000001614742b */ /* 0x000fe40000000014 */
[----:B------:R-:W-:-:S08]  /*24cc0*/  DMUL R22, R36, R22 ;  /* 0x0000001624167228 */ /* 0x000fd00000000000 */
[----:B------:R-:W-:-:S08]  /*24cd0*/  DFMA R22, R20, R22, R36 ;  /* 0x000000161416722b */ /* 0x000fd00000000024 */
[----:B------:R-:W-:Y:S02]  /*24ce0*/  DMUL R20, R38, R22 ;  /* 0x0000001626147228 */ /* 0x000fe40000000000 */
[----:B------:R-:W-:-:S06]  /*24cf0*/  IADD3 R23, PT, PT, R23, -0x100000, RZ ;  /* 0xfff0000017177810 */ /* 0x000fcc0007ffe0ff */
[----:B------:R-:W-:-:S08]  /*24d00*/  DFMA R36, R20, -R20, R38 ;  /* 0x800000141424722b */ /* 0x000fd00000000026 */
[----:B------:R-:W-:-:S10]  /*24d10*/  DFMA R22, R22, R36, R20 ;  /* 0x000000241616722b */ /* 0x000fd40000000014 */
[----:B------:R-:W-:Y:S01]  /*24d20*/  VIADD R23, R23, 0xfcb00000 ;  /* 0xfcb0000017177836 */ /* 0x000fe20000000000 */
[----:B------:R-:W-:Y:S06]  /*24d30*/  BRA `(.L_x_11725) ;  /* 0x0000000000047947 */ /* 0x000fec0003800000 */
.L_x_11726:
[----:B------:R-:W-:-:S11]  /*24d40*/  DADD R22, R20, R20 ;  /* 0x0000000014167229 */ /* 0x000fd60000000014 */
.L_x_11725:
[----:B------:R-:W-:Y:S05]  /*24d50*/  BSYNC.RECONVERGENT B0 ;  /* 0x0000000000007941 */ /* 0x000fea0003800200 */
.L_x_11723:
[----:B------:R-:W-:Y:S02]  /*24d60*/  IMAD.MOV.U32 R20, RZ, RZ, R22 ;  /* 0x000000ffff147224 */ /* 0x000fe400078e0016 */
[----:B------:R-:W-:Y:S02]  /*24d70*/  IMAD.MOV.U32 R21, RZ, RZ, R23 ;  /* 0x000000ffff157224 */ /* 0x000fe400078e0017 */
[----:B------:R-:W-:Y:S02]  /*24d80*/  IMAD.MOV.U32 R22, RZ, RZ, R18 ;  /* 0x000000ffff167224 */ /* 0x000fe400078e0012 */
[----:B------:R-:W-:-:S04]  /*24d90*/  IMAD.MOV.U32 R23, RZ, RZ, 0x0 ;  /* 0x00000000ff177424 */ /* 0x000fc800078e00ff */
[----:B------:R-:W-:Y:S05]  /*24da0*/  RET.REL.NODEC R22 `(_ZN2at6native27unrolled_elementwise_kernelIZZZNS0_16acos_kernel_cudaERNS_18TensorIteratorBaseEENKUlvE_clEvENKUlvE_clEvEUlN3c107complexIdEEE_St5arrayIPcLm2EELi4E23TrivialOffsetCalculatorILi1EjESE_NS0_6memory15LoadWithoutCastENSF_16StoreWithoutCastEEEviT_T0_T2_T3_T4_T5_) ;  /* 0xfffffdb016947950 */ /* 0x000fea0003c3ffff */
.L_x_11727:
        /* <DEDUP_REMOVED lines=13> */
.L_x_17242:


//--------------------- .text._ZN2at6native29vectorized_elementwise_kernelILi2EZZZNS0_16acos_kernel_cudaERNS_18TensorIteratorBaseEENKUlvE_clEvENKUlvE_clEvEUlN3c107complexIdEEE_St5arrayIPcLm2EEEEviT0_T1_ --------------------------
	.section	.text._ZN2at6native29vectorized_elementwise_kernelILi2EZZZNS0_16acos_kernel_cudaERNS_18TensorIteratorBaseEENKUlvE_clEvENKUlvE_clEvEUlN3c107complexIdEEE_St5arrayIPcLm2EEEEviT0_T1_,"ax",@progbits
	.align	128
        .global         _ZN2at6native29vectorized_elementwise_kernelILi2EZZZNS0_16acos_kernel_cudaERNS_18TensorIteratorBaseEENKUlvE_clEvENKUlvE_clEvEUlN3c107complexIdEEE_St5arrayIPcLm2EEEEviT0_T1_
        .type           _ZN2at6native29vectorized_elementwise_kernelILi2EZZZNS0_16acos_kernel_cudaERNS_18TensorIteratorBaseEENKUlvE_clEvENKUlvE_clEvEUlN3c107complexIdEEE_St5arrayIPcLm2EEEEviT0_T1_,@function
        .size           _ZN2at6native29vectorized_elementwise_kernelILi2EZZZNS0_16acos_kernel_cudaERNS_18TensorIteratorBaseEENKUlvE_clEvENKUlvE_clEvEUlN3c107complexIdEEE_St5arrayIPcLm2EEEEviT0_T1_,(.L_x_17244 - _ZN2at6native29vectorized_elementwise_kernelILi2EZZZNS0_16acos_kernel_cudaERNS_18TensorIteratorBaseEENKUlvE_clEvENKUlvE_clEvEUlN3c107complexIdEEE_St5arrayIPcLm2EEEEviT0_T1_)
        .other          _ZN2at6native29vectorized_elementwise_kernelILi2EZZZNS0_16acos_kernel_cudaERNS_18TensorIteratorBaseEENKUlvE_clEvENKUlvE_clEvEUlN3c107complexIdEEE_St5arrayIPcLm2EEEEviT0_T1_,@"STO_CUDA_ENTRY STV_DEFAULT"
_ZN2at6native29vectorized_elementwise_kernelILi2EZZZNS0_16acos_kernel_cudaERNS_18TensorIteratorBaseEENKUlvE_clEvENKUlvE_clEvEUlN3c107complexIdEEE_St5arrayIPcLm2EEEEviT0_T1_:
.text._ZN2at6native29vectorized_elementwise_kernelILi2EZZZNS0_16acos_kernel_cudaERNS_18TensorIteratorBaseEENKUlvE_clEvENKUlvE_clEvEUlN3c107complexIdEEE_St5arrayIPcLm2EEEEviT0_T1_:
[----:B------:R-:W0:Y:S08]  /*0000*/  LDC R1, c[0x0][0x37c] ;  /* 0x0000df00ff017b82 */ /* 0x000e300000000800 */
[----:B------:R-:W1:Y:S01]  /*0010*/  S2UR UR4, SR_CTAID.X ;  /* 0x00000000000479c3 */ /* 0x000e620000002500 */
[----:B------:R-:W2:Y:S01]  /*0020*/  LDCU UR5, c[0x0][0x380] ;  /* 0x00007000ff0577ac */ /* 0x000ea20008000800 */
[----:B0-----:R-:W-:Y:S01]  /*0030*/  VIADD R1, R1, 0xfffffff0 ;  /* 0xfffffff001017836 */ /* 0x001fe20000000000 */
[----:B------:R-:W0:Y:S01]  /*0040*/  LDCU.64 UR8, c[0x0][0x358] ;  /* 0x00006b00ff0877ac */ /* 0x000e220008000a00 */
[----:B-1----:R-:W-:-:S04]  /*0050*/  USHF.L.U32 UR4, UR4, 0xa, URZ ;  /* 0x0000000a04047899 */ /* 0x002fc800080006ff */
[----:B--2---:R-:W-:-:S04]  /*0060*/  UIADD3 UR5, UPT, UPT, -UR4, UR5, URZ ;  /* 0x0000000504057290 */ /* 0x004fc8000fffe1ff */
[----:B------:R-:W-:-:S09]  /*0070*/  UISETP.GT.U32.AND UP0, UPT, UR5, 0x3ff, UPT ;  /* 0x000003ff0500788c */ /* 0x000fd2000bf04070 */
[----:B0-----:R-:W-:Y:S05]  /*0080*/  BRA.U UP0, `(.L_x_11728) ;  /* 0x0000048500747547 */ /* 0x001fea000b800000 */
[----:B------:R-:W0:Y:S01]  /*0090*/  S2R R0, SR_TID.X ;  /* 0x0000000000007919 */ /* 0x000e220000002100 */
[----:B------:R-:W-:Y:S02]  /*00a0*/  CS2R R10, SRZ ;  /* 0x00000000000a7805 */ /* 0x000fe4000001ff00 */
[----:B------:R-:W-:Y:S02]  /*00b0*/  CS2R R8, SRZ ;  /* 0x0000000000087805 */ /* 0x000fe4000001ff00 */
[----:B0-----:R-:W-:Y:S01]  /*00c0*/  ISETP.GE.U32.AND P6, PT, R0, UR5, PT ;  /* 0x0000000500007c0c */ /* 0x001fe2000bfc6070 */
[----:B------:R-:W-:-:S12]  /*00d0*/  IMAD.MOV.U32 R47, RZ, RZ, R0 ;  /* 0x000000ffff2f7224 */ /* 0x000fd800078e0000 */
[C---:B------:R-:W-:Y:S01]  /*00e0*/  @!P6 VIADD R0, R47.reuse, 0x80 ;  /* 0x000000802f00e836 */ /* 0x040fe20000000000 */
[----:B------:R-:W0:Y:S01]  /*00f0*/  @!P6 LDC.64 R2, c[0x0][0x390] ;  /* 0x0000e400ff02eb82 */ /* 0x000e220000000a00 */
[----:B------:R-:W-:-:S03]  /*0100*/  @!P6 VIADD R5, R47, UR4 ;  /* 0x000000042f05ec36 */ /* 0x000fc60008000000 */
[----:B------:R-:W-:-:S13]  /*0110*/  ISETP.GE.U32.AND P5, PT, R0, UR5, PT ;  /* 0x0000000500007c0c */ /* 0x000fda000bfa6070 */
[C---:B------:R-:W-:Y:S02]  /*0120*/  @!P5 VIADD R17, R0.reuse, UR4 ;  /* 0x000000040011dc36 */ /* 0x040fe40008000000 */
[----:B------:R-:W-:-:S05]  /*0130*/  @!P5 VIADD R0, R0, 0x80 ;  /* 0x000000800000d836 */ /* 0x000fca0000000000 */
[C---:B------:R-:W-:Y:S01]  /*0140*/  ISETP.GE.U32.AND P4, PT, R0.reuse, UR5, PT ;  /* 0x0000000500007c0c */ /* 0x040fe2000bf86070 */
[----:B0-----:R-:W-:Y:S01]  /*0150*/  @!P6 IMAD.WIDE.U32 R2, R5, 0x10, R2 ;  /* 0x000000100502e825 */ /* 0x001fe200078e0002 */
[----:B------:R-:W-:Y:S02]  /*0160*/  CS2R R26, SRZ ;  /* 0x00000000001a7805 */ /* 0x000fe4000001ff00 */
[----:B------:R-:W-:Y:S02]  /*0170*/  CS2R R30, SRZ ;  /* 0x00000000001e7805 */ /* 0x000fe4000001ff00 */
[----:B------:R-:W-:Y:S02]  /*0180*/  CS2R R28, SRZ ;  /* 0x00000000001c7805 */ /* 0x000fe4000001ff00 */
[----:B------:R-:W-:Y:S01]  /*0190*/  CS2R R42, SRZ ;  /* 0x00000000002a7805 */ /* 0x000fe2000001ff00 */
[----:B------:R0:W5:Y:S01]  /*01a0*/  @!P6 LDG.E.128 R8, desc[UR8][R2.64] ;  /* 0x000000080208e981 */ /* 0x000162000c1e1d00 */
[----:B------:R-:W-:Y:S01]  /*01b0*/  CS2R R40, SRZ ;  /* 0x0000000000287805 */ /* 0x000fe2000001ff00 */
[----:B------:R-:W1:Y:S02]  /*01c0*/  @!P5 LDC.64 R4, c[0x0][0x390] ;  /* 0x0000e400ff04db82 */ /* 0x000e640000000a00 */
[----:B------:R-:W-:-:S02]  /*01d0*/  @!P4 VIADD R19, R0, UR4 ;  /* 0x000000040013cc36 */ /* 0x000fc40008000000 */
[----:B------:R-:W-:-:S04]  /*01e0*/  @!P4 VIADD R0, R0, 0x80 ;  /* 0x000000800000c836 */ /* 0x000fc80000000000 */
[----:B------:R-:W2:Y:S01]  /*01f0*/  @!P4 LDC.64 R6, c[0x0][0x390] ;  /* 0x0000e400ff06cb82 */ /* 0x000ea20000000a00 */
[----:B------:R-:W-:-:S13]  /*0200*/  ISETP.GE.U32.AND P3, PT, R0, UR5, PT ;  /* 0x0000000500007c0c */ /* 0x000fda000bf66070 */
[C---:B------:R-:W-:Y:S01]  /*0210*/  @!P3 IADD3 R33, PT, PT, R0.reuse, UR4, RZ ;  /* 0x000000040021bc10 */ /* 0x040fe2000fffe0ff */
[----:B------:R-:W-:Y:S01]  /*0220*/  @!P3 VIADD R0, R0, 0x80 ;  /* 0x000000800000b836 */ /* 0x000fe20000000000 */
[----:B------:R-:W3:Y:S04]  /*0230*/  @!P3 LDC.64 R12, c[0x0][0x390] ;  /* 0x0000e400ff0cbb82 */ /* 0x000ee80000000a00 */
[----:B------:R-:W-:-:S13]  /*0240*/  ISETP.GE.U32.AND P2, PT, R0, UR5, PT ;  /* 0x0000000500007c0c */ /* 0x000fda000bf46070 */
[C---:B------:R-:W-:Y:S01]  /*0250*/  @!P2 VIADD R35, R0.reuse, UR4 ;  /* 0x000000040023ac36 */ /* 0x040fe20008000000 */
[----:B------:R-:W4:Y:S01]  /*0260*/  @!P2 LDC.64 R14, c[0x0][0x390] ;  /* 0x0000e400ff0eab82 */ /* 0x000f220000000a00 */
[----:B------:R-:W-:-:S05]  /*0270*/  @!P2 VIADD R0, R0, 0x80 ;  /* 0x000000800000a836 */ /* 0x000fca0000000000 */
[----:B------:R-:W-:-:S13]  /*0280*/  ISETP.GE.U32.AND P1, PT, R0, UR5, PT ;  /* 0x0000000500007c0c */ /* 0x000fda000bf26070 */
[C---:B------:R-:W-:Y:S01]  /*0290*/  @!P1 VIADD R45, R0.reuse, UR4 ;  /* 0x00000004002d9c36 */ /* 0x040fe20008000000 */
[----:B------:R-:W1:Y:S01]  /*02a0*/  @!P1 LDC.64 R20, c[0x0][0x390] ;  /* 0x0000e400ff149b82 */ /* 0x000e620000000a00 */
[----:B------:R-:W-:-:S05]  /*02b0*/  @!P1 VIADD R0, R0, 0x80 ;  /* 0x0000008000009836 */ /* 0x000fca0000000000 */
[----:B------:R-:W-:-:S13]  /*02c0*/  ISETP.GE.U32.AND P0, PT, R0, UR5, PT ;  /* 0x0000000500007c0c */ /* 0x000fda000bf06070 */
[C---:B------:R-:W-:Y:S01]  /*02d0*/  @!P0 VIADD R49, R0.reuse, UR4 ;  /* 0x0000000400318c36 */ /* 0x040fe20008000000 */
[----:B------:R-:W-:Y:S01]  /*02e0*/  @!P0 IADD3 R0, PT, PT, R0, 0x80, RZ ;  /* 0x0000008000008810 */ /* 0x000fe20007ffe0ff */
[----:B------:R-:W2:Y:S03]  /*02f0*/  @!P0 LDC.64 R22, c[0x0][0x390] ;  /* 0x0000e400ff168b82 */ /* 0x000ea60000000a00 */
[----:B------:R-:W-:-:S13]  /*0300*/  ISETP.GE.U32.AND P6, PT, R0, UR5, PT ;  /* 0x0000000500007c0c */ /* 0x000fda000bfc6070 */
[----:B------:R-:W4:Y:S01]  /*0310*/  @!P6 LDC.64 R24, c[0x0][0x390] ;  /* 0x0000e400ff18eb82 */ /* 0x000f220000000a00 */
[----:B0-----:R-:W-:Y:S02]  /*0320*/  @!P6 VIADD R3, R0, UR4 ;  /* 0x000000040003ec36 */ /* 0x001fe40008000000 */
[----:B-1----:R-:W-:Y:S01]  /*0330*/  @!P1 IMAD.WIDE.U32 R44, R45, 0x10, R20 ;  /* 0x000000102d2c9825 */ /* 0x002fe200078e0014 */
[----:B------:R-:W-:-:S03]  /*0340*/  CS2R R20, SRZ ;  /* 0x0000000000147805 */ /* 0x000fc6000001ff00 */
[----:B--2---:R-:W-:Y:S01]  /*0350*/  @!P0 IMAD.WIDE.U32 R48, R49, 0x10, R22 ;  /* 0x0000001031308825 */ /* 0x004fe200078e0016 */
[----:B------:R-:W-:Y:S01]  /*0360*/  CS2R R22, SRZ ;  /* 0x0000000000167805 */ /* 0x000fe2000001ff00 */
[----:B------:R-:W5:Y:S02]  /*0370*/  @!P1 LDG.E.128 R28, desc[UR8][R44.64] ;  /* 0x000000082c1c9981 */ /* 0x000f64000c1e1d00 */
[----:B---3--:R-:W-:-:S04]  /*0380*/  @!P3 IMAD.WIDE.U32 R32, R33, 0x10, R12 ;  /* 0x000000102120b825 */ /* 0x008fc800078e000c */
[----:B----4-:R-:W-:Y:S01]  /*0390*/  @!P2 IMAD.WIDE.U32 R34, R35, 0x10, R14 ;  /* 0x000000102322a825 */ /* 0x010fe200078e000e */
[----:B------:R-:W5:Y:S03]  /*03a0*/  @!P3 LDG.E.128 R20, desc[UR8][R32.64] ;  /* 0x000000082014b981 */ /* 0x000f66000c1e1d00 */
[----:B------:R-:W-:Y:S01]  /*03b0*/  @!P6 IMAD.WIDE.U32 R2, R3, 0x10, R24 ;  /* 0x000000100302e825 */ /* 0x000fe200078e0018 */
[----:B------:R-:W-:-:S04]  /*03c0*/  CS2R R24, SRZ ;  /* 0x0000000000187805 */ /* 0x000fc8000001ff00 */
[----:B------:R-:W5:Y:S04]  /*03d0*/  @!P6 LDG.E.128 R40, desc[UR8][R2.64] ;  /* 0x000000080228e981 */ /* 0x000f68000c1e1d00 */
[----:B------:R-:W5:Y:S01]  /*03e0*/  @!P2 LDG.E.128 R24, desc[UR8][R34.64] ;  /* 0x000000082218a981 */ /* 0x000f62000c1e1d00 */
[----:B------:R-:W-:Y:S02]  /*03f0*/  CS2R R38, SRZ ;  /* 0x0000000000267805 */ /* 0x000fe4000001ff00 */
[----:B------:R-:W-:-:S06]  /*0400*/  CS2R R36, SRZ ;  /* 0x0000000000247805 */ /* 0x000fcc000001ff00 */
[----:B------:R-:W5:Y:S01]  /*0410*/  @!P0 LDG.E.128 R36, desc[UR8][R48.64] ;  /* 0x0000000830248981 */ /* 0x000f62000c1e1d00 */
[----:B------:R-:W-:Y:S01]  /*0420*/  ISETP.GE.U32.AND P0, PT, R47, UR5, PT ;  /* 0x000000052f007c0c */ /* 0x000fe2000bf06070 */
[----:B------:R-:W-:Y:S01]  /*0430*/  @!P5 IMAD.WIDE.U32 R4, R17, 0x10, R4 ;  /* 0x000000101104d825 */ /* 0x000fe200078e0004 */
[----:B------:R-:W-:Y:S02]  /*0440*/  CS2R R14, SRZ ;  /* 0x00000000000e7805 */ /* 0x000fe4000001ff00 */
[----:B------:R-:W-:Y:S02]  /*0450*/  CS2R R12, SRZ ;  /* 0x00000000000c7805 */ /* 0x000fe4000001ff00 */
[----:B------:R-:W-:Y:S01]  /*0460*/  CS2R R16, SRZ ;  /* 0x0000000000107805 */ /* 0x000fe2000001ff00 */
[----:B------:R-:W-:Y:S01]  /*0470*/  @!P4 IMAD.WIDE.U32 R6, R19, 0x10, R6 ;  /* 0x000000101306c825 */ /* 0x000fe200078e0006 */
[----:B------:R-:W-:Y:S01]  /*0480*/  CS2R R18, SRZ ;  /* 0x0000000000127805 */ /* 0x000fe2000001ff00 */
[----:B------:R-:W-:Y:S01]  /*0490*/  BSSY.RECONVERGENT B1, `(.L_x_11729) ;  /* 0x00008f4000017945 */ /* 0x000fe20003800200 */
[----:B------:R0:W5:Y:S04]  /*04a0*/  @!P5 LDG.E.128 R12, desc[UR8][R4.64] ;  /* 0x00000008040cd981 */ /* 0x000168000c1e1d00 */
[----:B------:R1:W5:Y:S01]  /*04b0*/  @!P4 LDG.E.128 R16, desc[UR8][R6.64] ;  /* 0x000000080610c981 */ /* 0x000362000c1e1d00 */
[----:B0-----:R-:W-:-:S02]  /*04c0*/  CS2R R4, SRZ ;  /* 0x0000000000047805 */ /* 0x001fc4000001ff00 */
[----:B-1----:R-:W-:Y:S01]  /*04d0*/  CS2R R6, SRZ ;  /* 0x0000000000067805 */ /* 0x002fe2000001ff00 */
[----:B------:R-:W-:Y:S06]  /*04e0*/  @P0 BRA `(.L_x_11730) ;  /* 0x0000008c00b80947 */ /* 0x000fec0003800000 */
        /* <DEDUP_REMOVED lines=22> */
[--C-:B0-----:R-:W-:Y:S01]  /*0650*/  @P0 DADD R2, RZ, R10.reuse ;  /* 0x00000000ff020229 */ /* 0x101fe2000000000a */
[----:B------:R-:W-:Y:S01]  /*0660*/  @!P0 IMAD.MOV.U32 R5, RZ, RZ, 0x3ff921fb ;  /* 0x3ff921fbff058424 */ /* 0x000fe200078e00ff */
[----:B------:R-:W-:-:S05]  /*0670*/  @!P0 DADD R6, R10, R10 ;  /* 0x000000000a068229 */ /* 0x000fca000000000a */
[----:B------:R-:W-:Y:S02]  /*0680*/  @!P0 DADD R4, R4, R32 ;  /* 0x0000000004048229 */ /* 0x000fe40000000020 */
[----:B------:R-:W-:-:S10]  /*0690*/  @P0 DADD R4, R8, R2 ;  /* 0x0000000008040229 */ /* 0x000fd40000000002 */
[----:B------:R-:W-:Y:S02]  /*06a0*/  @P0 IMAD.MOV.U32 R6, RZ, RZ, R4 ;  /* 0x000000ffff060224 */ /* 0x000fe400078e0004 */
[----:B------:R-:W-:Y:S01]  /*06b0*/  @P0 IMAD.MOV.U32 R7, RZ, RZ, R5 ;  /* 0x000000ffff070224 */ /* 0x000fe200078e0005 */
[----:B------:R-:W-:Y:S06]  /*06c0*/  BRA `(.L_x_11730) ;  /* 0x0000008c00407947 */ /* 0x000fec0003800000 */
.L_x_11731:
        /* <DEDUP_REMOVED lines=43> */
[----:B------:R-:W-:Y:S05]  /*0980*/  CALL.REL.NOINC `($__internal_22_$__cuda_sm20_div_rn_f64_full) ;  /* 0x000008f800247944 */ /* 0x000fea0003c00000 */
[----:B------:R-:W-:Y:S01]  /*0990*/  MOV R62, R32 ;  /* 0x00000020003e7202 */ /* 0x000fe20000000f00 */
[----:B------:R-:W-:-:S07]  /*09a0*/  IMAD.MOV.U32 R63, RZ, RZ, R33 ;  /* 0x000000ffff3f7224 */ /* 0x000fce00078e0021 */
.L_x_11736:
[----:B------:R-:W-:Y:S05]  /*09b0*/  BSYNC.RECONVERGENT B3 ;  /* 0x0000000000037941 */ /* 0x000fea0003800200 */
.L_x_11735:
        /* <DEDUP_REMOVED lines=22> */
[----:B------:R-:W-:Y:S05]  /*0b20*/  CALL.REL.NOINC `($__internal_22_$__cuda_sm20_div_rn_f64_full) ;  /* 0x000008f400bc7944 */ /* 0x000fea0003c00000 */
.L_x_11738:
[----:B------:R-:W-:Y:S05]  /*0b30*/  BSYNC.RECONVERGENT B3 ;  /* 0x0000000000037941 */ /* 0x000fea0003800200 */
.L_x_11737:
        /* <DEDUP_REMOVED lines=9> */
[----:B------:R-:W-:-:S03]  /*0bd0*/  IMAD.U32 R46, RZ, RZ, UR10 ;  /* 0x0000000aff2e7e24 */ /* 0x000fc6000f8e00ff */
        /* <DEDUP_REMOVED lines=10> */
[----:B------:R-:W-:-:S03]  /*0c80*/  IMAD.MOV.U32 R48, RZ, RZ, RZ ;  /* 0x000000ffff307224 */ /* 0x000fc600078e00ff */
        /* <DEDUP_REMOVED lines=100> */
.L_x_11740:
[----:B------:R-:W-:Y:S01]  /*12d0*/  MOV R2, 0x0 ;  /* 0x0000000000027802 */ /* 0x000fe20000000f00 */
[----:B------:R-:W-:Y:S01]  /*12e0*/  IMAD.MOV.U32 R3, RZ, RZ, 0x7ff00000 ;  /* 0x7ff00000ff037424 */ /* 0x000fe200078e00ff */
[----:B------:R-:W-:-:S05]  /*12f0*/  LOP3.LUT P0, RZ, R33, 0x7fffffff, RZ, 0xc0, !PT ;  /* 0x7fffffff21ff7812 */ /* 0x000fca000780c0ff */
[----:B------:R-:W-:-:S10]  /*1300*/  DFMA R2, R32, R2, +INF ;  /* 0x7ff000002002742b */ /* 0x000fd40000000002 */
[----:B------:R-:W-:Y:S02]  /*1310*/  FSEL R62, R2, RZ, P0 ;  /* 0x000000ff023e7208 */ /* 0x000fe40000000000 */
[----:B------:R-:W-:-:S07]  /*1320*/  FSEL R63, R3, -QNAN , P0 ;  /* 0xfff00000033f7808 */ /* 0x000fce0000000000 */
.L_x_11741:
[----:B------:R-:W-:Y:S05]  /*1330*/  BSYNC.RECONVERGENT B0 ;  /* 0x0000000000007941 */ /* 0x000fea0003800200 */
.L_x_11739:
        /* <DEDUP_REMOVED lines=21> */
[----:B------:R-:W-:Y:S05]  /*1490*/  CALL.REL.NOINC `($__internal_22_$__cuda_sm20_div_rn_f64_full) ;  /* 0x000008ec00607944 */ /* 0x000fea0003c00000 */
.L_x_11743:
[----:B------:R-:W-:Y:S05]  /*14a0*/  BSYNC.RECONVERGENT B3 ;  /* 0x0000000000037941 */ /* 0x000fea0003800200 */
.L_x_11742:
[----:B------:R-:W-:Y:S01]  /*14b0*/  DMUL R2, R32, R32 ;  /* 0x0000002020027228 */ /* 0x000fe20000000000 */
[----:B------:R-:W-:Y:S01]  /*14c0*/  IMAD.MOV.U32 R4, RZ, RZ, -0x2449a4b7 ;  /* 0xdbb65b49ff047424 */ /* 0x000fe200078e00ff */
[----:B------:R-:W-:Y:S01]  /*14d0*/  MOV R5, 0x3f2d3b63 ;  /* 0x3f2d3b6300057802 */ /* 0x000fe20000000f00 */
[----:B------:R-:W-:Y:S01]  /*14e0*/  UMOV UR6, 0x2a25ff7e ;  /* 0x2a25ff7e00067882 */ /* 0x000fe20000000000 */
[----:B------:R-:W-:Y:S01]  /*14f0*/  UMOV UR7, 0x3ef53e1d ;  /* 0x3ef53e1d00077882 */ /* 0x000fe20000000000 */
[----:B------:R-:W-:Y:S01]  /*1500*/  ISETP.GE.AND P2, PT, R9, RZ, PT ;  /* 0x000000ff0900720c */ /* 0x000fe20003f46270 */
[----:B------:R-:W-:Y:S02]  /*1510*/  DSETP.NEU.AND P3, PT, R6, RZ, PT ;  /* 0x000000ff0600722a */ /* 0x000fe40003f6d000 */
[----:B------:R-:W-:Y:S01]  /*1520*/  DFMA R4, R2, -UR6, R4 ;  /* 0x8000000602047c2b */ /* 0x000fe20008000004 */
[----:B------:R-:W-:Y:S01]  /*1530*/  UMOV UR6, 0x8dde082e ;  /* 0x8dde082e00067882 */ /* 0x000fe20000000000 */
[----:B------:R-:W-:Y:S01]  /*1540*/  UMOV UR7, 0x3f531278 ;  /* 0x3f53127800077882 */ /* 0x000fe20000000000 */
[----:B------:R-:W-:Y:S01]  /*1550*/  @!P1 PLOP3.LUT P0, PT, P2, PT, PT, 0x80, 0x8 ;  /* 0x000000000008981c */ /* 0x000fe2000170f070 */
[----:B------:R-:W-:Y:S01]  /*1560*/  @!P1 IMAD.MOV.U32 R6, RZ, RZ, 0x54442d18 ;  /* 0x54442d18ff069424 */ /* 0x000fe200078e00ff */
[----:B------:R-:W-:Y:S01]  /*1570*/  DADD R62, R62, 1 ;  /* 0x3ff000003e3e7429 */ /* 0x000fe20000000000 */
[----:B------:R-:W-:-:S02]  /*1580*/  @!P1 IMAD.MOV.U32 R7, RZ, RZ, 0x3ff921fb ;  /* 0x3ff921fbff079424 */ /* 0x000fc400078e00ff */
        /* <DEDUP_REMOVED lines=59> */
[----:B------:R-:W-:Y:S01]  /*1940*/  @!P1 DADD R2, R2, R6 ;  /* 0x0000000002029229 */ /* 0x000fe20000000006 */
[----:B------:R-:W-:Y:S01]  /*1950*/  @P3 FSEL R9, R9, 3.37028055040000000000e+12, !P0 ;  /* 0x54442d1809093808 */ /* 0x000fe20004000000 */
[----:B------:R-:W-:-:S04]  /*1960*/  DADD R6, R58, R60 ;  /* 0x000000003a067229 */ /* 0x000fc8000000003c */
[----:B------:R-:W-:Y:S01]  /*1970*/  @P1 FSEL R3, R5, R33, !P0 ;  /* 0x0000002105031208 */ /* 0x000fe20004000000 */
[----:B------:R-:W-:Y:S01]  /*1980*/  @P3 IMAD.MOV.U32 R33, RZ, RZ, 0x4002d97c ;  /* 0x4002d97cff213424 */ /* 0x000fe200078e00ff */
[----:B------:R-:W-:Y:S01]  /*1990*/  @P1 FSEL R2, R4, R32, !P0 ;  /* 0x0000002004021208 */ /* 0x000fe20004000000 */
[----:B------:R-:W-:Y:S01]  /*19a0*/  @P3 DSETP.NEU.AND P1, PT, R58, R60, PT ;  /* 0x0000003c3a00322a */ /* 0x000fe20003f2d000 */
[----:B------:R-:W-:Y:S02]  /*19b0*/  @!P3 FSEL R5, RZ, 2.1426990032196044922, P0 ;  /* 0x400921fbff05b808 */ /* 0x000fe40000000000 */
[----:B------:R-:W-:Y:S02]  /*19c0*/  @P3 FSEL R33, R33, 1.8213495016098022461, !P0 ;  /* 0x3fe921fb21213808 */ /* 0x000fe40004000000 */
[----:B------:R-:W-:Y:S01]  /*19d0*/  @!P3 FSEL R4, RZ, 3.37028055040000000000e+12, P0 ;  /* 0x54442d18ff04b808 */ /* 0x000fe20000000000 */
[----:B------:R-:W-:Y:S01]  /*19e0*/  DSETP.NAN.AND P0, PT, R6, R6, PT ;  /* 0x000000060600722a */ /* 0x000fe20003f08000 */
[----:B------:R-:W-:-:S02]  /*19f0*/  @P3 FSEL R3, R33, R3, !P1 ;  /* 0x0000000321033208 */ /* 0x000fc40004800000 */
[----:B------:R-:W-:Y:S02]  /*1a00*/  @P3 FSEL R0, R9, R2, !P1 ;  /* 0x0000000209003208 */ /* 0x000fe40004800000 */
[----:B------:R-:W-:-:S03]  /*1a10*/  @P3 MOV R5, R3 ;  /* 0x0000000300053202 */ /* 0x000fc60000000f00 */
[----:B------:R-:W-:Y:S01]  /*1a20*/  @P3 IMAD.MOV.U32 R4, RZ, RZ, R0 ;  /* 0x000000ffff043224 */ /* 0x000fe200078e0000 */
[----:B------:R-:W-:-:S04]  /*1a30*/  LOP3.LUT R3, R5, 0x80000000, R11, 0xb8, !PT ;  /* 0x8000000005037812 */ /* 0x000fc800078eb80b */
[----:B------:R-:W-:Y:S02]  /*1a40*/  FSEL R4, R6, R4, P0 ;  /* 0x0000000406047208 */ /* 0x000fe40000000000 */
[----:B------:R-:W-:Y:S01]  /*1a50*/  FSEL R5, R7, R3, P0 ;  /* 0x0000000307057208 */ /* 0x000fe20000000000 */
[----:B------:R-:W-:Y:S06]  /*1a60*/  BRA `(.L_x_11744) ;  /* 0x0000001800e47947 */ /* 0x000fec0003800000 */
.L_x_11734:
        /* <DEDUP_REMOVED lines=122> */
.L_x_11747:
[----:B------:R-:W-:Y:S01]  /*2210*/  MOV R2, 0x0 ;  /* 0x0000000000027802 */ /* 0x000fe20000000f00 */
[----:B------:R-:W-:Y:S01]  /*2220*/  IMAD.MOV.U32 R3, RZ, RZ, 0x7ff00000 ;  /* 0x7ff00000ff037424 */ /* 0x000fe200078e00ff */
[----:B------:R-:W-:-:S05]  /*2230*/  LOP3.LUT P0, RZ, R33, 0x7fffffff, RZ, 0xc0, !PT ;  /* 0x7fffffff21ff7812 */ /* 0x000fca000780c0ff */
[----:B------:R-:W-:-:S10]  /*2240*/  DFMA R2, R32, R2, +INF ;  /* 0x7ff000002002742b */ /* 0x000fd40000000002 */
[----:B------:R-:W-:Y:S02]  /*2250*/  FSEL R62, R2, RZ, P0 ;  /* 0x000000ff023e7208 */ /* 0x000fe40000000000 */
[----:B------:R-:W-:-:S07]  /*2260*/  FSEL R63, R3, -QNAN , P0 ;  /* 0xfff00000033f7808 */ /* 0x000fce0000000000 */
.L_x_11748:
[----:B------:R-:W-:Y:S05]  /*2270*/  BSYNC.RECONVERGENT B0 ;  /* 0x0000000000007941 */ /* 0x000fea0003800200 */
.L_x_11746:
        /* <DEDUP_REMOVED lines=21> */
.L_x_11750:
[----:B------:R-:W-:Y:S05]  /*23d0*/  BSYNC.RECONVERGENT B3 ;  /* 0x0000000000037941 */ /* 0x000fea0003800200 */
.L_x_11749:
        /* <DEDUP_REMOVED lines=11> */
[----:B------:R-:W-:-:S02]  /*2490*/  @!P1 IMAD.MOV.U32 R6, RZ, RZ, 0x54442d18 ;  /* 0x54442d18ff069424 */ /* 0x000fc400078e00ff */
[----:B------:R-:W-:Y:S02]  /*24a0*/  @!P1 IMAD.MOV.U32 R7, RZ, RZ, 0x3ff921fb ;  /* 0x3ff921fbff079424 */ /* 0x000fe400078e00ff */
        /* <DEDUP_REMOVED lines=78> */
.L_x_11745:
        /* <DEDUP_REMOVED lines=79> */
.L_x_11752:
[----:B------:R-:W-:Y:S01]  /*2e80*/  MOV R2, 0x0 ;  /* 0x0000000000027802 */ /* 0x000fe20000000f00 */
[----:B------:R-:W-:Y:S01]  /*2e90*/  IMAD.MOV.U32 R3, RZ, RZ, 0x7ff00000 ;  /* 0x7ff00000ff037424 */ /* 0x000fe200078e00ff */
[----:B------:R-:W-:-:S05]  /*2ea0*/  LOP3.LUT P0, RZ, R33, 0x7fffffff, RZ, 0xc0, !PT ;  /* 0x7fffffff21ff7812 */ /* 0x000fca000780c0ff */
[----:B------:R-:W-:-:S10]  /*2eb0*/  DFMA R2, R32, R2, +INF ;  /* 0x7ff000002002742b */ /* 0x000fd40000000002 */
[----:B------:R-:W-:Y:S02]  /*2ec0*/  FSEL R62, R2, RZ, P0 ;  /* 0x000000ff023e7208 */ /* 0x000fe40000000000 */
[----:B------:R-:W-:-:S07]  /*2ed0*/  FSEL R63, R3, -QNAN , P0 ;  /* 0xfff00000033f7808 */ /* 0x000fce0000000000 */
.L_x_11753:
[----:B------:R-:W-:Y:S05]  /*2ee0*/  BSYNC.RECONVERGENT B0 ;  /* 0x0000000000007941 */ /* 0x000fea0003800200 */
.L_x_11751:
        /* <DEDUP_REMOVED lines=21> */
.L_x_11755:
[----:B------:R-:W-:Y:S05]  /*3040*/  BSYNC.RECONVERGENT B3 ;  /* 0x0000000000037941 */ /* 0x000fea0003800200 */
.L_x_11754:
        /* <DEDUP_REMOVED lines=12> */
[----:B------:R-:W-:Y:S01]  /*3110*/  DMUL R62, R62, 0.5 ;  /* 0x3fe000003e3e7828 */ /* 0x000fe20000000000 */
        /* <DEDUP_REMOVED lines=77> */
[----:B------:R-:W-:-:S07]  /*35f0*/  FSEL R5, R7, R3, P0 ;  /* 0x0000000307057208 */ /* 0x000fce0000000000 */
.L_x_11744:
[----:B------:R-:W-:Y:S05]  /*3600*/  BSYNC.RECONVERGENT B2 ;  /* 0x0000000000027941 */ /* 0x000fea0003800200 */
.L_x_11733:
        /* <DEDUP_REMOVED lines=9> */
.L_x_11732:
        /* <DEDUP_REMOVED lines=21> */
.L_x_11756:
[C---:B------:R-:W-:Y:S01]  /*37f0*/  DADD R68, R58.reuse, 1 ;  /* 0x3ff000003a447429 */ /* 0x040fe20000000000 */
[----:B------:R-:W-:Y:S01]  /*3800*/  IMAD.MOV.U32 R2, RZ, RZ, RZ ;  /* 0x000000ffff027224 */ /* 0x000fe200078e00ff */
[----:B------:R-:W-:Y:S01]  /*3810*/  UMOV UR6, 0xffffffff ;  /* 0xffffffff00067882 */ /* 0x000fe20000000000 */
[----:B------:R-:W-:Y:S01]  /*3820*/  UMOV UR7, 0x7fefffff ;  /* 0x7fefffff00077882 */ /* 0x000fe20000000000 */
[----:B------:R-:W-:Y:S01]  /*3830*/  DADD R64, R58, -1 ;  /* 0xbff000003a407429 */ /* 0x000fe20000000000 */
[----:B------:R-:W-:Y:S01]  /*3840*/  UMOV UR10, UR7 ;  /* 0x00000007000a7c82 */ /* 0x000fe20008000000 */
[----:B------:R-:W-:Y:S01]  /*3850*/  IMAD.MOV.U32 R44, RZ, RZ, RZ ;  /* 0x000000ffff2c7224 */ /* 0x000fe200078e00ff */
[----:B------:R-:W-:Y:S03]  /*3860*/  BSSY.RECONVERGENT B2, `(.L_x_11757) ;  /* 0x00002a0000027945 */ /* 0x000fe60003800200 */
[----:B------:R-:W-:-:S02]  /*3870*/  ISETP.GT.U32.AND P1, PT, R60, R68, PT ;  /* 0x000000443c00720c */ /* 0x000fc40003f24070 */
[CC--:B------:R-:W-:Y:S01]  /*3880*/  ISETP.LT.U32.AND P0, PT, R68.reuse, R60.reuse, PT ;  /* 0x0000003c4400720c */ /* 0x0c0fe20003f01070 */
[----:B------:R-:W-:Y:S01]  /*3890*/  DADD R6, -RZ, |R64| ;  /* 0x00000000ff067229 */ /* 0x000fe20000000540 */
[----:B------:R-:W-:Y:S02]  /*38a0*/  ISETP.GT.U32.AND.EX P1, PT, R61, R69, PT, P1 ;  /* 0x000000453d00720c */ /* 0x000fe40003f24110 */
[----:B------:R-:W-:Y:S02]  /*38b0*/  ISETP.LT.U32.AND.EX P0, PT, R69, R61, PT, P0 ;  /* 0x0000003d4500720c */ /* 0x000fe40003f01100 */
[----:B------:R-:W-:Y:S02]  /*38c0*/  SEL R33, R61, R69, P1 ;  /* 0x000000453d217207 */ /* 0x000fe40000800000 */
[----:B------:R-:W-:Y:S02]  /*38d0*/  SEL R66, R68, R60, P0 ;  /* 0x0000003c44427207 */ /* 0x000fe40000000000 */
[----:B------:R-:W-:-:S02]  /*38e0*/  SEL R67, R69, R61, P0 ;  /* 0x0000003d45437207 */ /* 0x000fc40000000000 */
[----:B------:R-:W-:Y:S01]  /*38f0*/  LOP3.LUT R46, R33, 0xffc00000, RZ, 0xc0, !PT ;  /* 0xffc00000212e7812 */ /* 0x000fe200078ec0ff */
[----:B------:R-:W-:Y:S01]  /*3900*/  IMAD.MOV.U32 R34, RZ, RZ, R66 ;  /* 0x000000ffff227224 */ /* 0x000fe200078e0042 */
[----:B------:R-:W-:Y:S01]  /*3910*/  SEL R32, R60, R68, P1 ;  /* 0x000000443c207207 */ /* 0x000fe20000800000 */
[----:B------:R-:W-:Y:S01]  /*3920*/  IMAD.MOV.U32 R35, RZ, RZ, R67 ;  /* 0x000000ffff237224 */ /* 0x000fe200078e0043 */
[----:B------:R-:W-:-:S06]  /*3930*/  LOP3.LUT R3, R46, 0x7fd00000, RZ, 0x3c, !PT ;  /* 0x7fd000002e037812 */ /* 0x000fcc00078e3cff */
[C---:B------:R-:W-:Y:S02]  /*3940*/  DMUL R4, R2.reuse, R34 ;  /* 0x0000002202047228 */ /* 0x040fe40000000000 */
[----:B------:R-:W-:-:S06]  /*3950*/  DMUL R2, R2, R32 ;  /* 0x0000002002027228 */ /* 0x000fcc0000000000 */
[----:B------:R-:W-:-:S08]  /*3960*/  DMUL R48, R4, R4 ;  /* 0x0000000404307228 */ /* 0x000fd00000000000 */
[----:B------:R-:W-:Y:S01]  /*3970*/  DFMA R48, R2, R2, R48 ;  /* 0x000000020230722b */ /* 0x000fe20000000030 */
[----:B------:R-:W-:-:S07]  /*3980*/  IMAD.U32 R2, RZ, RZ, UR10 ;  /* 0x0000000aff027e24 */ /* 0x000fce000f8e00ff */
[----:B------:R-:W-:Y:S02]  /*3990*/  DSETP.MIN.AND P0, P1, R48, UR6, PT ;  /* 0x0000000630007e2a */ /* 0x000fe4000b900000 */
[----:B------:R-:W-:-:S05]  /*39a0*/  IMAD.MOV.U32 R0, RZ, RZ, R49 ;  /* 0x000000ffff007224 */ /* 0x000fca00078e0031 */
[----:B------:R-:W-:Y:S01]  /*39b0*/  FSEL R5, R0, UR10, P0 ;  /* 0x0000000a00057c08 */ /* 0x000fe20008000000 */
[----:B------:R-:W-:Y:S01]  /*39c0*/  UMOV UR10, UR6 ;  /* 0x00000006000a7c82 */ /* 0x000fe20008000000 */
[----:B------:R-:W-:-:S04]  /*39d0*/  MOV R0, R48 ;  /* 0x0000003000007202 */ /* 0x000fc80000000f00 */
[----:B------:R-:W-:Y:S01]  /*39e0*/  SEL R4, R0, UR10, P0 ;  /* 0x0000000a00047c07 */ /* 0x000fe20008000000 */
[----:B------:R-:W-:Y:S01]  /*39f0*/  UMOV UR10, UR7 ;  /* 0x00000007000a7c82 */ /* 0x000fe20008000000 */
[----:B------:R-:W-:Y:S02]  /*3a00*/  @P1 LOP3.LUT R5, R2, 0x80000, RZ, 0xfc, !PT ;  /* 0x0008000002051812 */ /* 0x000fe400078efcff */
[----:B------:R-:W-:Y:S02]  /*3a10*/  ISETP.GT.U32.AND P1, PT, R60, R6, PT ;  /* 0x000000063c00720c */ /* 0x000fe40003f24070 */
[----:B------:R-:W0:Y:S01]  /*3a20*/  MUFU.RSQ64H R45, R5 ;  /* 0x00000005002d7308 */ /* 0x000e220000001c00 */
[----:B------:R-:W-:Y:S02]  /*3a30*/  ISETP.LT.U32.AND P0, PT, R6, R60, PT ;  /* 0x0000003c0600720c */ /* 0x000fe40003f01070 */
[----:B------:R-:W-:Y:S02]  /*3a40*/  ISETP.GT.U32.AND.EX P1, PT, R61, R7, PT, P1 ;  /* 0x000000073d00720c */ /* 0x000fe40003f24110 */
[----:B------:R-:W-:-:S04]  /*3a50*/  ISETP.LT.U32.AND.EX P0, PT, R7, R61, PT, P0 ;  /* 0x0000003d0700720c */ /* 0x000fc80003f01100 */
[----:B------:R-:W-:Y:S02]  /*3a60*/  SEL R62, R6, R60, P0 ;  /* 0x0000003c063e7207 */ /* 0x000fe40000000000 */
[----:B------:R-:W-:-:S04]  /*3a70*/  SEL R63, R7, R61, P0 ;  /* 0x0000003d073f7207 */ /* 0x000fc80000000000 */
[----:B------:R-:W-:Y:S01]  /*3a80*/  ISETP.GE.U32.AND P3, PT, R63, 0x7ff00000, PT ;  /* 0x7ff000003f00780c */ /* 0x000fe20003f66070 */
[----:B0-----:R-:W-:-:S08]  /*3a90*/  DMUL R2, R44, R44 ;  /* 0x0000002c2c027228 */ /* 0x001fd00000000000 */
[----:B------:R-:W-:Y:S01]  /*3aa0*/  DFMA R50, R4, -R2, 1 ;  /* 0x3ff000000432742b */ /* 0x000fe20000000802 */
[----:B------:R-:W-:Y:S01]  /*3ab0*/  IMAD.MOV.U32 R2, RZ, RZ, 0x0 ;  /* 0x00000000ff027424 */ /* 0x000fe200078e00ff */
[----:B------:R-:W-:Y:S01]  /*3ac0*/  SEL R5, R61, R7, P1 ;  /* 0x000000073d057207 */ /* 0x000fe20000800000 */
[----:B------:R-:W-:Y:S01]  /*3ad0*/  IMAD.MOV.U32 R3, RZ, RZ, 0x3fd80000 ;  /* 0x3fd80000ff037424 */ /* 0x000fe200078e00ff */
[----:B------:R-:W-:Y:S01]  /*3ae0*/  SEL R4, R60, R6, P1 ;  /* 0x000000063c047207 */ /* 0x000fe20000800000 */
[----:B------:R-:W-:Y:S01]  /*3af0*/  IMAD.MOV.U32 R6, RZ, RZ, R62 ;  /* 0x000000ffff067224 */ /* 0x000fe200078e003e */
[----:B------:R-:W-:Y:S02]  /*3b00*/  LOP3.LUT R0, R5, 0xffc00000, RZ, 0xc0, !PT ;  /* 0xffc0000005007812 */ /* 0x000fe400078ec0ff */
[----:B------:R-:W-:Y:S01]  /*3b10*/  DMUL R52, R44, R50 ;  /* 0x000000322c347228 */ /* 0x000fe20000000000 */
[----:B------:R-:W-:Y:S01]  /*3b20*/  IMAD.MOV.U32 R7, RZ, RZ, R63 ;  /* 0x000000ffff077224 */ /* 0x000fe200078e003f */
[----:B------:R-:W-:-:S05]  /*3b30*/  DFMA R50, R50, R2, 0.5 ;  /* 0x3fe000003232742b */ /* 0x000fca0000000002 */
[----:B------:R-:W-:-:S03]  /*3b40*/  DSETP.NEU.AND P2, PT, R6, RZ, PT ;  /* 0x000000ff0600722a */ /* 0x000fc60003f4d000 */
[----:B------:R-:W-:Y:S01]  /*3b50*/  DFMA R44, R50, R52, R44 ;  /* 0x00000034322c722b */ /* 0x000fe2000000002c */
[----:B------:R-:W-:Y:S01]  /*3b60*/  LOP3.LUT R53, R0, 0x7fd00000, RZ, 0x3c, !PT ;  /* 0x7fd0000000357812 */ /* 0x000fe200078e3cff */
[----:B------:R-:W-:-:S06]  /*3b70*/  IMAD.MOV.U32 R52, RZ, RZ, RZ ;  /* 0x000000ffff347224 */ /* 0x000fcc00078e00ff */
[C---:B------:R-:W-:Y:S02]  /*3b80*/  DMUL R50, R52.reuse, R4 ;  /* 0x0000000434327228 */ /* 0x040fe40000000000 */
[----:B------:R-:W-:-:S08]  /*3b90*/  DMUL R52, R52, R6 ;  /* 0x0000000634347228 */ /* 0x000fd00000000000 */
[----:B------:R-:W-:-:S08]  /*3ba0*/  DMUL R52, R52, R52 ;  /* 0x0000003434347228 */ /* 0x000fd00000000000 */
[----:B------:R-:W-:Y:S02]  /*3bb0*/  DFMA R52, R50, R50, R52 ;  /* 0x000000323234722b */ /* 0x000fe40000000034 */
[----:B------:R-:W-:-:S06]  /*3bc0*/  DMUL R50, R48, R44 ;  /* 0x0000002c30327228 */ /* 0x000fcc0000000000 */
[----:B------:R-:W-:Y:S02]  /*3bd0*/  DSETP.MIN.AND P0, P1, R52, UR6, PT ;  /* 0x0000000634007e2a */ /* 0x000fe4000b900000 */
[----:B------:R-:W-:-:S05]  /*3be0*/  IMAD.MOV.U32 R44, RZ, RZ, R53 ;  /* 0x000000ffff2c7224 */ /* 0x000fca00078e0035 */
[----:B------:R-:W-:Y:S02]  /*3bf0*/  FSEL R49, R44, UR10, P0 ;  /* 0x0000000a2c317c08 */ /* 0x000fe40008000000 */
[----:B------:R-:W-:-:S05]  /*3c00*/  MOV R44, UR10 ;  /* 0x0000000a002c7c02 */ /* 0x000fca0008000f00 */
[----:B------:R-:W-:Y:S01]  /*3c10*/  @P1 LOP3.LUT R49, R44, 0x80000, RZ, 0xfc, !PT ;  /* 0x000800002c311812 */ /* 0x000fe200078efcff */
[----:B------:R-:W-:Y:S01]  /*3c20*/  IMAD.MOV.U32 R44, RZ, RZ, R52 ;  /* 0x000000ffff2c7224 */ /* 0x000fe200078e0034 */
[----:B------:R-:W-:Y:S02]  /*3c30*/  ISETP.GE.U32.AND P1, PT, R67, 0x7ff00000, PT ;  /* 0x7ff000004300780c */ /* 0x000fe40003f26070 */
[----:B------:R-:W0:Y:S02]  /*3c40*/  MUFU.RSQ64H R45, R49 ;  /* 0x00000031002d7308 */ /* 0x000e240000001c00 */
[----:B------:R-:W-:Y:S01]  /*3c50*/  SEL R48, R44, UR6, P0 ;  /* 0x000000062c307c07 */ /* 0x000fe20008000000 */
[----:B------:R-:W-:Y:S01]  /*3c60*/  DSETP.NEU.AND P0, PT, R34, RZ, PT ;  /* 0x000000ff2200722a */ /* 0x000fe20003f0d000 */
[----:B------:R-:W-:Y:S01]  /*3c70*/  IMAD.MOV.U32 R44, RZ, RZ, RZ ;  /* 0x000000ffff2c7224 */ /* 0x000fe200078e00ff */
[----:B------:R-:W-:Y:S01]  /*3c80*/  LOP3.LUT R35, R46, 0x100000, RZ, 0xfc, !PT ;  /* 0x001000002e237812 */ /* 0x000fe200078efcff */
[----:B------:R-:W-:-:S06]  /*3c90*/  IMAD.MOV.U32 R34, RZ, RZ, RZ ;  /* 0x000000ffff227224 */ /* 0x000fcc00078e00ff */
[----:B------:R-:W-:Y:S02]  /*3ca0*/  DMUL R50, R50, R34 ;  /* 0x0000002232327228 */ /* 0x000fe40000000000 */
[----:B0-----:R-:W-:-:S08]  /*3cb0*/  DMUL R34, R44, R44 ;  /* 0x0000002c2c227228 */ /* 0x001fd00000000000 */
[----:B------:R-:W-:Y:S02]  /*3cc0*/  @!P1 FSEL R66, R32, R50, !P0 ;  /* 0x0000003220429208 */ /* 0x000fe40004000000 */
[----:B------:R-:W-:Y:S01]  /*3cd0*/  @!P1 FSEL R67, R33, R51, !P0 ;  /* 0x0000003321439208 */ /* 0x000fe20004000000 */
[----:B------:R-:W-:-:S08]  /*3ce0*/  DFMA R34, R48, -R34, 1 ;  /* 0x3ff000003022742b */ /* 0x000fd00000000822 */
[----:B------:R-:W-:Y:S02]  /*3cf0*/  DFMA R48, R34, R2, 0.5 ;  /* 0x3fe000002230742b */ /* 0x000fe40000000002 */
[----:B------:R-:W-:-:S08]  /*3d00*/  DMUL R34, R44, R34 ;  /* 0x000000222c227228 */ /* 0x000fd00000000000 */
[----:B------:R-:W-:Y:S01]  /*3d10*/  DFMA R34, R48, R34, R44 ;  /* 0x000000223022722b */ /* 0x000fe2000000002c */
[----:B------:R-:W-:-:S07]  /*3d20*/  LOP3.LUT R45, R0, 0x100000, RZ, 0xfc, !PT ;  /* 0x00100000002d7812 */ /* 0x000fce00078efcff */
[----:B------:R-:W-:-:S08]  /*3d30*/  DMUL R34, R52, R34 ;  /* 0x0000002234227228 */ /* 0x000fd00000000000 */
[----:B------:R-:W-:-:S10]  /*3d40*/  DMUL R34, R34, R44 ;  /* 0x0000002c22227228 */ /* 0x000fd40000000000 */
        /* <DEDUP_REMOVED lines=33> */
[----:B------:R-:W-:Y:S05]  /*3f60*/  CALL.REL.NOINC `($__internal_23_$__cuda_sm20_dsqrt_rn_f64_mediumpath_v1) ;  /* 0x000008c800447944 */ /* 0x000fea0003c00000 */
[----:B------:R-:W-:Y:S02]  /*3f70*/  IMAD.MOV.U32 R6, RZ, RZ, R2 ;  /* 0x000000ffff067224 */ /* 0x000fe400078e0002 */
[----:B------:R-:W-:-:S07]  /*3f80*/  IMAD.MOV.U32 R7, RZ, RZ, R3 ;  /* 0x000000ffff077224 */ /* 0x000fce00078e0003 */
.L_x_11761:
[----:B------:R-:W-:Y:S05]  /*3f90*/  BSYNC.RECONVERGENT B3 ;  /* 0x0000000000037941 */ /* 0x000fea0003800200 */
.L_x_11760:
[----:B------:R-:W-:Y:S05]  /*3fa0*/  BRA `(.L_x_11762) ;  /* 0x0000002000ac7947 */ /* 0x000fea0003800000 */
.L_x_11759:
        /* <DEDUP_REMOVED lines=28> */
[----:B------:R-:W-:-:S07]  /*4170*/  IMAD.MOV.U32 R35, RZ, RZ, R45 ;  /* 0x000000ffff237224 */ /* 0x000fce00078e002d */
[----:B------:R-:W-:Y:S05]  /*4180*/  CALL.REL.NOINC `($__internal_22_$__cuda_sm20_div_rn_f64_full) ;  /* 0x000008c000247944 */ /* 0x000fea0003c00000 */
.L_x_11767:
[----:B------:R-:W-:Y:S05]  /*4190*/  BSYNC.RECONVERGENT B4 ;  /* 0x0000000000047941 */ /* 0x000fea0003800200 */
.L_x_11766:
[----:B------:R-:W-:Y:S02]  /*41a0*/  IMAD.MOV.U32 R6, RZ, RZ, R32 ;  /* 0x000000ffff067224 */ /* 0x000fe400078e0020 */
[----:B------:R-:W-:-:S07]  /*41b0*/  IMAD.MOV.U32 R7, RZ, RZ, R33 ;  /* 0x000000ffff077224 */ /* 0x000fce00078e0021 */
.L_x_11765:
[----:B------:R-:W-:Y:S05]  /*41c0*/  BSYNC.RECONVERGENT B3 ;  /* 0x0000000000037941 */ /* 0x000fea0003800200 */
.L_x_11764:
        /* <DEDUP_REMOVED lines=11> */
[----:B------:R-:W-:Y:S04]  /*4280*/  BSSY.RECONVERGENT B4, `(.L_x_11769) ;  /* 0x0000012000047945 */ /* 0x000fe80003800200 */
[----:B------:R-:W0:Y:S02]  /*4290*/  MUFU.RCP64H R33, R3 ;  /* 0x0000000300217308 */ /* 0x000e240000001800 */
[----:B0-----:R-:W-:-:S08]  /*42a0*/  DFMA R34, -R2, R32, 1 ;  /* 0x3ff000000222742b */ /* 0x001fd00000000120 */
[----:B------:R-:W-:-:S08]  /*42b0*/  DFMA R34, R34, R34, R34 ;  /* 0x000000222222722b */ /* 0x000fd00000000022 */
[----:B------:R-:W-:Y:S02]  /*42c0*/  DFMA R32, R32, R34, R32 ;  /* 0x000000222020722b */ /* 0x000fe40000000020 */
[----:B------:R-:W-:-:S06]  /*42d0*/  DMUL R34, R10, R10 ;  /* 0x0000000a0a227228 */ /* 0x000fcc0000000000 */
[----:B------:R-:W-:-:S04]  /*42e0*/  DFMA R44, -R2, R32, 1 ;  /* 0x3ff00000022c742b */ /* 0x000fc80000000120 */
[----:B------:R-:W-:-:S04]  /*42f0*/  FSETP.GEU.AND P1, PT, |R35|, 6.5827683646048100446e-37, PT ;  /* 0x036000002300780b */ /* 0x000fc80003f2e200 */
        /* <DEDUP_REMOVED lines=8> */
[----:B------:R-:W-:-:S07]  /*4380*/  MOV R3, 0x43a0 ;  /* 0x000043a000037802 */ /* 0x000fce0000000f00 */
[----:B------:R-:W-:Y:S05]  /*4390*/  CALL.REL.NOINC `($__internal_22_$__cuda_sm20_div_rn_f64_full) ;  /* 0x000008bc00a07944 */ /* 0x000fea0003c00000 */
.L_x_11770:
[----:B------:R-:W-:Y:S05]  /*43a0*/  BSYNC.RECONVERGENT B4 ;  /* 0x0000000000047941 */ /* 0x000fea0003800200 */
.L_x_11769:
[----:B------:R-:W-:Y:S05]  /*43b0*/  BSYNC.RECONVERGENT B3 ;  /* 0x0000000000037941 */ /* 0x000fea0003800200 */
.L_x_11768:
        /* <DEDUP_REMOVED lines=27> */
[----:B------:R-:W-:Y:S05]  /*4570*/  CALL.REL.NOINC `($__internal_23_$__cuda_sm20_dsqrt_rn_f64_mediumpath_v1) ;  /* 0x000008c000c07944 */ /* 0x000fea0003c00000 */
[----:B------:R-:W-:Y:S02]  /*4580*/  IMAD.MOV.U32 R50, RZ, RZ, R2 ;  /* 0x000000ffff327224 */ /* 0x000fe400078e0002 */
[----:B------:R-:W-:-:S07]  /*4590*/  IMAD.MOV.U32 R51, RZ, RZ, R3 ;  /* 0x000000ffff337224 */ /* 0x000fce00078e0003 */
.L_x_11772:
[----:B------:R-:W-:Y:S05]  /*45a0*/  BSYNC.RECONVERGENT B3 ;  /* 0x0000000000037941 */ /* 0x000fea0003800200 */
.L_x_11771:
        /* <DEDUP_REMOVED lines=24> */
[----:B------:R-:W-:-:S07]  /*4730*/  MOV R3, 0x4750 ;  /* 0x0000475000037802 */ /* 0x000fce0000000f00 */
[----:B------:R-:W-:Y:S05]  /*4740*/  CALL.REL.NOINC `($__internal_22_$__cuda_sm20_div_rn_f64_full) ;  /* 0x000008b800b47944 */ /* 0x000fea0003c00000 */
.L_x_11775:
[----:B------:R-:W-:Y:S05]  /*4750*/  BSYNC.RECONVERGENT B3 ;  /* 0x0000000000037941 */ /* 0x000fea0003800200 */
.L_x_11774:
        /* <DEDUP_REMOVED lines=30> */
.L_x_11773:
[----:B------:R-:W-:-:S10]  /*4940*/  DADD R2, R6, 1 ;  /* 0x3ff0000006027429 */ /* 0x000fd40000000000 */
[----:B------:R-:W-:Y:S01]  /*4950*/  ISETP.GT.AND P0, PT, R3, 0xfffff, PT ;  /* 0x000fffff0300780c */ /* 0x000fe20003f04270 */
[--C-:B------:R-:W-:Y:S02]  /*4960*/  IMAD.MOV.U32 R6, RZ, RZ, R2.reuse ;  /* 0x000000ffff067224 */ /* 0x100fe400078e0002 */
[----:B------:R-:W-:Y:S02]  /*4970*/  IMAD.MOV.U32 R7, RZ, RZ, R3 ;  /* 0x000000ffff077224 */ /* 0x000fe400078e0003 */
[----:B------:R-:W-:-:S08]  /*4980*/  IMAD.MOV.U32 R44, RZ, RZ, R2 ;  /* 0x000000ffff2c7224 */ /* 0x000fd000078e0002 */
        /* <DEDUP_REMOVED lines=15> */
[----:B------:R-:W-:Y:S02]  /*4a80*/  LEA.HI R3, R3, R0, RZ, 0xc ;  /* 0x0000000003037211 */ /* 0x000fe400078f60ff */
[----:B------:R-:W-:-:S13]  /*4a90*/  ISETP.GE.U32.AND P0, PT, R45, 0x3ff6a09f, PT ;  /* 0x3ff6a09f2d00780c */ /* 0x000fda0003f06070 */
[----:B------:R-:W-:Y:S02]  /*4aa0*/  @P0 VIADD R7, R45, 0xfff00000 ;  /* 0xfff000002d070836 */ /* 0x000fe40000000000 */
[----:B------:R-:W-:Y:S02]  /*4ab0*/  @P0 VIADD R3, R3, 0x1 ;  /* 0x0000000103030836 */ /* 0x000fe40000000000 */
[----:B------:R-:W-:-:S03]  /*4ac0*/  @P0 IMAD.MOV.U32 R45, RZ, RZ, R7 ;  /* 0x000000ffff2d0224 */ /* 0x000fc600078e0007 */
[----:B------:R-:W-:Y:S01]  /*4ad0*/  LOP3.LUT R2, R3, 0x80000000, RZ, 0x3c, !PT ;  /* 0x8000000003027812 */ /* 0x000fe200078e3cff */
[----:B------:R-:W-:Y:S02]  /*4ae0*/  IMAD.MOV.U32 R3, RZ, RZ, 0x43300000 ;  /* 0x43300000ff037424 */ /* 0x000fe400078e00ff */
        /* <DEDUP_REMOVED lines=30> */
[----:B------:R-:W-:Y:S02]  /*4cd0*/  UMOV UR7, 0x43300000 ;  /* 0x4330000000077882 */ /* 0x000fe40000000000 */
[----:B------:R-:W-:Y:S01]  /*4ce0*/  DADD R2, R2, -UR6 ;  /* 0x8000000602027e29 */ /* 0x000fe20008000000 */
[----:B------:R-:W-:Y:S01]  /*4cf0*/  UMOV UR6, 0x55555554 ;  /* 0x5555555400067882 */ /* 0x000fe20000000000 */
[----:B------:R-:W-:Y:S02]  /*4d00*/  UMOV UR7, 0x3fb55555 ;  /* 0x3fb5555500077882 */ /* 0x000fe40000000000 */
[----:B------:R-:W-:Y:S01]  /*4d10*/  DFMA R48, R6, R48, UR6 ;  /* 0x0000000606307e2b */ /* 0x000fe20008000030 */
[----:B------:R-:W-:Y:S01]  /*4d20*/  UMOV UR6, 0xfefa39ef ;  /* 0xfefa39ef00067882 */ /* 0x000fe20000000000 */
[----:B------:R-:W-:-:S02]  /*4d30*/  UMOV UR7, 0x3fe62e42 ;  /* 0x3fe62e4200077882 */ /* 0x000fc40000000000 */
[----:B------:R-:W-:-:S04]  /*4d40*/  DFMA R34, R2, UR6, R32 ;  /* 0x0000000602227c2b */ /* 0x000fc80008000020 */
[----:B------:R-:W-:-:S04]  /*4d50*/  DMUL R48, R6, R48 ;  /* 0x0000003006307228 */ /* 0x000fc80000000000 */
[----:B------:R-:W-:Y:S01]  /*4d60*/  DFMA R6, R2, -UR6, R34 ;  /* 0x8000000602067c2b */ /* 0x000fe20008000022 */
[----:B------:R-:W-:Y:S01]  /*4d70*/  UMOV UR6, 0x3b39803f ;  /* 0x3b39803f00067882 */ /* 0x000fe20000000000 */
[----:B------:R-:W-:Y:S02]  /*4d80*/  UMOV UR7, 0x3c7abc9e ;  /* 0x3c7abc9e00077882 */ /* 0x000fe40000000000 */
[----:B------:R-:W-:-:S04]  /*4d90*/  DFMA R44, R32, R48, R44 ;  /* 0x00000030202c722b */ /* 0x000fc8000000002c */
[----:B------:R-:W-:-:S08]  /*4da0*/  DADD R6, -R32, R6 ;  /* 0x0000000020067229 */ /* 0x000fd00000000106 */
[----:B------:R-:W-:-:S08]  /*4db0*/  DADD R6, R44, -R6 ;  /* 0x000000002c067229 */ /* 0x000fd00000000806 */
[----:B------:R-:W-:-:S08]  /*4dc0*/  DFMA R6, R2, UR6, R6 ;  /* 0x0000000602067c2b */ /* 0x000fd00008000006 */
[----:B------:R-:W-:Y:S01]  /*4dd0*/  DADD R6, R34, R6 ;  /* 0x0000000022067229 */ /* 0x000fe20000000006 */
[----:B------:R-:W-:Y:S10]  /*4de0*/  BRA `(.L_x_11762) ;  /* 0x00000014001c7947 */ /* 0x000ff40003800000 */
.L_x_11776:
[----:B------:R-:W-:Y:S01]  /*4df0*/  IMAD.MOV.U32 R2, RZ, RZ, 0x0 ;  /* 0x00000000ff027424 */ /* 0x000fe200078e00ff */
[----:B------:R-:W-:Y:S01]  /*4e00*/  LOP3.LUT P0, RZ, R7, 0x7fffffff, RZ, 0xc0, !PT ;  /* 0x7fffffff07ff7812 */ /* 0x000fe2000780c0ff */
[----:B------:R-:W-:-:S06]  /*4e10*/  IMAD.MOV.U32 R3, RZ, RZ, 0x7ff00000 ;  /* 0x7ff00000ff037424 */ /* 0x000fcc00078e00ff */
[----:B------:R-:W-:-:S10]  /*4e20*/  DFMA R2, R6, R2, +INF ;  /* 0x7ff000000602742b */ /* 0x000fd40000000002 */
[----:B------:R-:W-:Y:S02]  /*4e30*/  FSEL R6, R2, RZ, P0 ;  /* 0x000000ff02067208 */ /* 0x000fe40000000000 */
[----:B------:R-:W-:Y:S01]  /*4e40*/  FSEL R7, R3, -QNAN , P0 ;  /* 0xfff0000003077808 */ /* 0x000fe20000000000 */
[----:B------:R-:W-:Y:S06]  /*4e50*/  BRA `(.L_x_11762) ;  /* 0x0000001400007947 */ /* 0x000fec0003800000 */
.L_x_11763:
        /* <DEDUP_REMOVED lines=23> */
[----:B------:R-:W-:Y:S05]  /*4fd0*/  CALL.REL.NOINC `($__internal_23_$__cuda_sm20_dsqrt_rn_f64_mediumpath_v1) ;  /* 0x000008b800287944 */ /* 0x000fea0003c00000 */
[----:B------:R-:W-:Y:S02]  /*4fe0*/  IMAD.MOV.U32 R48, RZ, RZ, R2 ;  /* 0x000000ffff307224 */ /* 0x000fe400078e0002 */
[----:B------:R-:W-:-:S07]  /*4ff0*/  IMAD.MOV.U32 R49, RZ, RZ, R3 ;  /* 0x000000ffff317224 */ /* 0x000fce00078e0003 */
.L_x_11779:
[----:B------:R-:W-:Y:S05]  /*5000*/  BSYNC.RECONVERGENT B3 ;  /* 0x0000000000037941 */ /* 0x000fea0003800200 */
.L_x_11778:
        /* <DEDUP_REMOVED lines=20> */
[----:B------:R-:W-:Y:S05]  /*5150*/  CALL.REL.NOINC `($__internal_22_$__cuda_sm20_div_rn_f64_full) ;  /* 0x000008b000307944 */ /* 0x000fea0003c00000 */
.L_x_11781:
[----:B------:R-:W-:Y:S05]  /*5160*/  BSYNC.RECONVERGENT B3 ;  /* 0x0000000000037941 */ /* 0x000fea0003800200 */
.L_x_11780:
[----:B------:R-:W-:Y:S02]  /*5170*/  IMAD.MOV.U32 R6, RZ, RZ, R32 ;  /* 0x000000ffff067224 */ /* 0x000fe400078e0020 */
[----:B------:R-:W-:Y:S01]  /*5180*/  IMAD.MOV.U32 R7, RZ, RZ, R33 ;  /* 0x000000ffff077224 */ /* 0x000fe200078e0021 */
[----:B------:R-:W-:Y:S06]  /*5190*/  BRA `(.L_x_11762) ;  /* 0x0000001000307947 */ /* 0x000fec0003800000 */
.L_x_11777:
        /* <DEDUP_REMOVED lines=20> */
[----:B------:R-:W-:Y:S05]  /*52e0*/  CALL.REL.NOINC `($__internal_23_$__cuda_sm20_dsqrt_rn_f64_mediumpath_v1) ;  /* 0x000008b400647944 */ /* 0x000fea0003c00000 */
[----:B------:R-:W-:Y:S02]  /*52f0*/  IMAD.MOV.U32 R48, RZ, RZ, R2 ;  /* 0x000000ffff307224 */ /* 0x000fe400078e0002 */
[----:B------:R-:W-:-:S07]  /*5300*/  IMAD.MOV.U32 R49, RZ, RZ, R3 ;  /* 0x000000ffff317224 */ /* 0x000fce00078e0003 */
.L_x_11783:
[----:B------:R-:W-:Y:S05]  /*5310*/  BSYNC.RECONVERGENT B3 ;  /* 0x0000000000037941 */ /* 0x000fea0003800200 */
.L_x_11782:
        /* <DEDUP_REMOVED lines=26> */
.L_x_11786:
[----:B------:R-:W-:Y:S05]  /*54c0*/  BSYNC.RECONVERGENT B3 ;  /* 0x0000000000037941 */ /* 0x000fea0003800200 */
.L_x_11785:
        /* <DEDUP_REMOVED lines=30> */
.L_x_11784:
        /* <DEDUP_REMOVED lines=20> */
[----:B------:R-:W-:Y:S02]  /*57f0*/  LEA.HI R3, R3, R0, RZ, 0xc ;  /* 0x0000000003037211 */ /* 0x000fe400078f60ff */
[----:B------:R-:W-:-:S13]  /*5800*/  ISETP.GE.U32.AND P0, PT, R45, 0x3ff6a09f, PT ;  /* 0x3ff6a09f2d00780c */ /* 0x000fda0003f06070 */
[----:B------:R-:W-:Y:S02]  /*5810*/  @P0 VIADD R7, R45, 0xfff00000 ;  /* 0xfff000002d070836 */ /* 0x000fe40000000000 */
[----:B------:R-:W-:Y:S02]  /*5820*/  @P0 VIADD R3, R3, 0x1 ;  /* 0x0000000103030836 */ /* 0x000fe40000000000 */
[----:B------:R-:W-:-:S03]  /*5830*/  @P0 IMAD.MOV.U32 R45, RZ, RZ, R7 ;  /* 0x000000ffff2d0224 */ /* 0x000fc600078e0007 */
[----:B------:R-:W-:Y:S02]  /*5840*/  LOP3.LUT R2, R3, 0x80000000, RZ, 0x3c, !PT ;  /* 0x8000000003027812 */ /* 0x000fe400078e3cff */
[----:B------:R-:W-:Y:S01]  /*5850*/  MOV R3, 0x43300000 ;  /* 0x4330000000037802 */ /* 0x000fe20000000f00 */
        /* <DEDUP_REMOVED lines=48> */
.L_x_11787:
[----:B------:R-:W-:Y:S01]  /*5b60*/  IMAD.MOV.U32 R2, RZ, RZ, 0x0 ;  /* 0x00000000ff027424 */ /* 0x000fe200078e00ff */
[----:B------:R-:W-:Y:S01]  /*5b70*/  LOP3.LUT P0, RZ, R7, 0x7fffffff, RZ, 0xc0, !PT ;  /* 0x7fffffff07ff7812 */ /* 0x000fe2000780c0ff */
[----:B------:R-:W-:-:S06]  /*5b80*/  IMAD.MOV.U32 R3, RZ, RZ, 0x7ff00000 ;  /* 0x7ff00000ff037424 */ /* 0x000fcc00078e00ff */
[----:B------:R-:W-:-:S10]  /*5b90*/  DFMA R2, R6, R2, +INF ;  /* 0x7ff000000602742b */ /* 0x000fd40000000002 */
[----:B------:R-:W-:Y:S02]  /*5ba0*/  FSEL R6, R2, RZ, P0 ;  /* 0x000000ff02067208 */ /* 0x000fe40000000000 */
[----:B------:R-:W-:Y:S01]  /*5bb0*/  FSEL R7, R3, -QNAN , P0 ;  /* 0xfff0000003077808 */ /* 0x000fe20000000000 */
[----:B------:R-:W-:Y:S06]  /*5bc0*/  BRA `(.L_x_11762) ;  /* 0x0000000400a47947 */ /* 0x000fec0003800000 */
.L_x_11758:
        /* <DEDUP_REMOVED lines=23> */
.L_x_11789:
[----:B------:R-:W-:Y:S05]  /*5d40*/  BSYNC.RECONVERGENT B3 ;  /* 0x0000000000037941 */ /* 0x000fea0003800200 */
.L_x_11788:
[----:B------:R-:W-:-:S10]  /*5d50*/  DADD R2, R4, R48 ;  /* 0x0000000004027229 */ /* 0x000fd40000000030 */
        /* <DEDUP_REMOVED lines=21> */
[----:B------:R-:W-:Y:S01]  /*5eb0*/  @P0 VIADD R7, R45, 0xfff00000 ;  /* 0xfff000002d070836 */ /* 0x000fe20000000000 */
[----:B------:R-:W-:-:S03]  /*5ec0*/  @P0 IADD3 R3, PT, PT, R3, 0x1, RZ ;  /* 0x0000000103030810 */ /* 0x000fc60007ffe0ff */
[----:B------:R-:W-:Y:S01]  /*5ed0*/  @P0 IMAD.MOV.U32 R45, RZ, RZ, R7 ;  /* 0x000000ffff2d0224 */ /* 0x000fe200078e0007 */
[----:B------:R-:W-:Y:S01]  /*5ee0*/  LOP3.LUT R2, R3, 0x80000000, RZ, 0x3c, !PT ;  /* 0x8000000003027812 */ /* 0x000fe200078e3cff */
[----:B------:R-:W-:-:S04]  /*5ef0*/  IMAD.MOV.U32 R3, RZ, RZ, 0x43300000 ;  /* 0x43300000ff037424 */ /* 0x000fc800078e00ff */
        /* <DEDUP_REMOVED lines=48> */
.L_x_11790:
[----:B------:R-:W-:Y:S01]  /*6200*/  IMAD.MOV.U32 R2, RZ, RZ, 0x0 ;  /* 0x00000000ff027424 */ /* 0x000fe200078e00ff */
[----:B------:R-:W-:Y:S01]  /*6210*/  LOP3.LUT P0, RZ, R7, 0x7fffffff, RZ, 0xc0, !PT ;  /* 0x7fffffff07ff7812 */ /* 0x000fe2000780c0ff */
[----:B------:R-:W-:-:S06]  /*6220*/  IMAD.MOV.U32 R3, RZ, RZ, 0x7ff00000 ;  /* 0x7ff00000ff037424 */ /* 0x000fcc00078e00ff */
[----:B------:R-:W-:-:S10]  /*6230*/  DFMA R2, R6, R2, +INF ;  /* 0x7ff000000602742b */ /* 0x000fd40000000002 */
[----:B------:R-:W-:Y:S02]  /*6240*/  FSEL R6, R2, RZ, P0 ;  /* 0x000000ff02067208 */ /* 0x000fe40000000000 */
[----:B------:R-:W-:-:S07]  /*6250*/  FSEL R7, R3, -QNAN , P0 ;  /* 0xfff0000003077808 */ /* 0x000fce0000000000 */
.L_x_11762:
[----:B------:R-:W-:Y:S05]  /*6260*/  BSYNC.RECONVERGENT B2 ;  /* 0x0000000000027941 */ /* 0x000fea0003800200 */
.L_x_11757:
        /* <DEDUP_REMOVED lines=27> */
.L_x_11795:
[----:B------:R-:W-:Y:S05]  /*6420*/  BSYNC.RECONVERGENT B4 ;  /* 0x0000000000047941 */ /* 0x000fea0003800200 */
.L_x_11794:
        /* <DEDUP_REMOVED lines=35> */
.L_x_11799:
[----:B------:R-:W-:Y:S05]  /*6660*/  BSYNC.RECONVERGENT B5 ;  /* 0x0000000000057941 */ /* 0x000fea0003800200 */
.L_x_11798:
        /* <DEDUP_REMOVED lines=28> */
[----:B------:R-:W-:Y:S05]  /*6830*/  CALL.REL.NOINC `($__internal_23_$__cuda_sm20_dsqrt_rn_f64_mediumpath_v1) ;  /* 0x000008a000107944 */ /* 0x000fea0003c00000 */
.L_x_11801:
[----:B------:R-:W-:Y:S05]  /*6840*/  BSYNC.RECONVERGENT B5 ;  /* 0x0000000000057941 */ /* 0x000fea0003800200 */
.L_x_11800:
[----:B------:R-:W-:Y:S01]  /*6850*/  DMUL R70, R2, R70 ;  /* 0x0000004602467228 */ /* 0x000fe20000000000 */
[----:B------:R-:W-:Y:S02]  /*6860*/  IMAD.MOV.U32 R58, RZ, RZ, 0x0 ;  /* 0x00000000ff3a7424 */ /* 0x000fe400078e00ff */
[----:B------:R-:W-:Y:S01]  /*6870*/  IMAD.MOV.U32 R59, RZ, RZ, 0x3ff00000 ;  /* 0x3ff00000ff3b7424 */ /* 0x000fe200078e00ff */
[----:B------:R-:W-:Y:S07]  /*6880*/  BRA `(.L_x_11802) ;  /* 0x0000000800ec7947 */ /* 0x000fee0003800000 */
.L_x_11797:
        /* <DEDUP_REMOVED lines=30> */
.L_x_11807:
[----:B------:R-:W-:Y:S05]  /*6a70*/  BSYNC.RECONVERGENT B6 ;  /* 0x0000000000067941 */ /* 0x000fea0003800200 */
.L_x_11806:
[----:B------:R-:W-:Y:S02]  /*6a80*/  IMAD.MOV.U32 R70, RZ, RZ, R32 ;  /* 0x000000ffff467224 */ /* 0x000fe400078e0020 */
[----:B------:R-:W-:-:S07]  /*6a90*/  IMAD.MOV.U32 R71, RZ, RZ, R33 ;  /* 0x000000ffff477224 */ /* 0x000fce00078e0021 */
.L_x_11805:
[----:B------:R-:W-:Y:S05]  /*6aa0*/  BSYNC.RECONVERGENT B5 ;  /* 0x0000000000057941 */ /* 0x000fea0003800200 */
.L_x_11804:
        /* <DEDUP_REMOVED lines=28> */
.L_x_11811:
[----:B------:R-:W-:Y:S05]  /*6c70*/  BSYNC.RECONVERGENT B6 ;  /* 0x0000000000067941 */ /* 0x000fea0003800200 */
.L_x_11810:
[----:B------:R-:W-:Y:S01]  /*6c80*/  MOV R60, R32 ;  /* 0x00000020003c7202 */ /* 0x000fe20000000f00 */
[----:B------:R-:W-:-:S07]  /*6c90*/  IMAD.MOV.U32 R61, RZ, RZ, R33 ;  /* 0x000000ffff3d7224 */ /* 0x000fce00078e0021 */
.L_x_11809:
[----:B------:R-:W-:Y:S05]  /*6ca0*/  BSYNC.RECONVERGENT B5 ;  /* 0x0000000000057941 */ /* 0x000fea0003800200 */
.L_x_11808:
        /* <DEDUP_REMOVED lines=31> */
.L_x_11813:
[----:B------:R-:W-:Y:S05]  /*6ea0*/  BSYNC.RECONVERGENT B5 ;  /* 0x0000000000057941 */ /* 0x000fea0003800200 */
.L_x_11812:
[----:B------:R-:W-:Y:S01]  /*6eb0*/  IMAD.MOV.U32 R70, RZ, RZ, R2 ;  /* 0x000000ffff467224 */ /* 0x000fe200078e0002 */
[----:B------:R-:W-:Y:S01]  /*6ec0*/  MOV R71, R3 ;  /* 0x0000000300477202 */ /* 0x000fe20000000f00 */
[----:B------:R-:W-:Y:S06]  /*6ed0*/  BRA `(.L_x_11802) ;  /* 0x0000000400587947 */ /* 0x000fec0003800000 */
.L_x_11803:
[----:B------:R-:W-:-:S14]  /*6ee0*/  DSETP.GT.AND P0, PT, R58, 1, PT ;  /* 0x3ff000003a00742a */ /* 0x000fdc0003f04000 */
[----:B------:R-:W-:Y:S05]  /*6ef0*/  @!P0 BRA `(.L_x_11814) ;  /* 0x0000000000d88947 */ /* 0x000fea0003800000 */
        /* <DEDUP_REMOVED lines=15> */
[----:B------:R-:W-:Y:S01]  /*6ff0*/  DMUL R4, R58, R4 ;  /* 0x000000043a047228 */ /* 0x000fe20000000000 */
        /* <DEDUP_REMOVED lines=11> */
[----:B------:R-:W-:Y:S05]  /*70b0*/  CALL.REL.NOINC `($__internal_23_$__cuda_sm20_dsqrt_rn_f64_mediumpath_v1) ;  /* 0x0000089400f07944 */ /* 0x000fea0003c00000 */
.L_x_11816:
[----:B------:R-:W-:Y:S05]  /*70c0*/  BSYNC.RECONVERGENT B5 ;  /* 0x0000000000057941 */ /* 0x000fea0003800200 */
.L_x_11815:
        /* <DEDUP_REMOVED lines=20> */
.L_x_11818:
[----:B------:R-:W-:Y:S05]  /*7210*/  BSYNC.RECONVERGENT B5 ;  /* 0x0000000000057941 */ /* 0x000fea0003800200 */
.L_x_11817:
[----:B------:R-:W-:Y:S01]  /*7220*/  DMUL R58, R58, 8.11296384146066816958e+31 ;  /* 0x469000003a3a7828 */ /* 0x000fe20000000000 */
[----:B------:R-:W-:Y:S01]  /*7230*/  MOV R70, R32 ;  /* 0x0000002000467202 */ /* 0x000fe20000000f00 */
[----:B------:R-:W-:Y:S01]  /*7240*/  IMAD.MOV.U32 R71, RZ, RZ, R33 ;  /* 0x000000ffff477224 */ /* 0x000fe200078e0021 */
[----:B------:R-:W-:Y:S08]  /*7250*/  BRA `(.L_x_11802) ;  /* 0x0000000000787947 */ /* 0x000ff00003800000 */
.L_x_11814:
        /* <DEDUP_REMOVED lines=27> */
.L_x_11820:
[----:B------:R-:W-:Y:S05]  /*7410*/  BSYNC.RECONVERGENT B5 ;  /* 0x0000000000057941 */ /* 0x000fea0003800200 */
.L_x_11819:
[----:B------:R-:W-:Y:S02]  /*7420*/  IMAD.MOV.U32 R70, RZ, RZ, R2 ;  /* 0x000000ffff467224 */ /* 0x000fe400078e0002 */
[----:B------:R-:W-:-:S07]  /*7430*/  IMAD.MOV.U32 R71, RZ, RZ, R3 ;  /* 0x000000ffff477224 */ /* 0x000fce00078e0003 */
.L_x_11802:
[----:B------:R-:W-:Y:S05]  /*7440*/  BSYNC.RECONVERGENT B4 ;  /* 0x0000000000047941 */ /* 0x000fea0003800200 */
.L_x_11793:
[----:B------:R-:W-:Y:S05]  /*7450*/  BSYNC.RELIABLE B2 ;  /* 0x0000000000027941 */ /* 0x000fea0003800100 */
.L_x_11792:
        /* <DEDUP_REMOVED lines=26> */
[----:B------:R-:W-:Y:S05]  /*7600*/  CALL.REL.NOINC `($__internal_22_$__cuda_sm20_div_rn_f64_full) ;  /* 0x0000088c00047944 */ /* 0x000fea0003c00000 */
.L_x_11823:
[----:B------:R-:W-:Y:S05]  /*7610*/  BSYNC.RECONVERGENT B2 ;  /* 0x0000000000027941 */ /* 0x000fea0003800200 */
.L_x_11822:
        /* <DEDUP_REMOVED lines=66> */
[----:B------:R-:W-:Y:S02]  /*7a40*/  @P1 DADD R2, -RZ, -R8 ;  /* 0x00000000ff021229 */ /* 0x000fe40000000908 */
[----:B------:R-:W-:-:S08]  /*7a50*/  @!P1 DADD R4, -R8, R34 ;  /* 0x0000000008049229 */ /* 0x000fd00000000122 */
[----:B------:R-:W-:Y:S02]  /*7a60*/  @P1 FSEL R2, R8, R2, !P0 ;  /* 0x0000000208021208 */ /* 0x000fe40004000000 */
[----:B------:R-:W-:Y:S02]  /*7a70*/  @P1 FSEL R3, R9, R3, !P0 ;  /* 0x0000000309031208 */ /* 0x000fe40004000000 */
[----:B------:R-:W-:-:S04]  /*7a80*/  @!P1 PLOP3.LUT P0, PT, P2, PT, PT, 0x80, 0x8 ;  /* 0x000000000008981c */ /* 0x000fc8000170f070 */
[----:B------:R-:W-:Y:S01]  /*7a90*/  @P1 DADD R2, R2, R32 ;  /* 0x0000000002021229 */ /* 0x000fe20000000020 */
[----:B------:R-:W-:-:S05]  /*7aa0*/  @P3 IMAD.MOV.U32 R33, RZ, RZ, 0x4002d97c ;  /* 0x4002d97cff213424 */ /* 0x000fca00078e00ff */
[----:B------:R-:W-:Y:S02]  /*7ab0*/  @!P1 FSEL R2, R4, R8, !P0 ;  /* 0x0000000804029208 */ /* 0x000fe40004000000 */
[----:B------:R-:W-:Y:S01]  /*7ac0*/  @!P1 FSEL R3, R5, R9, !P0 ;  /* 0x0000000905039208 */ /* 0x000fe20004000000 */
[----:B------:R-:W-:Y:S01]  /*7ad0*/  @P3 DSETP.NEU.AND P1, PT, R58, |R70|, PT ;  /* 0x400000463a00322a */ /* 0x000fe20003f2d000 */
[----:B------:R-:W-:Y:S01]  /*7ae0*/  @P3 MOV R9, 0x7f3321d2 ;  /* 0x7f3321d200093802 */ /* 0x000fe20000000f00 */
[----:B------:R-:W-:Y:S01]  /*7af0*/  DADD R58, |R70|, R58 ;  /* 0x00000000463a7229 */ /* 0x000fe2000000023a */
        /* <DEDUP_REMOVED lines=13> */
.L_x_11821:
        /* <DEDUP_REMOVED lines=24> */
[----:B------:R-:W-:Y:S01]  /*7d50*/  MOV R3, 0x7d80 ;  /* 0x00007d8000037802 */ /* 0x000fe20000000f00 */
[----:B------:R-:W-:-:S07]  /*7d60*/  IMAD.MOV.U32 R33, RZ, RZ, R9 ;  /* 0x000000ffff217224 */ /* 0x000fce00078e0009 */
[----:B------:R-:W-:Y:S05]  /*7d70*/  CALL.REL.NOINC `($__internal_22_$__cuda_sm20_div_rn_f64_full) ;  /* 0x0000088400287944 */ /* 0x000fea0003c00000 */
.L_x_11826:
[----:B------:R-:W-:Y:S05]  /*7d80*/  BSYNC.RECONVERGENT B2 ;  /* 0x0000000000027941 */ /* 0x000fea0003800200 */
.L_x_11825:
[----:B------:R-:W-:Y:S01]  /*7d90*/  DMUL R2, R32, R32 ;  /* 0x0000002020027228 */ /* 0x000fe20000000000 */
[----:B------:R-:W-:Y:S01]  /*7da0*/  MOV R34, 0xdbb65b49 ;  /* 0xdbb65b4900227802 */ /* 0x000fe20000000f00 */
[----:B------:R-:W-:Y:S01]  /*7db0*/  IMAD.MOV.U32 R35, RZ, RZ, 0x3f2d3b63 ;  /* 0x3f2d3b63ff237424 */ /* 0x000fe200078e00ff */
        /* <DEDUP_REMOVED lines=9> */
[----:B------:R-:W-:Y:S01]  /*7e50*/  @P1 PLOP3.LUT P0, PT, P2, PT, PT, 0x80, 0x8 ;  /* 0x000000000008181c */ /* 0x000fe2000170f070 */
[----:B------:R-:W-:-:S02]  /*7e60*/  @P1 IMAD.MOV.U32 R8, RZ, RZ, 0x54442d18 ;  /* 0x54442d18ff081424 */ /* 0x000fc400078e00ff */
[----:B------:R-:W-:Y:S02]  /*7e70*/  @P1 IMAD.MOV.U32 R9, RZ, RZ, 0x3ff921fb ;  /* 0x3ff921fbff091424 */ /* 0x000fe400078e00ff */
        /* <DEDUP_REMOVED lines=54> */
[----:B------:R-:W-:Y:S02]  /*81e0*/  @P1 FSEL R2, R34, R2, !P0 ;  /* 0x0000000222021208 */ /* 0x000fe40004000000 */
[----:B------:R-:W-:Y:S02]  /*81f0*/  @P1 FSEL R3, R35, R3, !P0 ;  /* 0x0000000323031208 */ /* 0x000fe40004000000 */
[----:B------:R-:W-:-:S04]  /*8200*/  @!P1 PLOP3.LUT P0, PT, P2, PT, PT, 0x80, 0x8 ;  /* 0x000000000008981c */ /* 0x000fc8000170f070 */
[----:B------:R-:W-:Y:S01]  /*8210*/  @P1 DADD R2, R2, R8 ;  /* 0x0000000002021229 */ /* 0x000fe20000000008 */
[----:B------:R-:W-:Y:S01]  /*8220*/  @P3 FSEL R33, R33, 1.8213495016098022461, !P0 ;  /* 0x3fe921fb21213808 */ /* 0x000fe20004000000 */
[----:B------:R-:W-:-:S04]  /*8230*/  @P3 IMAD.MOV.U32 R9, RZ, RZ, 0x7f3321d2 ;  /* 0x7f3321d2ff093424 */ /* 0x000fc800078e00ff */
        /* <DEDUP_REMOVED lines=10> */
[----:B------:R-:W-:Y:S01]  /*82e0*/  @P3 IMAD.MOV.U32 R5, RZ, RZ, R3 ;  /* 0x000000ffff053224 */ /* 0x000fe200078e0003 */
[----:B------:R-:W-:-:S04]  /*82f0*/  @P3 MOV R4, R0 ;  /* 0x0000000000043202 */ /* 0x000fc80000000f00 */
[----:B------:R-:W-:Y:S02]  /*8300*/  LOP3.LUT R71, R5, 0x80000000, R71, 0xb8, !PT ;  /* 0x8000000005477812 */ /* 0x000fe400078eb847 */
[----:B------:R-:W-:Y:S02]  /*8310*/  FSEL R4, R58, R4, P0 ;  /* 0x000000043a047208 */ /* 0x000fe40000000000 */
[----:B------:R-:W-:Y:S01]  /*8320*/  FSEL R5, R59, R71, P0 ;  /* 0x000000473b057208 */ /* 0x000fe20000000000 */
[----:B------:R-:W-:Y:S06]  /*8330*/  BRA `(.L_x_11824) ;  /* 0x0000001000107947 */ /* 0x000fec0003800000 */
.L_x_11796:
        /* <DEDUP_REMOVED lines=58> */
.L_x_11828:
        /* <DEDUP_REMOVED lines=73> */
.L_x_11827:
[--C-:B------:R-:W-:Y:S02]  /*8b70*/  DADD R4, -RZ, |R32|.reuse ;  /* 0x00000000ff047229 */ /* 0x100fe40000000520 */
[----:B------:R-:W-:-:S08]  /*8b80*/  DADD R2, -RZ, -R32 ;  /* 0x00000000ff027229 */ /* 0x000fd00000000920 */
        /* <DEDUP_REMOVED lines=55> */
.L_x_11829:
        /* <DEDUP_REMOVED lines=72> */
.L_x_11824:
[----:B------:R-:W-:Y:S05]  /*9380*/  BSYNC.RECONVERGENT B3 ;  /* 0x0000000000037941 */ /* 0x000fea0003800200 */
.L_x_11791:
[----:B------:R-:W-:Y:S01]  /*9390*/  DADD R2, -RZ, -R6 ;  /* 0x00000000ff027229 */ /* 0x000fe20000000906 */
[----:B------:R-:W-:-:S09]  /*93a0*/  ISETP.GE.AND P0, PT, R11, RZ, PT ;  /* 0x000000ff0b00720c */ /* 0x000fd20003f06270 */
[----:B------:R-:W-:Y:S02]  /*93b0*/  FSEL R6, R6, R2, !P0 ;  /* 0x0000000206067208 */ /* 0x000fe40004000000 */
[----:B------:R-:W-:-:S07]  /*93c0*/  FSEL R7, R7, R3, !P0 ;  /* 0x0000000307077208 */ /* 0x000fce0004000000 */
.L_x_11730:
[----:B------:R-:W-:Y:S05]  /*93d0*/  BSYNC.RECONVERGENT B1 ;  /* 0x0000000000017941 */ /* 0x000fea0003800200 */
.L_x_11729:
[----:B------:R-:W-:Y:S05]  /*93e0*/  WARPSYNC.ALL ;  /* 0x0000000000007948 */ /* 0x000fea0003800000 */
[----:B------:R-:W-:Y:S01]  /*93f0*/  VIADD R0, R47, 0x80 ;  /* 0x000000802f007836 */ /* 0x000fe20000000000 */
[----:B------:R-:W-:Y:S01]  /*9400*/  BSSY.RECONVERGENT B1, `(.L_x_11830) ;  /* 0x00008f8000017945 */ /* 0x000fe20003800200 */
[----:B-----5:R-:W-:Y:S02]  /*9410*/  CS2R R10, SRZ ;  /* 0x00000000000a7805 */ /* 0x020fe4000001ff00 */
[----:B------:R-:W-:Y:S02]  /*9420*/  CS2R R8, SRZ ;  /* 0x0000000000087805 */ /* 0x000fe4000001ff00 */
[----:B------:R-:W-:-:S13]  /*9430*/  ISETP.GE.U32.AND P0, PT, R0, UR5, PT ;  /* 0x0000000500007c0c */ /* 0x000fda000bf06070 */
[----:B------:R-:W-:Y:S05]  /*9440*/  @P0 BRA `(.L_x_11831) ;  /* 0x0000008c00cc0947 */ /* 0x000fea0003800000 */
[----:B------:R-:W-:Y:S01]  /*9450*/  IMAD.MOV.U32 R8, RZ, RZ, 0x33145c07 ;  /* 0x33145c07ff087424 */ /* 0x000fe200078e00ff */
[----:B------:R-:W-:Y:S01]  /*9460*/  MOV R9, 0x3c91a626 ;  /* 0x3c91a62600097802 */ /* 0x000fe20000000f00 */
[----:B------:R-:W-:Y:S01]  /*9470*/  DSETP.NAN.AND P0, PT, R14, R14, PT ;  /* 0x0000000e0e00722a */ /* 0x000fe20003f08000 */
[----:B0-----:R-:W-:Y:S01]  /*9480*/  IMAD.MOV.U32 R2, RZ, RZ, 0x33145c07 ;  /* 0x33145c07ff027424 */ /* 0x001fe200078e00ff */
[--C-:B------:R-:W-:Y:S01]  /*9490*/  DSETP.NUM.AND P1, PT, R12, R12.reuse, PT ;  /* 0x0000000c0c00722a */ /* 0x100fe20003f27000 */
[----:B------:R-:W-:Y:S01]  /*94a0*/  IMAD.MOV.U32 R3, RZ, RZ, 0x3c91a626 ;  /* 0x3c91a626ff037424 */ /* 0x000fe200078e00ff */
[----:B------:R0:W-:Y:S01]  /*94b0*/  STL.64 [R1+0x8], R8 ;  /* 0x0000080801007387 */ /* 0x0001e20000100a00 */
[----:B------:R-:W-:Y:S02]  /*94c0*/  DADD R60, -RZ, |R12| ;  /* 0x00000000ff3c7229 */ /* 0x000fe4000000050c */
[----:B------:R-:W-:-:S09]  /*94d0*/  DADD R58, -RZ, |R14| ;  /* 0x00000000ff3a7229 */ /* 0x000fd2000000050e */
        /* <DEDUP_REMOVED lines=12> */
[----:B------:R-:W-:Y:S01]  /*95a0*/  @P0 DADD R8, RZ, R14 ;  /* 0x00000000ff080229 */ /* 0x000fe2000000000e */
[----:B------:R-:W-:Y:S02]  /*95b0*/  @!P0 IMAD.MOV.U32 R12, RZ, RZ, 0x54442d18 ;  /* 0x54442d18ff0c8424 */ /* 0x000fe400078e00ff */
[----:B------:R-:W-:-:S05]  /*95c0*/  @!P0 IMAD.MOV.U32 R13, RZ, RZ, 0x3ff921fb ;  /* 0x3ff921fbff0d8424 */ /* 0x000fca00078e00ff */
[----:B------:R-:W-:-:S10]  /*95d0*/  @P0 DADD R10, R10, R8 ;  /* 0x000000000a0a0229 */ /* 0x000fd40000000008 */
[----:B------:R-:W-:Y:S01]  /*95e0*/  @P0 IMAD.MOV.U32 R8, RZ, RZ, R10 ;  /* 0x000000ffff080224 */ /* 0x000fe200078e000a */
[----:B------:R-:W-:Y:S01]  /*95f0*/  @P0 MOV R9, R11 ;  /* 0x0000000b00090202 */ /* 0x000fe20000000f00 */
[----:B------:R-:W-:Y:S02]  /*9600*/  @!P0 DADD R8, R12, R2 ;  /* 0x000000000c088229 */ /* 0x000fe40000000002 */
[----:B------:R-:W-:Y:S01]  /*9610*/  @!P0 DADD R10, R14, R14 ;  /* 0x000000000e0a8229 */ /* 0x000fe2000000000e */
[----:B------:R-:W-:Y:S10]  /*9620*/  BRA `(.L_x_11831) ;  /* 0x0000008c00547947 */ /* 0x000ff40003800000 */
.L_x_11832:
[----:B------:R-:W-:Y:S01]  /*9630*/  DSETP.MAX.AND P0, P1, R60, R58, PT ;  /* 0x0000003a3c00722a */ /* 0x000fe2000390f000 */
[----:B------:R-:W-:Y:S02]  /*9640*/  IMAD.MOV.U32 R0, RZ, RZ, R61 ;  /* 0x000000ffff007224 */ /* 0x000fe400078e003d */
        /* <DEDUP_REMOVED lines=30> */
[----:B------:R-:W-:Y:S01]  /*9830*/  ISETP.LT.U32.AND P0, PT, R68, R58, PT ;  /* 0x0000003a4400720c */ /* 0x000fe20003f01070 */
[----:B------:R-:W-:Y:S01]  /*9840*/  DADD R10, -RZ, |R64| ;  /* 0x00000000ff0a7229 */ /* 0x000fe20000000540 */
        /* <DEDUP_REMOVED lines=8> */
[----:B------:R-:W-:Y:S02]  /*98d0*/  MOV R34, R66 ;  /* 0x0000004200227202 */ /* 0x000fe40000000f00 */
[----:B------:R-:W-:-:S04]  /*98e0*/  SEL R32, R58, R68, P1 ;  /* 0x000000443a207207 */ /* 0x000fc80000800000 */
        /* <DEDUP_REMOVED lines=8> */
[----:B------:R-:W-:Y:S01]  /*9970*/  IMAD.MOV.U32 R0, RZ, RZ, R48 ;  /* 0x000000ffff007224 */ /* 0x000fe200078e0030 */
[----:B------:R-:W-:-:S04]  /*9980*/  UMOV UR10, UR6 ;  /* 0x00000006000a7c82 */ /* 0x000fc80008000000 */
        /* <DEDUP_REMOVED lines=14> */
[----:B------:R-:W-:Y:S02]  /*9a70*/  MOV R3, 0x3fd80000 ;  /* 0x3fd8000000037802 */ /* 0x000fe40000000f00 */
[----:B------:R-:W-:Y:S01]  /*9a80*/  SEL R9, R59, R11, P1 ;  /* 0x0000000b3b097207 */ /* 0x000fe20000800000 */
[----:B------:R-:W-:Y:S01]  /*9a90*/  IMAD.MOV.U32 R11, RZ, RZ, R63 ;  /* 0x000000ffff0b7224 */ /* 0x000fe200078e003f */
[----:B------:R-:W-:Y:S02]  /*9aa0*/  SEL R8, R58, R10, P1 ;  /* 0x0000000a3a087207 */ /* 0x000fe40000800000 */
[----:B------:R-:W-:Y:S01]  /*9ab0*/  DMUL R52, R44, R50 ;  /* 0x000000322c347228 */ /* 0x000fe20000000000 */
[----:B------:R-:W-:Y:S01]  /*9ac0*/  LOP3.LUT R0, R9, 0xffc00000, RZ, 0xc0, !PT ;  /* 0xffc0000009007812 */ /* 0x000fe200078ec0ff */
[----:B------:R-:W-:Y:S01]  /*9ad0*/  DFMA R50, R50, R2, 0.5 ;  /* 0x3fe000003232742b */ /* 0x000fe20000000002 */
[----:B------:R-:W-:-:S06]  /*9ae0*/  IMAD.MOV.U32 R10, RZ, RZ, R62 ;  /* 0x000000ffff0a7224 */ /* 0x000fcc00078e003e */
[----:B------:R-:W-:Y:S02]  /*9af0*/  DSETP.NEU.AND P2, PT, R10, RZ, PT ;  /* 0x000000ff0a00722a */ /* 0x000fe40003f4d000 */
        /* <DEDUP_REMOVED lines=10> */
[----:B------:R-:W-:Y:S01]  /*9ba0*/  FSEL R49, R44, UR10, P0 ;  /* 0x0000000a2c317c08 */ /* 0x000fe20008000000 */
[----:B------:R-:W-:-:S06]  /*9bb0*/  IMAD.U32 R44, RZ, RZ, UR10 ;  /* 0x0000000aff2c7e24 */ /* 0x000fcc000f8e00ff */
[----:B------:R-:W-:Y:S01]  /*9bc0*/  @P1 LOP3.LUT R49, R44, 0x80000, RZ, 0xfc, !PT ;  /* 0x000800002c311812 */ /* 0x000fe200078efcff */
[----:B------:R-:W-:Y:S01]  /*9bd0*/  IMAD.MOV.U32 R44, RZ, RZ, R52 ;  /* 0x000000ffff2c7224 */ /* 0x000fe200078e0034 */
[----:B------:R-:W-:Y:S02]  /*9be0*/  ISETP.GE.U32.AND P1, PT, R67, 0x7ff00000, PT ;  /* 0x7ff000004300780c */ /* 0x000fe40003f26070 */
[----:B------:R-:W0:Y:S02]  /*9bf0*/  MUFU.RSQ64H R45, R49 ;  /* 0x00000031002d7308 */ /* 0x000e240000001c00 */
[----:B------:R-:W-:Y:S01]  /*9c00*/  SEL R48, R44, UR6, P0 ;  /* 0x000000062c307c07 */ /* 0x000fe20008000000 */
[----:B------:R-:W-:Y:S01]  /*9c10*/  DSETP.NEU.AND P0, PT, R34, RZ, PT ;  /* 0x000000ff2200722a */ /* 0x000fe20003f0d000 */
[----:B------:R-:W-:Y:S01]  /*9c20*/  MOV R44, RZ ;  /* 0x000000ff002c7202 */ /* 0x000fe20000000f00 */
[----:B------:R-:W-:Y:S01]  /*9c30*/  IMAD.MOV.U32 R34, RZ, RZ, RZ ;  /* 0x000000ffff227224 */ /* 0x000fe200078e00ff */
[----:B------:R-:W-:-:S06]  /*9c40*/  LOP3.LUT R35, R46, 0x100000, RZ, 0xfc, !PT ;  /* 0x001000002e237812 */ /* 0x000fcc00078efcff */
        /* <DEDUP_REMOVED lines=39> */
[----:B------:R-:W-:-:S07]  /*9ec0*/  IMAD.MOV.U32 R45, RZ, RZ, R11 ;  /* 0x000000ffff2d7224 */ /* 0x000fce00078e000b */
[----:B------:R-:W-:Y:S05]  /*9ed0*/  CALL.REL.NOINC `($__internal_23_$__cuda_sm20_dsqrt_rn_f64_mediumpath_v1) ;  /* 0x0000086800687944 */ /* 0x000fea0003c00000 */
[----:B------:R-:W-:Y:S01]  /*9ee0*/  IMAD.MOV.U32 R48, RZ, RZ, R2 ;  /* 0x000000ffff307224 */ /* 0x000fe200078e0002 */
[----:B------:R-:W-:-:S07]  /*9ef0*/  MOV R49, R3 ;  /* 0x0000000300317202 */ /* 0x000fce0000000f00 */
.L_x_11839:
[----:B------:R-:W-:Y:S05]  /*9f00*/  BSYNC.RECONVERGENT B3 ;  /* 0x0000000000037941 */ /* 0x000fea0003800200 */
.L_x_11838:
[----:B------:R-:W-:-:S10]  /*9f10*/  DADD R2, R8, R48 ;  /* 0x0000000008027229 */ /* 0x000fd40000000030 */
        /* <DEDUP_REMOVED lines=80> */
.L_x_11837:
        /* <DEDUP_REMOVED lines=33> */
.L_x_11846:
[----:B------:R-:W-:Y:S05]  /*a630*/  BSYNC.RECONVERGENT B4 ;  /* 0x0000000000047941 */ /* 0x000fea0003800200 */
.L_x_11845:
[----:B------:R-:W-:Y:S01]  /*a640*/  MOV R10, R32 ;  /* 0x00000020000a7202 */ /* 0x000fe20000000f00 */
[----:B------:R-:W-:-:S07]  /*a650*/  IMAD.MOV.U32 R11, RZ, RZ, R33 ;  /* 0x000000ffff0b7224 */ /* 0x000fce00078e0021 */
.L_x_11844:
[----:B------:R-:W-:Y:S05]  /*a660*/  BSYNC.RECONVERGENT B3 ;  /* 0x0000000000037941 */ /* 0x000fea0003800200 */
.L_x_11843:
        /* <DEDUP_REMOVED lines=28> */
.L_x_11851:
[----:B------:R-:W-:Y:S05]  /*a830*/  BSYNC.RECONVERGENT B4 ;  /* 0x0000000000047941 */ /* 0x000fea0003800200 */
.L_x_11850:
[----:B------:R-:W-:Y:S05]  /*a840*/  BRA `(.L_x_11849) ;  /* 0x0000000000047947 */ /* 0x000fea0003800000 */
.L_x_11848:
[----:B------:R-:W-:-:S11]  /*a850*/  DADD R32, R62, -R2 ;  /* 0x000000003e207229 */ /* 0x000fd60000000802 */
.L_x_11849:
[----:B------:R-:W-:Y:S05]  /*a860*/  BSYNC.RECONVERGENT B3 ;  /* 0x0000000000037941 */ /* 0x000fea0003800200 */
.L_x_11847:
        /* <DEDUP_REMOVED lines=26> */
[----:B------:R-:W-:-:S07]  /*aa10*/  IMAD.MOV.U32 R33, RZ, RZ, R49 ;  /* 0x000000ffff217224 */ /* 0x000fce00078e0031 */
[----:B------:R-:W-:Y:S05]  /*aa20*/  CALL.REL.NOINC `($__internal_23_$__cuda_sm20_dsqrt_rn_f64_mediumpath_v1) ;  /* 0x0000085c00947944 */ /* 0x000fea0003c00000 */
[----:B------:R-:W-:Y:S01]  /*aa30*/  MOV R50, R2 ;  /* 0x0000000200327202 */ /* 0x000fe20000000f00 */
[----:B------:R-:W-:-:S07]  /*aa40*/  IMAD.MOV.U32 R51, RZ, RZ, R3 ;  /* 0x000000ffff337224 */ /* 0x000fce00078e0003 */
.L_x_11853:
[----:B------:R-:W-:Y:S05]  /*aa50*/  BSYNC.RECONVERGENT B3 ;  /* 0x0000000000037941 */ /* 0x000fea0003800200 */
.L_x_11852:
[----:B------:R-:W-:-:S10]  /*aa60*/  DADD R10, R10, R50 ;  /* 0x000000000a0a7229 */ /* 0x000fd40000000032 */
[C---:B------:R-:W-:Y:S02]  /*aa70*/  FSETP.GEU.FTZ.AND P1, PT, R11.reuse, 1.7916666269302368164, PT ;  /* 0x3fe555550b00780b */ /* 0x040fe40003f3e000 */
[----:B------:R-:W-:-:S13]  /*aa80*/  FSETP.GT.FTZ.AND P0, PT, R11, -1.6999999284744262695, PT ;  /* 0xbfd999990b00780b */ /* 0x000fda0003f14000 */
[----:B------:R-:W-:Y:S05]  /*aa90*/  @P0 BRA !P1, `(.L_x_11854) ;  /* 0x0000000400440947 */ /* 0x000fea0004800000 */
        /* <DEDUP_REMOVED lines=81> */
.L_x_11854:
        /* <DEDUP_REMOVED lines=21> */
.L_x_11856:
[----:B------:R-:W-:Y:S05]  /*b100*/  BSYNC.RECONVERGENT B3 ;  /* 0x0000000000037941 */ /* 0x000fea0003800200 */
.L_x_11855:
        /* <DEDUP_REMOVED lines=30> */
.L_x_11842:
        /* <DEDUP_REMOVED lines=25> */
.L_x_11859:
[----:B------:R-:W-:Y:S05]  /*b480*/  BSYNC.RECONVERGENT B3 ;  /* 0x0000000000037941 */ /* 0x000fea0003800200 */
.L_x_11858:
[----:B------:R-:W-:-:S10]  /*b490*/  DADD R10, R64, R48 ;  /* 0x00000000400a7229 */ /* 0x000fd40000000030 */
[C---:B------:R-:W-:Y:S02]  /*b4a0*/  FSETP.GEU.FTZ.AND P1, PT, R11.reuse, 1.7916666269302368164, PT ;  /* 0x3fe555550b00780b */ /* 0x040fe40003f3e000 */
[----:B------:R-:W-:-:S13]  /*b4b0*/  FSETP.GT.FTZ.AND P0, PT, R11, -1.6999999284744262695, PT ;  /* 0xbfd999990b00780b */ /* 0x000fda0003f14000 */
[----:B------:R-:W-:Y:S05]  /*b4c0*/  @P0 BRA !P1, `(.L_x_11860) ;  /* 0x0000000400440947 */ /* 0x000fea0004800000 */
        /* <DEDUP_REMOVED lines=81> */
.L_x_11860:
        /* <DEDUP_REMOVED lines=21> */
.L_x_11862:
[----:B------:R-:W-:Y:S05]  /*bb30*/  BSYNC.RECONVERGENT B3 ;  /* 0x0000000000037941 */ /* 0x000fea0003800200 */
.L_x_11861:
        /* <DEDUP_REMOVED lines=30> */
.L_x_11857:
        /* <DEDUP_REMOVED lines=22> */
[----:B------:R-:W-:Y:S02]  /*be80*/  IMAD.MOV.U32 R48, RZ, RZ, R2 ;  /* 0x000000ffff307224 */ /* 0x000fe400078e0002 */
[----:B------:R-:W-:-:S07]  /*be90*/  IMAD.MOV.U32 R49, RZ, RZ, R3 ;  /* 0x000000ffff317224 */ /* 0x000fce00078e0003 */
.L_x_11864:
[----:B------:R-:W-:Y:S05]  /*bea0*/  BSYNC.RECONVERGENT B3 ;  /* 0x0000000000037941 */ /* 0x000fea0003800200 */
.L_x_11863:
        /* <DEDUP_REMOVED lines=21> */
.L_x_11866:
[----:B------:R-:W-:Y:S05]  /*c000*/  BSYNC.RECONVERGENT B3 ;  /* 0x0000000000037941 */ /* 0x000fea0003800200 */
.L_x_11865:
[----:B------:R-:W-:Y:S02]  /*c010*/  IMAD.MOV.U32 R10, RZ, RZ, R32 ;  /* 0x000000ffff0a7224 */ /* 0x000fe400078e0020 */
[----:B------:R-:W-:Y:S01]  /*c020*/  IMAD.MOV.U32 R11, RZ, RZ, R33 ;  /* 0x000000ffff0b7224 */ /* 0x000fe200078e0021 */
[----:B------:R-:W-:Y:S06]  /*c030*/  BRA `(.L_x_11840) ;  /* 0x0000000000647947 */ /* 0x000fec0003800000 */
.L_x_11841:
        /* <DEDUP_REMOVED lines=22> */
[----:B------:R-:W-:Y:S01]  /*c1a0*/  IMAD.MOV.U32 R10, RZ, RZ, R2 ;  /* 0x000000ffff0a7224 */ /* 0x000fe200078e0002 */
[----:B------:R-:W-:-:S07]  /*c1b0*/  MOV R11, R3 ;  /* 0x00000003000b7202 */ /* 0x000fce0000000f00 */
.L_x_11867:
[----:B------:R-:W-:Y:S05]  /*c1c0*/  BSYNC.RECONVERGENT B3 ;  /* 0x0000000000037941 */ /* 0x000fea0003800200 */
.L_x_11840:
[----:B------:R-:W-:Y:S05]  /*c1d0*/  BSYNC.RECONVERGENT B2 ;  /* 0x0000000000027941 */ /* 0x000fea0003800200 */
.L_x_11836:
        /* <DEDUP_REMOVED lines=25> */
.L_x_11872:
[----:B------:R-:W-:Y:S05]  /*c370*/  BSYNC.RECONVERGENT B4 ;  /* 0x0000000000047941 */ /* 0x000fea0003800200 */
.L_x_11871:
        /* <DEDUP_REMOVED lines=84> */
.L_x_11875:
        /* <DEDUP_REMOVED lines=12> */
[----:B------:R-:W-:Y:S01]  /*c980*/  @P0 MOV R8, 0x33145c07 ;  /* 0x33145c0700080802 */ /* 0x000fe20000000f00 */
[----:B------:R-:W-:-:S04]  /*c990*/  @P0 IMAD.MOV.U32 R9, RZ, RZ, 0x3c91a626 ;  /* 0x3c91a626ff090424 */ /* 0x000fc800078e00ff */
        /* <DEDUP_REMOVED lines=39> */
.L_x_11874:
        /* <DEDUP_REMOVED lines=76> */
.L_x_11877:
        /* <DEDUP_REMOVED lines=53> */
.L_x_11873:
        /* <DEDUP_REMOVED lines=34> */
.L_x_11884:
[----:B------:R-:W-:Y:S05]  /*d640*/  BSYNC.RECONVERGENT B6 ;  /* 0x0000000000067941 */ /* 0x000fea0003800200 */
.L_x_11883:
[----:B------:R-:W-:Y:S01]  /*d650*/  MOV R70, R32 ;  /* 0x0000002000467202 */ /* 0x000fe20000000f00 */
[----:B------:R-:W-:-:S07]  /*d660*/  IMAD.MOV.U32 R71, RZ, RZ, R33 ;  /* 0x000000ffff477224 */ /* 0x000fce00078e0021 */
.L_x_11882:
[----:B------:R-:W-:Y:S05]  /*d670*/  BSYNC.RECONVERGENT B5 ;  /* 0x0000000000057941 */ /* 0x000fea0003800200 */
.L_x_11881:
        /* <DEDUP_REMOVED lines=27> */
.L_x_11889:
[----:B------:R-:W-:Y:S05]  /*d830*/  BSYNC.RECONVERGENT B6 ;  /* 0x0000000000067941 */ /* 0x000fea0003800200 */
.L_x_11888:
[----:B------:R-:W-:Y:S02]  /*d840*/  IMAD.MOV.U32 R58, RZ, RZ, R32 ;  /* 0x000000ffff3a7224 */ /* 0x000fe400078e0020 */
[----:B------:R-:W-:Y:S01]  /*d850*/  IMAD.MOV.U32 R59, RZ, RZ, R33 ;  /* 0x000000ffff3b7224 */ /* 0x000fe200078e0021 */
[----:B------:R-:W-:Y:S06]  /*d860*/  BRA `(.L_x_11887) ;  /* 0x0000000000047947 */ /* 0x000fec0003800000 */
.L_x_11886:
[----:B------:R-:W-:-:S11]  /*d870*/  DADD R58, -R64, R62 ;  /* 0x00000000403a7229 */ /* 0x000fd6000000013e */
.L_x_11887:
[----:B------:R-:W-:Y:S05]  /*d880*/  BSYNC.RECONVERGENT B5 ;  /* 0x0000000000057941 */ /* 0x000fea0003800200 */
.L_x_11885:
        /* <DEDUP_REMOVED lines=30> */
[----:B------:R-:W-:Y:S05]  /*da70*/  CALL.REL.NOINC `($__internal_23_$__cuda_sm20_dsqrt_rn_f64_mediumpath_v1) ;  /* 0x0000082c00807944 */ /* 0x000fea0003c00000 */
.L_x_11891:
[----:B------:R-:W-:Y:S05]  /*da80*/  BSYNC.RECONVERGENT B5 ;  /* 0x0000000000057941 */ /* 0x000fea0003800200 */
.L_x_11890:
[----:B------:R-:W-:Y:S02]  /*da90*/  IMAD.MOV.U32 R58, RZ, RZ, R2 ;  /* 0x000000ffff3a7224 */ /* 0x000fe400078e0002 */
[----:B------:R-:W-:Y:S01]  /*daa0*/  IMAD.MOV.U32 R59, RZ, RZ, R3 ;  /* 0x000000ffff3b7224 */ /* 0x000fe200078e0003 */
[----:B------:R-:W-:Y:S06]  /*dab0*/  BRA `(.L_x_11892) ;  /* 0x00000008004c7947 */ /* 0x000fec0003800000 */
.L_x_11880:
        /* <DEDUP_REMOVED lines=29> */
.L_x_11895:
[----:B------:R-:W-:Y:S05]  /*dc90*/  BSYNC.RECONVERGENT B5 ;  /* 0x0000000000057941 */ /* 0x000fea0003800200 */
.L_x_11894:
[----:B------:R-:W-:Y:S02]  /*dca0*/  IMAD.MOV.U32 R58, RZ, RZ, R2 ;  /* 0x000000ffff3a7224 */ /* 0x000fe400078e0002 */
[----:B------:R-:W-:Y:S01]  /*dcb0*/  IMAD.MOV.U32 R59, RZ, RZ, R3 ;  /* 0x000000ffff3b7224 */ /* 0x000fe200078e0003 */
[----:B------:R-:W-:Y:S06]  /*dcc0*/  BRA `(.L_x_11892) ;  /* 0x0000000400c87947 */ /* 0x000fec0003800000 */
.L_x_11893:
        /* <DEDUP_REMOVED lines=27> */
[----:B------:R-:W-:Y:S05]  /*de80*/  CALL.REL.NOINC `($__internal_23_$__cuda_sm20_dsqrt_rn_f64_mediumpath_v1) ;  /* 0x00000828007c7944 */ /* 0x000fea0003c00000 */
.L_x_11897:
[----:B------:R-:W-:Y:S05]  /*de90*/  BSYNC.RECONVERGENT B5 ;  /* 0x0000000000057941 */ /* 0x000fea0003800200 */
.L_x_11896:
        /* <DEDUP_REMOVED lines=20> */
.L_x_11899:
[----:B------:R-:W-:Y:S05]  /*dfe0*/  BSYNC.RECONVERGENT B5 ;  /* 0x0000000000057941 */ /* 0x000fea0003800200 */
.L_x_11898:
[----:B------:R-:W-:Y:S01]  /*dff0*/  DMUL R60, R60, 8.11296384146066816958e+31 ;  /* 0x469000003c3c7828 */ /* 0x000fe20000000000 */
[----:B------:R-:W-:Y:S02]  /*e000*/  IMAD.MOV.U32 R58, RZ, RZ, R32 ;  /* 0x000000ffff3a7224 */ /* 0x000fe400078e0020 */
[----:B------:R-:W-:Y:S01]  /*e010*/  IMAD.MOV.U32 R59, RZ, RZ, R33 ;  /* 0x000000ffff3b7224 */ /* 0x000fe200078e0021 */
[----:B------:R-:W-:Y:S07]  /*e020*/  BRA `(.L_x_11892) ;  /* 0x0000000000f07947 */ /* 0x000fee0003800000 */
.L_x_11879:
        /* <DEDUP_REMOVED lines=26> */
.L_x_11901:
[----:B------:R-:W-:Y:S05]  /*e1d0*/  BSYNC.RECONVERGENT B5 ;  /* 0x0000000000057941 */ /* 0x000fea0003800200 */
.L_x_11900:
        /* <DEDUP_REMOVED lines=29> */
.L_x_11903:
[----:B------:R-:W-:Y:S05]  /*e3b0*/  BSYNC.RECONVERGENT B5 ;  /* 0x0000000000057941 */ /* 0x000fea0003800200 */
.L_x_11902:
[----:B------:R-:W-:Y:S01]  /*e3c0*/  DMUL R58, R2, R48 ;  /* 0x00000030023a7228 */ /* 0x000fe20000000000 */
[----:B------:R-:W-:Y:S02]  /*e3d0*/  IMAD.MOV.U32 R60, RZ, RZ, 0x0 ;  /* 0x00000000ff3c7424 */ /* 0x000fe400078e00ff */
[----:B------:R-:W-:-:S08]  /*e3e0*/  IMAD.MOV.U32 R61, RZ, RZ, 0x3ff00000 ;  /* 0x3ff00000ff3d7424 */ /* 0x000fd000078e00ff */
.L_x_11892:
[----:B------:R-:W-:Y:S05]  /*e3f0*/  BSYNC.RECONVERGENT B4 ;  /* 0x0000000000047941 */ /* 0x000fea0003800200 */
.L_x_11878:
[----:B------:R-:W-:Y:S05]  /*e400*/  BRA `(.L_x_11904) ;  /* 0x0000000000087947 */ /* 0x000fea0003800000 */
.L_x_11870:
[----:B------:R-:W-:Y:S02]  /*e410*/  DMUL R58, R8, 9.00719925474099200000e+15 ;  /* 0x43400000083a7828 */ /* 0x000fe40000000000 */
[----:B------:R-:W-:-:S11]  /*e420*/  DMUL R60, R60, 9.00719925474099200000e+15 ;  /* 0x434000003c3c7828 */ /* 0x000fd60000000000 */
.L_x_11904:
[----:B------:R-:W-:Y:S05]  /*e430*/  BSYNC.RELIABLE B2 ;  /* 0x0000000000027941 */ /* 0x000fea0003800100 */
.L_x_11869:
        /* <DEDUP_REMOVED lines=29> */
.L_x_11907:
[----:B------:R-:W-:Y:S05]  /*e610*/  BSYNC.RECONVERGENT B2 ;  /* 0x0000000000027941 */ /* 0x000fea0003800200 */
.L_x_11906:
        /* <DEDUP_REMOVED lines=63> */
[----:B------:R-:W-:Y:S01]  /*ea10*/  DFMA R34, R34, R32, R32 ;  /* 0x000000202222722b */ /* 0x000fe20000000020 */
[----:B------:R-:W-:Y:S01]  /*ea20*/  @P1 MOV R32, 0x54442d18 ;  /* 0x54442d1800201802 */ /* 0x000fe20000000f00 */
[----:B------:R-:W-:-:S06]  /*ea30*/  @P1 IMAD.MOV.U32 R33, RZ, RZ, 0x3ff921fb ;  /* 0x3ff921fbff211424 */ /* 0x000fcc00078e00ff */
        /* <DEDUP_REMOVED lines=18> */
.L_x_11909:
[----:B------:R-:W-:Y:S02]  /*eb60*/  FSEL R2, RZ, 3.37028055040000000000e+12, P0 ;  /* 0x54442d18ff027808 */ /* 0x000fe40000000000 */
[----:B------:R-:W-:-:S07]  /*eb70*/  FSEL R3, RZ, 2.1426990032196044922, P0 ;  /* 0x400921fbff037808 */ /* 0x000fce0000000000 */
.L_x_11910:
[----:B------:R-:W-:Y:S05]  /*eb80*/  BSYNC.RECONVERGENT B0 ;  /* 0x0000000000007941 */ /* 0x000fea0003800200 */
.L_x_11908:
[----:B------:R-:W-:Y:S01]  /*eb90*/  DADD R60, |R58|, R60 ;  /* 0x000000003a3c7229 */ /* 0x000fe2000000023c */
[----:B------:R-:W-:-:S07]  /*eba0*/  LOP3.LUT R59, R3, 0x80000000, R59, 0xb8, !PT ;  /* 0x80000000033b7812 */ /* 0x000fce00078eb83b */
[----:B------:R-:W-:-:S06]  /*ebb0*/  DSETP.NAN.AND P0, PT, R60, R60, PT ;  /* 0x0000003c3c00722a */ /* 0x000fcc0003f08000 */
[----:B------:R-:W-:Y:S02]  /*ebc0*/  FSEL R8, R60, R2, P0 ;  /* 0x000000023c087208 */ /* 0x000fe40000000000 */
[----:B------:R-:W-:Y:S01]  /*ebd0*/  FSEL R9, R61, R59, P0 ;  /* 0x0000003b3d097208 */ /* 0x000fe20000000000 */
[----:B------:R-:W-:Y:S06]  /*ebe0*/  BRA `(.L_x_11876) ;  /* 0x0000000400d87947 */ /* 0x000fec0003800000 */
.L_x_11905:
        /* <DEDUP_REMOVED lines=24> */
[----:B------:R-:W-:Y:S05]  /*ed70*/  CALL.REL.NOINC `($__internal_22_$__cuda_sm20_div_rn_f64_full) ;  /* 0x0000081400287944 */ /* 0x000fea0003c00000 */
.L_x_11912:
[----:B------:R-:W-:Y:S05]  /*ed80*/  BSYNC.RECONVERGENT B2 ;  /* 0x0000000000027941 */ /* 0x000fea0003800200 */
.L_x_11911:
        /* <DEDUP_REMOVED lines=84> */
.L_x_11914:
[----:B------:R-:W-:Y:S02]  /*f2d0*/  FSEL R2, RZ, 3.37028055040000000000e+12, P0 ;  /* 0x54442d18ff027808 */ /* 0x000fe40000000000 */
[----:B------:R-:W-:-:S07]  /*f2e0*/  FSEL R3, RZ, 2.1426990032196044922, P0 ;  /* 0x400921fbff037808 */ /* 0x000fce0000000000 */
.L_x_11915:
[----:B------:R-:W-:Y:S05]  /*f2f0*/  BSYNC.RECONVERGENT B0 ;  /* 0x0000000000007941 */ /* 0x000fea0003800200 */
.L_x_11913:
[----:B------:R-:W-:Y:S01]  /*f300*/  DADD R60, |R58|, R60 ;  /* 0x000000003a3c7229 */ /* 0x000fe2000000023c */
[----:B------:R-:W-:-:S07]  /*f310*/  LOP3.LUT R59, R3, 0x80000000, R59, 0xb8, !PT ;  /* 0x80000000033b7812 */ /* 0x000fce00078eb83b */
[----:B------:R-:W-:-:S06]  /*f320*/  DSETP.NAN.AND P0, PT, R60, R60, PT ;  /* 0x0000003c3c00722a */ /* 0x000fcc0003f08000 */
[----:B------:R-:W-:Y:S02]  /*f330*/  FSEL R8, R60, R2, P0 ;  /* 0x000000023c087208 */ /* 0x000fe40000000000 */
[----:B------:R-:W-:-:S07]  /*f340*/  FSEL R9, R61, R59, P0 ;  /* 0x0000003b3d097208 */ /* 0x000fce0000000000 */
.L_x_11876:
[----:B------:R-:W-:Y:S05]  /*f350*/  BSYNC.RECONVERGENT B3 ;  /* 0x0000000000037941 */ /* 0x000fea0003800200 */
.L_x_11868:
[----:B------:R-:W-:Y:S01]  /*f360*/  DADD R2, -RZ, -R10 ;  /* 0x00000000ff027229 */ /* 0x000fe2000000090a */
[----:B------:R-:W-:-:S09]  /*f370*/  ISETP.GE.AND P0, PT, R15, RZ, PT ;  /* 0x000000ff0f00720c */ /* 0x000fd20003f06270 */
[----:B------:R-:W-:Y:S02]  /*f380*/  FSEL R10, R10, R2, !P0 ;  /* 0x000000020a0a7208 */ /* 0x000fe40004000000 */
[----:B------:R-:W-:Y:S01]  /*f390*/  FSEL R11, R11, R3, !P0 ;  /* 0x000000030b0b7208 */ /* 0x000fe20004000000 */
[----:B------:R-:W-:Y:S06]  /*f3a0*/  BRA `(.L_x_11831) ;  /* 0x0000002c00f47947 */ /* 0x000fec0003800000 */
.L_x_11835:
[----:B------:R-:W2:Y:S01]  /*f3b0*/  LDL.64 R8, [R1+0x8] ;  /* 0x0000080001087983 */ /* 0x000ea20000100a00 */
[----:B------:R-:W-:Y:S01]  /*f3c0*/  UMOV UR6, 0x54442d18 ;  /* 0x54442d1800067882 */ /* 0x000fe20000000000 */
[----:B------:R-:W-:Y:S01]  /*f3d0*/  UMOV UR7, 0x3ff921fb ;  /* 0x3ff921fb00077882 */ /* 0x000fe20000000000 */
[----:B------:R-:W-:Y:S02]  /*f3e0*/  DADD R10, -RZ, -R14 ;  /* 0x00000000ff0a7229 */ /* 0x000fe4000000090e */
[----:B--2---:R-:W-:-:S08]  /*f3f0*/  DADD R8, R8, -R12 ;  /* 0x0000000008087229 */ /* 0x004fd0000000080c */
[----:B------:R-:W-:Y:S01]  /*f400*/  DADD R8, R8, UR6 ;  /* 0x0000000608087e29 */ /* 0x000fe20008000000 */
[----:B------:R-:W-:Y:S10]  /*f410*/  BRA `(.L_x_11831) ;  /* 0x0000002c00d87947 */ /* 0x000ff40003800000 */
.L_x_11834:
[----:B------:R-:W-:Y:S01]  /*f420*/  DADD R10, -RZ, -R14 ;  /* 0x00000000ff0a7229 */ /* 0x000fe2000000090e */
[----:B------:R-:W-:Y:S01]  /*f430*/  CS2R R8, SRZ ;  /* 0x0000000000087805 */ /* 0x000fe2000001ff00 */
[----:B------:R-:W-:Y:S09]  /*f440*/  BRA `(.L_x_11831) ;  /* 0x0000002c00cc7947 */ /* 0x000ff20003800000 */
.L_x_11833:
        /* <DEDUP_REMOVED lines=23> */
[----:B------:R-:W-:Y:S01]  /*f5c0*/  MOV R34, R2 ;  /* 0x0000000200227202 */ /* 0x000fe20000000f00 */
[----:B------:R-:W-:-:S06]  /*f5d0*/  IMAD.MOV.U32 R35, RZ, RZ, R3 ;  /* 0x000000ffff237224 */ /* 0x000fcc00078e0003 */
        /* <DEDUP_REMOVED lines=85> */
.L_x_11920:
[----:B------:R-:W-:Y:S05]  /*fb30*/  BSYNC.RECONVERGENT B0 ;  /* 0x0000000000007941 */ /* 0x000fea0003800200 */
.L_x_11919:
[----:B------:R-:W-:Y:S04]  /*fb40*/  BSSY.RECONVERGENT B3, `(.L_x_11921) ;  /* 0x0000008000037945 */ /* 0x000fe80003800200 */
[----:B------:R-:W-:Y:S05]  /*fb50*/  @P4 BRA P5, `(.L_x_11922) ;  /* 0x0000000000184947 */ /* 0x000fea0002800000 */
[----:B------:R-:W-:Y:S01]  /*fb60*/  IMAD.MOV.U32 R34, RZ, RZ, R8 ;  /* 0x000000ffff227224 */ /* 0x000fe200078e0008 */
[----:B------:R-:W-:Y:S01]  /*fb70*/  MOV R3, 0xfbc0 ;  /* 0x0000fbc000037802 */ /* 0x000fe20000000f00 */
[----:B------:R-:W-:Y:S02]  /*fb80*/  IMAD.MOV.U32 R35, RZ, RZ, R9 ;  /* 0x000000ffff237224 */ /* 0x000fe400078e0009 */
[----:B------:R-:W-:Y:S02]  /*fb90*/  IMAD.MOV.U32 R2, RZ, RZ, R10 ;  /* 0x000000ffff027224 */ /* 0x000fe400078e000a */
[----:B------:R-:W-:-:S07]  /*fba0*/  IMAD.MOV.U32 R33, RZ, RZ, R11 ;  /* 0x000000ffff217224 */ /* 0x000fce00078e000b */
[----:B------:R-:W-:Y:S05]  /*fbb0*/  CALL.REL.NOINC `($__internal_22_$__cuda_sm20_div_rn_f64_full) ;  /* 0x0000080400987944 */ /* 0x000fea0003c00000 */
.L_x_11922:
[----:B------:R-:W-:Y:S05]  /*fbc0*/  BSYNC.RECONVERGENT B3 ;  /* 0x0000000000037941 */ /* 0x000fea0003800200 */
.L_x_11921:
        /* <DEDUP_REMOVED lines=84> */
.L_x_11924:
[----:B------:R-:W-:Y:S02]  /*10110*/  FSEL R2, RZ, 3.37028055040000000000e+12, P0 ;  /* 0x54442d18ff027808 */ /* 0x000fe40000000000 */
[----:B------:R-:W-:-:S07]  /*10120*/  FSEL R3, RZ, 2.1426990032196044922, P0 ;  /* 0x400921fbff037808 */ /* 0x000fce0000000000 */
.L_x_11925:
[----:B------:R-:W-:Y:S05]  /*10130*/  BSYNC.RECONVERGENT B0 ;  /* 0x0000000000007941 */ /* 0x000fea0003800200 */
.L_x_11923:
[----:B------:R-:W-:Y:S01]  /*10140*/  DADD R58, R60, R58 ;  /* 0x000000003c3a7229 */ /* 0x000fe2000000003a */
[----:B------:R-:W-:Y:S01]  /*10150*/  LOP3.LUT R3, R3, 0x80000000, R15, 0xb8, !PT ;  /* 0x8000000003037812 */ /* 0x000fe200078eb80f */
[----:B------:R-:W-:-:S06]  /*10160*/  DMUL R62, R62, 0.5 ;  /* 0x3fe000003e3e7828 */ /* 0x000fcc0000000000 */
[----:B------:R-:W-:-:S06]  /*10170*/  DSETP.NAN.AND P0, PT, R58, R58, PT ;  /* 0x0000003a3a00722a */ /* 0x000fcc0003f08000 */
[----:B------:R-:W-:Y:S02]  /*10180*/  FSEL R2, R58, R2, P0 ;  /* 0x000000023a027208 */ /* 0x000fe40000000000 */
[----:B------:R-:W-:Y:S01]  /*10190*/  FSEL R3, R59, R3, P0 ;  /* 0x000000033b037208 */ /* 0x000fe20000000000 */
[----:B------:R-:W-:Y:S06]  /*101a0*/  BRA `(.L_x_11926) ;  /* 0x0000002000507947 */ /* 0x000fec0003800000 */
.L_x_11918:
        /* <DEDUP_REMOVED lines=137> */
.L_x_11928:
[----:B------:R-:W-:Y:S05]  /*10a40*/  BSYNC.RECONVERGENT B0 ;  /* 0x0000000000007941 */ /* 0x000fea0003800200 */
.L_x_11927:
[----:B------:R-:W-:Y:S04]  /*10a50*/  BSSY.RECONVERGENT B3, `(.L_x_11929) ;  /* 0x0000008000037945 */ /* 0x000fe80003800200 */
[----:B------:R-:W-:Y:S05]  /*10a60*/  @P4 BRA P5, `(.L_x_11930) ;  /* 0x0000000000184947 */ /* 0x000fea0002800000 */
[----:B------:R-:W-:Y:S01]  /*10a70*/  IMAD.MOV.U32 R34, RZ, RZ, R8 ;  /* 0x000000ffff227224 */ /* 0x000fe200078e0008 */
[----:B------:R-:W-:Y:S01]  /*10a80*/  MOV R35, R9 ;  /* 0x0000000900237202 */ /* 0x000fe20000000f00 */
[----:B------:R-:W-:Y:S01]  /*10a90*/  IMAD.MOV.U32 R2, RZ, RZ, R10 ;  /* 0x000000ffff027224 */ /* 0x000fe200078e000a */
[----:B------:R-:W-:Y:S01]  /*10aa0*/  MOV R3, 0x10ad0 ;  /* 0x00010ad000037802 */ /* 0x000fe20000000f00 */
[----:B------:R-:W-:-:S07]  /*10ab0*/  IMAD.MOV.U32 R33, RZ, RZ, R11 ;  /* 0x000000ffff217224 */ /* 0x000fce00078e000b */
[----:B------:R-:W-:Y:S05]  /*10ac0*/  CALL.REL.NOINC `($__internal_22_$__cuda_sm20_div_rn_f64_full) ;  /* 0x000007f400d47944 */ /* 0x000fea0003c00000 */
.L_x_11930:
[----:B------:R-:W-:Y:S05]  /*10ad0*/  BSYNC.RECONVERGENT B3 ;  /* 0x0000000000037941 */ /* 0x000fea0003800200 */
.L_x_11929:
        /* <DEDUP_REMOVED lines=84> */
.L_x_11932:
[----:B------:R-:W-:Y:S02]  /*11020*/  FSEL R2, RZ, 3.37028055040000000000e+12, P0 ;  /* 0x54442d18ff027808 */ /* 0x000fe40000000000 */
[----:B------:R-:W-:-:S07]  /*11030*/  FSEL R3, RZ, 2.1426990032196044922, P0 ;  /* 0x400921fbff037808 */ /* 0x000fce0000000000 */
.L_x_11933:
[----:B------:R-:W-:Y:S05]  /*11040*/  BSYNC.RECONVERGENT B0 ;  /* 0x0000000000007941 */ /* 0x000fea0003800200 */
.L_x_11931:
[----:B------:R-:W-:Y:S01]  /*11050*/  DADD R58, R60, R58 ;  /* 0x000000003c3a7229 */ /* 0x000fe2000000003a */
[----:B------:R-:W-:-:S07]  /*11060*/  LOP3.LUT R3, R3, 0x80000000, R15, 0xb8, !PT ;  /* 0x8000000003037812 */ /* 0x000fce00078eb80f */
[----:B------:R-:W-:-:S06]  /*11070*/  DSETP.NAN.AND P0, PT, R58, R58, PT ;  /* 0x0000003a3a00722a */ /* 0x000fcc0003f08000 */
[----:B------:R-:W-:Y:S02]  /*11080*/  FSEL R2, R58, R2, P0 ;  /* 0x000000023a027208 */ /* 0x000fe40000000000 */
[----:B------:R-:W-:Y:S01]  /*11090*/  FSEL R3, R59, R3, P0 ;  /* 0x000000033b037208 */ /* 0x000fe20000000000 */
[----:B------:R-:W-:Y:S06]  /*110a0*/  BRA `(.L_x_11926) ;  /* 0x0000001000907947 */ /* 0x000fec0003800000 */
.L_x_11917:
        /* <DEDUP_REMOVED lines=22> */
[----:B------:R-:W-:Y:S05]  /*11210*/  CALL.REL.NOINC `($__internal_22_$__cuda_sm20_div_rn_f64_full) ;  /* 0x000007f000007944 */ /* 0x000fea0003c00000 */
[----:B------:R-:W-:Y:S02]  /*11220*/  IMAD.MOV.U32 R62, RZ, RZ, R32 ;  /* 0x000000ffff3e7224 */ /* 0x000fe400078e0020 */
[----:B------:R-:W-:-:S07]  /*11230*/  IMAD.MOV.U32 R63, RZ, RZ, R33 ;  /* 0x000000ffff3f7224 */ /* 0x000fce00078e0021 */
.L_x_11935:
[----:B------:R-:W-:Y:S05]  /*11240*/  BSYNC.RECONVERGENT B3 ;  /* 0x0000000000037941 */ /* 0x000fea0003800200 */
.L_x_11934:
        /* <DEDUP_REMOVED lines=22> */
[----:B------:R-:W-:Y:S05]  /*113b0*/  CALL.REL.NOINC `($__internal_22_$__cuda_sm20_div_rn_f64_full) ;  /* 0x000007ec00987944 */ /* 0x000fea0003c00000 */
.L_x_11937:
[----:B------:R-:W-:Y:S05]  /*113c0*/  BSYNC.RECONVERGENT B3 ;  /* 0x0000000000037941 */ /* 0x000fea0003800200 */
.L_x_11936:
[----:B------:R-:W-:Y:S01]  /*113d0*/  DADD R48, -RZ, |R32| ;  /* 0x00000000ff307229 */ /* 0x000fe20000000520 */
[----:B------:R-:W-:Y:S01]  /*113e0*/  IMAD.MOV.U32 R34, RZ, RZ, RZ ;  /* 0x000000ffff227224 */ /* 0x000fe200078e00ff */
[----:B------:R-:W-:Y:S01]  /*113f0*/  DADD R62, -RZ, |R62| ;  /* 0x00000000ff3e7229 */ /* 0x000fe2000000053e */
[----:B------:R-:W-:Y:S01]  /*11400*/  UMOV UR6, 0xffffffff ;  /* 0xffffffff00067882 */ /* 0x000fe20000000000 */
[----:B------:R-:W-:Y:S01]  /*11410*/  UMOV UR7, 0x7fefffff ;  /* 0x7fefffff00077882 */ /* 0x000fe20000000000 */
[----:B------:R-:W-:Y:S01]  /*11420*/  MOV R52, 0x0 ;  /* 0x0000000000347802 */ /* 0x000fe20000000f00 */
        /* <DEDUP_REMOVED lines=133> */
.L_x_11939:
[----:B------:R-:W-:Y:S05]  /*11c80*/  BSYNC.RECONVERGENT B0 ;  /* 0x0000000000007941 */ /* 0x000fea0003800200 */
.L_x_11938:
        /* <DEDUP_REMOVED lines=8> */
.L_x_11941:
[----:B------:R-:W-:Y:S05]  /*11d10*/  BSYNC.RECONVERGENT B3 ;  /* 0x0000000000037941 */ /* 0x000fea0003800200 */
.L_x_11940:
        /* <DEDUP_REMOVED lines=84> */
.L_x_11943:
[----:B------:R-:W-:Y:S02]  /*12260*/  FSEL R2, RZ, 3.37028055040000000000e+12, P0 ;  /* 0x54442d18ff027808 */ /* 0x000fe40000000000 */
[----:B------:R-:W-:-:S07]  /*12270*/  FSEL R3, RZ, 2.1426990032196044922, P0 ;  /* 0x400921fbff037808 */ /* 0x000fce0000000000 */
.L_x_11944:
[----:B------:R-:W-:Y:S05]  /*12280*/  BSYNC.RECONVERGENT B0 ;  /* 0x0000000000007941 */ /* 0x000fea0003800200 */
.L_x_11942:
[----:B------:R-:W-:Y:S01]  /*12290*/  DADD R58, R60, R58 ;  /* 0x000000003c3a7229 */ /* 0x000fe2000000003a */
[----:B------:R-:W-:Y:S01]  /*122a0*/  LOP3.LUT R3, R3, 0x80000000, R15, 0xb8, !PT ;  /* 0x8000000003037812 */ /* 0x000fe200078eb80f */
[----:B------:R-:W-:-:S06]  /*122b0*/  DADD R62, R62, 1 ;  /* 0x3ff000003e3e7429 */ /* 0x000fcc0000000000 */
[----:B------:R-:W-:-:S06]  /*122c0*/  DSETP.NAN.AND P0, PT, R58, R58, PT ;  /* 0x0000003a3a00722a */ /* 0x000fcc0003f08000 */
[----:B------:R-:W-:Y:S02]  /*122d0*/  FSEL R2, R58, R2, P0 ;  /* 0x000000023a027208 */ /* 0x000fe40000000000 */
[----:B------:R-:W-:-:S07]  /*122e0*/  FSEL R3, R59, R3, P0 ;  /* 0x000000033b037208 */ /* 0x000fce0000000000 */
.L_x_11926:
[----:B------:R-:W-:Y:S05]  /*122f0*/  BSYNC.RECONVERGENT B2 ;  /* 0x0000000000027941 */ /* 0x000fea0003800200 */
.L_x_11916:
        /* <DEDUP_REMOVED lines=8> */
.L_x_11831:
[----:B------:R-:W-:Y:S05]  /*12380*/  BSYNC.RECONVERGENT B1 ;  /* 0x0000000000017941 */ /* 0x000fea0003800200 */
.L_x_11830:
[----:B------:R-:W-:Y:S05]  /*12390*/  WARPSYNC.ALL ;  /* 0x0000000000007948 */ /* 0x000fea0003800000 */
[----:B------:R-:W-:Y:S01]  /*123a0*/  VIADD R0, R47, 0x100 ;  /* 0x000001002f007836 */ /* 0x000fe20000000000 */
[----:B------:R-:W-:Y:S01]  /*123b0*/  BSSY.RECONVERGENT B1, `(.L_x_11945) ;  /* 0x00008f8000017945 */ /* 0x000fe20003800200 */
[----:B------:R-:W-:Y:S02]  /*123c0*/  CS2R R14, SRZ ;  /* 0x00000000000e7805 */ /* 0x000fe4000001ff00 */
[----:B------:R-:W-:Y:S02]  /*123d0*/  CS2R R12, SRZ ;  /* 0x00000000000c7805 */ /* 0x000fe4000001ff00 */
[----:B------:R-:W-:-:S13]  /*123e0*/  ISETP.GE.U32.AND P0, PT, R0, UR5, PT ;  /* 0x0000000500007c0c */ /* 0x000fda000bf06070 */
[----:B------:R-:W-:Y:S05]  /*123f0*/  @P0 BRA `(.L_x_11946) ;  /* 0x0000008c00cc0947 */ /* 0x000fea0003800000 */
[----:B------:R-:W-:Y:S01]  /*12400*/  IMAD.MOV.U32 R12, RZ, RZ, 0x33145c07 ;  /* 0x33145c07ff0c7424 */ /* 0x000fe200078e00ff */
[----:B------:R-:W-:Y:S01]  /*12410*/  DSETP.NAN.AND P0, PT, R18, R18, PT ;  /* 0x000000121200722a */ /* 0x000fe20003f08000 */
[----:B------:R-:W-:Y:S01]  /*12420*/  IMAD.MOV.U32 R13, RZ, RZ, 0x3c91a626 ;  /* 0x3c91a626ff0d7424 */ /* 0x000fe200078e00ff */
[--C-:B------:R-:W-:Y:S01]  /*12430*/  DSETP.NUM.AND P1, PT, R16, R16.reuse, PT ;  /* 0x000000101000722a */ /* 0x100fe20003f27000 */
[----:B0-----:R-:W-:Y:S01]  /*12440*/  IMAD.MOV.U32 R2, RZ, RZ, 0x33145c07 ;  /* 0x33145c07ff027424 */ /* 0x001fe200078e00ff */
        /* <DEDUP_REMOVED lines=17> */
[----:B------:R-:W-:Y:S01]  /*12560*/  @!P0 MOV R16, 0x54442d18 ;  /* 0x54442d1800108802 */ /* 0x000fe20000000f00 */
[----:B------:R-:W-:-:S06]  /*12570*/  @!P0 IMAD.MOV.U32 R17, RZ, RZ, 0x3ff921fb ;  /* 0x3ff921fbff118424 */ /* 0x000fcc00078e00ff */
[----:B------:R-:W-:-:S10]  /*12580*/  @P0 DADD R14, R14, R12 ;  /* 0x000000000e0e0229 */ /* 0x000fd4000000000c */
[----:B------:R-:W-:Y:S02]  /*12590*/  @P0 IMAD.MOV.U32 R12, RZ, RZ, R14 ;  /* 0x000000ffff0c0224 */ /* 0x000fe400078e000e */
[----:B------:R-:W-:Y:S01]  /*125a0*/  @P0 IMAD.MOV.U32 R13, RZ, RZ, R15 ;  /* 0x000000ffff0d0224 */ /* 0x000fe200078e000f */
[----:B------:R-:W-:Y:S02]  /*125b0*/  @!P0 DADD R12, R16, R2 ;  /* 0x00000000100c8229 */ /* 0x000fe40000000002 */
[----:B------:R-:W-:Y:S01]  /*125c0*/  @!P0 DADD R14, R18, R18 ;  /* 0x00000000120e8229 */ /* 0x000fe20000000012 */
[----:B------:R-:W-:Y:S10]  /*125d0*/  BRA `(.L_x_11946) ;  /* 0x0000008c00547947 */ /* 0x000ff40003800000 */
.L_x_11947:
[----:B------:R-:W-:Y:S01]  /*125e0*/  DSETP.MAX.AND P0, P1, R60, R58, PT ;  /* 0x0000003a3c00722a */ /* 0x000fe2000390f000 */
[----:B------:R-:W-:Y:S02]  /*125f0*/  IMAD.MOV.U32 R0, RZ, RZ, R61 ;  /* 0x000000ffff007224 */ /* 0x000fe400078e003d */
[----:B0-----:R-:W-:Y:S02]  /*12600*/  IMAD.MOV.U32 R13, RZ, RZ, R59 ;  /* 0x000000ffff0d7224 */ /* 0x001fe400078e003b */
        /* <DEDUP_REMOVED lines=138> */
.L_x_11954:
[----:B------:R-:W-:Y:S05]  /*12eb0*/  BSYNC.RECONVERGENT B3 ;  /* 0x0000000000037941 */ /* 0x000fea0003800200 */
.L_x_11953:
        /* <DEDUP_REMOVED lines=81> */
.L_x_11952:
        /* <DEDUP_REMOVED lines=33> */
.L_x_11961:
[----:B------:R-:W-:Y:S05]  /*135e0*/  BSYNC.RECONVERGENT B4 ;  /* 0x0000000000047941 */ /* 0x000fea0003800200 */
.L_x_11960:
[----:B------:R-:W-:Y:S02]  /*135f0*/  IMAD.MOV.U32 R14, RZ, RZ, R32 ;  /* 0x000000ffff0e7224 */ /* 0x000fe400078e0020 */
[----:B------:R-:W-:-:S07]  /*13600*/  IMAD.MOV.U32 R15, RZ, RZ, R33 ;  /* 0x000000ffff0f7224 */ /* 0x000fce00078e0021 */
.L_x_11959:
[----:B------:R-:W-:Y:S05]  /*13610*/  BSYNC.RECONVERGENT B3 ;  /* 0x0000000000037941 */ /* 0x000fea0003800200 */
.L_x_11958:
        /* <DEDUP_REMOVED lines=25> */
[----:B------:R-:W-:Y:S02]  /*137b0*/  MOV R33, R3 ;  /* 0x0000000300217202 */ /* 0x000fe40000000f00 */
[----:B------:R-:W-:-:S07]  /*137c0*/  MOV R3, 0x137e0 ;  /* 0x000137e000037802 */ /* 0x000fce0000000f00 */
[----:B------:R-:W-:Y:S05]  /*137d0*/  CALL.REL.NOINC `($__internal_22_$__cuda_sm20_div_rn_f64_full) ;  /* 0x000007c800907944 */ /* 0x000fea0003c00000 */
.L_x_11966:
[----:B------:R-:W-:Y:S05]  /*137e0*/  BSYNC.RECONVERGENT B4 ;  /* 0x0000000000047941 */ /* 0x000fea0003800200 */
.L_x_11965:
[----:B------:R-:W-:Y:S05]  /*137f0*/  BRA `(.L_x_11964) ;  /* 0x0000000000047947 */ /* 0x000fea0003800000 */
.L_x_11963:
[----:B------:R-:W-:-:S11]  /*13800*/  DADD R32, R62, -R2 ;  /* 0x000000003e207229 */ /* 0x000fd60000000802 */
.L_x_11964:
[----:B------:R-:W-:Y:S05]  /*13810*/  BSYNC.RECONVERGENT B3 ;  /* 0x0000000000037941 */ /* 0x000fea0003800200 */
.L_x_11962:
        /* <DEDUP_REMOVED lines=30> */
.L_x_11968:
[----:B------:R-:W-:Y:S05]  /*13a00*/  BSYNC.RECONVERGENT B3 ;  /* 0x0000000000037941 */ /* 0x000fea0003800200 */
.L_x_11967:
        /* <DEDUP_REMOVED lines=33> */
[----:B------:R-:W-:-:S03]  /*13c20*/  @P0 VIADD R3, R3, 0x1 ;  /* 0x0000000103030836 */ /* 0x000fc60000000000 */
[----:B------:R-:W-:Y:S02]  /*13c30*/  @P0 MOV R45, R15 ;  /* 0x0000000f002d0202 */ /* 0x000fe40000000f00 */
[----:B------:R-:W-:Y:S01]  /*13c40*/  LOP3.LUT R2, R3, 0x80000000, RZ, 0x3c, !PT ;  /* 0x8000000003027812 */ /* 0x000fe200078e3cff */
[----:B------:R-:W-:-:S03]  /*13c50*/  IMAD.MOV.U32 R3, RZ, RZ, 0x43300000 ;  /* 0x43300000ff037424 */ /* 0x000fc600078e00ff */
        /* <DEDUP_REMOVED lines=48> */
.L_x_11969:
        /* <DEDUP_REMOVED lines=21> */
.L_x_11971:
[----:B------:R-:W-:Y:S05]  /*140b0*/  BSYNC.RECONVERGENT B3 ;  /* 0x0000000000037941 */ /* 0x000fea0003800200 */
.L_x_11970:
        /* <DEDUP_REMOVED lines=30> */
.L_x_11957:
        /* <DEDUP_REMOVED lines=25> */
.L_x_11974:
[----:B------:R-:W-:Y:S05]  /*14430*/  BSYNC.RECONVERGENT B3 ;  /* 0x0000000000037941 */ /* 0x000fea0003800200 */
.L_x_11973:
        /* <DEDUP_REMOVED lines=85> */
.L_x_11975:
        /* <DEDUP_REMOVED lines=21> */
.L_x_11977:
[----:B------:R-:W-:Y:S05]  /*14ae0*/  BSYNC.RECONVERGENT B3 ;  /* 0x0000000000037941 */ /* 0x000fea0003800200 */
.L_x_11976:
        /* <DEDUP_REMOVED lines=30> */
.L_x_11972:
        /* <DEDUP_REMOVED lines=24> */
.L_x_11979:
[----:B------:R-:W-:Y:S05]  /*14e50*/  BSYNC.RECONVERGENT B3 ;  /* 0x0000000000037941 */ /* 0x000fea0003800200 */
.L_x_11978:
        /* <DEDUP_REMOVED lines=21> */
.L_x_11981:
[----:B------:R-:W-:Y:S05]  /*14fb0*/  BSYNC.RECONVERGENT B3 ;  /* 0x0000000000037941 */ /* 0x000fea0003800200 */
.L_x_11980:
[----:B------:R-:W-:Y:S01]  /*14fc0*/  MOV R14, R32 ;  /* 0x00000020000e7202 */ /* 0x000fe20000000f00 */
[----:B------:R-:W-:Y:S01]  /*14fd0*/  IMAD.MOV.U32 R15, RZ, RZ, R33 ;  /* 0x000000ffff0f7224 */ /* 0x000fe200078e0021 */
[----:B------:R-:W-:Y:S06]  /*14fe0*/  BRA `(.L_x_11955) ;  /* 0x0000000000647947 */ /* 0x000fec0003800000 */
.L_x_11956:
        /* <DEDUP_REMOVED lines=24> */
.L_x_11982:
[----:B------:R-:W-:Y:S05]  /*15170*/  BSYNC.RECONVERGENT B3 ;  /* 0x0000000000037941 */ /* 0x000fea0003800200 */
.L_x_11955:
[----:B------:R-:W-:Y:S05]  /*15180*/  BSYNC.RECONVERGENT B2 ;  /* 0x0000000000027941 */ /* 0x000fea0003800200 */
.L_x_11951:
        /* <DEDUP_REMOVED lines=25> */
.L_x_11987:
[----:B------:R-:W-:Y:S05]  /*15320*/  BSYNC.RECONVERGENT B4 ;  /* 0x0000000000047941 */ /* 0x000fea0003800200 */
.L_x_11986:
        /* <DEDUP_REMOVED lines=84> */
.L_x_11990:
        /* <DEDUP_REMOVED lines=53> */
.L_x_11989:
        /* <DEDUP_REMOVED lines=76> */
.L_x_11992:
        /* <DEDUP_REMOVED lines=53> */
.L_x_11988:
        /* <DEDUP_REMOVED lines=34> */
.L_x_11999:
[----:B------:R-:W-:Y:S05]  /*165f0*/  BSYNC.RECONVERGENT B6 ;  /* 0x0000000000067941 */ /* 0x000fea0003800200 */
.L_x_11998:
[----:B------:R-:W-:Y:S02]  /*16600*/  IMAD.MOV.U32 R70, RZ, RZ, R32 ;  /* 0x000000ffff467224 */ /* 0x000fe400078e0020 */
[----:B------:R-:W-:-:S07]  /*16610*/  IMAD.MOV.U32 R71, RZ, RZ, R33 ;  /* 0x000000ffff477224 */ /* 0x000fce00078e0021 */
.L_x_11997:
[----:B------:R-:W-:Y:S05]  /*16620*/  BSYNC.RECONVERGENT B5 ;  /* 0x0000000000057941 */ /* 0x000fea0003800200 */
.L_x_11996:
        /* <DEDUP_REMOVED lines=25> */
[----:B------:R-:W-:-:S07]  /*167c0*/  IMAD.MOV.U32 R35, RZ, RZ, R49 ;  /* 0x000000ffff237224 */ /* 0x000fce00078e0031 */
[----:B------:R-:W-:Y:S05]  /*167d0*/  CALL.REL.NOINC `($__internal_22_$__cuda_sm20_div_rn_f64_full) ;  /* 0x0000079800907944 */ /* 0x000fea0003c00000 */
.L_x_12004:
[----:B------:R-:W-:Y:S05]  /*167e0*/  BSYNC.RECONVERGENT B6 ;  /* 0x0000000000067941 */ /* 0x000fea0003800200 */
.L_x_12003:
[----:B------:R-:W-:Y:S02]  /*167f0*/  IMAD.MOV.U32 R58, RZ, RZ, R32 ;  /* 0x000000ffff3a7224 */ /* 0x000fe400078e0020 */
[----:B------:R-:W-:Y:S01]  /*16800*/  IMAD.MOV.U32 R59, RZ, RZ, R33 ;  /* 0x000000ffff3b7224 */ /* 0x000fe200078e0021 */
[----:B------:R-:W-:Y:S06]  /*16810*/  BRA `(.L_x_12002) ;  /* 0x0000000000047947 */ /* 0x000fec0003800000 */
.L_x_12001:
[----:B------:R-:W-:-:S11]  /*16820*/  DADD R58, -R64, R62 ;  /* 0x00000000403a7229 */ /* 0x000fd6000000013e */
.L_x_12002:
[----:B------:R-:W-:Y:S05]  /*16830*/  BSYNC.RECONVERGENT B5 ;  /* 0x0000000000057941 */ /* 0x000fea0003800200 */
.L_x_12000:
        /* <DEDUP_REMOVED lines=30> */
[----:B------:R-:W-:Y:S05]  /*16a20*/  CALL.REL.NOINC `($__internal_23_$__cuda_sm20_dsqrt_rn_f64_mediumpath_v1) ;  /* 0x0000079c00947944 */ /* 0x000fea0003c00000 */
.L_x_12006:
[----:B------:R-:W-:Y:S05]  /*16a30*/  BSYNC.RECONVERGENT B5 ;  /* 0x0000000000057941 */ /* 0x000fea0003800200 */
.L_x_12005:
[----:B------:R-:W-:Y:S01]  /*16a40*/  MOV R58, R2 ;  /* 0x00000002003a7202 */ /* 0x000fe20000000f00 */
[----:B------:R-:W-:Y:S01]  /*16a50*/  IMAD.MOV.U32 R59, RZ, RZ, R3 ;  /* 0x000000ffff3b7224 */ /* 0x000fe200078e0003 */
[----:B------:R-:W-:Y:S06]  /*16a60*/  BRA `(.L_x_12007) ;  /* 0x00000008004c7947 */ /* 0x000fec0003800000 */
.L_x_11995:
        /* <DEDUP_REMOVED lines=29> */
.L_x_12010:
[----:B------:R-:W-:Y:S05]  /*16c40*/  BSYNC.RECONVERGENT B5 ;  /* 0x0000000000057941 */ /* 0x000fea0003800200 */
.L_x_12009:
[----:B------:R-:W-:Y:S02]  /*16c50*/  IMAD.MOV.U32 R58, RZ, RZ, R2 ;  /* 0x000000ffff3a7224 */ /* 0x000fe400078e0002 */
[----:B------:R-:W-:Y:S01]  /*16c60*/  IMAD.MOV.U32 R59, RZ, RZ, R3 ;  /* 0x000000ffff3b7224 */ /* 0x000fe200078e0003 */
[----:B------:R-:W-:Y:S06]  /*16c70*/  BRA `(.L_x_12007) ;  /* 0x0000000400c87947 */ /* 0x000fec0003800000 */
.L_x_12008:
[----:B------:R-:W-:Y:S01]  /*16c80*/  DMUL R64, R68, R64 ;  /* 0x0000004044407228 */ /* 0x000fe20000000000 */
[----:B------:R-:W-:Y:S01]  /*16c90*/  MOV R12, 0x0 ;  /* 0x00000000000c7802 */ /* 0x000fe20000000f00 */
[----:B------:R-:W-:Y:S01]  /*16ca0*/  IMAD.MOV.U32 R13, RZ, RZ, 0x3fd80000 ;  /* 0x3fd80000ff0d7424 */ /* 0x000fe200078e00ff */
[----:B------:R-:W-:Y:S03]  /*16cb0*/  BSSY.RECONVERGENT B5, `(.L_x_12011) ;  /* 0x0000019000057945 */ /* 0x000fe60003800200 */
        /* <DEDUP_REMOVED lines=24> */
.L_x_12012:
[----:B------:R-:W-:Y:S05]  /*16e40*/  BSYNC.RECONVERGENT B5 ;  /* 0x0000000000057941 */ /* 0x000fea0003800200 */
.L_x_12011:
        /* <DEDUP_REMOVED lines=20> */
.L_x_12014:
[----:B------:R-:W-:Y:S05]  /*16f90*/  BSYNC.RECONVERGENT B5 ;  /* 0x0000000000057941 */ /* 0x000fea0003800200 */
.L_x_12013:
[----:B------:R-:W-:Y:S01]  /*16fa0*/  DMUL R60, R60, 8.11296384146066816958e+31 ;  /* 0x469000003c3c7828 */ /* 0x000fe20000000000 */
[----:B------:R-:W-:Y:S02]  /*16fb0*/  IMAD.MOV.U32 R58, RZ, RZ, R32 ;  /* 0x000000ffff3a7224 */ /* 0x000fe400078e0020 */
[----:B------:R-:W-:Y:S01]  /*16fc0*/  IMAD.MOV.U32 R59, RZ, RZ, R33 ;  /* 0x000000ffff3b7224 */ /* 0x000fe200078e0021 */
[----:B------:R-:W-:Y:S07]  /*16fd0*/  BRA `(.L_x_12007) ;  /* 0x0000000000f07947 */ /* 0x000fee0003800000 */
.L_x_11994:
        /* <DEDUP_REMOVED lines=26> */
.L_x_12016:
[----:B------:R-:W-:Y:S05]  /*17180*/  BSYNC.RECONVERGENT B5 ;  /* 0x0000000000057941 */ /* 0x000fea0003800200 */
.L_x_12015:
        /* <DEDUP_REMOVED lines=29> */
.L_x_12018:
[----:B------:R-:W-:Y:S05]  /*17360*/  BSYNC.RECONVERGENT B5 ;  /* 0x0000000000057941 */ /* 0x000fea0003800200 */
.L_x_12017:
[----:B------:R-:W-:Y:S01]  /*17370*/  DMUL R58, R2, R48 ;  /* 0x00000030023a7228 */ /* 0x000fe20000000000 */
[----:B------:R-:W-:Y:S02]  /*17380*/  IMAD.MOV.U32 R60, RZ, RZ, 0x0 ;  /* 0x00000000ff3c7424 */ /* 0x000fe400078e00ff */
[----:B------:R-:W-:-:S08]  /*17390*/  IMAD.MOV.U32 R61, RZ, RZ, 0x3ff00000 ;  /* 0x3ff00000ff3d7424 */ /* 0x000fd000078e00ff */
.L_x_12007:
[----:B------:R-:W-:Y:S05]  /*173a0*/  BSYNC.RECONVERGENT B4 ;  /* 0x0000000000047941 */ /* 0x000fea0003800200 */
.L_x_11993:
[----:B------:R-:W-:Y:S05]  /*173b0*/  BRA `(.L_x_12019) ;  /* 0x0000000000087947 */ /* 0x000fea0003800000 */
.L_x_11985:
[----:B------:R-:W-:Y:S02]  /*173c0*/  DMUL R58, R12, 9.00719925474099200000e+15 ;  /* 0x434000000c3a7828 */ /* 0x000fe40000000000 */
[----:B------:R-:W-:-:S11]  /*173d0*/  DMUL R60, R60, 9.00719925474099200000e+15 ;  /* 0x434000003c3c7828 */ /* 0x000fd60000000000 */
.L_x_12019:
[----:B------:R-:W-:Y:S05]  /*173e0*/  BSYNC.RELIABLE B2 ;  /* 0x0000000000027941 */ /* 0x000fea0003800100 */
.L_x_11984:
        /* <DEDUP_REMOVED lines=29> */
.L_x_12022:
[----:B------:R-:W-:Y:S05]  /*175c0*/  BSYNC.RECONVERGENT B2 ;  /* 0x0000000000027941 */ /* 0x000fea0003800200 */
.L_x_12021:
        /* <DEDUP_REMOVED lines=64> */
[----:B------:R-:W-:Y:S02]  /*179d0*/  @P1 IMAD.MOV.U32 R32, RZ, RZ, 0x54442d18 ;  /* 0x54442d18ff201424 */ /* 0x000fe400078e00ff */
[----:B------:R-:W-:-:S05]  /*179e0*/  @P1 IMAD.MOV.U32 R33, RZ, RZ, 0x3ff921fb ;  /* 0x3ff921fbff211424 */ /* 0x000fca00078e00ff */
        /* <DEDUP_REMOVED lines=18> */
.L_x_12024:
[----:B------:R-:W-:Y:S02]  /*17b10*/  FSEL R2, RZ, 3.37028055040000000000e+12, P0 ;  /* 0x54442d18ff027808 */ /* 0x000fe40000000000 */
[----:B------:R-:W-:-:S07]  /*17b20*/  FSEL R3, RZ, 2.1426990032196044922, P0 ;  /* 0x400921fbff037808 */ /* 0x000fce0000000000 */
.L_x_12025:
[----:B------:R-:W-:Y:S05]  /*17b30*/  BSYNC.RECONVERGENT B0 ;  /* 0x0000000000007941 */ /* 0x000fea0003800200 */
.L_x_12023:
[----:B------:R-:W-:Y:S01]  /*17b40*/  DADD R60, |R58|, R60 ;  /* 0x000000003a3c7229 */ /* 0x000fe2000000023c */
[----:B------:R-:W-:-:S07]  /*17b50*/  LOP3.LUT R59, R3, 0x80000000, R59, 0xb8, !PT ;  /* 0x80000000033b7812 */ /* 0x000fce00078eb83b */
[----:B------:R-:W-:-:S06]  /*17b60*/  DSETP.NAN.AND P0, PT, R60, R60, PT ;  /* 0x0000003c3c00722a */ /* 0x000fcc0003f08000 */
[----:B------:R-:W-:Y:S02]  /*17b70*/  FSEL R12, R60, R2, P0 ;  /* 0x000000023c0c7208 */ /* 0x000fe40000000000 */
[----:B------:R-:W-:Y:S01]  /*17b80*/  FSEL R13, R61, R59, P0 ;  /* 0x0000003b3d0d7208 */ /* 0x000fe20000000000 */
[----:B------:R-:W-:Y:S06]  /*17b90*/  BRA `(.L_x_11991) ;  /* 0x0000000400d87947 */ /* 0x000fec0003800000 */
.L_x_12020:
        /* <DEDUP_REMOVED lines=25> */
.L_x_12027:
[----:B------:R-:W-:Y:S05]  /*17d30*/  BSYNC.RECONVERGENT B2 ;  /* 0x0000000000027941 */ /* 0x000fea0003800200 */
.L_x_12026:
        /* <DEDUP_REMOVED lines=84> */
.L_x_12029:
[----:B------:R-:W-:Y:S02]  /*18280*/  FSEL R2, RZ, 3.37028055040000000000e+12, P0 ;  /* 0x54442d18ff027808 */ /* 0x000fe40000000000 */
[----:B------:R-:W-:-:S07]  /*18290*/  FSEL R3, RZ, 2.1426990032196044922, P0 ;  /* 0x400921fbff037808 */ /* 0x000fce0000000000 */
.L_x_12030:
[----:B------:R-:W-:Y:S05]  /*182a0*/  BSYNC.RECONVERGENT B0 ;  /* 0x0000000000007941 */ /* 0x000fea0003800200 */
.L_x_12028:
[----:B------:R-:W-:Y:S01]  /*182b0*/  DADD R60, |R58|, R60 ;  /* 0x000000003a3c7229 */ /* 0x000fe2000000023c */
[----:B------:R-:W-:-:S07]  /*182c0*/  LOP3.LUT R59, R3, 0x80000000, R59, 0xb8, !PT ;  /* 0x80000000033b7812 */ /* 0x000fce00078eb83b */
[----:B------:R-:W-:-:S06]  /*182d0*/  DSETP.NAN.AND P0, PT, R60, R60, PT ;  /* 0x0000003c3c00722a */ /* 0x000fcc0003f08000 */
[----:B------:R-:W-:Y:S02]  /*182e0*/  FSEL R12, R60, R2, P0 ;  /* 0x000000023c0c7208 */ /* 0x000fe40000000000 */
[----:B------:R-:W-:-:S07]  /*182f0*/  FSEL R13, R61, R59, P0 ;  /* 0x0000003b3d0d7208 */ /* 0x000fce0000000000 */
.L_x_11991:
[----:B------:R-:W-:Y:S05]  /*18300*/  BSYNC.RECONVERGENT B3 ;  /* 0x0000000000037941 */ /* 0x000fea0003800200 */
.L_x_11983:
[----:B------:R-:W-:Y:S01]  /*18310*/  DADD R2, -RZ, -R14 ;  /* 0x00000000ff027229 */ /* 0x000fe2000000090e */
[----:B------:R-:W-:-:S09]  /*18320*/  ISETP.GE.AND P0, PT, R19, RZ, PT ;  /* 0x000000ff1300720c */ /* 0x000fd20003f06270 */
[----:B------:R-:W-:Y:S02]  /*18330*/  FSEL R14, R14, R2, !P0 ;  /* 0x000000020e0e7208 */ /* 0x000fe40004000000 */
[----:B------:R-:W-:Y:S01]  /*18340*/  FSEL R15, R15, R3, !P0 ;  /* 0x000000030f0f7208 */ /* 0x000fe20004000000 */
[----:B------:R-:W-:Y:S06]  /*18350*/  BRA `(.L_x_11946) ;  /* 0x0000002c00f47947 */ /* 0x000fec0003800000 */
.L_x_11950:
[----:B------:R-:W2:Y:S01]  /*18360*/  LDL.64 R12, [R1+0x8] ;  /* 0x00000800010c7983 */ /* 0x000ea20000100a00 */
[----:B------:R-:W-:Y:S01]  /*18370*/  UMOV UR6, 0x54442d18 ;  /* 0x54442d1800067882 */ /* 0x000fe20000000000 */
[----:B------:R-:W-:Y:S01]  /*18380*/  UMOV UR7, 0x3ff921fb ;  /* 0x3ff921fb00077882 */ /* 0x000fe20000000000 */
[----:B------:R-:W-:Y:S02]  /*18390*/  DADD R14, -RZ, -R18 ;  /* 0x00000000ff0e7229 */ /* 0x000fe40000000912 */
[----:B--2---:R-:W-:-:S08]  /*183a0*/  DADD R12, R12, -R16 ;  /* 0x000000000c0c7229 */ /* 0x004fd00000000810 */
[----:B------:R-:W-:Y:S01]  /*183b0*/  DADD R12, R12, UR6 ;  /* 0x000000060c0c7e29 */ /* 0x000fe20008000000 */
[----:B------:R-:W-:Y:S10]  /*183c0*/  BRA `(.L_x_11946) ;  /* 0x0000002c00d87947 */ /* 0x000ff40003800000 */
.L_x_11949:
[----:B------:R-:W-:Y:S01]  /*183d0*/  DADD R14, -RZ, -R18 ;  /* 0x00000000ff0e7229 */ /* 0x000fe20000000912 */
[----:B------:R-:W-:Y:S01]  /*183e0*/  CS2R R12, SRZ ;  /* 0x00000000000c7805 */ /* 0x000fe2000001ff00 */
[----:B------:R-:W-:Y:S09]  /*183f0*/  BRA `(.L_x_11946) ;  /* 0x0000002c00cc7947 */ /* 0x000ff20003800000 */
.L_x_11948:
        /* <DEDUP_REMOVED lines=110> */
.L_x_12035:
[----:B------:R-:W-:Y:S05]  /*18ae0*/  BSYNC.RECONVERGENT B0 ;  /* 0x0000000000007941 */ /* 0x000fea0003800200 */
.L_x_12034:
        /* <DEDUP_REMOVED lines=8> */
.L_x_12037:
[----:B------:R-:W-:Y:S05]  /*18b70*/  BSYNC.RECONVERGENT B3 ;  /* 0x0000000000037941 */ /* 0x000fea0003800200 */
.L_x_12036:
        /* <DEDUP_REMOVED lines=84> */
.L_x_12039:
[----:B------:R-:W-:Y:S02]  /*190c0*/  FSEL R2, RZ, 3.37028055040000000000e+12, P0 ;  /* 0x54442d18ff027808 */ /* 0x000fe40000000000 */
[----:B------:R-:W-:-:S07]  /*190d0*/  FSEL R3, RZ, 2.1426990032196044922, P0 ;  /* 0x400921fbff037808 */ /* 0x000fce0000000000 */
.L_x_12040:
[----:B------:R-:W-:Y:S05]  /*190e0*/  BSYNC.RECONVERGENT B0 ;  /* 0x0000000000007941 */ /* 0x000fea0003800200 */
.L_x_12038:
[----:B------:R-:W-:Y:S01]  /*190f0*/  DADD R58, R60, R58 ;  /* 0x000000003c3a7229 */ /* 0x000fe2000000003a */
[----:B------:R-:W-:Y:S01]  /*19100*/  LOP3.LUT R3, R3, 0x80000000, R19, 0xb8, !PT ;  /* 0x8000000003037812 */ /* 0x000fe200078eb813 */
[----:B------:R-:W-:-:S06]  /*19110*/  DMUL R62, R62, 0.5 ;  /* 0x3fe000003e3e7828 */ /* 0x000fcc0000000000 */
[----:B------:R-:W-:-:S06]  /*19120*/  DSETP.NAN.AND P0, PT, R58, R58, PT ;  /* 0x0000003a3a00722a */ /* 0x000fcc0003f08000 */
[----:B------:R-:W-:Y:S02]  /*19130*/  FSEL R2, R58, R2, P0 ;  /* 0x000000023a027208 */ /* 0x000fe40000000000 */
[----:B------:R-:W-:Y:S01]  /*19140*/  FSEL R3, R59, R3, P0 ;  /* 0x000000033b037208 */ /* 0x000fe20000000000 */
[----:B------:R-:W-:Y:S06]  /*19150*/  BRA `(.L_x_12041) ;  /* 0x0000002000507947 */ /* 0x000fec0003800000 */
.L_x_12033:
        /* <DEDUP_REMOVED lines=137> */
.L_x_12043:
[----:B------:R-:W-:Y:S05]  /*199f0*/  BSYNC.RECONVERGENT B0 ;  /* 0x0000000000007941 */ /* 0x000fea0003800200 */
.L_x_12042:
        /* <DEDUP_REMOVED lines=8> */
.L_x_12045:
[----:B------:R-:W-:Y:S05]  /*19a80*/  BSYNC.RECONVERGENT B3 ;  /* 0x0000000000037941 */ /* 0x000fea0003800200 */
.L_x_12044:
        /* <DEDUP_REMOVED lines=84> */
.L_x_12047:
[----:B------:R-:W-:Y:S02]  /*19fd0*/  FSEL R2, RZ, 3.37028055040000000000e+12, P0 ;  /* 0x54442d18ff027808 */ /* 0x000fe40000000000 */
[----:B------:R-:W-:-:S07]  /*19fe0*/  FSEL R3, RZ, 2.1426990032196044922, P0 ;  /* 0x400921fbff037808 */ /* 0x000fce0000000000 */
.L_x_12048:
[----:B------:R-:W-:Y:S05]  /*19ff0*/  BSYNC.RECONVERGENT B0 ;  /* 0x0000000000007941 */ /* 0x000fea0003800200 */
.L_x_12046:
[----:B------:R-:W-:Y:S01]  /*1a000*/  DADD R58, R60, R58 ;  /* 0x000000003c3a7229 */ /* 0x000fe2000000003a */
[----:B------:R-:W-:-:S07]  /*1a010*/  LOP3.LUT R3, R3, 0x80000000, R19, 0xb8, !PT ;  /* 0x8000000003037812 */ /* 0x000fce00078eb813 */
[----:B------:R-:W-:-:S06]  /*1a020*/  DSETP.NAN.AND P0, PT, R58, R58, PT ;  /* 0x0000003a3a00722a */ /* 0x000fcc0003f08000 */
[----:B------:R-:W-:Y:S02]  /*1a030*/  FSEL R2, R58, R2, P0 ;  /* 0x000000023a027208 */ /* 0x000fe40000000000 */
[----:B------:R-:W-:Y:S01]  /*1a040*/  FSEL R3, R59, R3, P0 ;  /* 0x000000033b037208 */ /* 0x000fe20000000000 */
[----:B------:R-:W-:Y:S06]  /*1a050*/  BRA `(.L_x_12041) ;  /* 0x0000001000907947 */ /* 0x000fec0003800000 */
.L_x_12032:
        /* <DEDUP_REMOVED lines=23> */
[----:B------:R-:W-:Y:S02]  /*1a1d0*/  IMAD.MOV.U32 R62, RZ, RZ, R32 ;  /* 0x000000ffff3e7224 */ /* 0x000fe400078e0020 */
[----:B------:R-:W-:-:S07]  /*1a1e0*/  IMAD.MOV.U32 R63, RZ, RZ, R33 ;  /* 0x000000ffff3f7224 */ /* 0x000fce00078e0021 */
.L_x_12050:
[----:B------:R-:W-:Y:S05]  /*1a1f0*/  BSYNC.RECONVERGENT B3 ;  /* 0x0000000000037941 */ /* 0x000fea0003800200 */
.L_x_12049:
        /* <DEDUP_REMOVED lines=23> */
.L_x_12052:
[----:B------:R-:W-:Y:S05]  /*1a370*/  BSYNC.RECONVERGENT B3 ;  /* 0x0000000000037941 */ /* 0x000fea0003800200 */
.L_x_12051:
        /* <DEDUP_REMOVED lines=139> */
.L_x_12054:
[----:B------:R-:W-:Y:S05]  /*1ac30*/  BSYNC.RECONVERGENT B0 ;  /* 0x0000000000007941 */ /* 0x000fea0003800200 */
.L_x_12053:
[----:B------:R-:W-:Y:S04]  /*1ac40*/  BSSY.RECONVERGENT B3, `(.L_x_12055) ;  /* 0x0000008000037945 */ /* 0x000fe80003800200 */
[----:B------:R-:W-:Y:S05]  /*1ac50*/  @P4 BRA P5, `(.L_x_12056) ;  /* 0x0000000000184947 */ /* 0x000fea0002800000 */
[----:B------:R-:W-:Y:S01]  /*1ac60*/  MOV R34, R12 ;  /* 0x0000000c00227202 */ /* 0x000fe20000000f00 */
[----:B------:R-:W-:Y:S01]  /*1ac70*/  IMAD.MOV.U32 R35, RZ, RZ, R13 ;  /* 0x000000ffff237224 */ /* 0x000fe200078e000d */
[----:B------:R-:W-:Y:S01]  /*1ac80*/  MOV R3, 0x1acc0 ;  /* 0x0001acc000037802 */ /* 0x000fe20000000f00 */
[----:B------:R-:W-:Y:S02]  /*1ac90*/  IMAD.MOV.U32 R2, RZ, RZ, R14 ;  /* 0x000000ffff027224 */ /* 0x000fe400078e000e */
[----:B------:R-:W-:-:S07]  /*1aca0*/  IMAD.MOV.U32 R33, RZ, RZ, R15 ;  /* 0x000000ffff217224 */ /* 0x000fce00078e000f */
[----:B------:R-:W-:Y:S05]  /*1acb0*/  CALL.REL.NOINC `($__internal_22_$__cuda_sm20_div_rn_f64_full) ;  /* 0x0000075400587944 */ /* 0x000fea0003c00000 */
.L_x_12056:
[----:B------:R-:W-:Y:S05]  /*1acc0*/  BSYNC.RECONVERGENT B3 ;  /* 0x0000000000037941 */ /* 0x000fea0003800200 */
.L_x_12055:
        /* <DEDUP_REMOVED lines=84> */
.L_x_12058:
[----:B------:R-:W-:Y:S02]  /*1b210*/  FSEL R2, RZ, 3.37028055040000000000e+12, P0 ;  /* 0x54442d18ff027808 */ /* 0x000fe40000000000 */
[----:B------:R-:W-:-:S07]  /*1b220*/  FSEL R3, RZ, 2.1426990032196044922, P0 ;  /* 0x400921fbff037808 */ /* 0x000fce0000000000 */
.L_x_12059:
[----:B------:R-:W-:Y:S05]  /*1b230*/  BSYNC.RECONVERGENT B0 ;  /* 0x0000000000007941 */ /* 0x000fea0003800200 */
.L_x_12057:
[----:B------:R-:W-:Y:S01]  /*1b240*/  DADD R58, R60, R58 ;  /* 0x000000003c3a7229 */ /* 0x000fe2000000003a */
[----:B------:R-:W-:Y:S01]  /*1b250*/  LOP3.LUT R3, R3, 0x80000000, R19, 0xb8, !PT ;  /* 0x8000000003037812 */ /* 0x000fe200078eb813 */
[----:B------:R-:W-:-:S06]  /*1b260*/  DADD R62, R62, 1 ;  /* 0x3ff000003e3e7429 */ /* 0x000fcc0000000000 */
[----:B------:R-:W-:-:S06]  /*1b270*/  DSETP.NAN.AND P0, PT, R58, R58, PT ;  /* 0x0000003a3a00722a */ /* 0x000fcc0003f08000 */
[----:B------:R-:W-:Y:S02]  /*1b280*/  FSEL R2, R58, R2, P0 ;  /* 0x000000023a027208 */ /* 0x000fe40000000000 */
[----:B------:R-:W-:-:S07]  /*1b290*/  FSEL R3, R59, R3, P0 ;  /* 0x000000033b037208 */ /* 0x000fce0000000000 */
.L_x_12041:
[----:B------:R-:W-:Y:S05]  /*1b2a0*/  BSYNC.RECONVERGENT B2 ;  /* 0x0000000000027941 */ /* 0x000fea0003800200 */
.L_x_12031:
        /* <DEDUP_REMOVED lines=8> */
.L_x_11946:
[----:B------:R-:W-:Y:S05]  /*1b330*/  BSYNC.RECONVERGENT B1 ;  /* 0x0000000000017941 */ /* 0x000fea0003800200 */
.L_x_11945:
        /* <DEDUP_REMOVED lines=13> */
[----:B------:R-:W-:Y:S01]  /*1b410*/  MOV R3, 0x3c91a626 ;  /* 0x3c91a62600037802 */ /* 0x000fe20000000f00 */
        /* <DEDUP_REMOVED lines=18> */
[----:B------:R-:W-:Y:S02]  /*1b540*/  @P0 IMAD.MOV.U32 R16, RZ, RZ, R18 ;  /* 0x000000ffff100224 */ /* 0x000fe400078e0012 */
[----:B------:R-:W-:Y:S01]  /*1b550*/  @P0 IMAD.MOV.U32 R17, RZ, RZ, R19 ;  /* 0x000000ffff110224 */ /* 0x000fe200078e0013 */
[----:B------:R-:W-:Y:S02]  /*1b560*/  @!P0 DADD R16, R20, R2 ;  /* 0x0000000014108229 */ /* 0x000fe40000000002 */
[----:B------:R-:W-:Y:S01]  /*1b570*/  @!P0 DADD R18, R22, R22 ;  /* 0x0000000016128229 */ /* 0x000fe20000000016 */
[----:B------:R-:W-:Y:S10]  /*1b580*/  BRA `(.L_x_12061) ;  /* 0x0000008c00547947 */ /* 0x000ff40003800000 */
.L_x_12062:
[----:B------:R-:W-:Y:S01]  /*1b590*/  DSETP.MAX.AND P0, P1, R60, R58, PT ;  /* 0x0000003a3c00722a */ /* 0x000fe2000390f000 */
[----:B------:R-:W-:Y:S01]  /*1b5a0*/  IMAD.MOV.U32 R0, RZ, RZ, R61 ;  /* 0x000000ffff007224 */ /* 0x000fe200078e003d */
[----:B0-----:R-:W-:Y:S01]  /*1b5b0*/  MOV R17, R59 ;  /* 0x0000003b00117202 */ /* 0x001fe20000000f00 */
[----:B------:R-:W-:-:S03]  /*1b5c0*/  IMAD.MOV.U32 R3, RZ, RZ, R58 ;  /* 0x000000ffff037224 */ /* 0x000fc600078e003a */
        /* <DEDUP_REMOVED lines=20> */
[----:B------:R-:W-:Y:S01]  /*1b710*/  MOV R2, RZ ;  /* 0x000000ff00027202 */ /* 0x000fe20000000f00 */
        /* <DEDUP_REMOVED lines=38> */
[----:B------:R-:W-:Y:S02]  /*1b980*/  SEL R62, R18, R58, P0 ;  /* 0x0000003a123e7207 */ /* 0x000fe40000000000 */
        /* <DEDUP_REMOVED lines=10> */
[----:B------:R-:W-:Y:S01]  /*1ba30*/  MOV R18, R62 ;  /* 0x0000003e00127202 */ /* 0x000fe20000000f00 */
        /* <DEDUP_REMOVED lines=66> */
.L_x_12069:
[----:B------:R-:W-:Y:S05]  /*1be60*/  BSYNC.RECONVERGENT B3 ;  /* 0x0000000000037941 */ /* 0x000fea0003800200 */
.L_x_12068:
        /* <DEDUP_REMOVED lines=81> */
.L_x_12067:
        /* <DEDUP_REMOVED lines=33> */
.L_x_12076:
[----:B------:R-:W-:Y:S05]  /*1c590*/  BSYNC.RECONVERGENT B4 ;  /* 0x0000000000047941 */ /* 0x000fea0003800200 */
.L_x_12075:
[----:B------:R-:W-:Y:S02]  /*1c5a0*/  IMAD.MOV.U32 R18, RZ, RZ, R32 ;  /* 0x000000ffff127224 */ /* 0x000fe400078e0020 */
[----:B------:R-:W-:-:S07]  /*1c5b0*/  IMAD.MOV.U32 R19, RZ, RZ, R33 ;  /* 0x000000ffff137224 */ /* 0x000fce00078e0021 */
.L_x_12074:
[----:B------:R-:W-:Y:S05]  /*1c5c0*/  BSYNC.RECONVERGENT B3 ;  /* 0x0000000000037941 */ /* 0x000fea0003800200 */
.L_x_12073:
        /* <DEDUP_REMOVED lines=28> */
.L_x_12081:
[----:B------:R-:W-:Y:S05]  /*1c790*/  BSYNC.RECONVERGENT B4 ;  /* 0x0000000000047941 */ /* 0x000fea0003800200 */
.L_x_12080:
[----:B------:R-:W-:Y:S05]  /*1c7a0*/  BRA `(.L_x_12079) ;  /* 0x0000000000047947 */ /* 0x000fea0003800000 */
.L_x_12078:
[----:B------:R-:W-:-:S11]  /*1c7b0*/  DADD R32, R62, -R2 ;  /* 0x000000003e207229 */ /* 0x000fd60000000802 */
.L_x_12079:
[----:B------:R-:W-:Y:S05]  /*1c7c0*/  BSYNC.RECONVERGENT B3 ;  /* 0x0000000000037941 */ /* 0x000fea0003800200 */
.L_x_12077:
        /* <DEDUP_REMOVED lines=28> */
[----:B------:R-:W-:Y:S02]  /*1c990*/  IMAD.MOV.U32 R50, RZ, RZ, R2 ;  /* 0x000000ffff327224 */ /* 0x000fe400078e0002 */
[----:B------:R-:W-:-:S07]  /*1c9a0*/  IMAD.MOV.U32 R51, RZ, RZ, R3 ;  /* 0x000000ffff337224 */ /* 0x000fce00078e0003 */
.L_x_12083:
[----:B------:R-:W-:Y:S05]  /*1c9b0*/  BSYNC.RECONVERGENT B3 ;  /* 0x0000000000037941 */ /* 0x000fea0003800200 */
.L_x_12082:
        /* <DEDUP_REMOVED lines=85> */
.L_x_12084:
        /* <DEDUP_REMOVED lines=21> */
.L_x_12086:
[----:B------:R-:W-:Y:S05]  /*1d060*/  BSYNC.RECONVERGENT B3 ;  /* 0x0000000000037941 */ /* 0x000fea0003800200 */
.L_x_12085:
        /* <DEDUP_REMOVED lines=30> */
.L_x_12072:
        /* <DEDUP_REMOVED lines=25> */
.L_x_12089:
[----:B------:R-:W-:Y:S05]  /*1d3e0*/  BSYNC.RECONVERGENT B3 ;  /* 0x0000000000037941 */ /* 0x000fea0003800200 */
.L_x_12088:
[----:B------:R-:W-:-:S10]  /*1d3f0*/  DADD R18, R64, R48 ;  /* 0x0000000040127229 */ /* 0x000fd40000000030 */
[C---:B------:R-:W-:Y:S02]  /*1d400*/  FSETP.GEU.FTZ.AND P1, PT, R19.reuse, 1.7916666269302368164, PT ;  /* 0x3fe555551300780b */ /* 0x040fe40003f3e000 */
[----:B------:R-:W-:-:S13]  /*1d410*/  FSETP.GT.FTZ.AND P0, PT, R19, -1.6999999284744262695, PT ;  /* 0xbfd999991300780b */ /* 0x000fda0003f14000 */
[----:B------:R-:W-:Y:S05]  /*1d420*/  @P0 BRA !P1, `(.L_x_12090) ;  /* 0x0000000400440947 */ /* 0x000fea0004800000 */
[----:B------:R-:W-:-:S10]  /*1d430*/  DADD R2, R18, 1 ;  /* 0x3ff0000012027429 */ /* 0x000fd40000000000 */
        /* <DEDUP_REMOVED lines=80> */
.L_x_12090:
        /* <DEDUP_REMOVED lines=21> */
.L_x_12092:
[----:B------:R-:W-:Y:S05]  /*1da90*/  BSYNC.RECONVERGENT B3 ;  /* 0x0000000000037941 */ /* 0x000fea0003800200 */
.L_x_12091:
        /* <DEDUP_REMOVED lines=30> */
.L_x_12087:
        /* <DEDUP_REMOVED lines=24> */
.L_x_12094:
[----:B------:R-:W-:Y:S05]  /*1de00*/  BSYNC.RECONVERGENT B3 ;  /* 0x0000000000037941 */ /* 0x000fea0003800200 */
.L_x_12093:
        /* <DEDUP_REMOVED lines=21> */
.L_x_12096:
[----:B------:R-:W-:Y:S05]  /*1df60*/  BSYNC.RECONVERGENT B3 ;  /* 0x0000000000037941 */ /* 0x000fea0003800200 */
.L_x_12095:
[----:B------:R-:W-:Y:S02]  /*1df70*/  IMAD.MOV.U32 R18, RZ, RZ, R32 ;  /* 0x000000ffff127224 */ /* 0x000fe400078e0020 */
[----:B------:R-:W-:Y:S01]  /*1df80*/  IMAD.MOV.U32 R19, RZ, RZ, R33 ;  /* 0x000000ffff137224 */ /* 0x000fe200078e0021 */
[----:B------:R-:W-:Y:S06]  /*1df90*/  BRA `(.L_x_12070) ;  /* 0x0000000000647947 */ /* 0x000fec0003800000 */
.L_x_12071:
        /* <DEDUP_REMOVED lines=24> */
.L_x_12097:
[----:B------:R-:W-:Y:S05]  /*1e120*/  BSYNC.RECONVERGENT B3 ;  /* 0x0000000000037941 */ /* 0x000fea0003800200 */
.L_x_12070:
[----:B------:R-:W-:Y:S05]  /*1e130*/  BSYNC.RECONVERGENT B2 ;  /* 0x0000000000027941 */ /* 0x000fea0003800200 */
.L_x_12066:
        /* <DEDUP_REMOVED lines=24> */
[----:B------:R-:W-:Y:S05]  /*1e2c0*/  CALL.REL.NOINC `($__internal_22_$__cuda_sm20_div_rn_f64_full) ;  /* 0x0000071c00d47944 */ /* 0x000fea0003c00000 */
.L_x_12102:
[----:B------:R-:W-:Y:S05]  /*1e2d0*/  BSYNC.RECONVERGENT B4 ;  /* 0x0000000000047941 */ /* 0x000fea0003800200 */
.L_x_12101:
        /* <DEDUP_REMOVED lines=84> */
.L_x_12105:
        /* <DEDUP_REMOVED lines=53> */
.L_x_12104:
        /* <DEDUP_REMOVED lines=76> */
.L_x_12107:
        /* <DEDUP_REMOVED lines=53> */
.L_x_12103:
        /* <DEDUP_REMOVED lines=34> */
.L_x_12114:
[----:B------:R-:W-:Y:S05]  /*1f5a0*/  BSYNC.RECONVERGENT B6 ;  /* 0x0000000000067941 */ /* 0x000fea0003800200 */
.L_x_12113:
[----:B------:R-:W-:Y:S02]  /*1f5b0*/  IMAD.MOV.U32 R70, RZ, RZ, R32 ;  /* 0x000000ffff467224 */ /* 0x000fe400078e0020 */
[----:B------:R-:W-:-:S07]  /*1f5c0*/  IMAD.MOV.U32 R71, RZ, RZ, R33 ;  /* 0x000000ffff477224 */ /* 0x000fce00078e0021 */
.L_x_12112:
[----:B------:R-:W-:Y:S05]  /*1f5d0*/  BSYNC.RECONVERGENT B5 ;  /* 0x0000000000057941 */ /* 0x000fea0003800200 */
.L_x_12111:
        /* <DEDUP_REMOVED lines=27> */
.L_x_12119:
[----:B------:R-:W-:Y:S05]  /*1f790*/  BSYNC.RECONVERGENT B6 ;  /* 0x0000000000067941 */ /* 0x000fea0003800200 */
.L_x_12118:
[----:B------:R-:W-:Y:S02]  /*1f7a0*/  IMAD.MOV.U32 R58, RZ, RZ, R32 ;  /* 0x000000ffff3a7224 */ /* 0x000fe400078e0020 */
[----:B------:R-:W-:Y:S01]  /*1f7b0*/  IMAD.MOV.U32 R59, RZ, RZ, R33 ;  /* 0x000000ffff3b7224 */ /* 0x000fe200078e0021 */
[----:B------:R-:W-:Y:S06]  /*1f7c0*/  BRA `(.L_x_12117) ;  /* 0x0000000000047947 */ /* 0x000fec0003800000 */
.L_x_12116:
[----:B------:R-:W-:-:S11]  /*1f7d0*/  DADD R58, -R64, R62 ;  /* 0x00000000403a7229 */ /* 0x000fd6000000013e */
.L_x_12117:
[----:B------:R-:W-:Y:S05]  /*1f7e0*/  BSYNC.RECONVERGENT B5 ;  /* 0x0000000000057941 */ /* 0x000fea0003800200 */
.L_x_12115:
        /* <DEDUP_REMOVED lines=31> */
.L_x_12121:
[----:B------:R-:W-:Y:S05]  /*1f9e0*/  BSYNC.RECONVERGENT B5 ;  /* 0x0000000000057941 */ /* 0x000fea0003800200 */
.L_x_12120:
[----:B------:R-:W-:Y:S02]  /*1f9f0*/  IMAD.MOV.U32 R58, RZ, RZ, R2 ;  /* 0x000000ffff3a7224 */ /* 0x000fe400078e0002 */
[----:B------:R-:W-:Y:S01]  /*1fa00*/  IMAD.MOV.U32 R59, RZ, RZ, R3 ;  /* 0x000000ffff3b7224 */ /* 0x000fe200078e0003 */
[----:B------:R-:W-:Y:S06]  /*1fa10*/  BRA `(.L_x_12122) ;  /* 0x00000008004c7947 */ /* 0x000fec0003800000 */
.L_x_12110:
        /* <DEDUP_REMOVED lines=29> */
.L_x_12125:
[----:B------:R-:W-:Y:S05]  /*1fbf0*/  BSYNC.RECONVERGENT B5 ;  /* 0x0000000000057941 */ /* 0x000fea0003800200 */
.L_x_12124:
[----:B------:R-:W-:Y:S01]  /*1fc00*/  MOV R58, R2 ;  /* 0x00000002003a7202 */ /* 0x000fe20000000f00 */
[----:B------:R-:W-:Y:S01]  /*1fc10*/  IMAD.MOV.U32 R59, RZ, RZ, R3 ;  /* 0x000000ffff3b7224 */ /* 0x000fe200078e0003 */
[----:B------:R-:W-:Y:S06]  /*1fc20*/  BRA `(.L_x_12122) ;  /* 0x0000000400c87947 */ /* 0x000fec0003800000 */
.L_x_12123:
        /* <DEDUP_REMOVED lines=28> */
.L_x_12127:
[----:B------:R-:W-:Y:S05]  /*1fdf0*/  BSYNC.RECONVERGENT B5 ;  /* 0x0000000000057941 */ /* 0x000fea0003800200 */
.L_x_12126:
        /* <DEDUP_REMOVED lines=20> */
.L_x_12129:
[----:B------:R-:W-:Y:S05]  /*1ff40*/  BSYNC.RECONVERGENT B5 ;  /* 0x0000000000057941 */ /* 0x000fea0003800200 */
.L_x_12128:
[----:B------:R-:W-:Y:S01]  /*1ff50*/  DMUL R60, R60, 8.11296384146066816958e+31 ;  /* 0x469000003c3c7828 */ /* 0x000fe20000000000 */
[----:B------:R-:W-:Y:S02]  /*1ff60*/  IMAD.MOV.U32 R58, RZ, RZ, R32 ;  /* 0x000000ffff3a7224 */ /* 0x000fe400078e0020 */
[----:B------:R-:W-:Y:S01]  /*1ff70*/  IMAD.MOV.U32 R59, RZ, RZ, R33 ;  /* 0x000000ffff3b7224 */ /* 0x000fe200078e0021 */
[----:B------:R-:W-:Y:S07]  /*1ff80*/  BRA `(.L_x_12122) ;  /* 0x0000000000f07947 */ /* 0x000fee0003800000 */
.L_x_12109:
        /* <DEDUP_REMOVED lines=26> */
.L_x_12131:
[----:B------:R-:W-:Y:S05]  /*20130*/  BSYNC.RECONVERGENT B5 ;  /* 0x0000000000057941 */ /* 0x000fea0003800200 */
.L_x_12130:
[----:B------:R-:W-:Y:S01]  /*20140*/  DADD R32, R16, 1 ;  /* 0x3ff0000010207429 */ /* 0x000fe20000000000 */
[----:B------:R-:W-:Y:S01]  /*20150*/  BSSY.RECONVERGENT B5, `(.L_x_12132) ;  /* 0x000001c000057945 */ /* 0x000fe20003800200 */
[----:B------:R-:W-:Y:S01]  /*20160*/  MOV R16, 0x0 ;  /* 0x0000000000107802 */ /* 0x000fe20000000f00 */
        /* <DEDUP_REMOVED lines=24> */
[----:B------:R-:W-:-:S07]  /*202f0*/  IMAD.MOV.U32 R3, RZ, RZ, R17 ;  /* 0x000000ffff037224 */ /* 0x000fce00078e0011 */
[----:B------:R-:W-:Y:S05]  /*20300*/  CALL.REL.NOINC `($__internal_23_$__cuda_sm20_dsqrt_rn_f64_mediumpath_v1) ;  /* 0x00000704005c7944 */ /* 0x000fea0003c00000 */
.L_x_12133:
[----:B------:R-:W-:Y:S05]  /*20310*/  BSYNC.RECONVERGENT B5 ;  /* 0x0000000000057941 */ /* 0x000fea0003800200 */
.L_x_12132:
[----:B------:R-:W-:Y:S01]  /*20320*/  DMUL R58, R2, R48 ;  /* 0x00000030023a7228 */ /* 0x000fe20000000000 */
[----:B------:R-:W-:Y:S02]  /*20330*/  IMAD.MOV.U32 R60, RZ, RZ, 0x0 ;  /* 0x00000000ff3c7424 */ /* 0x000fe400078e00ff */
[----:B------:R-:W-:-:S08]  /*20340*/  IMAD.MOV.U32 R61, RZ, RZ, 0x3ff00000 ;  /* 0x3ff00000ff3d7424 */ /* 0x000fd000078e00ff */
.L_x_12122:
[----:B------:R-:W-:Y:S05]  /*20350*/  BSYNC.RECONVERGENT B4 ;  /* 0x0000000000047941 */ /* 0x000fea0003800200 */
.L_x_12108:
[----:B------:R-:W-:Y:S05]  /*20360*/  BRA `(.L_x_12134) ;  /* 0x0000000000087947 */ /* 0x000fea0003800000 */
.L_x_12100:
[----:B------:R-:W-:Y:S02]  /*20370*/  DMUL R58, R16, 9.00719925474099200000e+15 ;  /* 0x43400000103a7828 */ /* 0x000fe40000000000 */
[----:B------:R-:W-:-:S11]  /*20380*/  DMUL R60, R60, 9.00719925474099200000e+15 ;  /* 0x434000003c3c7828 */ /* 0x000fd60000000000 */
.L_x_12134:
[----:B------:R-:W-:Y:S05]  /*20390*/  BSYNC.RELIABLE B2 ;  /* 0x0000000000027941 */ /* 0x000fea0003800100 */
.L_x_12099:
        /* <DEDUP_REMOVED lines=25> */
[----:B------:R-:W-:Y:S01]  /*20530*/  MOV R2, R20 ;  /* 0x0000001400027202 */ /* 0x000fe20000000f00 */
[----:B------:R-:W-:Y:S01]  /*20540*/  IMAD.MOV.U32 R33, RZ, RZ, R21 ;  /* 0x000000ffff217224 */ /* 0x000fe200078e0015 */
[----:B------:R-:W-:-:S07]  /*20550*/  MOV R3, 0x20570 ;  /* 0x0002057000037802 */ /* 0x000fce0000000f00 */
[----:B------:R-:W-:Y:S05]  /*20560*/  CALL.REL.NOINC `($__internal_22_$__cuda_sm20_div_rn_f64_full) ;  /* 0x000006fc002c7944 */ /* 0x000fea0003c00000 */
.L_x_12137:
[----:B------:R-:W-:Y:S05]  /*20570*/  BSYNC.RECONVERGENT B2 ;  /* 0x0000000000027941 */ /* 0x000fea0003800200 */
.L_x_12136:
        /* <DEDUP_REMOVED lines=84> */
.L_x_12139:
[----:B------:R-:W-:Y:S02]  /*20ac0*/  FSEL R2, RZ, 3.37028055040000000000e+12, P0 ;  /* 0x54442d18ff027808 */ /* 0x000fe40000000000 */
[----:B------:R-:W-:-:S07]  /*20ad0*/  FSEL R3, RZ, 2.1426990032196044922, P0 ;  /* 0x400921fbff037808 */ /* 0x000fce0000000000 */
.L_x_12140:
[----:B------:R-:W-:Y:S05]  /*20ae0*/  BSYNC.RECONVERGENT B0 ;  /* 0x0000000000007941 */ /* 0x000fea0003800200 */
.L_x_12138:
[----:B------:R-:W-:Y:S01]  /*20af0*/  DADD R60, |R58|, R60 ;  /* 0x000000003a3c7229 */ /* 0x000fe2000000023c */
[----:B------:R-:W-:-:S07]  /*20b00*/  LOP3.LUT R59, R3, 0x80000000, R59, 0xb8, !PT ;  /* 0x80000000033b7812 */ /* 0x000fce00078eb83b */
[----:B------:R-:W-:-:S06]  /*20b10*/  DSETP.NAN.AND P0, PT, R60, R60, PT ;  /* 0x0000003c3c00722a */ /* 0x000fcc0003f08000 */
[----:B------:R-:W-:Y:S02]  /*20b20*/  FSEL R16, R60, R2, P0 ;  /* 0x000000023c107208 */ /* 0x000fe40000000000 */
[----:B------:R-:W-:Y:S01]  /*20b30*/  FSEL R17, R61, R59, P0 ;  /* 0x0000003b3d117208 */ /* 0x000fe20000000000 */
[----:B------:R-:W-:Y:S06]  /*20b40*/  BRA `(.L_x_12106) ;  /* 0x0000000400d87947 */ /* 0x000fec0003800000 */
.L_x_12135:
        /* <DEDUP_REMOVED lines=25> */
.L_x_12142:
[----:B------:R-:W-:Y:S05]  /*20ce0*/  BSYNC.RECONVERGENT B2 ;  /* 0x0000000000027941 */ /* 0x000fea0003800200 */
.L_x_12141:
        /* <DEDUP_REMOVED lines=84> */
.L_x_12144:
[----:B------:R-:W-:Y:S02]  /*21230*/  FSEL R2, RZ, 3.37028055040000000000e+12, P0 ;  /* 0x54442d18ff027808 */ /* 0x000fe40000000000 */
[----:B------:R-:W-:-:S07]  /*21240*/  FSEL R3, RZ, 2.1426990032196044922, P0 ;  /* 0x400921fbff037808 */ /* 0x000fce0000000000 */
.L_x_12145:
[----:B------:R-:W-:Y:S05]  /*21250*/  BSYNC.RECONVERGENT B0 ;  /* 0x0000000000007941 */ /* 0x000fea0003800200 */
.L_x_12143:
[----:B------:R-:W-:Y:S01]  /*21260*/  DADD R60, |R58|, R60 ;  /* 0x000000003a3c7229 */ /* 0x000fe2000000023c */
[----:B------:R-:W-:-:S07]  /*21270*/  LOP3.LUT R59, R3, 0x80000000, R59, 0xb8, !PT ;  /* 0x80000000033b7812 */ /* 0x000fce00078eb83b */
[----:B------:R-:W-:-:S06]  /*21280*/  DSETP.NAN.AND P0, PT, R60, R60, PT ;  /* 0x0000003c3c00722a */ /* 0x000fcc0003f08000 */
[----:B------:R-:W-:Y:S02]  /*21290*/  FSEL R16, R60, R2, P0 ;  /* 0x000000023c107208 */ /* 0x000fe40000000000 */
[----:B------:R-:W-:-:S07]  /*212a0*/  FSEL R17, R61, R59, P0 ;  /* 0x0000003b3d117208 */ /* 0x000fce0000000000 */
.L_x_12106:
[----:B------:R-:W-:Y:S05]  /*212b0*/  BSYNC.RECONVERGENT B3 ;  /* 0x0000000000037941 */ /* 0x000fea0003800200 */
.L_x_12098:
[----:B------:R-:W-:Y:S01]  /*212c0*/  DADD R2, -RZ, -R18 ;  /* 0x00000000ff027229 */ /* 0x000fe20000000912 */
[----:B------:R-:W-:-:S09]  /*212d0*/  ISETP.GE.AND P0, PT, R23, RZ, PT ;  /* 0x000000ff1700720c */ /* 0x000fd20003f06270 */
[----:B------:R-:W-:Y:S02]  /*212e0*/  FSEL R18, R18, R2, !P0 ;  /* 0x0000000212127208 */ /* 0x000fe40004000000 */
[----:B------:R-:W-:Y:S01]  /*212f0*/  FSEL R19, R19, R3, !P0 ;  /* 0x0000000313137208 */ /* 0x000fe20004000000 */
[----:B------:R-:W-:Y:S06]  /*21300*/  BRA `(.L_x_12061) ;  /* 0x0000002c00f47947 */ /* 0x000fec0003800000 */
.L_x_12065:
[----:B------:R-:W2:Y:S01]  /*21310*/  LDL.64 R16, [R1+0x8] ;  /* 0x0000080001107983 */ /* 0x000ea20000100a00 */
[----:B------:R-:W-:Y:S01]  /*21320*/  UMOV UR6, 0x54442d18 ;  /* 0x54442d1800067882 */ /* 0x000fe20000000000 */
[----:B------:R-:W-:Y:S01]  /*21330*/  UMOV UR7, 0x3ff921fb ;  /* 0x3ff921fb00077882 */ /* 0x000fe20000000000 */
[----:B------:R-:W-:Y:S02]  /*21340*/  DADD R18, -RZ, -R22 ;  /* 0x00000000ff127229 */ /* 0x000fe40000000916 */
[----:B--2---:R-:W-:-:S08]  /*21350*/  DADD R16, R16, -R20 ;  /* 0x0000000010107229 */ /* 0x004fd00000000814 */
[----:B------:R-:W-:Y:S01]  /*21360*/  DADD R16, R16, UR6 ;  /* 0x0000000610107e29 */ /* 0x000fe20008000000 */
[----:B------:R-:W-:Y:S10]  /*21370*/  BRA `(.L_x_12061) ;  /* 0x0000002c00d87947 */ /* 0x000ff40003800000 */
.L_x_12064:
[----:B------:R-:W-:Y:S01]  /*21380*/  DADD R18, -RZ, -R22 ;  /* 0x00000000ff127229 */ /* 0x000fe20000000916 */
[----:B------:R-:W-:Y:S01]  /*21390*/  CS2R R16, SRZ ;  /* 0x0000000000107805 */ /* 0x000fe2000001ff00 */
[----:B------:R-:W-:Y:S09]  /*213a0*/  BRA `(.L_x_12061) ;  /* 0x0000002c00cc7947 */ /* 0x000ff20003800000 */
.L_x_12063:
        /* <DEDUP_REMOVED lines=110> */
.L_x_12150:
[----:B------:R-:W-:Y:S05]  /*21a90*/  BSYNC.RECONVERGENT B0 ;  /* 0x0000000000007941 */ /* 0x000fea0003800200 */
.L_x_12149:
        /* <DEDUP_REMOVED lines=8> */
.L_x_12152:
[----:B------:R-:W-:Y:S05]  /*21b20*/  BSYNC.RECONVERGENT B3 ;  /* 0x0000000000037941 */ /* 0x000fea0003800200 */
.L_x_12151:
        /* <DEDUP_REMOVED lines=84> */
.L_x_12154:
[----:B------:R-:W-:Y:S02]  /*22070*/  FSEL R2, RZ, 3.37028055040000000000e+12, P0 ;  /* 0x54442d18ff027808 */ /* 0x000fe40000000000 */
[----:B------:R-:W-:-:S07]  /*22080*/  FSEL R3, RZ, 2.1426990032196044922, P0 ;  /* 0x400921fbff037808 */ /* 0x000fce0000000000 */
.L_x_12155:
[----:B------:R-:W-:Y:S05]  /*22090*/  BSYNC.RECONVERGENT B0 ;  /* 0x0000000000007941 */ /* 0x000fea0003800200 */
.L_x_12153:
[----:B------:R-:W-:Y:S01]  /*220a0*/  DADD R58, R60, R58 ;  /* 0x000000003c3a7229 */ /* 0x000fe2000000003a */
[----:B------:R-:W-:Y:S01]  /*220b0*/  LOP3.LUT R3, R3, 0x80000000, R23, 0xb8, !PT ;  /* 0x8000000003037812 */ /* 0x000fe200078eb817 */
[----:B------:R-:W-:-:S06]  /*220c0*/  DMUL R62, R62, 0.5 ;  /* 0x3fe000003e3e7828 */ /* 0x000fcc0000000000 */
[----:B------:R-:W-:-:S06]  /*220d0*/  DSETP.NAN.AND P0, PT, R58, R58, PT ;  /* 0x0000003a3a00722a */ /* 0x000fcc0003f08000 */
[----:B------:R-:W-:Y:S02]  /*220e0*/  FSEL R2, R58, R2, P0 ;  /* 0x000000023a027208 */ /* 0x000fe40000000000 */
[----:B------:R-:W-:Y:S01]  /*220f0*/  FSEL R3, R59, R3, P0 ;  /* 0x000000033b037208 */ /* 0x000fe20000000000 */
[----:B------:R-:W-:Y:S06]  /*22100*/  BRA `(.L_x_12156) ;  /* 0x0000002000507947 */ /* 0x000fec0003800000 */
.L_x_12148:
        /* <DEDUP_REMOVED lines=137> */
.L_x_12158:
[----:B------:R-:W-:Y:S05]  /*229a0*/  BSYNC.RECONVERGENT B0 ;  /* 0x0000000000007941 */ /* 0x000fea0003800200 */
.L_x_12157:
        /* <DEDUP_REMOVED lines=8> */
.L_x_12160:
[----:B------:R-:W-:Y:S05]  /*22a30*/  BSYNC.RECONVERGENT B3 ;  /* 0x0000000000037941 */ /* 0x000fea0003800200 */
.L_x_12159:
        /* <DEDUP_REMOVED lines=84> */
.L_x_12162:
[----:B------:R-:W-:Y:S02]  /*22f80*/  FSEL R2, RZ, 3.37028055040000000000e+12, P0 ;  /* 0x54442d18ff027808 */ /* 0x000fe40000000000 */
[----:B------:R-:W-:-:S07]  /*22f90*/  FSEL R3, RZ, 2.1426990032196044922, P0 ;  /* 0x400921fbff037808 */ /* 0x000fce0000000000 */
.L_x_12163:
[----:B------:R-:W-:Y:S05]  /*22fa0*/  BSYNC.RECONVERGENT B0 ;  /* 0x0000000000007941 */ /* 0x000fea0003800200 */
.L_x_12161:
[----:B------:R-:W-:Y:S01]  /*22fb0*/  DADD R58, R60, R58 ;  /* 0x000000003c3a7229 */ /* 0x000fe2000000003a */
[----:B------:R-:W-:-:S07]  /*22fc0*/  LOP3.LUT R3, R3, 0x80000000, R23, 0xb8, !PT ;  /* 0x8000000003037812 */ /* 0x000fce00078eb817 */
[----:B------:R-:W-:-:S06]  /*22fd0*/  DSETP.NAN.AND P0, PT, R58, R58, PT ;  /* 0x0000003a3a00722a */ /* 0x000fcc0003f08000 */
[----:B------:R-:W-:Y:S02]  /*22fe0*/  FSEL R2, R58, R2, P0 ;  /* 0x000000023a027208 */ /* 0x000fe40000000000 */
[----:B------:R-:W-:Y:S01]  /*22ff0*/  FSEL R3, R59, R3, P0 ;  /* 0x000000033b037208 */ /* 0x000fe20000000000 */
[----:B------:R-:W-:Y:S06]  /*23000*/  BRA `(.L_x_12156) ;  /* 0x0000001000907947 */ /* 0x000fec0003800000 */
.L_x_12147:
        /* <DEDUP_REMOVED lines=25> */
.L_x_12165:
[----:B------:R-:W-:Y:S05]  /*231a0*/  BSYNC.RECONVERGENT B3 ;  /* 0x0000000000037941 */ /* 0x000fea0003800200 */
.L_x_12164:
        /* <DEDUP_REMOVED lines=23> */
.L_x_12167:
[----:B------:R-:W-:Y:S05]  /*23320*/  BSYNC.RECONVERGENT B3 ;  /* 0x0000000000037941 */ /* 0x000fea0003800200 */
.L_x_12166:
        /* <DEDUP_REMOVED lines=139> */
.L_x_12169:
[----:B------:R-:W-:Y:S05]  /*23be0*/  BSYNC.RECONVERGENT B0 ;  /* 0x0000000000007941 */ /* 0x000fea0003800200 */
.L_x_12168:
        /* <DEDUP_REMOVED lines=8> */
.L_x_12171:
[----:B------:R-:W-:Y:S05]  /*23c70*/  BSYNC.RECONVERGENT B3 ;  /* 0x0000000000037941 */ /* 0x000fea0003800200 */
.L_x_12170:
        /* <DEDUP_REMOVED lines=84> */
.L_x_12173:
[----:B------:R-:W-:Y:S02]  /*241c0*/  FSEL R2, RZ, 3.37028055040000000000e+12, P0 ;  /* 0x54442d18ff027808 */ /* 0x000fe40000000000 */
[----:B------:R-:W-:-:S07]  /*241d0*/  FSEL R3, RZ, 2.1426990032196044922, P0 ;  /* 0x400921fbff037808 */ /* 0x000fce0000000000 */
.L_x_12174:
[----:B------:R-:W-:Y:S05]  /*241e0*/  BSYNC.RECONVERGENT B0 ;  /* 0x0000000000007941 */ /* 0x000fea0003800200 */
.L_x_12172:
[----:B------:R-:W-:Y:S01]  /*241f0*/  DADD R58, R60, R58 ;  /* 0x000000003c3a7229 */ /* 0x000fe2000000003a */
[----:B------:R-:W-:Y:S01]  /*24200*/  LOP3.LUT R3, R3, 0x80000000, R23, 0xb8, !PT ;  /* 0x8000000003037812 */ /* 0x000fe200078eb817 */
[----:B------:R-:W-:-:S06]  /*24210*/  DADD R62, R62, 1 ;  /* 0x3ff000003e3e7429 */ /* 0x000fcc0000000000 */
[----:B------:R-:W-:-:S06]  /*24220*/  DSETP.NAN.AND P0, PT, R58, R58, PT ;  /* 0x0000003a3a00722a */ /* 0x000fcc0003f08000 */
[----:B------:R-:W-:Y:S02]  /*24230*/  FSEL R2, R58, R2, P0 ;  /* 0x000000023a027208 */ /* 0x000fe40000000000 */
[----:B------:R-:W-:-:S07]  /*24240*/  FSEL R3, R59, R3, P0 ;  /* 0x000000033b037208 */ /* 0x000fce0000000000 */
.L_x_12156:
[----:B------:R-:W-:Y:S05]  /*24250*/  BSYNC.RECONVERGENT B2 ;  /* 0x0000000000027941 */ /* 0x000fea0003800200 */
.L_x_12146:
        /* <DEDUP_REMOVED lines=8> */
.L_x_12061:
[----:B------:R-:W-:Y:S05]  /*242e0*/  BSYNC.RECONVERGENT B1 ;  /* 0x0000000000017941 */ /* 0x000fea0003800200 */
.L_x_12060:
[----:B------:R-:W-:Y:S05]  /*242f0*/  WARPSYNC.ALL ;  /* 0x0000000000007948 */ /* 0x000fea0003800000 */
[----:B------:R-:W-:Y:S01]  /*24300*/  VIADD R0, R47, 0x200 ;  /* 0x000002002f007836 */ /* 0x000fe20000000000 */
[----:B------:R-:W-:Y:S01]  /*24310*/  BSSY.RECONVERGENT B1, `(.L_x_12175) ;  /* 0x00008f8000017945 */ /* 0x000fe20003800200 */
[----:B------:R-:W-:Y:S02]  /*24320*/  CS2R R22, SRZ ;  /* 0x0000000000167805 */ /* 0x000fe4000001ff00 */
[----:B------:R-:W-:Y:S02]  /*24330*/  CS2R R20, SRZ ;  /* 0x0000000000147805 */ /* 0x000fe4000001ff00 */
[----:B------:R-:W-:-:S13]  /*24340*/  ISETP.GE.U32.AND P0, PT, R0, UR5, PT ;  /* 0x0000000500007c0c */ /* 0x000fda000bf06070 */
[----:B------:R-:W-:Y:S05]  /*24350*/  @P0 BRA `(.L_x_12176) ;  /* 0x0000008c00cc0947 */ /* 0x000fea0003800000 */
[----:B------:R-:W-:Y:S01]  /*24360*/  MOV R20, 0x33145c07 ;  /* 0x33145c0700147802 */ /* 0x000fe20000000f00 */
[----:B------:R-:W-:Y:S01]  /*24370*/  IMAD.MOV.U32 R21, RZ, RZ, 0x3c91a626 ;  /* 0x3c91a626ff157424 */ /* 0x000fe200078e00ff */
        /* <DEDUP_REMOVED lines=23> */
[----:B------:R-:W-:Y:S01]  /*244f0*/  @P0 MOV R20, R22 ;  /* 0x0000001600140202 */ /* 0x000fe20000000f00 */
[----:B------:R-:W-:Y:S01]  /*24500*/  @P0 IMAD.MOV.U32 R21, RZ, RZ, R23 ;  /* 0x000000ffff150224 */ /* 0x000fe200078e0017 */
[----:B------:R-:W-:Y:S02]  /*24510*/  @!P0 DADD R20, R24, R2 ;  /* 0x0000000018148229 */ /* 0x000fe40000000002 */
[----:B------:R-:W-:Y:S01]  /*24520*/  @!P0 DADD R22, R26, R26 ;  /* 0x000000001a168229 */ /* 0x000fe2000000001a */
[----:B------:R-:W-:Y:S10]  /*24530*/  BRA `(.L_x_12176) ;  /* 0x0000008c00547947 */ /* 0x000ff40003800000 */
.L_x_12177:
        /* <DEDUP_REMOVED lines=67> */
[----:B------:R-:W-:Y:S01]  /*24970*/  MOV R2, 0x0 ;  /* 0x0000000000027802 */ /* 0x000fe20000000f00 */
[----:B------:R-:W-:Y:S01]  /*24980*/  IMAD.MOV.U32 R3, RZ, RZ, 0x3fd80000 ;  /* 0x3fd80000ff037424 */ /* 0x000fe200078e00ff */
[----:B------:R-:W-:Y:S01]  /*24990*/  SEL R21, R59, R23, P1 ;  /* 0x000000173b157207 */ /* 0x000fe20000800000 */
[----:B------:R-:W-:Y:S01]  /*249a0*/  IMAD.MOV.U32 R23, RZ, RZ, R63 ;  /* 0x000000ffff177224 */ /* 0x000fe200078e003f */
[----:B------:R-:W-:Y:S01]  /*249b0*/  SEL R20, R58, R22, P1 ;  /* 0x000000163a147207 */ /* 0x000fe20000800000 */
[----:B------:R-:W-:Y:S02]  /*249c0*/  IMAD.MOV.U32 R22, RZ, RZ, R62 ;  /* 0x000000ffff167224 */ /* 0x000fe400078e003e */
[----:B------:R-:W-:Y:S01]  /*249d0*/  DMUL R52, R44, R50 ;  /* 0x000000322c347228 */ /* 0x000fe20000000000 */
[----:B------:R-:W-:Y:S01]  /*249e0*/  LOP3.LUT R0, R21, 0xffc00000, RZ, 0xc0, !PT ;  /* 0xffc0000015007812 */ /* 0x000fe200078ec0ff */
[----:B------:R-:W-:-:S02]  /*249f0*/  DFMA R50, R50, R2, 0.5 ;  /* 0x3fe000003232742b */ /* 0x000fc40000000002 */
[----:B------:R-:W-:-:S06]  /*24a00*/  DSETP.NEU.AND P2, PT, R22, RZ, PT ;  /* 0x000000ff1600722a */ /* 0x000fcc0003f4d000 */
        /* <DEDUP_REMOVED lines=19> */
[----:B------:R-:W-:Y:S02]  /*24b40*/  LOP3.LUT R35, R46, 0x100000, RZ, 0xfc, !PT ;  /* 0x001000002e237812 */ /* 0x000fe400078efcff */
[----:B------:R-:W-:-:S06]  /*24b50*/  MOV R34, RZ ;  /* 0x000000ff00227202 */ /* 0x000fcc0000000f00 */
[----:B------:R-:W-:Y:S02]  /*24b60*/  DMUL R50, R50, R34 ;  /* 0x0000002232327228 */ /* 0x000fe40000000000 */
[----:B0-----:R-:W-:-:S08]  /*24b70*/  DMUL R34, R44, R44 ;  /* 0x0000002c2c227228 */ /* 0x001fd00000000000 */
[----:B------:R-:W-:Y:S01]  /*24b80*/  @!P1 FSEL R66, R32, R50, !P0 ;  /* 0x0000003220429208 */ /* 0x000fe20004000000 */
[----:B------:R-:W-:Y:S01]  /*24b90*/  DFMA R34, R48, -R34, 1 ;  /* 0x3ff000003022742b */ /* 0x000fe20000000822 */
[----:B------:R-:W-:-:S07]  /*24ba0*/  @!P1 FSEL R67, R33, R51, !P0 ;  /* 0x0000003321439208 */ /* 0x000fce0004000000 */
        /* <DEDUP_REMOVED lines=36> */
[----:B------:R-:W-:Y:S01]  /*24df0*/  MOV R48, R2 ;  /* 0x0000000200307202 */ /* 0x000fe20000000f00 */
[----:B------:R-:W-:-:S07]  /*24e00*/  IMAD.MOV.U32 R49, RZ, RZ, R3 ;  /* 0x000000ffff317224 */ /* 0x000fce00078e0003 */
.L_x_12184:
[----:B------:R-:W-:Y:S05]  /*24e10*/  BSYNC.RECONVERGENT B3 ;  /* 0x0000000000037941 */ /* 0x000fea0003800200 */
.L_x_12183:
        /* <DEDUP_REMOVED lines=81> */
.L_x_12182:
        /* <DEDUP_REMOVED lines=33> */
.L_x_12191:
[----:B------:R-:W-:Y:S05]  /*25540*/  BSYNC.RECONVERGENT B4 ;  /* 0x0000000000047941 */ /* 0x000fea0003800200 */
.L_x_12190:
[----:B------:R-:W-:Y:S02]  /*25550*/  IMAD.MOV.U32 R22, RZ, RZ, R32 ;  /* 0x000000ffff167224 */ /* 0x000fe400078e0020 */
[----:B------:R-:W-:-:S07]  /*25560*/  IMAD.MOV.U32 R23, RZ, RZ, R33 ;  /* 0x000000ffff177224 */ /* 0x000fce00078e0021 */
.L_x_12189:
[----:B------:R-:W-:Y:S05]  /*25570*/  BSYNC.RECONVERGENT B3 ;  /* 0x0000000000037941 */ /* 0x000fea0003800200 */
.L_x_12188:
        /* <DEDUP_REMOVED lines=28> */
.L_x_12196:
[----:B------:R-:W-:Y:S05]  /*25740*/  BSYNC.RECONVERGENT B4 ;  /* 0x0000000000047941 */ /* 0x000fea0003800200 */
.L_x_12195:
[----:B------:R-:W-:Y:S05]  /*25750*/  BRA `(.L_x_12194) ;  /* 0x0000000000047947 */ /* 0x000fea0003800000 */
.L_x_12193:
[----:B------:R-:W-:-:S11]  /*25760*/  DADD R32, R62, -R2 ;  /* 0x000000003e207229 */ /* 0x000fd60000000802 */
.L_x_12194:
[----:B------:R-:W-:Y:S05]  /*25770*/  BSYNC.RECONVERGENT B3 ;  /* 0x0000000000037941 */ /* 0x000fea0003800200 */
.L_x_12192:
        /* <DEDUP_REMOVED lines=26> */
[----:B------:R-:W-:-:S07]  /*25920*/  IMAD.MOV.U32 R32, RZ, RZ, R48 ;  /* 0x000000ffff207224 */ /* 0x000fce00078e0030 */
[----:B------:R-:W-:Y:S05]  /*25930*/  CALL.REL.NOINC `($__internal_23_$__cuda_sm20_dsqrt_rn_f64_mediumpath_v1) ;  /* 0x000006ac00d07944 */ /* 0x000fea0003c00000 */
[----:B------:R-:W-:Y:S02]  /*25940*/  IMAD.MOV.U32 R50, RZ, RZ, R2 ;  /* 0x000000ffff327224 */ /* 0x000fe400078e0002 */
[----:B------:R-:W-:-:S07]  /*25950*/  IMAD.MOV.U32 R51, RZ, RZ, R3 ;  /* 0x000000ffff337224 */ /* 0x000fce00078e0003 */
.L_x_12198:
[----:B------:R-:W-:Y:S05]  /*25960*/  BSYNC.RECONVERGENT B3 ;  /* 0x0000000000037941 */ /* 0x000fea0003800200 */
.L_x_12197:
        /* <DEDUP_REMOVED lines=17> */
[----:B------:R-:W-:Y:S02]  /*25a80*/  @P1 MOV R23, 0x7ff00000 ;  /* 0x7ff0000000171802 */ /* 0x000fe40000000f00 */
[----:B------:R-:W-:-:S04]  /*25a90*/  @P1 LOP3.LUT P2, RZ, R33, 0x7fffffff, RZ, 0xc0, !PT ;  /* 0x7fffffff21ff1812 */ /* 0x000fc8000784c0ff */
        /* <DEDUP_REMOVED lines=66> */
.L_x_12199:
        /* <DEDUP_REMOVED lines=21> */
.L_x_12201:
[----:B------:R-:W-:Y:S05]  /*26010*/  BSYNC.RECONVERGENT B3 ;  /* 0x0000000000037941 */ /* 0x000fea0003800200 */
.L_x_12200:
        /* <DEDUP_REMOVED lines=30> */
.L_x_12187:
        /* <DEDUP_REMOVED lines=25> */
.L_x_12204:
[----:B------:R-:W-:Y:S05]  /*26390*/  BSYNC.RECONVERGENT B3 ;  /* 0x0000000000037941 */ /* 0x000fea0003800200 */
.L_x_12203:
        /* <DEDUP_REMOVED lines=85> */
.L_x_12205:
        /* <DEDUP_REMOVED lines=21> */
.L_x_12207:
[----:B------:R-:W-:Y:S05]  /*26a40*/  BSYNC.RECONVERGENT B3 ;  /* 0x0000000000037941 */ /* 0x000fea0003800200 */
.L_x_12206:
        /* <DEDUP_REMOVED lines=30> */
.L_x_12202:
        /* <DEDUP_REMOVED lines=24> */
.L_x_12209:
[----:B------:R-:W-:Y:S05]  /*26db0*/  BSYNC.RECONVERGENT B3 ;  /* 0x0000000000037941 */ /* 0x000fea0003800200 */
.L_x_12208:
        /* <DEDUP_REMOVED lines=21> */
.L_x_12211:
[----:B------:R-:W-:Y:S05]  /*26f10*/  BSYNC.RECONVERGENT B3 ;  /* 0x0000000000037941 */ /* 0x000fea0003800200 */
.L_x_12210:
[----:B------:R-:W-:Y:S02]  /*26f20*/  IMAD.MOV.U32 R22, RZ, RZ, R32 ;  /* 0x000000ffff167224 */ /* 0x000fe400078e0020 */
[----:B------:R-:W-:Y:S01]  /*26f30*/  IMAD.MOV.U32 R23, RZ, RZ, R33 ;  /* 0x000000ffff177224 */ /* 0x000fe200078e0021 */
[----:B------:R-:W-:Y:S06]  /*26f40*/  BRA `(.L_x_12185) ;  /* 0x0000000000647947 */ /* 0x000fec0003800000 */
.L_x_12186:
        /* <DEDUP_REMOVED lines=24> */
.L_x_12212:
[----:B------:R-:W-:Y:S05]  /*270d0*/  BSYNC.RECONVERGENT B3 ;  /* 0x0000000000037941 */ /* 0x000fea0003800200 */
.L_x_12185:
[----:B------:R-:W-:Y:S05]  /*270e0*/  BSYNC.RECONVERGENT B2 ;  /* 0x0000000000027941 */ /* 0x000fea0003800200 */
.L_x_12181:
        /* <DEDUP_REMOVED lines=25> */
.L_x_12217:
[----:B------:R-:W-:Y:S05]  /*27280*/  BSYNC.RECONVERGENT B4 ;  /* 0x0000000000047941 */ /* 0x000fea0003800200 */
.L_x_12216:
        /* <DEDUP_REMOVED lines=84> */
.L_x_12220:
        /* <DEDUP_REMOVED lines=53> */
.L_x_12219:
        /* <DEDUP_REMOVED lines=76> */
.L_x_12222:
        /* <DEDUP_REMOVED lines=53> */
.L_x_12218:
        /* <DEDUP_REMOVED lines=34> */
.L_x_12229:
[----:B------:R-:W-:Y:S05]  /*28550*/  BSYNC.RECONVERGENT B6 ;  /* 0x0000000000067941 */ /* 0x000fea0003800200 */
.L_x_12228:
[----:B------:R-:W-:Y:S02]  /*28560*/  IMAD.MOV.U32 R70, RZ, RZ, R32 ;  /* 0x000000ffff467224 */ /* 0x000fe400078e0020 */
[----:B------:R-:W-:-:S07]  /*28570*/  IMAD.MOV.U32 R71, RZ, RZ, R33 ;  /* 0x000000ffff477224 */ /* 0x000fce00078e0021 */
.L_x_12227:
[----:B------:R-:W-:Y:S05]  /*28580*/  BSYNC.RECONVERGENT B5 ;  /* 0x0000000000057941 */ /* 0x000fea0003800200 */
.L_x_12226:
        /* <DEDUP_REMOVED lines=27> */
.L_x_12234:
[----:B------:R-:W-:Y:S05]  /*28740*/  BSYNC.RECONVERGENT B6 ;  /* 0x0000000000067941 */ /* 0x000fea0003800200 */
.L_x_12233:
[----:B------:R-:W-:Y:S01]  /*28750*/  IMAD.MOV.U32 R58, RZ, RZ, R32 ;  /* 0x000000ffff3a7224 */ /* 0x000fe200078e0020 */
[----:B------:R-:W-:Y:S01]  /*28760*/  MOV R59, R33 ;  /* 0x00000021003b7202 */ /* 0x000fe20000000f00 */
[----:B------:R-:W-:Y:S06]  /*28770*/  BRA `(.L_x_12232) ;  /* 0x0000000000047947 */ /* 0x000fec0003800000 */
.L_x_12231:
[----:B------:R-:W-:-:S11]  /*28780*/  DADD R58, -R64, R62 ;  /* 0x00000000403a7229 */ /* 0x000fd6000000013e */
.L_x_12232:
[----:B------:R-:W-:Y:S05]  /*28790*/  BSYNC.RECONVERGENT B5 ;  /* 0x0000000000057941 */ /* 0x000fea0003800200 */
.L_x_12230:
        /* <DEDUP_REMOVED lines=31> */
.L_x_12236:
[----:B------:R-:W-:Y:S05]  /*28990*/  BSYNC.RECONVERGENT B5 ;  /* 0x0000000000057941 */ /* 0x000fea0003800200 */
.L_x_12235:
[----:B------:R-:W-:Y:S02]  /*289a0*/  IMAD.MOV.U32 R58, RZ, RZ, R2 ;  /* 0x000000ffff3a7224 */ /* 0x000fe400078e0002 */
[----:B------:R-:W-:Y:S01]  /*289b0*/  IMAD.MOV.U32 R59, RZ, RZ, R3 ;  /* 0x000000ffff3b7224 */ /* 0x000fe200078e0003 */
[----:B------:R-:W-:Y:S06]  /*289c0*/  BRA `(.L_x_12237) ;  /* 0x00000008004c7947 */ /* 0x000fec0003800000 */
.L_x_12225:
        /* <DEDUP_REMOVED lines=29> */
.L_x_12240:
[----:B------:R-:W-:Y:S05]  /*28ba0*/  BSYNC.RECONVERGENT B5 ;  /* 0x0000000000057941 */ /* 0x000fea0003800200 */
.L_x_12239:
[----:B------:R-:W-:Y:S02]  /*28bb0*/  IMAD.MOV.U32 R58, RZ, RZ, R2 ;  /* 0x000000ffff3a7224 */ /* 0x000fe400078e0002 */
[----:B------:R-:W-:Y:S01]  /*28bc0*/  IMAD.MOV.U32 R59, RZ, RZ, R3 ;  /* 0x000000ffff3b7224 */ /* 0x000fe200078e0003 */
[----:B------:R-:W-:Y:S06]  /*28bd0*/  BRA `(.L_x_12237) ;  /* 0x0000000400c87947 */ /* 0x000fec0003800000 */
.L_x_12238:
        /* <DEDUP_REMOVED lines=14> */
[----:B------:R-:W-:Y:S01]  /*28cc0*/  IADD3 R49, PT, PT, R33, -0x100000, RZ ;  /* 0xfff0000021317810 */ /* 0x000fe20007ffe0ff */
[----:B------:R-:W-:Y:S01]  /*28cd0*/  IMAD.MOV.U32 R48, RZ, RZ, R32 ;  /* 0x000000ffff307224 */ /* 0x000fe200078e0020 */
        /* <DEDUP_REMOVED lines=12> */
.L_x_12242:
[----:B------:R-:W-:Y:S05]  /*28da0*/  BSYNC.RECONVERGENT B5 ;  /* 0x0000000000057941 */ /* 0x000fea0003800200 */
.L_x_12241:
        /* <DEDUP_REMOVED lines=20> */
.L_x_12244:
[----:B------:R-:W-:Y:S05]  /*28ef0*/  BSYNC.RECONVERGENT B5 ;  /* 0x0000000000057941 */ /* 0x000fea0003800200 */
.L_x_12243:
[----:B------:R-:W-:Y:S01]  /*28f00*/  DMUL R60, R60, 8.11296384146066816958e+31 ;  /* 0x469000003c3c7828 */ /* 0x000fe20000000000 */
[----:B------:R-:W-:Y:S02]  /*28f10*/  IMAD.MOV.U32 R58, RZ, RZ, R32 ;  /* 0x000000ffff3a7224 */ /* 0x000fe400078e0020 */
[----:B------:R-:W-:Y:S01]  /*28f20*/  IMAD.MOV.U32 R59, RZ, RZ, R33 ;  /* 0x000000ffff3b7224 */ /* 0x000fe200078e0021 */
[----:B------:R-:W-:Y:S07]  /*28f30*/  BRA `(.L_x_12237) ;  /* 0x0000000000f07947 */ /* 0x000fee0003800000 */
.L_x_12224:
        /* <DEDUP_REMOVED lines=26> */
.L_x_12246:
[----:B------:R-:W-:Y:S05]  /*290e0*/  BSYNC.RECONVERGENT B5 ;  /* 0x0000000000057941 */ /* 0x000fea0003800200 */
.L_x_12245:
        /* <DEDUP_REMOVED lines=29> */
.L_x_12248:
[----:B------:R-:W-:Y:S05]  /*292c0*/  BSYNC.RECONVERGENT B5 ;  /* 0x0000000000057941 */ /* 0x000fea0003800200 */
.L_x_12247:
[----:B------:R-:W-:Y:S01]  /*292d0*/  DMUL R58, R2, R48 ;  /* 0x00000030023a7228 */ /* 0x000fe20000000000 */
[----:B------:R-:W-:Y:S01]  /*292e0*/  IMAD.MOV.U32 R60, RZ, RZ, 0x0 ;  /* 0x00000000ff3c7424 */ /* 0x000fe200078e00ff */
[----:B------:R-:W-:-:S09]  /*292f0*/  MOV R61, 0x3ff00000 ;  /* 0x3ff00000003d7802 */ /* 0x000fd20000000f00 */
.L_x_12237:
[----:B------:R-:W-:Y:S05]  /*29300*/  BSYNC.RECONVERGENT B4 ;  /* 0x0000000000047941 */ /* 0x000fea0003800200 */
.L_x_12223:
[----:B------:R-:W-:Y:S05]  /*29310*/  BRA `(.L_x_12249) ;  /* 0x0000000000087947 */ /* 0x000fea0003800000 */
.L_x_12215:
[----:B------:R-:W-:Y:S02]  /*29320*/  DMUL R58, R20, 9.00719925474099200000e+15 ;  /* 0x43400000143a7828 */ /* 0x000fe40000000000 */
[----:B------:R-:W-:-:S11]  /*29330*/  DMUL R60, R60, 9.00719925474099200000e+15 ;  /* 0x434000003c3c7828 */ /* 0x000fd60000000000 */
.L_x_12249:
[----:B------:R-:W-:Y:S05]  /*29340*/  BSYNC.RELIABLE B2 ;  /* 0x0000000000027941 */ /* 0x000fea0003800100 */
.L_x_12214:
        /* <DEDUP_REMOVED lines=29> */
.L_x_12252:
[----:B------:R-:W-:Y:S05]  /*29520*/  BSYNC.RECONVERGENT B2 ;  /* 0x0000000000027941 */ /* 0x000fea0003800200 */
.L_x_12251:
        /* <DEDUP_REMOVED lines=84> */
.L_x_12254:
[----:B------:R-:W-:Y:S02]  /*29a70*/  FSEL R2, RZ, 3.37028055040000000000e+12, P0 ;  /* 0x54442d18ff027808 */ /* 0x000fe40000000000 */
[----:B------:R-:W-:-:S07]  /*29a80*/  FSEL R3, RZ, 2.1426990032196044922, P0 ;  /* 0x400921fbff037808 */ /* 0x000fce0000000000 */
.L_x_12255:
[----:B------:R-:W-:Y:S05]  /*29a90*/  BSYNC.RECONVERGENT B0 ;  /* 0x0000000000007941 */ /* 0x000fea0003800200 */
.L_x_12253:
[----:B------:R-:W-:Y:S01]  /*29aa0*/  DADD R60, |R58|, R60 ;  /* 0x000000003a3c7229 */ /* 0x000fe2000000023c */
[----:B------:R-:W-:-:S07]  /*29ab0*/  LOP3.LUT R59, R3, 0x80000000, R59, 0xb8, !PT ;  /* 0x80000000033b7812 */ /* 0x000fce00078eb83b */
[----:B------:R-:W-:-:S06]  /*29ac0*/  DSETP.NAN.AND P0, PT, R60, R60, PT ;  /* 0x0000003c3c00722a */ /* 0x000fcc0003f08000 */
[----:B------:R-:W-:Y:S02]  /*29ad0*/  FSEL R20, R60, R2, P0 ;  /* 0x000000023c147208 */ /* 0x000fe40000000000 */
[----:B------:R-:W-:Y:S01]  /*29ae0*/  FSEL R21, R61, R59, P0 ;  /* 0x0000003b3d157208 */ /* 0x000fe20000000000 */
[----:B------:R-:W-:Y:S06]  /*29af0*/  BRA `(.L_x_12221) ;  /* 0x0000000400d87947 */ /* 0x000fec0003800000 */
.L_x_12250:
        /* <DEDUP_REMOVED lines=25> */
.L_x_12257:
[----:B------:R-:W-:Y:S05]  /*29c90*/  BSYNC.RECONVERGENT B2 ;  /* 0x0000000000027941 */ /* 0x000fea0003800200 */
.L_x_12256:
[----:B------:R-:W-:Y:S01]  /*29ca0*/  DMUL R2, R32, R32 ;  /* 0x0000002020027228 */ /* 0x000fe20000000000 */
[----:B------:R-:W-:Y:S01]  /*29cb0*/  MOV R24, 0xdbb65b49 ;  /* 0xdbb65b4900187802 */ /* 0x000fe20000000f00 */
[----:B------:R-:W-:Y:S01]  /*29cc0*/  IMAD.MOV.U32 R25, RZ, RZ, 0x3f2d3b63 ;  /* 0x3f2d3b63ff197424 */ /* 0x000fe200078e00ff */
        /* <DEDUP_REMOVED lines=81> */
.L_x_12259:
[----:B------:R-:W-:Y:S02]  /*2a1e0*/  FSEL R2, RZ, 3.37028055040000000000e+12, P0 ;  /* 0x54442d18ff027808 */ /* 0x000fe40000000000 */
[----:B------:R-:W-:-:S07]  /*2a1f0*/  FSEL R3, RZ, 2.1426990032196044922, P0 ;  /* 0x400921fbff037808 */ /* 0x000fce0000000000 */
.L_x_12260:
[----:B------:R-:W-:Y:S05]  /*2a200*/  BSYNC.RECONVERGENT B0 ;  /* 0x0000000000007941 */ /* 0x000fea0003800200 */
.L_x_12258:
[----:B------:R-:W-:Y:S01]  /*2a210*/  DADD R60, |R58|, R60 ;  /* 0x000000003a3c7229 */ /* 0x000fe2000000023c */
[----:B------:R-:W-:-:S07]  /*2a220*/  LOP3.LUT R59, R3, 0x80000000, R59, 0xb8, !PT ;  /* 0x80000000033b7812 */ /* 0x000fce00078eb83b */
[----:B------:R-:W-:-:S06]  /*2a230*/  DSETP.NAN.AND P0, PT, R60, R60, PT ;  /* 0x0000003c3c00722a */ /* 0x000fcc0003f08000 */
[----:B------:R-:W-:Y:S02]  /*2a240*/  FSEL R20, R60, R2, P0 ;  /* 0x000000023c147208 */ /* 0x000fe40000000000 */
[----:B------:R-:W-:-:S07]  /*2a250*/  FSEL R21, R61, R59, P0 ;  /* 0x0000003b3d157208 */ /* 0x000fce0000000000 */
.L_x_12221:
[----:B------:R-:W-:Y:S05]  /*2a260*/  BSYNC.RECONVERGENT B3 ;  /* 0x0000000000037941 */ /* 0x000fea0003800200 */
.L_x_12213:
[----:B------:R-:W-:Y:S01]  /*2a270*/  DADD R2, -RZ, -R22 ;  /* 0x00000000ff027229 */ /* 0x000fe20000000916 */
[----:B------:R-:W-:-:S09]  /*2a280*/  ISETP.GE.AND P0, PT, R27, RZ, PT ;  /* 0x000000ff1b00720c */ /* 0x000fd20003f06270 */
[----:B------:R-:W-:Y:S02]  /*2a290*/  FSEL R22, R22, R2, !P0 ;  /* 0x0000000216167208 */ /* 0x000fe40004000000 */
[----:B------:R-:W-:Y:S01]  /*2a2a0*/  FSEL R23, R23, R3, !P0 ;  /* 0x0000000317177208 */ /* 0x000fe20004000000 */
[----:B------:R-:W-:Y:S06]  /*2a2b0*/  BRA `(.L_x_12176) ;  /* 0x0000002c00f47947 */ /* 0x000fec0003800000 */
.L_x_12180:
[----:B------:R-:W2:Y:S01]  /*2a2c0*/  LDL.64 R20, [R1+0x8] ;  /* 0x0000080001147983 */ /* 0x000ea20000100a00 */
[----:B------:R-:W-:Y:S01]  /*2a2d0*/  UMOV UR6, 0x54442d18 ;  /* 0x54442d1800067882 */ /* 0x000fe20000000000 */
[----:B------:R-:W-:Y:S01]  /*2a2e0*/  UMOV UR7, 0x3ff921fb ;  /* 0x3ff921fb00077882 */ /* 0x000fe20000000000 */
[----:B------:R-:W-:Y:S02]  /*2a2f0*/  DADD R22, -RZ, -R26 ;  /* 0x00000000ff167229 */ /* 0x000fe4000000091a */
[----:B--2---:R-:W-:-:S08]  /*2a300*/  DADD R20, R20, -R24 ;  /* 0x0000000014147229 */ /* 0x004fd00000000818 */
[----:B------:R-:W-:Y:S01]  /*2a310*/  DADD R20, R20, UR6 ;  /* 0x0000000614147e29 */ /* 0x000fe20008000000 */
[----:B------:R-:W-:Y:S10]  /*2a320*/  BRA `(.L_x_12176) ;  /* 0x0000002c00d87947 */ /* 0x000ff40003800000 */
.L_x_12179:
[----:B------:R-:W-:Y:S01]  /*2a330*/  DADD R22, -RZ, -R26 ;  /* 0x00000000ff167229 */ /* 0x000fe2000000091a */
[----:B------:R-:W-:Y:S01]  /*2a340*/  CS2R R20, SRZ ;  /* 0x0000000000147805 */ /* 0x000fe2000001ff00 */
[----:B------:R-:W-:Y:S09]  /*2a350*/  BRA `(.L_x_12176) ;  /* 0x0000002c00cc7947 */ /* 0x000ff20003800000 */
.L_x_12178:
        /* <DEDUP_REMOVED lines=110> */
.L_x_12265:
[----:B------:R-:W-:Y:S05]  /*2aa40*/  BSYNC.RECONVERGENT B0 ;  /* 0x0000000000007941 */ /* 0x000fea0003800200 */
.L_x_12264:
        /* <DEDUP_REMOVED lines=8> */
.L_x_12267:
[----:B------:R-:W-:Y:S05]  /*2aad0*/  BSYNC.RECONVERGENT B3 ;  /* 0x0000000000037941 */ /* 0x000fea0003800200 */
.L_x_12266:
        /* <DEDUP_REMOVED lines=84> */
.L_x_12269:
[----:B------:R-:W-:Y:S02]  /*2b020*/  FSEL R2, RZ, 3.37028055040000000000e+12, P0 ;  /* 0x54442d18ff027808 */ /* 0x000fe40000000000 */
[----:B------:R-:W-:-:S07]  /*2b030*/  FSEL R3, RZ, 2.1426990032196044922, P0 ;  /* 0x400921fbff037808 */ /* 0x000fce0000000000 */
.L_x_12270:
[----:B------:R-:W-:Y:S05]  /*2b040*/  BSYNC.RECONVERGENT B0 ;  /* 0x0000000000007941 */ /* 0x000fea0003800200 */
.L_x_12268:
[----:B------:R-:W-:Y:S01]  /*2b050*/  DADD R58, R60, R58 ;  /* 0x000000003c3a7229 */ /* 0x000fe2000000003a */
[----:B------:R-:W-:Y:S01]  /*2b060*/  LOP3.LUT R3, R3, 0x80000000, R27, 0xb8, !PT ;  /* 0x8000000003037812 */ /* 0x000fe200078eb81b */
[----:B------:R-:W-:-:S06]  /*2b070*/  DMUL R62, R62, 0.5 ;  /* 0x3fe000003e3e7828 */ /* 0x000fcc0000000000 */
[----:B------:R-:W-:-:S06]  /*2b080*/  DSETP.NAN.AND P0, PT, R58, R58, PT ;  /* 0x0000003a3a00722a */ /* 0x000fcc0003f08000 */
[----:B------:R-:W-:Y:S02]  /*2b090*/  FSEL R2, R58, R2, P0 ;  /* 0x000000023a027208 */ /* 0x000fe40000000000 */
[----:B------:R-:W-:Y:S01]  /*2b0a0*/  FSEL R3, R59, R3, P0 ;  /* 0x000000033b037208 */ /* 0x000fe20000000000 */
[----:B------:R-:W-:Y:S06]  /*2b0b0*/  BRA `(.L_x_12271) ;  /* 0x0000002000507947 */ /* 0x000fec0003800000 */
.L_x_12263:
        /* <DEDUP_REMOVED lines=137> */
.L_x_12273:
[----:B------:R-:W-:Y:S05]  /*2b950*/  BSYNC.RECONVERGENT B0 ;  /* 0x0000000000007941 */ /* 0x000fea0003800200 */
.L_x_12272:
        /* <DEDUP_REMOVED lines=8> */
.L_x_12275:
[----:B------:R-:W-:Y:S05]  /*2b9e0*/  BSYNC.RECONVERGENT B3 ;  /* 0x0000000000037941 */ /* 0x000fea0003800200 */
.L_x_12274:
        /* <DEDUP_REMOVED lines=84> */
.L_x_12277:
[----:B------:R-:W-:Y:S02]  /*2bf30*/  FSEL R2, RZ, 3.37028055040000000000e+12, P0 ;  /* 0x54442d18ff027808 */ /* 0x000fe40000000000 */
[----:B------:R-:W-:-:S07]  /*2bf40*/  FSEL R3, RZ, 2.1426990032196044922, P0 ;  /* 0x400921fbff037808 */ /* 0x000fce0000000000 */
.L_x_12278:
[----:B------:R-:W-:Y:S05]  /*2bf50*/  BSYNC.RECONVERGENT B0 ;  /* 0x0000000000007941 */ /* 0x000fea0003800200 */
.L_x_12276:
[----:B------:R-:W-:Y:S01]  /*2bf60*/  DADD R58, R60, R58 ;  /* 0x000000003c3a7229 */ /* 0x000fe2000000003a */
[----:B------:R-:W-:-:S07]  /*2bf70*/  LOP3.LUT R3, R3, 0x80000000, R27, 0xb8, !PT ;  /* 0x8000000003037812 */ /* 0x000fce00078eb81b */
[----:B------:R-:W-:-:S06]  /*2bf80*/  DSETP.NAN.AND P0, PT, R58, R58, PT ;  /* 0x0000003a3a00722a */ /* 0x000fcc0003f08000 */
[----:B------:R-:W-:Y:S02]  /*2bf90*/  FSEL R2, R58, R2, P0 ;  /* 0x000000023a027208 */ /* 0x000fe40000000000 */
[----:B------:R-:W-:Y:S01]  /*2bfa0*/  FSEL R3, R59, R3, P0 ;  /* 0x000000033b037208 */ /* 0x000fe20000000000 */
[----:B------:R-:W-:Y:S06]  /*2bfb0*/  BRA `(.L_x_12271) ;  /* 0x0000001000907947 */ /* 0x000fec0003800000 */
.L_x_12262:
        /* <DEDUP_REMOVED lines=23> */
[----:B------:R-:W-:Y:S02]  /*2c130*/  IMAD.MOV.U32 R62, RZ, RZ, R32 ;  /* 0x000000ffff3e7224 */ /* 0x000fe400078e0020 */
[----:B------:R-:W-:-:S07]  /*2c140*/  IMAD.MOV.U32 R63, RZ, RZ, R33 ;  /* 0x000000ffff3f7224 */ /* 0x000fce00078e0021 */
.L_x_12280:
[----:B------:R-:W-:Y:S05]  /*2c150*/  BSYNC.RECONVERGENT B3 ;  /* 0x0000000000037941 */ /* 0x000fea0003800200 */
.L_x_12279:
        /* <DEDUP_REMOVED lines=22> */
[----:B------:R-:W-:Y:S05]  /*2c2c0*/  CALL.REL.NOINC `($__internal_22_$__cuda_sm20_div_rn_f64_full) ;  /* 0x0000063c00d47944 */ /* 0x000fea0003c00000 */
.L_x_12282:
[----:B------:R-:W-:Y:S05]  /*2c2d0*/  BSYNC.RECONVERGENT B3 ;  /* 0x0000000000037941 */ /* 0x000fea0003800200 */
.L_x_12281:
        /* <DEDUP_REMOVED lines=20> */
[----:B------:R-:W-:Y:S01]  /*2c420*/  HFMA2 R48, -RZ, RZ, 0, 0 ;  /* 0x00000000ff307431 */ /* 0x000fe200000001ff */
        /* <DEDUP_REMOVED lines=118> */
.L_x_12284:
[----:B------:R-:W-:Y:S05]  /*2cb90*/  BSYNC.RECONVERGENT B0 ;  /* 0x0000000000007941 */ /* 0x000fea0003800200 */
.L_x_12283:
        /* <DEDUP_REMOVED lines=8> */
.L_x_12286:
[----:B------:R-:W-:Y:S05]  /*2cc20*/  BSYNC.RECONVERGENT B3 ;  /* 0x0000000000037941 */ /* 0x000fea0003800200 */
.L_x_12285:
        /* <DEDUP_REMOVED lines=84> */
.L_x_12288:
[----:B------:R-:W-:Y:S02]  /*2d170*/  FSEL R2, RZ, 3.37028055040000000000e+12, P0 ;  /* 0x54442d18ff027808 */ /* 0x000fe40000000000 */
[----:B------:R-:W-:-:S07]  /*2d180*/  FSEL R3, RZ, 2.1426990032196044922, P0 ;  /* 0x400921fbff037808 */ /* 0x000fce0000000000 */
.L_x_12289:
[----:B------:R-:W-:Y:S05]  /*2d190*/  BSYNC.RECONVERGENT B0 ;  /* 0x0000000000007941 */ /* 0x000fea0003800200 */
.L_x_12287:
[----:B------:R-:W-:Y:S01]  /*2d1a0*/  DADD R58, R60, R58 ;  /* 0x000000003c3a7229 */ /* 0x000fe2000000003a */
[----:B------:R-:W-:Y:S01]  /*2d1b0*/  LOP3.LUT R3, R3, 0x80000000, R27, 0xb8, !PT ;  /* 0x8000000003037812 */ /* 0x000fe200078eb81b */
[----:B------:R-:W-:-:S06]  /*2d1c0*/  DADD R62, R62, 1 ;  /* 0x3ff000003e3e7429 */ /* 0x000fcc0000000000 */
[----:B------:R-:W-:-:S06]  /*2d1d0*/  DSETP.NAN.AND P0, PT, R58, R58, PT ;  /* 0x0000003a3a00722a */ /* 0x000fcc0003f08000 */
[----:B------:R-:W-:Y:S02]  /*2d1e0*/  FSEL R2, R58, R2, P0 ;  /* 0x000000023a027208 */ /* 0x000fe40000000000 */
[----:B------:R-:W-:-:S07]  /*2d1f0*/  FSEL R3, R59, R3, P0 ;  /* 0x000000033b037208 */ /* 0x000fce0000000000 */
.L_x_12271:
[----:B------:R-:W-:Y:S05]  /*2d200*/  BSYNC.RECONVERGENT B2 ;  /* 0x0000000000027941 */ /* 0x000fea0003800200 */
.L_x_12261:
        /* <DEDUP_REMOVED lines=8> */
.L_x_12176:
[----:B------:R-:W-:Y:S05]  /*2d290*/  BSYNC.RECONVERGENT B1 ;  /* 0x0000000000017941 */ /* 0x000fea0003800200 */
.L_x_12175:
        /* <DEDUP_REMOVED lines=37> */
.L_x_12292:
[----:B------:R-:W-:Y:S01]  /*2d4f0*/  DSETP.MAX.AND P0, P1, R60, R58, PT ;  /* 0x0000003a3c00722a */ /* 0x000fe2000390f000 */
[----:B------:R-:W-:Y:S01]  /*2d500*/  IMAD.MOV.U32 R0, RZ, RZ, R61 ;  /* 0x000000ffff007224 */ /* 0x000fe200078e003d */
[----:B------:R-:W-:Y:S01]  /*2d510*/  MOV R3, R58 ;  /* 0x0000003a00037202 */ /* 0x000fe20000000f00 */
[----:B0-----:R-:W-:-:S05]  /*2d520*/  IMAD.MOV.U32 R25, RZ, RZ, R59 ;  /* 0x000000ffff197224 */ /* 0x001fca00078e003b */
        /* <DEDUP_REMOVED lines=46> */
[----:B------:R-:W-:-:S04]  /*2d810*/  MOV R0, R49 ;  /* 0x0000003100007202 */ /* 0x000fc80000000f00 */
        /* <DEDUP_REMOVED lines=35> */
[----:B------:R-:W-:-:S04]  /*2da50*/  MOV R44, R53 ;  /* 0x00000035002c7202 */ /* 0x000fc80000000f00 */
[----:B------:R-:W-:Y:S01]  /*2da60*/  FSEL R49, R44, UR10, P0 ;  /* 0x0000000a2c317c08 */ /* 0x000fe20008000000 */
[----:B------:R-:W-:-:S07]  /*2da70*/  IMAD.U32 R44, RZ, RZ, UR10 ;  /* 0x0000000aff2c7e24 */ /* 0x000fce000f8e00ff */
        /* <DEDUP_REMOVED lines=52> */
.L_x_12299:
[----:B------:R-:W-:Y:S05]  /*2ddc0*/  BSYNC.RECONVERGENT B3 ;  /* 0x0000000000037941 */ /* 0x000fea0003800200 */
.L_x_12298:
[----:B------:R-:W-:-:S10]  /*2ddd0*/  DADD R2, R24, R48 ;  /* 0x0000000018027229 */ /* 0x000fd40000000030 */
        /* <DEDUP_REMOVED lines=80> */
.L_x_12297:
        /* <DEDUP_REMOVED lines=33> */
.L_x_12306:
[----:B------:R-:W-:Y:S05]  /*2e4f0*/  BSYNC.RECONVERGENT B4 ;  /* 0x0000000000047941 */ /* 0x000fea0003800200 */
.L_x_12305:
[----:B------:R-:W-:Y:S02]  /*2e500*/  IMAD.MOV.U32 R26, RZ, RZ, R32 ;  /* 0x000000ffff1a7224 */ /* 0x000fe400078e0020 */
[----:B------:R-:W-:-:S07]  /*2e510*/  IMAD.MOV.U32 R27, RZ, RZ, R33 ;  /* 0x000000ffff1b7224 */ /* 0x000fce00078e0021 */
.L_x_12304:
[----:B------:R-:W-:Y:S05]  /*2e520*/  BSYNC.RECONVERGENT B3 ;  /* 0x0000000000037941 */ /* 0x000fea0003800200 */
.L_x_12303:
        /* <DEDUP_REMOVED lines=28> */
.L_x_12311:
[----:B------:R-:W-:Y:S05]  /*2e6f0*/  BSYNC.RECONVERGENT B4 ;  /* 0x0000000000047941 */ /* 0x000fea0003800200 */
.L_x_12310:
[----:B------:R-:W-:Y:S05]  /*2e700*/  BRA `(.L_x_12309) ;  /* 0x0000000000047947 */ /* 0x000fea0003800000 */
.L_x_12308:
[----:B------:R-:W-:-:S11]  /*2e710*/  DADD R32, R62, -R2 ;  /* 0x000000003e207229 */ /* 0x000fd60000000802 */
.L_x_12309:
[----:B------:R-:W-:Y:S05]  /*2e720*/  BSYNC.RECONVERGENT B3 ;  /* 0x0000000000037941 */ /* 0x000fea0003800200 */
.L_x_12307:
        /* <DEDUP_REMOVED lines=30> */
.L_x_12313:
[----:B------:R-:W-:Y:S05]  /*2e910*/  BSYNC.RECONVERGENT B3 ;  /* 0x0000000000037941 */ /* 0x000fea0003800200 */
.L_x_12312:
        /* <DEDUP_REMOVED lines=32> */
[----:B------:R-:W-:Y:S01]  /*2eb20*/  @P0 IADD3 R27, PT, PT, R45, -0x100000, RZ ;  /* 0xfff000002d1b0810 */ /* 0x000fe20007ffe0ff */
[----:B------:R-:W-:-:S04]  /*2eb30*/  @P0 VIADD R3, R3, 0x1 ;  /* 0x0000000103030836 */ /* 0x000fc80000000000 */
        /* <DEDUP_REMOVED lines=51> */
.L_x_12314:
        /* <DEDUP_REMOVED lines=21> */
.L_x_12316:
[----:B------:R-:W-:Y:S05]  /*2efc0*/  BSYNC.RECONVERGENT B3 ;  /* 0x0000000000037941 */ /* 0x000fea0003800200 */
.L_x_12315:
        /* <DEDUP_REMOVED lines=30> */
.L_x_12302:
        /* <DEDUP_REMOVED lines=25> */
.L_x_12319:
[----:B------:R-:W-:Y:S05]  /*2f340*/  BSYNC.RECONVERGENT B3 ;  /* 0x0000000000037941 */ /* 0x000fea0003800200 */
.L_x_12318:
        /* <DEDUP_REMOVED lines=85> */
.L_x_12320:
        /* <DEDUP_REMOVED lines=21> */
.L_x_12322:
[----:B------:R-:W-:Y:S05]  /*2f9f0*/  BSYNC.RECONVERGENT B3 ;  /* 0x0000000000037941 */ /* 0x000fea0003800200 */
.L_x_12321:
        /* <DEDUP_REMOVED lines=30> */
.L_x_12317:
        /* <DEDUP_REMOVED lines=24> */
.L_x_12324:
[----:B------:R-:W-:Y:S05]  /*2fd60*/  BSYNC.RECONVERGENT B3 ;  /* 0x0000000000037941 */ /* 0x000fea0003800200 */
.L_x_12323:
        /* <DEDUP_REMOVED lines=21> */
.L_x_12326:
[----:B------:R-:W-:Y:S05]  /*2fec0*/  BSYNC.RECONVERGENT B3 ;  /* 0x0000000000037941 */ /* 0x000fea0003800200 */
.L_x_12325:
[----:B------:R-:W-:Y:S02]  /*2fed0*/  IMAD.MOV.U32 R26, RZ, RZ, R32 ;  /* 0x000000ffff1a7224 */ /* 0x000fe400078e0020 */
[----:B------:R-:W-:Y:S01]  /*2fee0*/  IMAD.MOV.U32 R27, RZ, RZ, R33 ;  /* 0x000000ffff1b7224 */ /* 0x000fe200078e0021 */
[----:B------:R-:W-:Y:S06]  /*2fef0*/  BRA `(.L_x_12300) ;  /* 0x0000000000647947 */ /* 0x000fec0003800000 */
.L_x_12301:
        /* <DEDUP_REMOVED lines=24> */
.L_x_12327:
[----:B------:R-:W-:Y:S05]  /*30080*/  BSYNC.RECONVERGENT B3 ;  /* 0x0000000000037941 */ /* 0x000fea0003800200 */
.L_x_12300:
[----:B------:R-:W-:Y:S05]  /*30090*/  BSYNC.RECONVERGENT B2 ;  /* 0x0000000000027941 */ /* 0x000fea0003800200 */
.L_x_12296:
        /* <DEDUP_REMOVED lines=25> */
.L_x_12332:
[----:B------:R-:W-:Y:S05]  /*30230*/  BSYNC.RECONVERGENT B4 ;  /* 0x0000000000047941 */ /* 0x000fea0003800200 */
.L_x_12331:
        /* <DEDUP_REMOVED lines=84> */
.L_x_12335:
        /* <DEDUP_REMOVED lines=53> */
.L_x_12334:
        /* <DEDUP_REMOVED lines=76> */
.L_x_12337:
        /* <DEDUP_REMOVED lines=53> */
.L_x_12333:
        /* <DEDUP_REMOVED lines=34> */
.L_x_12344:
[----:B------:R-:W-:Y:S05]  /*31500*/  BSYNC.RECONVERGENT B6 ;  /* 0x0000000000067941 */ /* 0x000fea0003800200 */
.L_x_12343:
[----:B------:R-:W-:Y:S02]  /*31510*/  IMAD.MOV.U32 R70, RZ, RZ, R32 ;  /* 0x000000ffff467224 */ /* 0x000fe400078e0020 */
[----:B------:R-:W-:-:S07]  /*31520*/  IMAD.MOV.U32 R71, RZ, RZ, R33 ;  /* 0x000000ffff477224 */ /* 0x000fce00078e0021 */
.L_x_12342:
[----:B------:R-:W-:Y:S05]  /*31530*/  BSYNC.RECONVERGENT B5 ;  /* 0x0000000000057941 */ /* 0x000fea0003800200 */
.L_x_12341:
        /* <DEDUP_REMOVED lines=27> */
.L_x_12349:
[----:B------:R-:W-:Y:S05]  /*316f0*/  BSYNC.RECONVERGENT B6 ;  /* 0x0000000000067941 */ /* 0x000fea0003800200 */
.L_x_12348:
[----:B------:R-:W-:Y:S02]  /*31700*/  IMAD.MOV.U32 R58, RZ, RZ, R32 ;  /* 0x000000ffff3a7224 */ /* 0x000fe400078e0020 */
[----:B------:R-:W-:Y:S01]  /*31710*/  IMAD.MOV.U32 R59, RZ, RZ, R33 ;  /* 0x000000ffff3b7224 */ /* 0x000fe200078e0021 */
[----:B------:R-:W-:Y:S06]  /*31720*/  BRA `(.L_x_12347) ;  /* 0x0000000000047947 */ /* 0x000fec0003800000 */
.L_x_12346:
[----:B------:R-:W-:-:S11]  /*31730*/  DADD R58, -R64, R62 ;  /* 0x00000000403a7229 */ /* 0x000fd6000000013e */
.L_x_12347:
[----:B------:R-:W-:Y:S05]  /*31740*/  BSYNC.RECONVERGENT B5 ;  /* 0x0000000000057941 */ /* 0x000fea0003800200 */
.L_x_12345:
        /* <DEDUP_REMOVED lines=31> */
.L_x_12351:
[----:B------:R-:W-:Y:S05]  /*31940*/  BSYNC.RECONVERGENT B5 ;  /* 0x0000000000057941 */ /* 0x000fea0003800200 */
.L_x_12350:
[----:B------:R-:W-:Y:S02]  /*31950*/  IMAD.MOV.U32 R58, RZ, RZ, R2 ;  /* 0x000000ffff3a7224 */ /* 0x000fe400078e0002 */
[----:B------:R-:W-:Y:S01]  /*31960*/  IMAD.MOV.U32 R59, RZ, RZ, R3 ;  /* 0x000000ffff3b7224 */ /* 0x000fe200078e0003 */
[----:B------:R-:W-:Y:S06]  /*31970*/  BRA `(.L_x_12352) ;  /* 0x00000008004c7947 */ /* 0x000fec0003800000 */
.L_x_12340:
        /* <DEDUP_REMOVED lines=28> */
[----:B------:R-:W-:Y:S05]  /*31b40*/  CALL.REL.NOINC `($__internal_23_$__cuda_sm20_dsqrt_rn_f64_mediumpath_v1) ;  /* 0x000005ec004c7944 */ /* 0x000fea0003c00000 */
.L_x_12355:
[----:B------:R-:W-:Y:S05]  /*31b50*/  BSYNC.RECONVERGENT B5 ;  /* 0x0000000000057941 */ /* 0x000fea0003800200 */
.L_x_12354:
[----:B------:R-:W-:Y:S02]  /*31b60*/  IMAD.MOV.U32 R58, RZ, RZ, R2 ;  /* 0x000000ffff3a7224 */ /* 0x000fe400078e0002 */
[----:B------:R-:W-:Y:S01]  /*31b70*/  IMAD.MOV.U32 R59, RZ, RZ, R3 ;  /* 0x000000ffff3b7224 */ /* 0x000fe200078e0003 */
[----:B------:R-:W-:Y:S06]  /*31b80*/  BRA `(.L_x_12352) ;  /* 0x0000000400c87947 */ /* 0x000fec0003800000 */
.L_x_12353:
[----:B------:R-:W-:Y:S01]  /*31b90*/  DMUL R64, R68, R64 ;  /* 0x0000004044407228 */ /* 0x000fe20000000000 */
[----:B------:R-:W-:Y:S01]  /*31ba0*/  IMAD.MOV.U32 R24, RZ, RZ, 0x0 ;  /* 0x00000000ff187424 */ /* 0x000fe200078e00ff */
[----:B------:R-:W-:Y:S01]  /*31bb0*/  BSSY.RECONVERGENT B5, `(.L_x_12356) ;  /* 0x000001a000057945 */ /* 0x000fe20003800200 */
        /* <DEDUP_REMOVED lines=25> */
.L_x_12357:
[----:B------:R-:W-:Y:S05]  /*31d50*/  BSYNC.RECONVERGENT B5 ;  /* 0x0000000000057941 */ /* 0x000fea0003800200 */
.L_x_12356:
        /* <DEDUP_REMOVED lines=20> */
.L_x_12359:
[----:B------:R-:W-:Y:S05]  /*31ea0*/  BSYNC.RECONVERGENT B5 ;  /* 0x0000000000057941 */ /* 0x000fea0003800200 */
.L_x_12358:
[----:B------:R-:W-:Y:S01]  /*31eb0*/  DMUL R60, R60, 8.11296384146066816958e+31 ;  /* 0x469000003c3c7828 */ /* 0x000fe20000000000 */
[----:B------:R-:W-:Y:S01]  /*31ec0*/  IMAD.MOV.U32 R58, RZ, RZ, R32 ;  /* 0x000000ffff3a7224 */ /* 0x000fe200078e0020 */
[----:B------:R-:W-:Y:S01]  /*31ed0*/  MOV R59, R33 ;  /* 0x00000021003b7202 */ /* 0x000fe20000000f00 */
[----:B------:R-:W-:Y:S08]  /*31ee0*/  BRA `(.L_x_12352) ;  /* 0x0000000000f07947 */ /* 0x000ff00003800000 */
.L_x_12339:
        /* <DEDUP_REMOVED lines=26> */
.L_x_12361:
[----:B------:R-:W-:Y:S05]  /*32090*/  BSYNC.RECONVERGENT B5 ;  /* 0x0000000000057941 */ /* 0x000fea0003800200 */
.L_x_12360:
        /* <DEDUP_REMOVED lines=29> */
.L_x_12363:
[----:B------:R-:W-:Y:S05]  /*32270*/  BSYNC.RECONVERGENT B5 ;  /* 0x0000000000057941 */ /* 0x000fea0003800200 */
.L_x_12362:
[----:B------:R-:W-:Y:S01]  /*32280*/  DMUL R58, R2, R48 ;  /* 0x00000030023a7228 */ /* 0x000fe20000000000 */
[----:B------:R-:W-:Y:S02]  /*32290*/  IMAD.MOV.U32 R60, RZ, RZ, 0x0 ;  /* 0x00000000ff3c7424 */ /* 0x000fe400078e00ff */
[----:B------:R-:W-:-:S08]  /*322a0*/  IMAD.MOV.U32 R61, RZ, RZ, 0x3ff00000 ;  /* 0x3ff00000ff3d7424 */ /* 0x000fd000078e00ff */
.L_x_12352:
[----:B------:R-:W-:Y:S05]  /*322b0*/  BSYNC.RECONVERGENT B4 ;  /* 0x0000000000047941 */ /* 0x000fea0003800200 */
.L_x_12338:
[----:B------:R-:W-:Y:S05]  /*322c0*/  BRA `(.L_x_12364) ;  /* 0x0000000000087947 */ /* 0x000fea0003800000 */
.L_x_12330:
[----:B------:R-:W-:Y:S02]  /*322d0*/  DMUL R58, R24, 9.00719925474099200000e+15 ;  /* 0x43400000183a7828 */ /* 0x000fe40000000000 */
[----:B------:R-:W-:-:S11]  /*322e0*/  DMUL R60, R60, 9.00719925474099200000e+15 ;  /* 0x434000003c3c7828 */ /* 0x000fd60000000000 */
.L_x_12364:
[----:B------:R-:W-:Y:S05]  /*322f0*/  BSYNC.RELIABLE B2 ;  /* 0x0000000000027941 */ /* 0x000fea0003800100 */
.L_x_12329:
        /* <DEDUP_REMOVED lines=29> */
.L_x_12367:
[----:B------:R-:W-:Y:S05]  /*324d0*/  BSYNC.RECONVERGENT B2 ;  /* 0x0000000000027941 */ /* 0x000fea0003800200 */
.L_x_12366:
[----:B------:R-:W-:Y:S01]  /*324e0*/  DMUL R2, R32, R32 ;  /* 0x0000002020027228 */ /* 0x000fe20000000000 */
[----:B------:R-:W-:Y:S01]  /*324f0*/  MOV R34, 0xdbb65b49 ;  /* 0xdbb65b4900227802 */ /* 0x000fe20000000f00 */
[----:B------:R-:W-:Y:S01]  /*32500*/  IMAD.MOV.U32 R35, RZ, RZ, 0x3f2d3b63 ;  /* 0x3f2d3b63ff237424 */ /* 0x000fe200078e00ff */
        /* <DEDUP_REMOVED lines=81> */
.L_x_12369:
[----:B------:R-:W-:Y:S02]  /*32a20*/  FSEL R2, RZ, 3.37028055040000000000e+12, P0 ;  /* 0x54442d18ff027808 */ /* 0x000fe40000000000 */
[----:B------:R-:W-:-:S07]  /*32a30*/  FSEL R3, RZ, 2.1426990032196044922, P0 ;  /* 0x400921fbff037808 */ /* 0x000fce0000000000 */
.L_x_12370:
[----:B------:R-:W-:Y:S05]  /*32a40*/  BSYNC.RECONVERGENT B0 ;  /* 0x0000000000007941 */ /* 0x000fea0003800200 */
.L_x_12368:
[----:B------:R-:W-:Y:S01]  /*32a50*/  DADD R60, |R58|, R60 ;  /* 0x000000003a3c7229 */ /* 0x000fe2000000023c */
[----:B------:R-:W-:-:S07]  /*32a60*/  LOP3.LUT R59, R3, 0x80000000, R59, 0xb8, !PT ;  /* 0x80000000033b7812 */ /* 0x000fce00078eb83b */
[----:B------:R-:W-:-:S06]  /*32a70*/  DSETP.NAN.AND P0, PT, R60, R60, PT ;  /* 0x0000003c3c00722a */ /* 0x000fcc0003f08000 */
[----:B------:R-:W-:Y:S02]  /*32a80*/  FSEL R24, R60, R2, P0 ;  /* 0x000000023c187208 */ /* 0x000fe40000000000 */
[----:B------:R-:W-:Y:S01]  /*32a90*/  FSEL R25, R61, R59, P0 ;  /* 0x0000003b3d197208 */ /* 0x000fe20000000000 */
[----:B------:R-:W-:Y:S06]  /*32aa0*/  BRA `(.L_x_12336) ;  /* 0x0000000400d87947 */ /* 0x000fec0003800000 */
.L_x_12365:
        /* <DEDUP_REMOVED lines=25> */
.L_x_12372:
[----:B------:R-:W-:Y:S05]  /*32c40*/  BSYNC.RECONVERGENT B2 ;  /* 0x0000000000027941 */ /* 0x000fea0003800200 */
.L_x_12371:
        /* <DEDUP_REMOVED lines=84> */
.L_x_12374:
[----:B------:R-:W-:Y:S02]  /*33190*/  FSEL R2, RZ, 3.37028055040000000000e+12, P0 ;  /* 0x54442d18ff027808 */ /* 0x000fe40000000000 */
[----:B------:R-:W-:-:S07]  /*331a0*/  FSEL R3, RZ, 2.1426990032196044922, P0 ;  /* 0x400921fbff037808 */ /* 0x000fce0000000000 */
.L_x_12375:
[----:B------:R-:W-:Y:S05]  /*331b0*/  BSYNC.RECONVERGENT B0 ;  /* 0x0000000000007941 */ /* 0x000fea0003800200 */
.L_x_12373:
[----:B------:R-:W-:Y:S01]  /*331c0*/  DADD R60, |R58|, R60 ;  /* 0x000000003a3c7229 */ /* 0x000fe2000000023c */
[----:B------:R-:W-:-:S07]  /*331d0*/  LOP3.LUT R59, R3, 0x80000000, R59, 0xb8, !PT ;  /* 0x80000000033b7812 */ /* 0x000fce00078eb83b */
[----:B------:R-:W-:-:S06]  /*331e0*/  DSETP.NAN.AND P0, PT, R60, R60, PT ;  /* 0x0000003c3c00722a */ /* 0x000fcc0003f08000 */
[----:B------:R-:W-:Y:S02]  /*331f0*/  FSEL R24, R60, R2, P0 ;  /* 0x000000023c187208 */ /* 0x000fe40000000000 */
[----:B------:R-:W-:-:S07]  /*33200*/  FSEL R25, R61, R59, P0 ;  /* 0x0000003b3d197208 */ /* 0x000fce0000000000 */
.L_x_12336:
[----:B------:R-:W-:Y:S05]  /*33210*/  BSYNC.RECONVERGENT B3 ;  /* 0x0000000000037941 */ /* 0x000fea0003800200 */
.L_x_12328:
[----:B------:R-:W-:Y:S01]  /*33220*/  DADD R2, -RZ, -R26 ;  /* 0x00000000ff027229 */ /* 0x000fe2000000091a */
[----:B------:R-:W-:-:S09]  /*33230*/  ISETP.GE.AND P0, PT, R31, RZ, PT ;  /* 0x000000ff1f00720c */ /* 0x000fd20003f06270 */
[----:B------:R-:W-:Y:S02]  /*33240*/  FSEL R26, R26, R2, !P0 ;  /* 0x000000021a1a7208 */ /* 0x000fe40004000000 */
[----:B------:R-:W-:Y:S01]  /*33250*/  FSEL R27, R27, R3, !P0 ;  /* 0x000000031b1b7208 */ /* 0x000fe20004000000 */
[----:B------:R-:W-:Y:S06]  /*33260*/  BRA `(.L_x_12291) ;  /* 0x0000002c00f47947 */ /* 0x000fec0003800000 */
.L_x_12295:
[----:B------:R-:W2:Y:S01]  /*33270*/  LDL.64 R24, [R1+0x8] ;  /* 0x0000080001187983 */ /* 0x000ea20000100a00 */
[----:B------:R-:W-:Y:S01]  /*33280*/  UMOV UR6, 0x54442d18 ;  /* 0x54442d1800067882 */ /* 0x000fe20000000000 */
[----:B------:R-:W-:Y:S01]  /*33290*/  UMOV UR7, 0x3ff921fb ;  /* 0x3ff921fb00077882 */ /* 0x000fe20000000000 */
[----:B------:R-:W-:Y:S02]  /*332a0*/  DADD R26, -RZ, -R30 ;  /* 0x00000000ff1a7229 */ /* 0x000fe4000000091e */
[----:B--2---:R-:W-:-:S08]  /*332b0*/  DADD R24, R24, -R28 ;  /* 0x0000000018187229 */ /* 0x004fd0000000081c */
[----:B------:R-:W-:Y:S01]  /*332c0*/  DADD R24, R24, UR6 ;  /* 0x0000000618187e29 */ /* 0x000fe20008000000 */
[----:B------:R-:W-:Y:S10]  /*332d0*/  BRA `(.L_x_12291) ;  /* 0x0000002c00d87947 */ /* 0x000ff40003800000 */
.L_x_12294:
[----:B------:R-:W-:Y:S01]  /*332e0*/  DADD R26, -RZ, -R30 ;  /* 0x00000000ff1a7229 */ /* 0x000fe2000000091e */
[----:B------:R-:W-:Y:S01]  /*332f0*/  CS2R R24, SRZ ;  /* 0x0000000000187805 */ /* 0x000fe2000001ff00 */
[----:B------:R-:W-:Y:S09]  /*33300*/  BRA `(.L_x_12291) ;  /* 0x0000002c00cc7947 */ /* 0x000ff20003800000 */
.L_x_12293:
        /* <DEDUP_REMOVED lines=110> */
.L_x_12380:
[----:B------:R-:W-:Y:S05]  /*339f0*/  BSYNC.RECONVERGENT B0 ;  /* 0x0000000000007941 */ /* 0x000fea0003800200 */
.L_x_12379:
        /* <DEDUP_REMOVED lines=8> */
.L_x_12382:
[----:B------:R-:W-:Y:S05]  /*33a80*/  BSYNC.RECONVERGENT B3 ;  /* 0x0000000000037941 */ /* 0x000fea0003800200 */
.L_x_12381:
        /* <DEDUP_REMOVED lines=84> */
.L_x_12384:
[----:B------:R-:W-:Y:S02]  /*33fd0*/  FSEL R2, RZ, 3.37028055040000000000e+12, P0 ;  /* 0x54442d18ff027808 */ /* 0x000fe40000000000 */
[----:B------:R-:W-:-:S07]  /*33fe0*/  FSEL R3, RZ, 2.1426990032196044922, P0 ;  /* 0x400921fbff037808 */ /* 0x000fce0000000000 */
.L_x_12385:
[----:B------:R-:W-:Y:S05]  /*33ff0*/  BSYNC.RECONVERGENT B0 ;  /* 0x0000000000007941 */ /* 0x000fea0003800200 */
.L_x_12383:
[----:B------:R-:W-:Y:S01]  /*34000*/  DADD R58, R60, R58 ;  /* 0x000000003c3a7229 */ /* 0x000fe2000000003a */
[----:B------:R-:W-:Y:S01]  /*34010*/  LOP3.LUT R3, R3, 0x80000000, R31, 0xb8, !PT ;  /* 0x8000000003037812 */ /* 0x000fe200078eb81f */
[----:B------:R-:W-:-:S06]  /*34020*/  DMUL R62, R62, 0.5 ;  /* 0x3fe000003e3e7828 */ /* 0x000fcc0000000000 */
[----:B------:R-:W-:-:S06]  /*34030*/  DSETP.NAN.AND P0, PT, R58, R58, PT ;  /* 0x0000003a3a00722a */ /* 0x000fcc0003f08000 */
[----:B------:R-:W-:Y:S02]  /*34040*/  FSEL R2, R58, R2, P0 ;  /* 0x000000023a027208 */ /* 0x000fe40000000000 */
[----:B------:R-:W-:Y:S01]  /*34050*/  FSEL R3, R59, R3, P0 ;  /* 0x000000033b037208 */ /* 0x000fe20000000000 */
[----:B------:R-:W-:Y:S06]  /*34060*/  BRA `(.L_x_12386) ;  /* 0x0000002000507947 */ /* 0x000fec0003800000 */
.L_x_12378:
        /* <DEDUP_REMOVED lines=137> */
.L_x_12388:
[----:B------:R-:W-:Y:S05]  /*34900*/  BSYNC.RECONVERGENT B0 ;  /* 0x0000000000007941 */ /* 0x000fea0003800200 */
.L_x_12387:
        /* <DEDUP_REMOVED lines=8> */
.L_x_12390:
[----:B------:R-:W-:Y:S05]  /*34990*/  BSYNC.RECONVERGENT B3 ;  /* 0x0000000000037941 */ /* 0x000fea0003800200 */
.L_x_12389:
        /* <DEDUP_REMOVED lines=84> */
.L_x_12392:
[----:B------:R-:W-:Y:S02]  /*34ee0*/  FSEL R2, RZ, 3.37028055040000000000e+12, P0 ;  /* 0x54442d18ff027808 */ /* 0x000fe40000000000 */
[----:B------:R-:W-:-:S07]  /*34ef0*/  FSEL R3, RZ, 2.1426990032196044922, P0 ;  /* 0x400921fbff037808 */ /* 0x000fce0000000000 */
.L_x_12393:
[----:B------:R-:W-:Y:S05]  /*34f00*/  BSYNC.RECONVERGENT B0 ;  /* 0x0000000000007941 */ /* 0x000fea0003800200 */
.L_x_12391:
[----:B------:R-:W-:Y:S01]  /*34f10*/  DADD R58, R60, R58 ;  /* 0x000000003c3a7229 */ /* 0x000fe2000000003a */
[----:B------:R-:W-:-:S07]  /*34f20*/  LOP3.LUT R3, R3, 0x80000000, R31, 0xb8, !PT ;  /* 0x8000000003037812 */ /* 0x000fce00078eb81f */
[----:B------:R-:W-:-:S06]  /*34f30*/  DSETP.NAN.AND P0, PT, R58, R58, PT ;  /* 0x0000003a3a00722a */ /* 0x000fcc0003f08000 */
[----:B------:R-:W-:Y:S02]  /*34f40*/  FSEL R2, R58, R2, P0 ;  /* 0x000000023a027208 */ /* 0x000fe40000000000 */
[----:B------:R-:W-:Y:S01]  /*34f50*/  FSEL R3, R59, R3, P0 ;  /* 0x000000033b037208 */ /* 0x000fe20000000000 */
[----:B------:R-:W-:Y:S06]  /*34f60*/  BRA `(.L_x_12386) ;  /* 0x0000001000907947 */ /* 0x000fec0003800000 */
.L_x_12377:
        /* <DEDUP_REMOVED lines=25> */
.L_x_12395:
[----:B------:R-:W-:Y:S05]  /*35100*/  BSYNC.RECONVERGENT B3 ;  /* 0x0000000000037941 */ /* 0x000fea0003800200 */
.L_x_12394:
        /* <DEDUP_REMOVED lines=23> */
.L_x_12397:
[----:B------:R-:W-:Y:S05]  /*35280*/  BSYNC.RECONVERGENT B3 ;  /* 0x0000000000037941 */ /* 0x000fea0003800200 */
.L_x_12396:
        /* <DEDUP_REMOVED lines=139> */
.L_x_12399:
[----:B------:R-:W-:Y:S05]  /*35b40*/  BSYNC.RECONVERGENT B0 ;  /* 0x0000000000007941 */ /* 0x000fea0003800200 */
.L_x_12398:
        /* <DEDUP_REMOVED lines=8> */
.L_x_12401:
[----:B------:R-:W-:Y:S05]  /*35bd0*/  BSYNC.RECONVERGENT B3 ;  /* 0x0000000000037941 */ /* 0x000fea0003800200 */
.L_x_12400:
        /* <DEDUP_REMOVED lines=84> */
.L_x_12403:
[----:B------:R-:W-:Y:S02]  /*36120*/  FSEL R2, RZ, 3.37028055040000000000e+12, P0 ;  /* 0x54442d18ff027808 */ /* 0x000fe40000000000 */
[----:B------:R-:W-:-:S07]  /*36130*/  FSEL R3, RZ, 2.1426990032196044922, P0 ;  /* 0x400921fbff037808 */ /* 0x000fce0000000000 */
.L_x_12404:
[----:B------:R-:W-:Y:S05]  /*36140*/  BSYNC.RECONVERGENT B0 ;  /* 0x0000000000007941 */ /* 0x000fea0003800200 */
.L_x_12402:
[----:B------:R-:W-:Y:S01]  /*36150*/  DADD R58, R60, R58 ;  /* 0x000000003c3a7229 */ /* 0x000fe2000000003a */
[----:B------:R-:W-:Y:S01]  /*36160*/  LOP3.LUT R3, R3, 0x80000000, R31, 0xb8, !PT ;  /* 0x8000000003037812 */ /* 0x000fe200078eb81f */
[----:B------:R-:W-:-:S06]  /*36170*/  DADD R62, R62, 1 ;  /* 0x3ff000003e3e7429 */ /* 0x000fcc0000000000 */
[----:B------:R-:W-:-:S06]  /*36180*/  DSETP.NAN.AND P0, PT, R58, R58, PT ;  /* 0x0000003a3a00722a */ /* 0x000fcc0003f08000 */
[----:B------:R-:W-:Y:S02]  /*36190*/  FSEL R2, R58, R2, P0 ;  /* 0x000000023a027208 */ /* 0x000fe40000000000 */
[----:B------:R-:W-:-:S07]  /*361a0*/  FSEL R3, R59, R3, P0 ;  /* 0x000000033b037208 */ /* 0x000fce0000000000 */
.L_x_12386:
[----:B------:R-:W-:Y:S05]  /*361b0*/  BSYNC.RECONVERGENT B2 ;  /* 0x0000000000027941 */ /* 0x000fea0003800200 */
.L_x_12376:
        /* <DEDUP_REMOVED lines=8> */
.L_x_12291:
[----:B------:R-:W-:Y:S05]  /*36240*/  BSYNC.RECONVERGENT B1 ;  /* 0x0000000000017941 */ /* 0x000fea0003800200 */
.L_x_12290:
        /* <DEDUP_REMOVED lines=11> */
[----:B0-----:R-:W-:Y:S01]  /*36300*/  MOV R2, 0x33145c07 ;  /* 0x33145c0700027802 */ /* 0x001fe20000000f00 */
        /* <DEDUP_REMOVED lines=25> */
.L_x_12407:
[----:B------:R-:W-:Y:S01]  /*364a0*/  DSETP.MAX.AND P0, P1, R60, R58, PT ;  /* 0x0000003a3c00722a */ /* 0x000fe2000390f000 */
[----:B0-----:R-:W-:Y:S01]  /*364b0*/  IMAD.MOV.U32 R29, RZ, RZ, R59 ;  /* 0x000000ffff1d7224 */ /* 0x001fe200078e003b */
[----:B------:R-:W-:Y:S01]  /*364c0*/  MOV R0, R61 ;  /* 0x0000003d00007202 */ /* 0x000fe20000000f00 */
        /* <DEDUP_REMOVED lines=75> */
[----:B------:R-:W-:Y:S02]  /*36980*/  LOP3.LUT R53, R0, 0x7fd00000, RZ, 0x3c, !PT ;  /* 0x7fd0000000357812 */ /* 0x000fe400078e3cff */
[----:B------:R-:W-:-:S06]  /*36990*/  MOV R52, RZ ;  /* 0x000000ff00347202 */ /* 0x000fcc0000000f00 */
        /* <DEDUP_REMOVED lines=61> */
.L_x_12414:
[----:B------:R-:W-:Y:S05]  /*36d70*/  BSYNC.RECONVERGENT B3 ;  /* 0x0000000000037941 */ /* 0x000fea0003800200 */
.L_x_12413:
[----:B------:R-:W-:-:S10]  /*36d80*/  DADD R2, R28, R48 ;  /* 0x000000001c027229 */ /* 0x000fd40000000030 */
        /* <DEDUP_REMOVED lines=80> */
.L_x_12412:
        /* <DEDUP_REMOVED lines=33> */
.L_x_12421:
[----:B------:R-:W-:Y:S05]  /*374a0*/  BSYNC.RECONVERGENT B4 ;  /* 0x0000000000047941 */ /* 0x000fea0003800200 */
.L_x_12420:
[----:B------:R-:W-:Y:S01]  /*374b0*/  IMAD.MOV.U32 R30, RZ, RZ, R32 ;  /* 0x000000ffff1e7224 */ /* 0x000fe200078e0020 */
[----:B------:R-:W-:-:S07]  /*374c0*/  MOV R31, R33 ;  /* 0x00000021001f7202 */ /* 0x000fce0000000f00 */
.L_x_12419:
[----:B------:R-:W-:Y:S05]  /*374d0*/  BSYNC.RECONVERGENT B3 ;  /* 0x0000000000037941 */ /* 0x000fea0003800200 */
.L_x_12418:
        /* <DEDUP_REMOVED lines=28> */
.L_x_12426:
[----:B------:R-:W-:Y:S05]  /*376a0*/  BSYNC.RECONVERGENT B4 ;  /* 0x0000000000047941 */ /* 0x000fea0003800200 */
.L_x_12425:
[----:B------:R-:W-:Y:S05]  /*376b0*/  BRA `(.L_x_12424) ;  /* 0x0000000000047947 */ /* 0x000fea0003800000 */
.L_x_12423:
[----:B------:R-:W-:-:S11]  /*376c0*/  DADD R32, R62, -R2 ;  /* 0x000000003e207229 */ /* 0x000fd60000000802 */
.L_x_12424:
[----:B------:R-:W-:Y:S05]  /*376d0*/  BSYNC.RECONVERGENT B3 ;  /* 0x0000000000037941 */ /* 0x000fea0003800200 */
.L_x_12422:
        /* <DEDUP_REMOVED lines=30> */
.L_x_12428:
[----:B------:R-:W-:Y:S05]  /*378c0*/  BSYNC.RECONVERGENT B3 ;  /* 0x0000000000037941 */ /* 0x000fea0003800200 */
.L_x_12427:
        /* <DEDUP_REMOVED lines=85> */
.L_x_12429:
        /* <DEDUP_REMOVED lines=21> */
.L_x_12431:
[----:B------:R-:W-:Y:S05]  /*37f70*/  BSYNC.RECONVERGENT B3 ;  /* 0x0000000000037941 */ /* 0x000fea0003800200 */
.L_x_12430:
        /* <DEDUP_REMOVED lines=30> */
.L_x_12417:
[----:B------:R-:W-:-:S14]  /*38160*/  DSETP.GEU.AND P0, PT, R60, 1, PT ;  /* 0x3ff000003c00742a */ /* 0x000fdc0003f0e000 */
[----:B------:R-:W-:Y:S05]  /*38170*/  @!P0 BRA `(.L_x_12432) ;  /* 0x0000000800848947 */ /* 0x000fea0003800000 */
[----:B------:R-:W-:Y:S01]  /*38180*/  DMUL R30, R68, R64 ;  /* 0x00000040441e7228 */ /* 0x000fe20000000000 */
        /* <DEDUP_REMOVED lines=22> */
.L_x_12434:
[----:B------:R-:W-:Y:S05]  /*382f0*/  BSYNC.RECONVERGENT B3 ;  /* 0x0000000000037941 */ /* 0x000fea0003800200 */
.L_x_12433:
        /* <DEDUP_REMOVED lines=85> */
.L_x_12435:
        /* <DEDUP_REMOVED lines=21> */
.L_x_12437:
[----:B------:R-:W-:Y:S05]  /*389a0*/  BSYNC.RECONVERGENT B3 ;  /* 0x0000000000037941 */ /* 0x000fea0003800200 */
.L_x_12436:
        /* <DEDUP_REMOVED lines=30> */
.L_x_12432:
        /* <DEDUP_REMOVED lines=24> */
.L_x_12439:
[----:B------:R-:W-:Y:S05]  /*38d10*/  BSYNC.RECONVERGENT B3 ;  /* 0x0000000000037941 */ /* 0x000fea0003800200 */
.L_x_12438:
        /* <DEDUP_REMOVED lines=21> */
.L_x_12441:
[----:B------:R-:W-:Y:S05]  /*38e70*/  BSYNC.RECONVERGENT B3 ;  /* 0x0000000000037941 */ /* 0x000fea0003800200 */
.L_x_12440:
[----:B------:R-:W-:Y:S02]  /*38e80*/  IMAD.MOV.U32 R30, RZ, RZ, R32 ;  /* 0x000000ffff1e7224 */ /* 0x000fe400078e0020 */
[----:B------:R-:W-:Y:S01]  /*38e90*/  IMAD.MOV.U32 R31, RZ, RZ, R33 ;  /* 0x000000ffff1f7224 */ /* 0x000fe200078e0021 */
[----:B------:R-:W-:Y:S06]  /*38ea0*/  BRA `(.L_x_12415) ;  /* 0x0000000000647947 */ /* 0x000fec0003800000 */
.L_x_12416:
        /* <DEDUP_REMOVED lines=24> */
.L_x_12442:
[----:B------:R-:W-:Y:S05]  /*39030*/  BSYNC.RECONVERGENT B3 ;  /* 0x0000000000037941 */ /* 0x000fea0003800200 */
.L_x_12415:
[----:B------:R-:W-:Y:S05]  /*39040*/  BSYNC.RECONVERGENT B2 ;  /* 0x0000000000027941 */ /* 0x000fea0003800200 */
.L_x_12411:
        /* <DEDUP_REMOVED lines=25> */
.L_x_12447:
[----:B------:R-:W-:Y:S05]  /*391e0*/  BSYNC.RECONVERGENT B4 ;  /* 0x0000000000047941 */ /* 0x000fea0003800200 */
.L_x_12446:
        /* <DEDUP_REMOVED lines=84> */
.L_x_12450:
        /* <DEDUP_REMOVED lines=53> */
.L_x_12449:
        /* <DEDUP_REMOVED lines=76> */
.L_x_12452:
        /* <DEDUP_REMOVED lines=45> */
[----:B------:R-:W-:Y:S01]  /*3a210*/  @!P0 MOV R33, 0x3c91a626 ;  /* 0x3c91a62600218802 */ /* 0x000fe20000000f00 */
[----:B------:R-:W-:Y:S02]  /*3a220*/  @P0 IMAD.MOV.U32 R29, RZ, RZ, 0x3c91a626 ;  /* 0x3c91a626ff1d0424 */ /* 0x000fe400078e00ff */
[----:B------:R-:W-:-:S04]  /*3a230*/  @!P0 IMAD.MOV.U32 R32, RZ, RZ, 0x33145c07 ;  /* 0x33145c07ff208424 */ /* 0x000fc800078e00ff */
[C---:B------:R-:W-:Y:S02]  /*3a240*/  @P0 DADD R28, R2.reuse, -R28 ;  /* 0x00000000021c0229 */ /* 0x040fe4000000081c */
[----:B------:R-:W-:-:S06]  /*3a250*/  @!P0 DADD R2, R2, R32 ;  /* 0x0000000002028229 */ /* 0x000fcc0000000020 */
[----:B------:R-:W-:Y:S02]  /*3a260*/  @P0 DADD R28, -R28, UR6 ;  /* 0x000000061c1c0e29 */ /* 0x000fe40008000100 */
[----:B------:R-:W-:Y:S01]  /*3a270*/  @!P0 DADD R28, R2, UR6 ;  /* 0x00000006021c8e29 */ /* 0x000fe20008000000 */
[----:B------:R-:W-:Y:S10]  /*3a280*/  BRA `(.L_x_12451) ;  /* 0x0000001c00d47947 */ /* 0x000ff40003800000 */
.L_x_12448:
        /* <DEDUP_REMOVED lines=34> */
.L_x_12459:
[----:B------:R-:W-:Y:S05]  /*3a4b0*/  BSYNC.RECONVERGENT B6 ;  /* 0x0000000000067941 */ /* 0x000fea0003800200 */
.L_x_12458:
[----:B------:R-:W-:Y:S01]  /*3a4c0*/  IMAD.MOV.U32 R70, RZ, RZ, R32 ;  /* 0x000000ffff467224 */ /* 0x000fe200078e0020 */
[----:B------:R-:W-:-:S07]  /*3a4d0*/  MOV R71, R33 ;  /* 0x0000002100477202 */ /* 0x000fce0000000f00 */
.L_x_12457:
[----:B------:R-:W-:Y:S05]  /*3a4e0*/  BSYNC.RECONVERGENT B5 ;  /* 0x0000000000057941 */ /* 0x000fea0003800200 */
.L_x_12456:
        /* <DEDUP_REMOVED lines=27> */
.L_x_12464:
[----:B------:R-:W-:Y:S05]  /*3a6a0*/  BSYNC.RECONVERGENT B6 ;  /* 0x0000000000067941 */ /* 0x000fea0003800200 */
.L_x_12463:
[----:B------:R-:W-:Y:S02]  /*3a6b0*/  IMAD.MOV.U32 R58, RZ, RZ, R32 ;  /* 0x000000ffff3a7224 */ /* 0x000fe400078e0020 */
[----:B------:R-:W-:Y:S01]  /*3a6c0*/  IMAD.MOV.U32 R59, RZ, RZ, R33 ;  /* 0x000000ffff3b7224 */ /* 0x000fe200078e0021 */
[----:B------:R-:W-:Y:S06]  /*3a6d0*/  BRA `(.L_x_12462) ;  /* 0x0000000000047947 */ /* 0x000fec0003800000 */
.L_x_12461:
[----:B------:R-:W-:-:S11]  /*3a6e0*/  DADD R58, -R64, R62 ;  /* 0x00000000403a7229 */ /* 0x000fd6000000013e */
.L_x_12462:
[----:B------:R-:W-:Y:S05]  /*3a6f0*/  BSYNC.RECONVERGENT B5 ;  /* 0x0000000000057941 */ /* 0x000fea0003800200 */
.L_x_12460:
        /* <DEDUP_REMOVED lines=31> */
.L_x_12466:
[----:B------:R-:W-:Y:S05]  /*3a8f0*/  BSYNC.RECONVERGENT B5 ;  /* 0x0000000000057941 */ /* 0x000fea0003800200 */
.L_x_12465:
[----:B------:R-:W-:Y:S02]  /*3a900*/  IMAD.MOV.U32 R58, RZ, RZ, R2 ;  /* 0x000000ffff3a7224 */ /* 0x000fe400078e0002 */
[----:B------:R-:W-:Y:S01]  /*3a910*/  IMAD.MOV.U32 R59, RZ, RZ, R3 ;  /* 0x000000ffff3b7224 */ /* 0x000fe200078e0003 */
[----:B------:R-:W-:Y:S06]  /*3a920*/  BRA `(.L_x_12467) ;  /* 0x00000008004c7947 */ /* 0x000fec0003800000 */
.L_x_12455:
        /* <DEDUP_REMOVED lines=29> */
.L_x_12470:
[----:B------:R-:W-:Y:S05]  /*3ab00*/  BSYNC.RECONVERGENT B5 ;  /* 0x0000000000057941 */ /* 0x000fea0003800200 */
.L_x_12469:
[----:B------:R-:W-:Y:S02]  /*3ab10*/  IMAD.MOV.U32 R58, RZ, RZ, R2 ;  /* 0x000000ffff3a7224 */ /* 0x000fe400078e0002 */
[----:B------:R-:W-:Y:S01]  /*3ab20*/  IMAD.MOV.U32 R59, RZ, RZ, R3 ;  /* 0x000000ffff3b7224 */ /* 0x000fe200078e0003 */
[----:B------:R-:W-:Y:S06]  /*3ab30*/  BRA `(.L_x_12467) ;  /* 0x0000000400c87947 */ /* 0x000fec0003800000 */
.L_x_12468:
        /* <DEDUP_REMOVED lines=28> */
.L_x_12472:
[----:B------:R-:W-:Y:S05]  /*3ad00*/  BSYNC.RECONVERGENT B5 ;  /* 0x0000000000057941 */ /* 0x000fea0003800200 */
.L_x_12471:
        /* <DEDUP_REMOVED lines=20> */
.L_x_12474:
[----:B------:R-:W-:Y:S05]  /*3ae50*/  BSYNC.RECONVERGENT B5 ;  /* 0x0000000000057941 */ /* 0x000fea0003800200 */
.L_x_12473:
[----:B------:R-:W-:Y:S01]  /*3ae60*/  DMUL R60, R60, 8.11296384146066816958e+31 ;  /* 0x469000003c3c7828 */ /* 0x000fe20000000000 */
[----:B------:R-:W-:Y:S02]  /*3ae70*/  IMAD.MOV.U32 R58, RZ, RZ, R32 ;  /* 0x000000ffff3a7224 */ /* 0x000fe400078e0020 */
[----:B------:R-:W-:Y:S01]  /*3ae80*/  IMAD.MOV.U32 R59, RZ, RZ, R33 ;  /* 0x000000ffff3b7224 */ /* 0x000fe200078e0021 */
[----:B------:R-:W-:Y:S07]  /*3ae90*/  BRA `(.L_x_12467) ;  /* 0x0000000000f07947 */ /* 0x000fee0003800000 */
.L_x_12454:
        /* <DEDUP_REMOVED lines=26> */
.L_x_12476:
[----:B------:R-:W-:Y:S05]  /*3b040*/  BSYNC.RECONVERGENT B5 ;  /* 0x0000000000057941 */ /* 0x000fea0003800200 */
.L_x_12475:
        /* <DEDUP_REMOVED lines=29> */
.L_x_12478:
[----:B------:R-:W-:Y:S05]  /*3b220*/  BSYNC.RECONVERGENT B5 ;  /* 0x0000000000057941 */ /* 0x000fea0003800200 */
.L_x_12477:
[----:B------:R-:W-:Y:S01]  /*3b230*/  DMUL R58, R2, R48 ;  /* 0x00000030023a7228 */ /* 0x000fe20000000000 */
[----:B------:R-:W-:Y:S02]  /*3b240*/  IMAD.MOV.U32 R60, RZ, RZ, 0x0 ;  /* 0x00000000ff3c7424 */ /* 0x000fe400078e00ff */
[----:B------:R-:W-:-:S08]  /*3b250*/  IMAD.MOV.U32 R61, RZ, RZ, 0x3ff00000 ;  /* 0x3ff00000ff3d7424 */ /* 0x000fd000078e00ff */
.L_x_12467:
[----:B------:R-:W-:Y:S05]  /*3b260*/  BSYNC.RECONVERGENT B4 ;  /* 0x0000000000047941 */ /* 0x000fea0003800200 */
.L_x_12453:
[----:B------:R-:W-:Y:S05]  /*3b270*/  BRA `(.L_x_12479) ;  /* 0x0000000000087947 */ /* 0x000fea0003800000 */
.L_x_12445:
[----:B------:R-:W-:Y:S02]  /*3b280*/  DMUL R58, R28, 9.00719925474099200000e+15 ;  /* 0x434000001c3a7828 */ /* 0x000fe40000000000 */
[----:B------:R-:W-:-:S11]  /*3b290*/  DMUL R60, R60, 9.00719925474099200000e+15 ;  /* 0x434000003c3c7828 */ /* 0x000fd60000000000 */
.L_x_12479:
[----:B------:R-:W-:Y:S05]  /*3b2a0*/  BSYNC.RELIABLE B2 ;  /* 0x0000000000027941 */ /* 0x000fea0003800100 */
.L_x_12444:
        /* <DEDUP_REMOVED lines=22> */
[----:B------:R-:W-:-:S03]  /*3b410*/  MOV R28, R29 ;  /* 0x0000001d001c7202 */ /* 0x000fc60000000f00 */
[----:B------:R-:W-:-:S13]  /*3b420*/  FSETP.GT.AND P0, PT, |R0|, 1.469367938527859385e-39, PT ;  /* 0x001000000000780b */ /* 0x000fda0003f04200 */
[----:B------:R-:W-:Y:S05]  /*3b430*/  @P0 BRA P2, `(.L_x_12482) ;  /* 0x0000000000100947 */ /* 0x000fea0001000000 */
[----:B------:R-:W-:Y:S01]  /*3b440*/  IMAD.MOV.U32 R2, RZ, RZ, R36 ;  /* 0x000000ffff027224 */ /* 0x000fe200078e0024 */
[----:B------:R-:W-:Y:S01]  /*3b450*/  MOV R3, 0x3b480 ;  /* 0x0003b48000037802 */ /* 0x000fe20000000f00 */
[----:B------:R-:W-:-:S07]  /*3b460*/  IMAD.MOV.U32 R33, RZ, RZ, R37 ;  /* 0x000000ffff217224 */ /* 0x000fce00078e0025 */
[----:B------:R-:W-:Y:S05]  /*3b470*/  CALL.REL.NOINC `($__internal_22_$__cuda_sm20_div_rn_f64_full) ;  /* 0x0000054c00687944 */ /* 0x000fea0003c00000 */
.L_x_12482:
[----:B------:R-:W-:Y:S05]  /*3b480*/  BSYNC.RECONVERGENT B2 ;  /* 0x0000000000027941 */ /* 0x000fea0003800200 */
.L_x_12481:
        /* <DEDUP_REMOVED lines=64> */
[----:B------:R-:W-:Y:S01]  /*3b890*/  @P1 IMAD.MOV.U32 R32, RZ, RZ, 0x54442d18 ;  /* 0x54442d18ff201424 */ /* 0x000fe200078e00ff */
[----:B------:R-:W-:-:S06]  /*3b8a0*/  @P1 MOV R33, 0x3ff921fb ;  /* 0x3ff921fb00211802 */ /* 0x000fcc0000000f00 */
        /* <DEDUP_REMOVED lines=18> */
.L_x_12484:
[----:B------:R-:W-:Y:S02]  /*3b9d0*/  FSEL R2, RZ, 3.37028055040000000000e+12, P0 ;  /* 0x54442d18ff027808 */ /* 0x000fe40000000000 */
[----:B------:R-:W-:-:S07]  /*3b9e0*/  FSEL R3, RZ, 2.1426990032196044922, P0 ;  /* 0x400921fbff037808 */ /* 0x000fce0000000000 */
.L_x_12485:
[----:B------:R-:W-:Y:S05]  /*3b9f0*/  BSYNC.RECONVERGENT B0 ;  /* 0x0000000000007941 */ /* 0x000fea0003800200 */
.L_x_12483:
[----:B------:R-:W-:Y:S01]  /*3ba00*/  DADD R60, |R58|, R60 ;  /* 0x000000003a3c7229 */ /* 0x000fe2000000023c */
[----:B------:R-:W-:-:S07]  /*3ba10*/  LOP3.LUT R59, R3, 0x80000000, R59, 0xb8, !PT ;  /* 0x80000000033b7812 */ /* 0x000fce00078eb83b */
[----:B------:R-:W-:-:S06]  /*3ba20*/  DSETP.NAN.AND P0, PT, R60, R60, PT ;  /* 0x0000003c3c00722a */ /* 0x000fcc0003f08000 */
[----:B------:R-:W-:Y:S02]  /*3ba30*/  FSEL R28, R60, R2, P0 ;  /* 0x000000023c1c7208 */ /* 0x000fe40000000000 */
[----:B------:R-:W-:Y:S01]  /*3ba40*/  FSEL R29, R61, R59, P0 ;  /* 0x0000003b3d1d7208 */ /* 0x000fe20000000000 */
[----:B------:R-:W-:Y:S06]  /*3ba50*/  BRA `(.L_x_12451) ;  /* 0x0000000400e07947 */ /* 0x000fec0003800000 */
.L_x_12480:
        /* <DEDUP_REMOVED lines=27> */
.L_x_12487:
[----:B------:R-:W-:Y:S05]  /*3bc10*/  BSYNC.RECONVERGENT B2 ;  /* 0x0000000000027941 */ /* 0x000fea0003800200 */
.L_x_12486:
        /* <DEDUP_REMOVED lines=84> */
.L_x_12489:
[----:B------:R-:W-:Y:S02]  /*3c160*/  FSEL R2, RZ, 3.37028055040000000000e+12, P0 ;  /* 0x54442d18ff027808 */ /* 0x000fe40000000000 */
[----:B------:R-:W-:-:S07]  /*3c170*/  FSEL R3, RZ, 2.1426990032196044922, P0 ;  /* 0x400921fbff037808 */ /* 0x000fce0000000000 */
.L_x_12490:
[----:B------:R-:W-:Y:S05]  /*3c180*/  BSYNC.RECONVERGENT B0 ;  /* 0x0000000000007941 */ /* 0x000fea0003800200 */
.L_x_12488:
[----:B------:R-:W-:Y:S01]  /*3c190*/  DADD R60, |R58|, R60 ;  /* 0x000000003a3c7229 */ /* 0x000fe2000000023c */
[----:B------:R-:W-:-:S07]  /*3c1a0*/  LOP3.LUT R59, R3, 0x80000000, R59, 0xb8, !PT ;  /* 0x80000000033b7812 */ /* 0x000fce00078eb83b */
[----:B------:R-:W-:-:S06]  /*3c1b0*/  DSETP.NAN.AND P0, PT, R60, R60, PT ;  /* 0x0000003c3c00722a */ /* 0x000fcc0003f08000 */
[----:B------:R-:W-:Y:S02]  /*3c1c0*/  FSEL R28, R60, R2, P0 ;  /* 0x000000023c1c7208 */ /* 0x000fe40000000000 */
[----:B------:R-:W-:-:S07]  /*3c1d0*/  FSEL R29, R61, R59, P0 ;  /* 0x0000003b3d1d7208 */ /* 0x000fce0000000000 */
.L_x_12451:
[----:B------:R-:W-:Y:S05]  /*3c1e0*/  BSYNC.RECONVERGENT B3 ;  /* 0x0000000000037941 */ /* 0x000fea0003800200 */
.L_x_12443:
[----:B------:R-:W-:Y:S01]  /*3c1f0*/  DADD R2, -RZ, -R30 ;  /* 0x00000000ff027229 */ /* 0x000fe2000000091e */
[----:B------:R-:W-:-:S09]  /*3c200*/  ISETP.GE.AND P0, PT, R39, RZ, PT ;  /* 0x000000ff2700720c */ /* 0x000fd20003f06270 */
[----:B------:R-:W-:Y:S02]  /*3c210*/  FSEL R30, R30, R2, !P0 ;  /* 0x000000021e1e7208 */ /* 0x000fe40004000000 */
[----:B------:R-:W-:Y:S01]  /*3c220*/  FSEL R31, R31, R3, !P0 ;  /* 0x000000031f1f7208 */ /* 0x000fe20004000000 */
[----:B------:R-:W-:Y:S06]  /*3c230*/  BRA `(.L_x_12406) ;  /* 0x0000002c00f47947 */ /* 0x000fec0003800000 */
.L_x_12410:
[----:B------:R-:W2:Y:S01]  /*3c240*/  LDL.64 R28, [R1+0x8] ;  /* 0x00000800011c7983 */ /* 0x000ea20000100a00 */
[----:B------:R-:W-:Y:S01]  /*3c250*/  UMOV UR6, 0x54442d18 ;  /* 0x54442d1800067882 */ /* 0x000fe20000000000 */
[----:B------:R-:W-:Y:S01]  /*3c260*/  UMOV UR7, 0x3ff921fb ;  /* 0x3ff921fb00077882 */ /* 0x000fe20000000000 */
[----:B------:R-:W-:Y:S02]  /*3c270*/  DADD R30, -RZ, -R38 ;  /* 0x00000000ff1e7229 */ /* 0x000fe40000000926 */
[----:B--2---:R-:W-:-:S08]  /*3c280*/  DADD R28, R28, -R36 ;  /* 0x000000001c1c7229 */ /* 0x004fd00000000824 */
[----:B------:R-:W-:Y:S01]  /*3c290*/  DADD R28, R28, UR6 ;  /* 0x000000061c1c7e29 */ /* 0x000fe20008000000 */
[----:B------:R-:W-:Y:S10]  /*3c2a0*/  BRA `(.L_x_12406) ;  /* 0x0000002c00d87947 */ /* 0x000ff40003800000 */
.L_x_12409:
[----:B------:R-:W-:Y:S01]  /*3c2b0*/  DADD R30, -RZ, -R38 ;  /* 0x00000000ff1e7229 */ /* 0x000fe20000000926 */
[----:B------:R-:W-:Y:S01]  /*3c2c0*/  CS2R R28, SRZ ;  /* 0x00000000001c7805 */ /* 0x000fe2000001ff00 */
[----:B------:R-:W-:Y:S09]  /*3c2d0*/  BRA `(.L_x_12406) ;  /* 0x0000002c00cc7947 */ /* 0x000ff20003800000 */
.L_x_12408:
        /* <DEDUP_REMOVED lines=110> */
.L_x_12495:
[----:B------:R-:W-:Y:S05]  /*3c9c0*/  BSYNC.RECONVERGENT B0 ;  /* 0x0000000000007941 */ /* 0x000fea0003800200 */
.L_x_12494:
        /* <DEDUP_REMOVED lines=8> */
.L_x_12497:
[----:B------:R-:W-:Y:S05]  /*3ca50*/  BSYNC.RECONVERGENT B3 ;  /* 0x0000000000037941 */ /* 0x000fea0003800200 */
.L_x_12496:
        /* <DEDUP_REMOVED lines=84> */
.L_x_12499:
[----:B------:R-:W-:Y:S02]  /*3cfa0*/  FSEL R2, RZ, 3.37028055040000000000e+12, P0 ;  /* 0x54442d18ff027808 */ /* 0x000fe40000000000 */
[----:B------:R-:W-:-:S07]  /*3cfb0*/  FSEL R3, RZ, 2.1426990032196044922, P0 ;  /* 0x400921fbff037808 */ /* 0x000fce0000000000 */
.L_x_12500:
[----:B------:R-:W-:Y:S05]  /*3cfc0*/  BSYNC.RECONVERGENT B0 ;  /* 0x0000000000007941 */ /* 0x000fea0003800200 */
.L_x_12498:
[----:B------:R-:W-:Y:S01]  /*3cfd0*/  DADD R58, R60, R58 ;  /* 0x000000003c3a7229 */ /* 0x000fe2000000003a */
[----:B------:R-:W-:Y:S01]  /*3cfe0*/  LOP3.LUT R3, R3, 0x80000000, R39, 0xb8, !PT ;  /* 0x8000000003037812 */ /* 0x000fe200078eb827 */
[----:B------:R-:W-:-:S06]  /*3cff0*/  DMUL R62, R62, 0.5 ;  /* 0x3fe000003e3e7828 */ /* 0x000fcc0000000000 */
[----:B------:R-:W-:-:S06]  /*3d000*/  DSETP.NAN.AND P0, PT, R58, R58, PT ;  /* 0x0000003a3a00722a */ /* 0x000fcc0003f08000 */
[----:B------:R-:W-:Y:S02]  /*3d010*/  FSEL R2, R58, R2, P0 ;  /* 0x000000023a027208 */ /* 0x000fe40000000000 */
[----:B------:R-:W-:Y:S01]  /*3d020*/  FSEL R3, R59, R3, P0 ;  /* 0x000000033b037208 */ /* 0x000fe20000000000 */
[----:B------:R-:W-:Y:S06]  /*3d030*/  BRA `(.L_x_12501) ;  /* 0x0000002000507947 */ /* 0x000fec0003800000 */
.L_x_12493:
        /* <DEDUP_REMOVED lines=137> */
.L_x_12503:
[----:B------:R-:W-:Y:S05]  /*3d8d0*/  BSYNC.RECONVERGENT B0 ;  /* 0x0000000000007941 */ /* 0x000fea0003800200 */
.L_x_12502:
        /* <DEDUP_REMOVED lines=8> */
.L_x_12505:
[----:B------:R-:W-:Y:S05]  /*3d960*/  BSYNC.RECONVERGENT B3 ;  /* 0x0000000000037941 */ /* 0x000fea0003800200 */
.L_x_12504:
        /* <DEDUP_REMOVED lines=84> */
.L_x_12507:
[----:B------:R-:W-:Y:S02]  /*3deb0*/  FSEL R2, RZ, 3.37028055040000000000e+12, P0 ;  /* 0x54442d18ff027808 */ /* 0x000fe40000000000 */
[----:B------:R-:W-:-:S07]  /*3dec0*/  FSEL R3, RZ, 2.1426990032196044922, P0 ;  /* 0x400921fbff037808 */ /* 0x000fce0000000000 */
.L_x_12508:
[----:B------:R-:W-:Y:S05]  /*3ded0*/  BSYNC.RECONVERGENT B0 ;  /* 0x0000000000007941 */ /* 0x000fea0003800200 */
.L_x_12506:
[----:B------:R-:W-:Y:S01]  /*3dee0*/  DADD R58, R60, R58 ;  /* 0x000000003c3a7229 */ /* 0x000fe2000000003a */
[----:B------:R-:W-:-:S07]  /*3def0*/  LOP3.LUT R3, R3, 0x80000000, R39, 0xb8, !PT ;  /* 0x8000000003037812 */ /* 0x000fce00078eb827 */
[----:B------:R-:W-:-:S06]  /*3df00*/  DSETP.NAN.AND P0, PT, R58, R58, PT ;  /* 0x0000003a3a00722a */ /* 0x000fcc0003f08000 */
[----:B------:R-:W-:Y:S02]  /*3df10*/  FSEL R2, R58, R2, P0 ;  /* 0x000000023a027208 */ /* 0x000fe40000000000 */
[----:B------:R-:W-:Y:S01]  /*3df20*/  FSEL R3, R59, R3, P0 ;  /* 0x000000033b037208 */ /* 0x000fe20000000000 */
[----:B------:R-:W-:Y:S06]  /*3df30*/  BRA `(.L_x_12501) ;  /* 0x0000001000907947 */ /* 0x000fec0003800000 */
.L_x_12492:
        /* <DEDUP_REMOVED lines=25> */
.L_x_12510:
[----:B------:R-:W-:Y:S05]  /*3e0d0*/  BSYNC.RECONVERGENT B3 ;  /* 0x0000000000037941 */ /* 0x000fea0003800200 */
.L_x_12509:
        /* <DEDUP_REMOVED lines=23> */
.L_x_12512:
[----:B------:R-:W-:Y:S05]  /*3e250*/  BSYNC.RECONVERGENT B3 ;  /* 0x0000000000037941 */ /* 0x000fea0003800200 */
.L_x_12511:
        /* <DEDUP_REMOVED lines=139> */
.L_x_12514:
[----:B------:R-:W-:Y:S05]  /*3eb10*/  BSYNC.RECONVERGENT B0 ;  /* 0x0000000000007941 */ /* 0x000fea0003800200 */
.L_x_12513:
        /* <DEDUP_REMOVED lines=8> */
.L_x_12516:
[----:B------:R-:W-:Y:S05]  /*3eba0*/  BSYNC.RECONVERGENT B3 ;  /* 0x0000000000037941 */ /* 0x000fea0003800200 */
.L_x_12515:
        /* <DEDUP_REMOVED lines=84> */
.L_x_12518:
[----:B------:R-:W-:Y:S02]  /*3f0f0*/  FSEL R2, RZ, 3.37028055040000000000e+12, P0 ;  /* 0x54442d18ff027808 */ /* 0x000fe40000000000 */
[----:B------:R-:W-:-:S07]  /*3f100*/  FSEL R3, RZ, 2.1426990032196044922, P0 ;  /* 0x400921fbff037808 */ /* 0x000fce0000000000 */
.L_x_12519:
[----:B------:R-:W-:Y:S05]  /*3f110*/  BSYNC.RECONVERGENT B0 ;  /* 0x0000000000007941 */ /* 0x000fea0003800200 */
.L_x_12517:
[----:B------:R-:W-:Y:S01]  /*3f120*/  DADD R58, R60, R58 ;  /* 0x000000003c3a7229 */ /* 0x000fe2000000003a */
[----:B------:R-:W-:Y:S01]  /*3f130*/  LOP3.LUT R3, R3, 0x80000000, R39, 0xb8, !PT ;  /* 0x8000000003037812 */ /* 0x000fe200078eb827 */
[----:B------:R-:W-:-:S06]  /*3f140*/  DADD R62, R62, 1 ;  /* 0x3ff000003e3e7429 */ /* 0x000fcc0000000000 */
[----:B------:R-:W-:-:S06]  /*3f150*/  DSETP.NAN.AND P0, PT, R58, R58, PT ;  /* 0x0000003a3a00722a */ /* 0x000fcc0003f08000 */
[----:B------:R-:W-:Y:S02]  /*3f160*/  FSEL R2, R58, R2, P0 ;  /* 0x000000023a027208 */ /* 0x000fe40000000000 */
[----:B------:R-:W-:-:S07]  /*3f170*/  FSEL R3, R59, R3, P0 ;  /* 0x000000033b037208 */ /* 0x000fce0000000000 */
.L_x_12501:
[----:B------:R-:W-:Y:S05]  /*3f180*/  BSYNC.RECONVERGENT B2 ;  /* 0x0000000000027941 */ /* 0x000fea0003800200 */
.L_x_12491:
        /* <DEDUP_REMOVED lines=8> */
.L_x_12406:
[----:B------:R-:W-:Y:S05]  /*3f210*/  BSYNC.RECONVERGENT B1 ;  /* 0x0000000000017941 */ /* 0x000fea0003800200 */
.L_x_12405:
        /* <DEDUP_REMOVED lines=37> */
.L_x_12522:
        /* <DEDUP_REMOVED lines=143> */
.L_x_12529:
[----:B------:R-:W-:Y:S05]  /*3fd60*/  BSYNC.RECONVERGENT B3 ;  /* 0x0000000000037941 */ /* 0x000fea0003800200 */
.L_x_12528:
        /* <DEDUP_REMOVED lines=81> */
.L_x_12527:
        /* <DEDUP_REMOVED lines=33> */
.L_x_12536:
[----:B------:R-:W-:Y:S05]  /*40490*/  BSYNC.RECONVERGENT B4 ;  /* 0x0000000000047941 */ /* 0x000fea0003800200 */
.L_x_12535:
[----:B------:R-:W-:Y:S02]  /*404a0*/  IMAD.MOV.U32 R38, RZ, RZ, R32 ;  /* 0x000000ffff267224 */ /* 0x000fe400078e0020 */
[----:B------:R-:W-:-:S07]  /*404b0*/  IMAD.MOV.U32 R39, RZ, RZ, R33 ;  /* 0x000000ffff277224 */ /* 0x000fce00078e0021 */
.L_x_12534:
[----:B------:R-:W-:Y:S05]  /*404c0*/  BSYNC.RECONVERGENT B3 ;  /* 0x0000000000037941 */ /* 0x000fea0003800200 */
.L_x_12533:
        /* <DEDUP_REMOVED lines=28> */
.L_x_12541:
[----:B------:R-:W-:Y:S05]  /*40690*/  BSYNC.RECONVERGENT B4 ;  /* 0x0000000000047941 */ /* 0x000fea0003800200 */
.L_x_12540:
[----:B------:R-:W-:Y:S05]  /*406a0*/  BRA `(.L_x_12539) ;  /* 0x0000000000047947 */ /* 0x000fea0003800000 */
.L_x_12538:
[----:B------:R-:W-:-:S11]  /*406b0*/  DADD R32, R60, -R2 ;  /* 0x000000003c207229 */ /* 0x000fd60000000802 */
.L_x_12539:
[----:B------:R-:W-:Y:S05]  /*406c0*/  BSYNC.RECONVERGENT B3 ;  /* 0x0000000000037941 */ /* 0x000fea0003800200 */
.L_x_12537:
        /* <DEDUP_REMOVED lines=30> */
.L_x_12543:
[----:B------:R-:W-:Y:S05]  /*408b0*/  BSYNC.RECONVERGENT B3 ;  /* 0x0000000000037941 */ /* 0x000fea0003800200 */
.L_x_12542:
        /* <DEDUP_REMOVED lines=85> */
.L_x_12544:
        /* <DEDUP_REMOVED lines=21> */
.L_x_12546:
[----:B------:R-:W-:Y:S05]  /*40f60*/  BSYNC.RECONVERGENT B3 ;  /* 0x0000000000037941 */ /* 0x000fea0003800200 */
.L_x_12545:
        /* <DEDUP_REMOVED lines=30> */
.L_x_12532:
        /* <DEDUP_REMOVED lines=27> */
.L_x_12549:
[----:B------:R-:W-:Y:S05]  /*41300*/  BSYNC.RECONVERGENT B3 ;  /* 0x0000000000037941 */ /* 0x000fea0003800200 */
.L_x_12548:
        /* <DEDUP_REMOVED lines=85> */
.L_x_12550:
        /* <DEDUP_REMOVED lines=21> */
.L_x_12552:
[----:B------:R-:W-:Y:S05]  /*419b0*/  BSYNC.RECONVERGENT B3 ;  /* 0x0000000000037941 */ /* 0x000fea0003800200 */
.L_x_12551:
        /* <DEDUP_REMOVED lines=30> */
.L_x_12547:
        /* <DEDUP_REMOVED lines=26> */
.L_x_12554:
[----:B------:R-:W-:Y:S05]  /*41d40*/  BSYNC.RECONVERGENT B3 ;  /* 0x0000000000037941 */ /* 0x000fea0003800200 */
.L_x_12553:
        /* <DEDUP_REMOVED lines=21> */
.L_x_12556:
[----:B------:R-:W-:Y:S05]  /*41ea0*/  BSYNC.RECONVERGENT B3 ;  /* 0x0000000000037941 */ /* 0x000fea0003800200 */
.L_x_12555:
[----:B------:R-:W-:Y:S01]  /*41eb0*/  IMAD.MOV.U32 R38, RZ, RZ, R32 ;  /* 0x000000ffff267224 */ /* 0x000fe200078e0020 */
[----:B------:R-:W-:Y:S01]  /*41ec0*/  MOV R39, R33 ;  /* 0x0000002100277202 */ /* 0x000fe20000000f00 */
[----:B------:R-:W-:Y:S06]  /*41ed0*/  BRA `(.L_x_12530) ;  /* 0x0000000000647947 */ /* 0x000fec0003800000 */
.L_x_12531:
        /* <DEDUP_REMOVED lines=24> */
.L_x_12557:
[----:B------:R-:W-:Y:S05]  /*42060*/  BSYNC.RECONVERGENT B3 ;  /* 0x0000000000037941 */ /* 0x000fea0003800200 */
.L_x_12530:
[----:B------:R-:W-:Y:S05]  /*42070*/  BSYNC.RECONVERGENT B2 ;  /* 0x0000000000027941 */ /* 0x000fea0003800200 */
.L_x_12526:
        /* <DEDUP_REMOVED lines=25> */
.L_x_12562:
[----:B------:R-:W-:Y:S05]  /*42210*/  BSYNC.RECONVERGENT B4 ;  /* 0x0000000000047941 */ /* 0x000fea0003800200 */
.L_x_12561:
        /* <DEDUP_REMOVED lines=84> */
.L_x_12565:
        /* <DEDUP_REMOVED lines=53> */
.L_x_12564:
        /* <DEDUP_REMOVED lines=76> */
.L_x_12567:
        /* <DEDUP_REMOVED lines=51> */
[----:B------:R-:W-:Y:S01]  /*432a0*/  @!P0 DADD R32, R2, UR6 ;  /* 0x0000000602208e29 */ /* 0x000fe20008000000 */
[----:B------:R-:W-:Y:S10]  /*432b0*/  BRA `(.L_x_12566) ;  /* 0x0000001c00dc7947 */ /* 0x000ff40003800000 */
.L_x_12563:
        /* <DEDUP_REMOVED lines=34> */
.L_x_12574:
[----:B------:R-:W-:Y:S05]  /*434e0*/  BSYNC.RECONVERGENT B6 ;  /* 0x0000000000067941 */ /* 0x000fea0003800200 */
.L_x_12573:
[----:B------:R-:W-:Y:S02]  /*434f0*/  IMAD.MOV.U32 R70, RZ, RZ, R32 ;  /* 0x000000ffff467224 */ /* 0x000fe400078e0020 */
[----:B------:R-:W-:-:S07]  /*43500*/  IMAD.MOV.U32 R71, RZ, RZ, R33 ;  /* 0x000000ffff477224 */ /* 0x000fce00078e0021 */
.L_x_12572:
[----:B------:R-:W-:Y:S05]  /*43510*/  BSYNC.RECONVERGENT B5 ;  /* 0x0000000000057941 */ /* 0x000fea0003800200 */
.L_x_12571:
        /* <DEDUP_REMOVED lines=27> */
.L_x_12579:
[----:B------:R-:W-:Y:S05]  /*436d0*/  BSYNC.RECONVERGENT B6 ;  /* 0x0000000000067941 */ /* 0x000fea0003800200 */
.L_x_12578:
[----:B------:R-:W-:Y:S01]  /*436e0*/  MOV R68, R32 ;  /* 0x0000002000447202 */ /* 0x000fe20000000f00 */
[----:B------:R-:W-:Y:S01]  /*436f0*/  IMAD.MOV.U32 R69, RZ, RZ, R33 ;  /* 0x000000ffff457224 */ /* 0x000fe200078e0021 */
[----:B------:R-:W-:Y:S06]  /*43700*/  BRA `(.L_x_12577) ;  /* 0x0000000000047947 */ /* 0x000fec0003800000 */
.L_x_12576:
[----:B------:R-:W-:-:S11]  /*43710*/  DADD R68, -R62, R60 ;  /* 0x000000003e447229 */ /* 0x000fd6000000013c */
.L_x_12577:
[----:B------:R-:W-:Y:S05]  /*43720*/  BSYNC.RECONVERGENT B5 ;  /* 0x0000000000057941 */ /* 0x000fea0003800200 */
.L_x_12575:
        /* <DEDUP_REMOVED lines=31> */
.L_x_12581:
[----:B------:R-:W-:Y:S05]  /*43920*/  BSYNC.RECONVERGENT B5 ;  /* 0x0000000000057941 */ /* 0x000fea0003800200 */
.L_x_12580:
[----:B------:R-:W-:Y:S01]  /*43930*/  IMAD.MOV.U32 R60, RZ, RZ, R2 ;  /* 0x000000ffff3c7224 */ /* 0x000fe200078e0002 */
[----:B------:R-:W-:Y:S01]  /*43940*/  MOV R61, R3 ;  /* 0x00000003003d7202 */ /* 0x000fe20000000f00 */
[----:B------:R-:W-:Y:S06]  /*43950*/  BRA `(.L_x_12582) ;  /* 0x00000008004c7947 */ /* 0x000fec0003800000 */
.L_x_12570:
        /* <DEDUP_REMOVED lines=29> */
.L_x_12585:
[----:B------:R-:W-:Y:S05]  /*43b30*/  BSYNC.RECONVERGENT B5 ;  /* 0x0000000000057941 */ /* 0x000fea0003800200 */
.L_x_12584:
[----:B------:R-:W-:Y:S02]  /*43b40*/  IMAD.MOV.U32 R60, RZ, RZ, R2 ;  /* 0x000000ffff3c7224 */ /* 0x000fe400078e0002 */
[----:B------:R-:W-:Y:S01]  /*43b50*/  IMAD.MOV.U32 R61, RZ, RZ, R3 ;  /* 0x000000ffff3d7224 */ /* 0x000fe200078e0003 */
[----:B------:R-:W-:Y:S06]  /*43b60*/  BRA `(.L_x_12582) ;  /* 0x0000000400c87947 */ /* 0x000fec0003800000 */
.L_x_12583:
        /* <DEDUP_REMOVED lines=28> */
.L_x_12587:
[----:B------:R-:W-:Y:S05]  /*43d30*/  BSYNC.RECONVERGENT B5 ;  /* 0x0000000000057941 */ /* 0x000fea0003800200 */
.L_x_12586:
        /* <DEDUP_REMOVED lines=20> */
.L_x_12589:
[----:B------:R-:W-:Y:S05]  /*43e80*/  BSYNC.RECONVERGENT B5 ;  /* 0x0000000000057941 */ /* 0x000fea0003800200 */
.L_x_12588:
[----:B------:R-:W-:Y:S01]  /*43e90*/  DMUL R58, R58, 8.11296384146066816958e+31 ;  /* 0x469000003a3a7828 */ /* 0x000fe20000000000 */
[----:B------:R-:W-:Y:S02]  /*43ea0*/  IMAD.MOV.U32 R60, RZ, RZ, R32 ;  /* 0x000000ffff3c7224 */ /* 0x000fe400078e0020 */
[----:B------:R-:W-:Y:S01]  /*43eb0*/  IMAD.MOV.U32 R61, RZ, RZ, R33 ;  /* 0x000000ffff3d7224 */ /* 0x000fe200078e0021 */
[----:B------:R-:W-:Y:S07]  /*43ec0*/  BRA `(.L_x_12582) ;  /* 0x0000000000f07947 */ /* 0x000fee0003800000 */
.L_x_12569:
        /* <DEDUP_REMOVED lines=26> */
.L_x_12591:
[----:B------:R-:W-:Y:S05]  /*44070*/  BSYNC.RECONVERGENT B5 ;  /* 0x0000000000057941 */ /* 0x000fea0003800200 */
.L_x_12590:
        /* <DEDUP_REMOVED lines=29> */
.L_x_12593:
[----:B------:R-:W-:Y:S05]  /*44250*/  BSYNC.RECONVERGENT B5 ;  /* 0x0000000000057941 */ /* 0x000fea0003800200 */
.L_x_12592:
[----:B------:R-:W-:Y:S01]  /*44260*/  DMUL R60, R2, R60 ;  /* 0x0000003c023c7228 */ /* 0x000fe20000000000 */
[----:B------:R-:W-:Y:S01]  /*44270*/  MOV R58, 0x0 ;  /* 0x00000000003a7802 */ /* 0x000fe20000000f00 */
[----:B------:R-:W-:-:S09]  /*44280*/  IMAD.MOV.U32 R59, RZ, RZ, 0x3ff00000 ;  /* 0x3ff00000ff3b7424 */ /* 0x000fd200078e00ff */
.L_x_12582:
[----:B------:R-:W-:Y:S05]  /*44290*/  BSYNC.RECONVERGENT B4 ;  /* 0x0000000000047941 */ /* 0x000fea0003800200 */
.L_x_12568:
[----:B------:R-:W-:Y:S05]  /*442a0*/  BRA `(.L_x_12594) ;  /* 0x0000000000087947 */ /* 0x000fea0003800000 */
.L_x_12560:
[----:B------:R-:W-:Y:S02]  /*442b0*/  DMUL R60, R36, 9.00719925474099200000e+15 ;  /* 0x43400000243c7828 */ /* 0x000fe40000000000 */
[----:B------:R-:W-:-:S11]  /*442c0*/  DMUL R58, R58, 9.00719925474099200000e+15 ;  /* 0x434000003a3a7828 */ /* 0x000fd60000000000 */
.L_x_12594:
[----:B------:R-:W-:Y:S05]  /*442d0*/  BSYNC.RELIABLE B2 ;  /* 0x0000000000027941 */ /* 0x000fea0003800100 */
.L_x_12559:
        /* <DEDUP_REMOVED lines=31> */
.L_x_12597:
[----:B------:R-:W-:Y:S05]  /*444d0*/  BSYNC.RECONVERGENT B2 ;  /* 0x0000000000027941 */ /* 0x000fea0003800200 */
.L_x_12596:
        /* <DEDUP_REMOVED lines=84> */
.L_x_12599:
[----:B------:R-:W-:Y:S02]  /*44a20*/  FSEL R2, RZ, 3.37028055040000000000e+12, P0 ;  /* 0x54442d18ff027808 */ /* 0x000fe40000000000 */
[----:B------:R-:W-:-:S07]  /*44a30*/  FSEL R3, RZ, 2.1426990032196044922, P0 ;  /* 0x400921fbff037808 */ /* 0x000fce0000000000 */
.L_x_12600:
[----:B------:R-:W-:Y:S05]  /*44a40*/  BSYNC.RECONVERGENT B0 ;  /* 0x0000000000007941 */ /* 0x000fea0003800200 */
.L_x_12598:
[----:B------:R-:W-:Y:S01]  /*44a50*/  DADD R58, |R60|, R58 ;  /* 0x000000003c3a7229 */ /* 0x000fe2000000023a */
[----:B------:R-:W-:-:S07]  /*44a60*/  LOP3.LUT R61, R3, 0x80000000, R61, 0xb8, !PT ;  /* 0x80000000033d7812 */ /* 0x000fce00078eb83d */
[----:B------:R-:W-:-:S06]  /*44a70*/  DSETP.NAN.AND P0, PT, R58, R58, PT ;  /* 0x0000003a3a00722a */ /* 0x000fcc0003f08000 */
[----:B------:R-:W-:Y:S02]  /*44a80*/  FSEL R32, R58, R2, P0 ;  /* 0x000000023a207208 */ /* 0x000fe40000000000 */
[----:B------:R-:W-:Y:S01]  /*44a90*/  FSEL R33, R59, R61, P0 ;  /* 0x0000003d3b217208 */ /* 0x000fe20000000000 */
[----:B------:R-:W-:Y:S06]  /*44aa0*/  BRA `(.L_x_12566) ;  /* 0x0000000400e07947 */ /* 0x000fec0003800000 */
.L_x_12595:
        /* <DEDUP_REMOVED lines=27> */
.L_x_12602:
[----:B------:R-:W-:Y:S05]  /*44c60*/  BSYNC.RECONVERGENT B2 ;  /* 0x0000000000027941 */ /* 0x000fea0003800200 */
.L_x_12601:
        /* <DEDUP_REMOVED lines=84> */
.L_x_12604:
[----:B------:R-:W-:Y:S02]  /*451b0*/  FSEL R2, RZ, 3.37028055040000000000e+12, P0 ;  /* 0x54442d18ff027808 */ /* 0x000fe40000000000 */
[----:B------:R-:W-:-:S07]  /*451c0*/  FSEL R3, RZ, 2.1426990032196044922, P0 ;  /* 0x400921fbff037808 */ /* 0x000fce0000000000 */
.L_x_12605:
[----:B------:R-:W-:Y:S05]  /*451d0*/  BSYNC.RECONVERGENT B0 ;  /* 0x0000000000007941 */ /* 0x000fea0003800200 */
.L_x_12603:
[----:B------:R-:W-:Y:S01]  /*451e0*/  DADD R58, |R60|, R58 ;  /* 0x000000003c3a7229 */ /* 0x000fe2000000023a */
[----:B------:R-:W-:-:S07]  /*451f0*/  LOP3.LUT R61, R3, 0x80000000, R61, 0xb8, !PT ;  /* 0x80000000033d7812 */ /* 0x000fce00078eb83d */
[----:B------:R-:W-:-:S06]  /*45200*/  DSETP.NAN.AND P0, PT, R58, R58, PT ;  /* 0x0000003a3a00722a */ /* 0x000fcc0003f08000 */
[----:B------:R-:W-:Y:S02]  /*45210*/  FSEL R32, R58, R2, P0 ;  /* 0x000000023a207208 */ /* 0x000fe40000000000 */
[----:B------:R-:W-:-:S07]  /*45220*/  FSEL R33, R59, R61, P0 ;  /* 0x0000003d3b217208 */ /* 0x000fce0000000000 */
.L_x_12566:
[----:B------:R-:W-:Y:S05]  /*45230*/  BSYNC.RECONVERGENT B3 ;  /* 0x0000000000037941 */ /* 0x000fea0003800200 */
.L_x_12558:
[----:B------:R-:W-:Y:S01]  /*45240*/  DADD R2, -RZ, -R38 ;  /* 0x00000000ff027229 */ /* 0x000fe20000000926 */
[----:B------:R-:W-:-:S09]  /*45250*/  ISETP.GE.AND P0, PT, R43, RZ, PT ;  /* 0x000000ff2b00720c */ /* 0x000fd20003f06270 */
[----:B------:R-:W-:Y:S02]  /*45260*/  FSEL R34, R38, R2, !P0 ;  /* 0x0000000226227208 */ /* 0x000fe40004000000 */
[----:B------:R-:W-:Y:S01]  /*45270*/  FSEL R35, R39, R3, !P0 ;  /* 0x0000000327237208 */ /* 0x000fe20004000000 */
[----:B------:R-:W-:Y:S06]  /*45280*/  BRA `(.L_x_12521) ;  /* 0x0000002c00f87947 */ /* 0x000fec0003800000 */
.L_x_12525:
[----:B------:R-:W2:Y:S01]  /*45290*/  LDL.64 R32, [R1+0x8] ;  /* 0x0000080001207983 */ /* 0x000ea20000100a00 */
[----:B------:R-:W-:Y:S01]  /*452a0*/  UMOV UR6, 0x54442d18 ;  /* 0x54442d1800067882 */ /* 0x000fe20000000000 */
[----:B------:R-:W-:Y:S01]  /*452b0*/  UMOV UR7, 0x3ff921fb ;  /* 0x3ff921fb00077882 */ /* 0x000fe20000000000 */
[----:B------:R-:W-:Y:S02]  /*452c0*/  DADD R34, -RZ, -R42 ;  /* 0x00000000ff227229 */ /* 0x000fe4000000092a */
[----:B--2---:R-:W-:-:S08]  /*452d0*/  DADD R32, R32, -R40 ;  /* 0x0000000020207229 */ /* 0x004fd00000000828 */
[----:B------:R-:W-:Y:S01]  /*452e0*/  DADD R32, R32, UR6 ;  /* 0x0000000620207e29 */ /* 0x000fe20008000000 */
[----:B------:R-:W-:Y:S10]  /*452f0*/  BRA `(.L_x_12521) ;  /* 0x0000002c00dc7947 */ /* 0x000ff40003800000 */
.L_x_12524:
[----:B------:R-:W-:Y:S01]  /*45300*/  DADD R34, -RZ, -R42 ;  /* 0x00000000ff227229 */ /* 0x000fe2000000092a */
[----:B------:R-:W-:Y:S01]  /*45310*/  CS2R R32, SRZ ;  /* 0x0000000000207805 */ /* 0x000fe2000001ff00 */
[----:B------:R-:W-:Y:S09]  /*45320*/  BRA `(.L_x_12521) ;  /* 0x0000002c00d07947 */ /* 0x000ff20003800000 */
.L_x_12523:
        /* <DEDUP_REMOVED lines=110> */
.L_x_12610:
[----:B------:R-:W-:Y:S05]  /*45a10*/  BSYNC.RECONVERGENT B0 ;  /* 0x0000000000007941 */ /* 0x000fea0003800200 */
.L_x_12609:
        /* <DEDUP_REMOVED lines=8> */
.L_x_12612:
[----:B------:R-:W-:Y:S05]  /*45aa0*/  BSYNC.RECONVERGENT B3 ;  /* 0x0000000000037941 */ /* 0x000fea0003800200 */
.L_x_12611:
        /* <DEDUP_REMOVED lines=84> */
.L_x_12614:
[----:B------:R-:W-:Y:S02]  /*45ff0*/  FSEL R2, RZ, 3.37028055040000000000e+12, P0 ;  /* 0x54442d18ff027808 */ /* 0x000fe40000000000 */
[----:B------:R-:W-:-:S07]  /*46000*/  FSEL R3, RZ, 2.1426990032196044922, P0 ;  /* 0x400921fbff037808 */ /* 0x000fce0000000000 */
.L_x_12615:
[----:B------:R-:W-:Y:S05]  /*46010*/  BSYNC.RECONVERGENT B0 ;  /* 0x0000000000007941 */ /* 0x000fea0003800200 */
.L_x_12613:
[----:B------:R-:W-:Y:S01]  /*46020*/  DADD R58, R58, R68 ;  /* 0x000000003a3a7229 */ /* 0x000fe20000000044 */
[----:B------:R-:W-:Y:S01]  /*46030*/  LOP3.LUT R3, R3, 0x80000000, R43, 0xb8, !PT ;  /* 0x8000000003037812 */ /* 0x000fe200078eb82b */
[----:B------:R-:W-:-:S06]  /*46040*/  DMUL R60, R60, 0.5 ;  /* 0x3fe000003c3c7828 */ /* 0x000fcc0000000000 */
[----:B------:R-:W-:-:S06]  /*46050*/  DSETP.NAN.AND P0, PT, R58, R58, PT ;  /* 0x0000003a3a00722a */ /* 0x000fcc0003f08000 */
[----:B------:R-:W-:Y:S02]  /*46060*/  FSEL R2, R58, R2, P0 ;  /* 0x000000023a027208 */ /* 0x000fe40000000000 */
[----:B------:R-:W-:Y:S01]  /*46070*/  FSEL R3, R59, R3, P0 ;  /* 0x000000033b037208 */ /* 0x000fe20000000000 */
[----:B------:R-:W-:Y:S06]  /*46080*/  BRA `(.L_x_12616) ;  /* 0x0000002000547947 */ /* 0x000fec0003800000 */
.L_x_12608:
        /* <DEDUP_REMOVED lines=137> */
.L_x_12618:
[----:B------:R-:W-:Y:S05]  /*46920*/  BSYNC.RECONVERGENT B0 ;  /* 0x0000000000007941 */ /* 0x000fea0003800200 */
.L_x_12617:
        /* <DEDUP_REMOVED lines=8> */
.L_x_12620:
[----:B------:R-:W-:Y:S05]  /*469b0*/  BSYNC.RECONVERGENT B3 ;  /* 0x0000000000037941 */ /* 0x000fea0003800200 */
.L_x_12619:
        /* <DEDUP_REMOVED lines=84> */
.L_x_12622:
[----:B------:R-:W-:Y:S02]  /*46f00*/  FSEL R2, RZ, 3.37028055040000000000e+12, P0 ;  /* 0x54442d18ff027808 */ /* 0x000fe40000000000 */
[----:B------:R-:W-:-:S07]  /*46f10*/  FSEL R3, RZ, 2.1426990032196044922, P0 ;  /* 0x400921fbff037808 */ /* 0x000fce0000000000 */
.L_x_12623:
[----:B------:R-:W-:Y:S05]  /*46f20*/  BSYNC.RECONVERGENT B0 ;  /* 0x0000000000007941 */ /* 0x000fea0003800200 */
.L_x_12621:
[----:B------:R-:W-:Y:S01]  /*46f30*/  DADD R58, R58, R68 ;  /* 0x000000003a3a7229 */ /* 0x000fe20000000044 */
[----:B------:R-:W-:-:S07]  /*46f40*/  LOP3.LUT R3, R3, 0x80000000, R43, 0xb8, !PT ;  /* 0x8000000003037812 */ /* 0x000fce00078eb82b */
[----:B------:R-:W-:-:S06]  /*46f50*/  DSETP.NAN.AND P0, PT, R58, R58, PT ;  /* 0x0000003a3a00722a */ /* 0x000fcc0003f08000 */
[----:B------:R-:W-:Y:S02]  /*46f60*/  FSEL R2, R58, R2, P0 ;  /* 0x000000023a027208 */ /* 0x000fe40000000000 */
[----:B------:R-:W-:Y:S01]  /*46f70*/  FSEL R3, R59, R3, P0 ;  /* 0x000000033b037208 */ /* 0x000fe20000000000 */
[----:B------:R-:W-:Y:S06]  /*46f80*/  BRA `(.L_x_12616) ;  /* 0x0000001000947947 */ /* 0x000fec0003800000 */
.L_x_12607:
        /* <DEDUP_REMOVED lines=23> */
[----:B------:R-:W-:Y:S02]  /*47100*/  IMAD.MOV.U32 R60, RZ, RZ, R32 ;  /* 0x000000ffff3c7224 */ /* 0x000fe400078e0020 */
[----:B------:R-:W-:-:S07]  /*47110*/  IMAD.MOV.U32 R61, RZ, RZ, R33 ;  /* 0x000000ffff3d7224 */ /* 0x000fce00078e0021 */
.L_x_12625:
[----:B------:R-:W-:Y:S05]  /*47120*/  BSYNC.RECONVERGENT B3 ;  /* 0x0000000000037941 */ /* 0x000fea0003800200 */
.L_x_12624:
        /* <DEDUP_REMOVED lines=23> */
.L_x_12627:
[----:B------:R-:W-:Y:S05]  /*472a0*/  BSYNC.RECONVERGENT B3 ;  /* 0x0000000000037941 */ /* 0x000fea0003800200 */
.L_x_12626:
        /* <DEDUP_REMOVED lines=140> */
.L_x_12629:
[----:B------:R-:W-:Y:S05]  /*47b70*/  BSYNC.RECONVERGENT B0 ;  /* 0x0000000000007941 */ /* 0x000fea0003800200 */
.L_x_12628:
        /* <DEDUP_REMOVED lines=8> */
.L_x_12631:
[----:B------:R-:W-:Y:S05]  /*47c00*/  BSYNC.RECONVERGENT B3 ;  /* 0x0000000000037941 */ /* 0x000fea0003800200 */
.L_x_12630:
        /* <DEDUP_REMOVED lines=84> */
.L_x_12633:
[----:B------:R-:W-:Y:S02]  /*48150*/  FSEL R2, RZ, 3.37028055040000000000e+12, P0 ;  /* 0x54442d18ff027808 */ /* 0x000fe40000000000 */
[----:B------:R-:W-:-:S07]  /*48160*/  FSEL R3, RZ, 2.1426990032196044922, P0 ;  /* 0x400921fbff037808 */ /* 0x000fce0000000000 */
.L_x_12634:
[----:B------:R-:W-:Y:S05]  /*48170*/  BSYNC.RECONVERGENT B0 ;  /* 0x0000000000007941 */ /* 0x000fea0003800200 */
.L_x_12632:
[----:B------:R-:W-:Y:S01]  /*48180*/  DADD R58, R58, R68 ;  /* 0x000000003a3a7229 */ /* 0x000fe20000000044 */
[----:B------:R-:W-:Y:S01]  /*48190*/  LOP3.LUT R3, R3, 0x80000000, R43, 0xb8, !PT ;  /* 0x8000000003037812 */ /* 0x000fe200078eb82b */
[----:B------:R-:W-:-:S06]  /*481a0*/  DADD R60, R60, 1 ;  /* 0x3ff000003c3c7429 */ /* 0x000fcc0000000000 */
[----:B------:R-:W-:-:S06]  /*481b0*/  DSETP.NAN.AND P0, PT, R58, R58, PT ;  /* 0x0000003a3a00722a */ /* 0x000fcc0003f08000 */
[----:B------:R-:W-:Y:S02]  /*481c0*/  FSEL R2, R58, R2, P0 ;  /* 0x000000023a027208 */ /* 0x000fe40000000000 */
[----:B------:R-:W-:-:S07]  /*481d0*/  FSEL R3, R59, R3, P0 ;  /* 0x000000033b037208 */ /* 0x000fce0000000000 */
.L_x_12616:
[----:B------:R-:W-:Y:S05]  /*481e0*/  BSYNC.RECONVERGENT B2 ;  /* 0x0000000000027941 */ /* 0x000fea0003800200 */
.L_x_12606:
        /* <DEDUP_REMOVED lines=8> */
.L_x_12521:
[----:B------:R-:W-:Y:S05]  /*48270*/  BSYNC.RECONVERGENT B1 ;  /* 0x0000000000017941 */ /* 0x000fea0003800200 */
.L_x_12520:
[----:B------:R-:W-:Y:S05]  /*48280*/  WARPSYNC.ALL ;  /* 0x0000000000007948 */ /* 0x000fea0003800000 */
[----:B------:R-:W-:Y:S01]  /*48290*/  ISETP.GE.U32.AND P0, PT, R47, UR5, PT ;  /* 0x000000052f007c0c */ /* 0x000fe2000bf06070 */
[----:B------:R-:W-:Y:S04]  /*482a0*/  BSSY.RECONVERGENT B0, `(.L_x_12635) ;  /* 0x0000033000007945 */ /* 0x000fe80003800200 */
[----:B------:R-:W-:Y:S08]  /*482b0*/  BSSY.RELIABLE B1, `(.L_x_12636) ;  /* 0x000002b000017945 */ /* 0x000ff00003800100 */
[----:B------:R-:W-:Y:S05]  /*482c0*/  @P0 BRA `(.L_x_12637) ;  /* 0x0000000000300947 */ /* 0x000fea0003800000 */
[----:B0-----:R-:W0:Y:S01]  /*482d0*/  LDC.64 R2, c[0x0][0x388] ;  /* 0x0000e200ff027b82 */ /* 0x001e220000000a00 */
[C---:B------:R-:W-:Y:S02]  /*482e0*/  VIADD R37, R47.reuse, UR4 ;  /* 0x000000042f257c36 */ /* 0x040fe40008000000 */
[----:B------:R-:W-:-:S05]  /*482f0*/  VIADD R47, R47, 0x80 ;  /* 0x000000802f2f7836 */ /* 0x000fca0000000000 */
[----:B------:R-:W-:Y:S01]  /*48300*/  ISETP.GE.AND P0, PT, R47, UR5, PT ;  /* 0x000000052f007c0c */ /* 0x000fe2000bf06270 */
[----:B0-----:R-:W-:-:S05]  /*48310*/  IMAD.WIDE.U32 R2, R37, 0x10, R2 ;  /* 0x0000001025027825 */ /* 0x001fca00078e0002 */
[----:B------:R0:W-:Y:S07]  /*48320*/  STG.E.128 desc[UR8][R2.64], R4 ;  /* 0x0000000402007986 */ /* 0x0001ee000c101d08 */
[----:B------:R-:W-:Y:S05]  /*48330*/  @P0 BRA `(.L_x_12638) ;  /* 0x0000000000300947 */ /* 0x000fea0003800000 */
[----:B0-----:R-:W0:Y:S01]  /*48340*/  LDC.64 R2, c[0x0][0x388] ;  /* 0x0000e200ff027b82 */ /* 0x001e220000000a00 */
[C---:B------:R-:W-:Y:S02]  /*48350*/  VIADD R5, R47.reuse, UR4 ;  /* 0x000000042f057c36 */ /* 0x040fe40008000000 */
[----:B------:R-:W-:Y:S02]  /*48360*/  VIADD R47, R47, 0x80 ;  /* 0x000000802f2f7836 */ /* 0x000fe40000000000 */
[----:B0-----:R-:W-:-:S05]  /*48370*/  IMAD.WIDE.U32 R2, R5, 0x10, R2 ;  /* 0x0000001005027825 */ /* 0x001fca00078e0002 */
[----:B------:R1:W-:Y:S02]  /*48380*/  STG.E.128 desc[UR8][R2.64], R8 ;  /* 0x0000000802007986 */ /* 0x0003e4000c101d08 */
.L_x_12637:
[----:B------:R-:W-:-:S13]  /*48390*/  ISETP.GE.AND P0, PT, R47, UR5, PT ;  /* 0x000000052f007c0c */ /* 0x000fda000bf06270 */
[----:B------:R-:W-:Y:S05]  /*483a0*/  @P0 BRA `(.L_x_12639) ;  /* 0x0000000000300947 */ /* 0x000fea0003800000 */
[----:B01----:R-:W0:Y:S01]  /*483b0*/  LDC.64 R2, c[0x0][0x388] ;  /* 0x0000e200ff027b82 */ /* 0x003e220000000a00 */
[C---:B------:R-:W-:Y:S01]  /*483c0*/  VIADD R5, R47.reuse, UR4 ;  /* 0x000000042f057c36 */ /* 0x040fe20008000000 */
[----:B------:R-:W-:-:S03]  /*483d0*/  IADD3 R47, PT, PT, R47, 0x80, RZ ;  /* 0x000000802f2f7810 */ /* 0x000fc60007ffe0ff */
[----:B0-----:R-:W-:-:S05]  /*483e0*/  IMAD.WIDE.U32 R2, R5, 0x10, R2 ;  /* 0x0000001005027825 */ /* 0x001fca00078e0002 */
[----:B------:R1:W-:Y:S02]  /*483f0*/  STG.E.128 desc[UR8][R2.64], R12 ;  /* 0x0000000c02007986 */ /* 0x0003e4000c101d08 */
.L_x_12638:
[----:B------:R-:W-:-:S13]  /*48400*/  ISETP.GE.AND P0, PT, R47, UR5, PT ;  /* 0x000000052f007c0c */ /* 0x000fda000bf06270 */
[----:B------:R-:W-:Y:S05]  /*48410*/  @P0 BRA `(.L_x_12640) ;  /* 0x0000000000300947 */ /* 0x000fea0003800000 */
[----:B01----:R-:W0:Y:S01]  /*48420*/  LDC.64 R2, c[0x0][0x388] ;  /* 0x0000e200ff027b82 */ /* 0x003e220000000a00 */
[C---:B------:R-:W-:Y:S02]  /*48430*/  VIADD R5, R47.reuse, UR4 ;  /* 0x000000042f057c36 */ /* 0x040fe40008000000 */
[----:B------:R-:W-:Y:S02]  /*48440*/  VIADD R47, R47, 0x80 ;  /* 0x000000802f2f7836 */ /* 0x000fe40000000000 */
[----:B0-----:R-:W-:-:S05]  /*48450*/  IMAD.WIDE.U32 R2, R5, 0x10, R2 ;  /* 0x0000001005027825 */ /* 0x001fca00078e0002 */
[----:B------:R2:W-:Y:S02]  /*48460*/  STG.E.128 desc[UR8][R2.64], R16 ;  /* 0x0000001002007986 */ /* 0x0005e4000c101d08 */
.L_x_12639:
[----:B------:R-:W-:-:S13]  /*48470*/  ISETP.GE.AND P0, PT, R47, UR5, PT ;  /* 0x000000052f007c0c */ /* 0x000fda000bf06270 */
[----:B------:R-:W-:Y:S05]  /*48480*/  @P0 BRA `(.L_x_12641) ;  /* 0x0000000000340947 */ /* 0x000fea0003800000 */
[----:B012---:R-:W0:Y:S01]  /*48490*/  LDC.64 R2, c[0x0][0x388] ;  /* 0x0000e200ff027b82 */ /* 0x007e220000000a00 */
[C---:B------:R-:W-:Y:S02]  /*484a0*/  VIADD R5, R47.reuse, UR4 ;  /* 0x000000042f057c36 */ /* 0x040fe40008000000 */
[----:B------:R-:W-:Y:S02]  /*484b0*/  VIADD R47, R47, 0x80 ;  /* 0x000000802f2f7836 */ /* 0x000fe40000000000 */
[----:B0-----:R-:W-:-:S05]  /*484c0*/  IMAD.WIDE.U32 R2, R5, 0x10, R2 ;  /* 0x0000001005027825 */ /* 0x001fca00078e0002 */
[----:B------:R2:W-:Y:S02]  /*484d0*/  STG.E.128 desc[UR8][R2.64], R20 ;  /* 0x0000001402007986 */ /* 0x0005e4000c101d08 */
.L_x_12640:
[----:B------:R-:W-:-:S13]  /*484e0*/  ISETP.GE.AND P0, PT, R47, UR5, PT ;  /* 0x000000052f007c0c */ /* 0x000fda000bf06270 */
[----:B------:R-:W-:Y:S05]  /*484f0*/  @P0 BREAK.RELIABLE B1 ;  /* 0x0000000000010942 */ /* 0x000fea0003800100 */
[----:B------:R-:W-:Y:S05]  /*48500*/  @P0 BRA `(.L_x_12642) ;  /* 0x0000000000300947 */ /* 0x000fea0003800000 */
[----:B012---:R-:W0:Y:S01]  /*48510*/  LDC.64 R2, c[0x0][0x388] ;  /* 0x0000e200ff027b82 */ /* 0x007e220000000a00 */
[C---:B------:R-:W-:Y:S02]  /*48520*/  VIADD R5, R47.reuse, UR4 ;  /* 0x000000042f057c36 */ /* 0x040fe40008000000 */
[----:B------:R-:W-:Y:S02]  /*48530*/  VIADD R47, R47, 0x80 ;  /* 0x000000802f2f7836 */ /* 0x000fe40000000000 */
[----:B0-----:R-:W-:-:S05]  /*48540*/  IMAD.WIDE.U32 R2, R5, 0x10, R2 ;  /* 0x0000001005027825 */ /* 0x001fca00078e0002 */
[----:B------:R3:W-:Y:S02]  /*48550*/  STG.E.128 desc[UR8][R2.64], R24 ;  /* 0x0000001802007986 */ /* 0x0007e4000c101d08 */
.L_x_12641:
[----:B------:R-:W-:Y:S05]  /*48560*/  BSYNC.RELIABLE B1 ;  /* 0x0000000000017941 */ /* 0x000fea0003800100 */
.L_x_12636:
[----:B------:R-:W-:-:S13]  /*48570*/  ISETP.GE.AND P0, PT, R47, UR5, PT ;  /* 0x000000052f007c0c */ /* 0x000fda000bf06270 */
[----:B0123--:R-:W0:Y:S01]  /*48580*/  @!P0 LDC.64 R2, c[0x0][0x388] ;  /* 0x0000e200ff028b82 */ /* 0x00fe220000000a00 */
[C---:B------:R-:W-:Y:S01]  /*48590*/  @!P0 IADD3 R5, PT, PT, R47.reuse, UR4, RZ ;  /* 0x000000042f058c10 */ /* 0x040fe2000fffe0ff */
[----:B------:R-:W-:-:S04]  /*485a0*/  @!P0 VIADD R47, R47, 0x80 ;  /* 0x000000802f2f8836 */ /* 0x000fc80000000000 */
[----:B0-----:R-:W-:-:S05]  /*485b0*/  @!P0 IMAD.WIDE.U32 R2, R5, 0x10, R2 ;  /* 0x0000001005028825 */ /* 0x001fca00078e0002 */
[----:B------:R3:W-:Y:S02]  /*485c0*/  @!P0 STG.E.128 desc[UR8][R2.64], R28 ;  /* 0x0000001c02008986 */ /* 0x0007e4000c101d08 */
.L_x_12642:
[----:B------:R-:W-:Y:S05]  /*485d0*/  BSYNC.RECONVERGENT B0 ;  /* 0x0000000000007941 */ /* 0x000fea0003800200 */
.L_x_12635:
[----:B------:R-:W-:Y:S05]  /*485e0*/  WARPSYNC.ALL ;  /* 0x0000000000007948 */ /* 0x000fea0003800000 */
[----:B------:R-:W-:-:S13]  /*485f0*/  ISETP.GE.AND P0, PT, R47, UR5, PT ;  /* 0x000000052f007c0c */ /* 0x000fda000bf06270 */
[----:B------:R-:W-:Y:S05]  /*48600*/  @P0 EXIT ;  /* 0x000000000000094d */ /* 0x000fea0003800000 */
[----:B0123--:R-:W0:Y:S01]  /*48610*/  LDC.64 R2, c[0x0][0x388] ;  /* 0x0000e200ff027b82 */ /* 0x00fe220000000a00 */
[----:B------:R-:W-:-:S04]  /*48620*/  VIADD R47, R47, UR4 ;  /* 0x000000042f2f7c36 */ /* 0x000fc80008000000 */
[----:B0-----:R-:W-:-:S05]  /*48630*/  IMAD.WIDE.U32 R2, R47, 0x10, R2 ;  /* 0x000000102f027825 */ /* 0x001fca00078e0002 */
[----:B------:R-:W-:Y:S01]  /*48640*/  STG.E.128 desc[UR8][R2.64], R32 ;  /* 0x0000002002007986 */ /* 0x000fe2000c101d08 */
[----:B------:R-:W-:Y:S05]  /*48650*/  EXIT ;  /* 0x000000000000794d */ /* 0x000fea0003800000 */
.L_x_11728:
[----:B------:R-:W0:Y:S01]  /*48660*/  S2R R47, SR_TID.X ;  /* 0x00000000002f7919 */ /* 0x000e220000002100 */
[----:B------:R-:W1:Y:S02]  /*48670*/  LDCU.64 UR6, c[0x0][0x390] ;  /* 0x00007200ff0677ac */ /* 0x000e640008000a00 */
[----:B-1----:R-:W-:-:S06]  /*48680*/  UIMAD.WIDE.U32 UR6, UR4, 0x10, UR6 ;  /* 0x00000010040678a5 */ /* 0x002fcc000f8e0006 */
[----:B------:R-:W-:Y:S02]  /*48690*/  IMAD.U32 R4, RZ, RZ, UR6 ;  /* 0x00000006ff047e24 */ /* 0x000fe4000f8e00ff */
[----:B------:R-:W-:Y:S02]  /*486a0*/  IMAD.U32 R5, RZ, RZ, UR7 ;  /* 0x00000007ff057e24 */ /* 0x000fe4000f8e00ff */
[----:B0-----:R-:W-:-:S05]  /*486b0*/  IMAD.WIDE.U32 R4, R47, 0x20, R4 ;  /* 0x000000202f047825 */ /* 0x001fca00078e0004 */
[----:B------:R-:W2:Y:S04]  /*486c0*/  LDG.E.ENL2.256 R12, R8, desc[UR8][R4.64] ;  /* 0xfe0000080408797e */ /* 0x000ea8000812190c */
[----:B------:R0:W5:Y:S04]  /*486d0*/  LDG.E.ENL2.256 R20, R16, desc[UR8][R4.64+0x1000] ;  /* 0xfe0080080410797e */ /* 0x0001680008121914 */
[----:B------:R0:W5:Y:S04]  /*486e0*/  LDG.E.ENL2.256 R28, R24, desc[UR8][R4.64+0x2000] ;  /* 0xfe0100080418797e */ /* 0x000168000812191c */
[----:B------:R0:W5:Y:S01]  /*486f0*/  LDG.E.ENL2.256 R40, R36, desc[UR8][R4.64+0x3000] ;  /* 0xfe0180080424797e */ /* 0x0001620008121928 */
[----:B------:R-:W-:Y:S01]  /*48700*/  IMAD.MOV.U32 R2, RZ, RZ, 0x33145c07 ;  /* 0x33145c07ff027424 */ /* 0x000fe200078e00ff */
[----:B------:R-:W-:Y:S01]  /*48710*/  UMOV UR10, 0x33145c07 ;  /* 0x33145c07000a7882 */ /* 0x000fe20000000000 */
[----:B------:R-:W-:Y:S01]  /*48720*/  IMAD.MOV.U32 R3, RZ, RZ, 0x3c91a626 ;  /* 0x3c91a626ff037424 */ /* 0x000fe200078e00ff */
[----:B------:R-:W-:Y:S01]  /*48730*/  UMOV UR11, 0x3c91a626 ;  /* 0x3c91a626000b7882 */ /* 0x000fe20000000000 */
[----:B------:R-:W-:Y:S03]  /*48740*/  BSSY.RECONVERGENT B1, `(.L_x_12643) ;  /* 0x00008e9000017945 */ /* 0x000fe60003800200 */
[----:B------:R0:W-:Y:S01]  /*48750*/  STL.64 [R1+0x8], R2 ;  /* 0x0000080201007387 */ /* 0x0001e20000100a00 */
[----:B--2---:R-:W-:-:S02]  /*48760*/  DSETP.NAN.AND P0, PT, R10, R10, PT ;  /* 0x0000000a0a00722a */ /* 0x004fc40003f08000 */
[--C-:B------:R-:W-:Y:S02]  /*48770*/  DSETP.NUM.AND P1, PT, R8, R8.reuse, PT ;  /* 0x000000080800722a */ /* 0x100fe40003f27000 */
        /* <DEDUP_REMOVED lines=18> */
[----:B------:R-:W-:Y:S02]  /*488a0*/  @!P0 DADD R4, R4, UR10 ;  /* 0x0000000a04048e29 */ /* 0x000fe40008000000 */
[----:B------:R-:W-:-:S10]  /*488b0*/  @P0 DADD R4, R8, R2 ;  /* 0x0000000008040229 */ /* 0x000fd40000000002 */
[----:B------:R-:W-:Y:S02]  /*488c0*/  @P0 IMAD.MOV.U32 R6, RZ, RZ, R4 ;  /* 0x000000ffff060224 */ /* 0x000fe400078e0004 */
[----:B------:R-:W-:Y:S01]  /*488d0*/  @P0 IMAD.MOV.U32 R7, RZ, RZ, R5 ;  /* 0x000000ffff070224 */ /* 0x000fe200078e0005 */
[----:B------:R-:W-:Y:S06]  /*488e0*/  BRA `(.L_x_12645) ;  /* 0x0000008c00387947 */ /* 0x000fec0003800000 */
.L_x_12644:
[----:B------:R-:W-:Y:S01]  /*488f0*/  DSETP.MAX.AND P0, P1, R58, R60, PT ;  /* 0x0000003c3a00722a */ /* 0x000fe2000390f000 */
[----:B------:R-:W-:Y:S01]  /*48900*/  IMAD.MOV.U32 R0, RZ, RZ, R59 ;  /* 0x000000ffff007224 */ /* 0x000fe200078e003b */
        /* <DEDUP_REMOVED lines=41> */
[----:B-----5:R-:W-:Y:S05]  /*48ba0*/  CALL.REL.NOINC `($__internal_22_$__cuda_sm20_div_rn_f64_full) ;  /* 0x00000474009c7944 */ /* 0x020fea0003c00000 */
[----:B------:R-:W-:Y:S02]  /*48bb0*/  IMAD.MOV.U32 R62, RZ, RZ, R32 ;  /* 0x000000ffff3e7224 */ /* 0x000fe400078e0020 */
[----:B------:R-:W-:-:S07]  /*48bc0*/  IMAD.MOV.U32 R63, RZ, RZ, R33 ;  /* 0x000000ffff3f7224 */ /* 0x000fce00078e0021 */
.L_x_12650:
[----:B------:R-:W-:Y:S05]  /*48bd0*/  BSYNC.RECONVERGENT B3 ;  /* 0x0000000000037941 */ /* 0x000fea0003800200 */
.L_x_12649:
        /* <DEDUP_REMOVED lines=22> */
[----:B-----5:R-:W-:Y:S05]  /*48d40*/  CALL.REL.NOINC `($__internal_22_$__cuda_sm20_div_rn_f64_full) ;  /* 0x0000047400347944 */ /* 0x020fea0003c00000 */
.L_x_12652:
[----:B------:R-:W-:Y:S05]  /*48d50*/  BSYNC.RECONVERGENT B3 ;  /* 0x0000000000037941 */ /* 0x000fea0003800200 */
.L_x_12651:
        /* <DEDUP_REMOVED lines=8> */
[----:B------:R-:W-:Y:S01]  /*48de0*/  MOV R46, UR5 ;  /* 0x00000005002e7c02 */ /* 0x000fe20008000f00 */
[----:B------:R-:W-:Y:S03]  /*48df0*/  BSSY.RECONVERGENT B0, `(.L_x_12653) ;  /* 0x0000076000007945 */ /* 0x000fe60003800200 */
        /* <DEDUP_REMOVED lines=36> */
[----:B------:R-:W-:Y:S01]  /*49040*/  IMAD.MOV.U32 R33, RZ, RZ, R3 ;  /* 0x000000ffff217224 */ /* 0x000fe200078e0003 */
[----:B------:R-:W-:-:S11]  /*49050*/  MOV R32, R2 ;  /* 0x0000000200207202 */ /* 0x000fd60000000f00 */
        /* <DEDUP_REMOVED lines=73> */
.L_x_12654:
[----:B------:R-:W-:Y:S01]  /*494f0*/  IMAD.MOV.U32 R2, RZ, RZ, 0x0 ;  /* 0x00000000ff027424 */ /* 0x000fe200078e00ff */
[----:B------:R-:W-:Y:S01]  /*49500*/  LOP3.LUT P0, RZ, R33, 0x7fffffff, RZ, 0xc0, !PT ;  /* 0x7fffffff21ff7812 */ /* 0x000fe2000780c0ff */
[----:B------:R-:W-:-:S06]  /*49510*/  IMAD.MOV.U32 R3, RZ, RZ, 0x7ff00000 ;  /* 0x7ff00000ff037424 */ /* 0x000fcc00078e00ff */
[----:B------:R-:W-:-:S10]  /*49520*/  DFMA R2, R32, R2, +INF ;  /* 0x7ff000002002742b */ /* 0x000fd40000000002 */
[----:B------:R-:W-:Y:S02]  /*49530*/  FSEL R62, R2, RZ, P0 ;  /* 0x000000ff023e7208 */ /* 0x000fe40000000000 */
[----:B------:R-:W-:-:S07]  /*49540*/  FSEL R63, R3, -QNAN , P0 ;  /* 0xfff00000033f7808 */ /* 0x000fce0000000000 */
.L_x_12655:
[----:B------:R-:W-:Y:S05]  /*49550*/  BSYNC.RECONVERGENT B0 ;  /* 0x0000000000007941 */ /* 0x000fea0003800200 */
.L_x_12653:
        /* <DEDUP_REMOVED lines=21> */
[----:B-----5:R-:W-:Y:S05]  /*496b0*/  CALL.REL.NOINC `($__internal_22_$__cuda_sm20_div_rn_f64_full) ;  /* 0x0000046800d87944 */ /* 0x020fea0003c00000 */
.L_x_12657:
[----:B------:R-:W-:Y:S05]  /*496c0*/  BSYNC.RECONVERGENT B3 ;  /* 0x0000000000037941 */ /* 0x000fea0003800200 */
.L_x_12656:
        /* <DEDUP_REMOVED lines=16> */
[----:B------:R-:W-:Y:S01]  /*497d0*/  UMOV UR7, 0x3f6f9690 ;  /* 0x3f6f969000077882 */ /* 0x000fe20000000000 */
[----:B------:R-:W-:-:S05]  /*497e0*/  @P3 MOV R9, 0x7f3321d2 ;  /* 0x7f3321d200093802 */ /* 0x000fca0000000f00 */
        /* <DEDUP_REMOVED lines=67> */
[----:B------:R-:W-:-:S03]  /*49c20*/  @P3 FSEL R0, R9, R2, !P1 ;  /* 0x0000000209003208 */ /* 0x000fc60004800000 */
[----:B------:R-:W-:Y:S02]  /*49c30*/  @P3 IMAD.MOV.U32 R5, RZ, RZ, R3 ;  /* 0x000000ffff053224 */ /* 0x000fe400078e0003 */
[----:B------:R-:W-:-:S03]  /*49c40*/  @P3 IMAD.MOV.U32 R4, RZ, RZ, R0 ;  /* 0x000000ffff043224 */ /* 0x000fc600078e0000 */
[----:B------:R-:W-:Y:S02]  /*49c50*/  LOP3.LUT R3, R5, 0x80000000, R11, 0xb8, !PT ;  /* 0x8000000005037812 */ /* 0x000fe400078eb80b */
[----:B------:R-:W-:Y:S02]  /*49c60*/  FSEL R4, R6, R4, P0 ;  /* 0x0000000406047208 */ /* 0x000fe40000000000 */
[----:B------:R-:W-:Y:S01]  /*49c70*/  FSEL R5, R7, R3, P0 ;  /* 0x0000000307057208 */ /* 0x000fe20000000000 */
[----:B------:R-:W-:Y:S06]  /*49c80*/  BRA `(.L_x_12658) ;  /* 0x0000001800e47947 */ /* 0x000fec0003800000 */
.L_x_12648:
        /* <DEDUP_REMOVED lines=122> */
.L_x_12661:
[----:B------:R-:W-:Y:S01]  /*4a430*/  IMAD.MOV.U32 R2, RZ, RZ, 0x0 ;  /* 0x00000000ff027424 */ /* 0x000fe200078e00ff */
[----:B------:R-:W-:Y:S02]  /*4a440*/  MOV R3, 0x7ff00000 ;  /* 0x7ff0000000037802 */ /* 0x000fe40000000f00 */
[----:B------:R-:W-:-:S04]  /*4a450*/  LOP3.LUT P0, RZ, R33, 0x7fffffff, RZ, 0xc0, !PT ;  /* 0x7fffffff21ff7812 */ /* 0x000fc8000780c0ff */
[----:B------:R-:W-:-:S10]  /*4a460*/  DFMA R2, R32, R2, +INF ;  /* 0x7ff000002002742b */ /* 0x000fd40000000002 */
[----:B------:R-:W-:Y:S02]  /*4a470*/  FSEL R62, R2, RZ, P0 ;  /* 0x000000ff023e7208 */ /* 0x000fe40000000000 */
[----:B------:R-:W-:-:S07]  /*4a480*/  FSEL R63, R3, -QNAN , P0 ;  /* 0xfff00000033f7808 */ /* 0x000fce0000000000 */
.L_x_12662:
[----:B------:R-:W-:Y:S05]  /*4a490*/  BSYNC.RECONVERGENT B0 ;  /* 0x0000000000007941 */ /* 0x000fea0003800200 */
.L_x_12660:
        /* <DEDUP_REMOVED lines=20> */
[----:B-----5:R-:W-:Y:S05]  /*4a5e0*/  CALL.REL.NOINC `($__internal_22_$__cuda_sm20_div_rn_f64_full) ;  /* 0x0000045c000c7944 */ /* 0x020fea0003c00000 */
.L_x_12664:
[----:B------:R-:W-:Y:S05]  /*4a5f0*/  BSYNC.RECONVERGENT B3 ;  /* 0x0000000000037941 */ /* 0x000fea0003800200 */
.L_x_12663:
        /* <DEDUP_REMOVED lines=85> */
[----:B------:R-:W-:Y:S01]  /*4ab50*/  @P3 IMAD.MOV.U32 R5, RZ, RZ, R3 ;  /* 0x000000ffff053224 */ /* 0x000fe200078e0003 */
[----:B------:R-:W-:-:S04]  /*4ab60*/  @P3 MOV R4, R0 ;  /* 0x0000000000043202 */ /* 0x000fc80000000f00 */
[----:B------:R-:W-:Y:S02]  /*4ab70*/  LOP3.LUT R3, R5, 0x80000000, R11, 0xb8, !PT ;  /* 0x8000000005037812 */ /* 0x000fe400078eb80b */
[----:B------:R-:W-:Y:S02]  /*4ab80*/  FSEL R4, R6, R4, P0 ;  /* 0x0000000406047208 */ /* 0x000fe40000000000 */
[----:B------:R-:W-:Y:S01]  /*4ab90*/  FSEL R5, R7, R3, P0 ;  /* 0x0000000307057208 */ /* 0x000fe20000000000 */
[----:B------:R-:W-:Y:S06]  /*4aba0*/  BRA `(.L_x_12658) ;  /* 0x0000000c001c7947 */ /* 0x000fec0003800000 */
.L_x_12659:
        /* <DEDUP_REMOVED lines=79> */
.L_x_12666:
[----:B------:R-:W-:Y:S01]  /*4b0a0*/  IMAD.MOV.U32 R2, RZ, RZ, 0x0 ;  /* 0x00000000ff027424 */ /* 0x000fe200078e00ff */
[----:B------:R-:W-:Y:S01]  /*4b0b0*/  LOP3.LUT P0, RZ, R33, 0x7fffffff, RZ, 0xc0, !PT ;  /* 0x7fffffff21ff7812 */ /* 0x000fe2000780c0ff */
[----:B------:R-:W-:-:S06]  /*4b0c0*/  IMAD.MOV.U32 R3, RZ, RZ, 0x7ff00000 ;  /* 0x7ff00000ff037424 */ /* 0x000fcc00078e00ff */
[----:B------:R-:W-:-:S10]  /*4b0d0*/  DFMA R2, R32, R2, +INF ;  /* 0x7ff000002002742b */ /* 0x000fd40000000002 */
[----:B------:R-:W-:Y:S02]  /*4b0e0*/  FSEL R62, R2, RZ, P0 ;  /* 0x000000ff023e7208 */ /* 0x000fe40000000000 */
[----:B------:R-:W-:-:S07]  /*4b0f0*/  FSEL R63, R3, -QNAN , P0 ;  /* 0xfff00000033f7808 */ /* 0x000fce0000000000 */
.L_x_12667:
[----:B------:R-:W-:Y:S05]  /*4b100*/  BSYNC.RECONVERGENT B0 ;  /* 0x0000000000007941 */ /* 0x000fea0003800200 */
.L_x_12665:
        /* <DEDUP_REMOVED lines=21> */
.L_x_12669:
[----:B------:R-:W-:Y:S05]  /*4b260*/  BSYNC.RECONVERGENT B3 ;  /* 0x0000000000037941 */ /* 0x000fea0003800200 */
.L_x_12668:
[----:B------:R-:W-:Y:S01]  /*4b270*/  DMUL R2, R32, R32 ;  /* 0x0000002020027228 */ /* 0x000fe20000000000 */
[----:B------:R-:W-:Y:S01]  /*4b280*/  IMAD.MOV.U32 R4, RZ, RZ, -0x2449a4b7 ;  /* 0xdbb65b49ff047424 */ /* 0x000fe200078e00ff */
[----:B------:R-:W-:Y:S01]  /*4b290*/  UMOV UR6, 0x2a25ff7e ;  /* 0x2a25ff7e00067882 */ /* 0x000fe20000000000 */
[----:B------:R-:W-:Y:S01]  /*4b2a0*/  IMAD.MOV.U32 R5, RZ, RZ, 0x3f2d3b63 ;  /* 0x3f2d3b63ff057424 */ /* 0x000fe200078e00ff */
[----:B------:R-:W-:Y:S01]  /*4b2b0*/  UMOV UR7, 0x3ef53e1d ;  /* 0x3ef53e1d00077882 */ /* 0x000fe20000000000 */
[----:B------:R-:W-:Y:S01]  /*4b2c0*/  ISETP.GE.AND P2, PT, R9, RZ, PT ;  /* 0x000000ff0900720c */ /* 0x000fe20003f46270 */
[----:B------:R-:W-:Y:S01]  /*4b2d0*/  DSETP.NEU.AND P3, PT, R6, RZ, PT ;  /* 0x000000ff0600722a */ /* 0x000fe20003f6d000 */
[----:B------:R-:W-:Y:S02]  /*4b2e0*/  @!P1 MOV R6, 0x54442d18 ;  /* 0x54442d1800069802 */ /* 0x000fe40000000f00 */
        /* <DEDUP_REMOVED lines=82> */
[----:B------:R-:W-:-:S07]  /*4b810*/  FSEL R5, R7, R3, P0 ;  /* 0x0000000307057208 */ /* 0x000fce0000000000 */
.L_x_12658:
[----:B------:R-:W-:Y:S05]  /*4b820*/  BSYNC.RECONVERGENT B2 ;  /* 0x0000000000027941 */ /* 0x000fea0003800200 */
.L_x_12647:
        /* <DEDUP_REMOVED lines=9> */
.L_x_12646:
[----:B------:R-:W-:-:S06]  /*4b8c0*/  DSETP.NEU.AND P0, PT, R10, RZ, PT ;  /* 0x000000ff0a00722a */ /* 0x000fcc0003f0d000 */
[----:B------:R-:W-:-:S14]  /*4b8d0*/  DSETP.NEU.OR P0, PT, R8, 1, P0 ;  /* 0x3ff000000800742a */ /* 0x000fdc000070d400 */
[----:B------:R-:W-:Y:S01]  /*4b8e0*/  @!P0 DADD R6, -RZ, -R10 ;  /* 0x00000000ff068229 */ /* 0x000fe2000000090a */
[----:B------:R-:W-:Y:S01]  /*4b8f0*/  @!P0 CS2R R4, SRZ ;  /* 0x0000000000048805 */ /* 0x000fe2000001ff00 */
[----:B------:R-:W-:Y:S09]  /*4b900*/  @!P0 BRA `(.L_x_12645) ;  /* 0x0000005c00308947 */ /* 0x000ff20003800000 */
[----:B------:R-:W-:Y:S01]  /*4b910*/  IMAD.MOV.U32 R3, RZ, RZ, 0xd800000 ;  /* 0x0d800000ff037424 */ /* 0x000fe200078e00ff */
[----:B------:R-:W-:Y:S01]  /*4b920*/  MOV R2, 0xd800000 ;  /* 0x0d80000000027802 */ /* 0x000fe20000000f00 */
[----:B------:R-:W-:Y:S01]  /*4b930*/  UMOV UR6, 0x1409212f ;  /* 0x1409212f00067882 */ /* 0x000fe20000000000 */
        /* <DEDUP_REMOVED lines=13> */
.L_x_12670:
[C---:B------:R-:W-:Y:S01]  /*4ba10*/  DADD R68, R58.reuse, 1 ;  /* 0x3ff000003a447429 */ /* 0x040fe20000000000 */
[----:B------:R-:W-:Y:S01]  /*4ba20*/  IMAD.MOV.U32 R2, RZ, RZ, RZ ;  /* 0x000000ffff027224 */ /* 0x000fe200078e00ff */
[----:B------:R-:W-:Y:S01]  /*4ba30*/  UMOV UR6, 0xffffffff ;  /* 0xffffffff00067882 */ /* 0x000fe20000000000 */
[----:B------:R-:W-:Y:S01]  /*4ba40*/  UMOV UR7, 0x7fefffff ;  /* 0x7fefffff00077882 */ /* 0x000fe20000000000 */
[----:B------:R-:W-:Y:S01]  /*4ba50*/  DADD R64, R58, -1 ;  /* 0xbff000003a407429 */ /* 0x000fe20000000000 */
[----:B------:R-:W-:Y:S01]  /*4ba60*/  UMOV UR5, UR7 ;  /* 0x0000000700057c82 */ /* 0x000fe20008000000 */
[----:B------:R-:W-:Y:S01]  /*4ba70*/  MOV R44, RZ ;  /* 0x000000ff002c7202 */ /* 0x000fe20000000f00 */
        /* <DEDUP_REMOVED lines=112> */
[----:B-----5:R-:W-:Y:S05]  /*4c180*/  CALL.REL.NOINC `($__internal_23_$__cuda_sm20_dsqrt_rn_f64_mediumpath_v1) ;  /* 0x0000044400bc7944 */ /* 0x020fea0003c00000 */
[----:B------:R-:W-:Y:S02]  /*4c190*/  IMAD.MOV.U32 R6, RZ, RZ, R2 ;  /* 0x000000ffff067224 */ /* 0x000fe400078e0002 */
[----:B------:R-:W-:-:S07]  /*4c1a0*/  IMAD.MOV.U32 R7, RZ, RZ, R3 ;  /* 0x000000ffff077224 */ /* 0x000fce00078e0003 */
.L_x_12675:
[----:B------:R-:W-:Y:S05]  /*4c1b0*/  BSYNC.RECONVERGENT B3 ;  /* 0x0000000000037941 */ /* 0x000fea0003800200 */
.L_x_12674:
[----:B------:R-:W-:Y:S05]  /*4c1c0*/  BRA `(.L_x_12676) ;  /* 0x0000002000a47947 */ /* 0x000fea0003800000 */
.L_x_12673:
        /* <DEDUP_REMOVED lines=27> */
[----:B-----5:R-:W-:Y:S05]  /*4c380*/  CALL.REL.NOINC `($__internal_22_$__cuda_sm20_div_rn_f64_full) ;  /* 0x0000043c00a47944 */ /* 0x020fea0003c00000 */
.L_x_12681:
[----:B------:R-:W-:Y:S05]  /*4c390*/  BSYNC.RECONVERGENT B4 ;  /* 0x0000000000047941 */ /* 0x000fea0003800200 */
.L_x_12680:
[----:B------:R-:W-:Y:S02]  /*4c3a0*/  IMAD.MOV.U32 R6, RZ, RZ, R32 ;  /* 0x000000ffff067224 */ /* 0x000fe400078e0020 */
[----:B------:R-:W-:-:S07]  /*4c3b0*/  IMAD.MOV.U32 R7, RZ, RZ, R33 ;  /* 0x000000ffff077224 */ /* 0x000fce00078e0021 */
.L_x_12679:
[----:B------:R-:W-:Y:S05]  /*4c3c0*/  BSYNC.RECONVERGENT B3 ;  /* 0x0000000000037941 */ /* 0x000fea0003800200 */
.L_x_12678:
[----:B------:R-:W-:Y:S01]  /*4c3d0*/  DADD R2, -R58, 1 ;  /* 0x3ff000003a027429 */ /* 0x000fe20000000100 */
[----:B------:R-:W-:Y:S07]  /*4c3e0*/  BSSY.RECONVERGENT B3, `(.L_x_12682) ;  /* 0x000001d000037945 */ /* 0x000fee0003800200 */
[----:B------:R-:W-:-:S14]  /*4c3f0*/  DSETP.GEU.AND P0, PT, R2, RZ, PT ;  /* 0x000000ff0200722a */ /* 0x000fdc0003f0e000 */
[----:B------:R-:W-:Y:S01]  /*4c400*/  @!P0 DADD R32, R62, -R2 ;  /* 0x000000003e208229 */ /* 0x000fe20000000802 */
[----:B------:R-:W-:Y:S10]  /*4c410*/  @!P0 BRA `(.L_x_12683) ;  /* 0x0000000000648947 */ /* 0x000ff40003800000 */
[----:B------:R-:W-:Y:S01]  /*4c420*/  DSETP.NEU.AND P0, PT, R2, RZ, PT ;  /* 0x000000ff0200722a */ /* 0x000fe20003f0d000 */
[----:B------:R-:W-:Y:S01]  /*4c430*/  IMAD.MOV.U32 R32, RZ, RZ, R60 ;  /* 0x000000ffff207224 */ /* 0x000fe200078e003c */
[----:B------:R-:W-:-:S12]  /*4c440*/  MOV R33, R61 ;  /* 0x0000003d00217202 */ /* 0x000fd80000000f00 */
        /* <DEDUP_REMOVED lines=21> */
.L_x_12684:
[----:B------:R-:W-:Y:S05]  /*4c5a0*/  BSYNC.RECONVERGENT B4 ;  /* 0x0000000000047941 */ /* 0x000fea0003800200 */
.L_x_12683:
[----:B------:R-:W-:Y:S05]  /*4c5b0*/  BSYNC.RECONVERGENT B3 ;  /* 0x0000000000037941 */ /* 0x000fea0003800200 */
.L_x_12682:
        /* <DEDUP_REMOVED lines=27> */
[----:B-----5:R-:W-:Y:S05]  /*4c770*/  CALL.REL.NOINC `($__internal_23_$__cuda_sm20_dsqrt_rn_f64_mediumpath_v1) ;  /* 0x0000044000407944 */ /* 0x020fea0003c00000 */
[----:B------:R-:W-:Y:S01]  /*4c780*/  IMAD.MOV.U32 R50, RZ, RZ, R2 ;  /* 0x000000ffff327224 */ /* 0x000fe200078e0002 */
[----:B------:R-:W-:-:S07]  /*4c790*/  MOV R51, R3 ;  /* 0x0000000300337202 */ /* 0x000fce0000000f00 */
.L_x_12686:
[----:B------:R-:W-:Y:S05]  /*4c7a0*/  BSYNC.RECONVERGENT B3 ;  /* 0x0000000000037941 */ /* 0x000fea0003800200 */
.L_x_12685:
        /* <DEDUP_REMOVED lines=25> */
[----:B-----5:R-:W-:Y:S05]  /*4c940*/  CALL.REL.NOINC `($__internal_22_$__cuda_sm20_div_rn_f64_full) ;  /* 0x0000043800347944 */ /* 0x020fea0003c00000 */
.L_x_12689:
[----:B------:R-:W-:Y:S05]  /*4c950*/  BSYNC.RECONVERGENT B3 ;  /* 0x0000000000037941 */ /* 0x000fea0003800200 */
.L_x_12688:
        /* <DEDUP_REMOVED lines=30> */
.L_x_12687:
        /* <DEDUP_REMOVED lines=75> */
.L_x_12690:
[----:B------:R-:W-:Y:S01]  /*4cff0*/  IMAD.MOV.U32 R2, RZ, RZ, 0x0 ;  /* 0x00000000ff027424 */ /* 0x000fe200078e00ff */
[----:B------:R-:W-:Y:S01]  /*4d000*/  LOP3.LUT P0, RZ, R7, 0x7fffffff, RZ, 0xc0, !PT ;  /* 0x7fffffff07ff7812 */ /* 0x000fe2000780c0ff */
[----:B------:R-:W-:-:S06]  /*4d010*/  IMAD.MOV.U32 R3, RZ, RZ, 0x7ff00000 ;  /* 0x7ff00000ff037424 */ /* 0x000fcc00078e00ff */
[----:B------:R-:W-:-:S10]  /*4d020*/  DFMA R2, R6, R2, +INF ;  /* 0x7ff000000602742b */ /* 0x000fd40000000002 */
[----:B------:R-:W-:Y:S02]  /*4d030*/  FSEL R6, R2, RZ, P0 ;  /* 0x000000ff02067208 */ /* 0x000fe40000000000 */
[----:B------:R-:W-:Y:S01]  /*4d040*/  FSEL R7, R3, -QNAN , P0 ;  /* 0xfff0000003077808 */ /* 0x000fe20000000000 */
[----:B------:R-:W-:Y:S06]  /*4d050*/  BRA `(.L_x_12676) ;  /* 0x0000001400007947 */ /* 0x000fec0003800000 */
.L_x_12677:
        /* <DEDUP_REMOVED lines=23> */
[----:B-----5:R-:W-:Y:S05]  /*4d1d0*/  CALL.REL.NOINC `($__internal_23_$__cuda_sm20_dsqrt_rn_f64_mediumpath_v1) ;  /* 0x0000043400a87944 */ /* 0x020fea0003c00000 */
[----:B------:R-:W-:Y:S02]  /*4d1e0*/  IMAD.MOV.U32 R48, RZ, RZ, R2 ;  /* 0x000000ffff307224 */ /* 0x000fe400078e0002 */
[----:B------:R-:W-:-:S07]  /*4d1f0*/  IMAD.MOV.U32 R49, RZ, RZ, R3 ;  /* 0x000000ffff317224 */ /* 0x000fce00078e0003 */
.L_x_12693:
[----:B------:R-:W-:Y:S05]  /*4d200*/  BSYNC.RECONVERGENT B3 ;  /* 0x0000000000037941 */ /* 0x000fea0003800200 */
.L_x_12692:
        /* <DEDUP_REMOVED lines=21> */
.L_x_12695:
[----:B------:R-:W-:Y:S05]  /*4d360*/  BSYNC.RECONVERGENT B3 ;  /* 0x0000000000037941 */ /* 0x000fea0003800200 */
.L_x_12694:
[----:B------:R-:W-:Y:S02]  /*4d370*/  IMAD.MOV.U32 R6, RZ, RZ, R32 ;  /* 0x000000ffff067224 */ /* 0x000fe400078e0020 */
[----:B------:R-:W-:Y:S01]  /*4d380*/  IMAD.MOV.U32 R7, RZ, RZ, R33 ;  /* 0x000000ffff077224 */ /* 0x000fe200078e0021 */
[----:B------:R-:W-:Y:S06]  /*4d390*/  BRA `(.L_x_12676) ;  /* 0x0000001000307947 */ /* 0x000fec0003800000 */
.L_x_12691:
        /* <DEDUP_REMOVED lines=20> */
[----:B-----5:R-:W-:Y:S05]  /*4d4e0*/  CALL.REL.NOINC `($__internal_23_$__cuda_sm20_dsqrt_rn_f64_mediumpath_v1) ;  /* 0x0000043000e47944 */ /* 0x020fea0003c00000 */
[----:B------:R-:W-:Y:S02]  /*4d4f0*/  IMAD.MOV.U32 R48, RZ, RZ, R2 ;  /* 0x000000ffff307224 */ /* 0x000fe400078e0002 */
[----:B------:R-:W-:-:S07]  /*4d500*/  IMAD.MOV.U32 R49, RZ, RZ, R3 ;  /* 0x000000ffff317224 */ /* 0x000fce00078e0003 */
.L_x_12697:
[----:B------:R-:W-:Y:S05]  /*4d510*/  BSYNC.RECONVERGENT B3 ;  /* 0x0000000000037941 */ /* 0x000fea0003800200 */
.L_x_12696:
        /* <DEDUP_REMOVED lines=25> */
[----:B-----5:R-:W-:Y:S05]  /*4d6b0*/  CALL.REL.NOINC `($__internal_22_$__cuda_sm20_div_rn_f64_full) ;  /* 0x0000042800d87944 */ /* 0x020fea0003c00000 */
.L_x_12700:
[----:B------:R-:W-:Y:S05]  /*4d6c0*/  BSYNC.RECONVERGENT B3 ;  /* 0x0000000000037941 */ /* 0x000fea0003800200 */
.L_x_12699:
        /* <DEDUP_REMOVED lines=30> */
.L_x_12698:
        /* <DEDUP_REMOVED lines=75> */
.L_x_12701:
[----:B------:R-:W-:Y:S01]  /*4dd60*/  IMAD.MOV.U32 R2, RZ, RZ, 0x0 ;  /* 0x00000000ff027424 */ /* 0x000fe200078e00ff */
[----:B------:R-:W-:Y:S01]  /*4dd70*/  LOP3.LUT P0, RZ, R7, 0x7fffffff, RZ, 0xc0, !PT ;  /* 0x7fffffff07ff7812 */ /* 0x000fe2000780c0ff */
[----:B------:R-:W-:-:S06]  /*4dd80*/  IMAD.MOV.U32 R3, RZ, RZ, 0x7ff00000 ;  /* 0x7ff00000ff037424 */ /* 0x000fcc00078e00ff */
[----:B------:R-:W-:-:S10]  /*4dd90*/  DFMA R2, R6, R2, +INF ;  /* 0x7ff000000602742b */ /* 0x000fd40000000002 */
[----:B------:R-:W-:Y:S02]  /*4dda0*/  FSEL R6, R2, RZ, P0 ;  /* 0x000000ff02067208 */ /* 0x000fe40000000000 */
[----:B------:R-:W-:Y:S01]  /*4ddb0*/  FSEL R7, R3, -QNAN , P0 ;  /* 0xfff0000003077808 */ /* 0x000fe20000000000 */
[----:B------:R-:W-:Y:S06]  /*4ddc0*/  BRA `(.L_x_12676) ;  /* 0x0000000400a47947 */ /* 0x000fec0003800000 */
.L_x_12672:
        /* <DEDUP_REMOVED lines=20> */
[----:B-----5:R-:W-:Y:S05]  /*4df10*/  CALL.REL.NOINC `($__internal_23_$__cuda_sm20_dsqrt_rn_f64_mediumpath_v1) ;  /* 0x0000042800587944 */ /* 0x020fea0003c00000 */
[----:B------:R-:W-:Y:S01]  /*4df20*/  IMAD.MOV.U32 R48, RZ, RZ, R2 ;  /* 0x000000ffff307224 */ /* 0x000fe200078e0002 */
[----:B------:R-:W-:-:S07]  /*4df30*/  MOV R49, R3 ;  /* 0x0000000300317202 */ /* 0x000fce0000000f00 */
.L_x_12703:
[----:B------:R-:W-:Y:S05]  /*4df40*/  BSYNC.RECONVERGENT B3 ;  /* 0x0000000000037941 */ /* 0x000fea0003800200 */
.L_x_12702:
        /* <DEDUP_REMOVED lines=75> */
.L_x_12704:
[----:B------:R-:W-:Y:S01]  /*4e400*/  IMAD.MOV.U32 R2, RZ, RZ, 0x0 ;  /* 0x00000000ff027424 */ /* 0x000fe200078e00ff */
[----:B------:R-:W-:Y:S01]  /*4e410*/  LOP3.LUT P0, RZ, R7, 0x7fffffff, RZ, 0xc0, !PT ;  /* 0x7fffffff07ff7812 */ /* 0x000fe2000780c0ff */
[----:B------:R-:W-:-:S06]  /*4e420*/  IMAD.MOV.U32 R3, RZ, RZ, 0x7ff00000 ;  /* 0x7ff00000ff037424 */ /* 0x000fcc00078e00ff */
[----:B------:R-:W-:-:S10]  /*4e430*/  DFMA R2, R6, R2, +INF ;  /* 0x7ff000000602742b */ /* 0x000fd40000000002 */
[----:B------:R-:W-:Y:S02]  /*4e440*/  FSEL R6, R2, RZ, P0 ;  /* 0x000000ff02067208 */ /* 0x000fe40000000000 */
[----:B------:R-:W-:-:S07]  /*4e450*/  FSEL R7, R3, -QNAN , P0 ;  /* 0xfff0000003077808 */ /* 0x000fce0000000000 */
.L_x_12676:
[----:B------:R-:W-:Y:S05]  /*4e460*/  BSYNC.RECONVERGENT B2 ;  /* 0x0000000000027941 */ /* 0x000fea0003800200 */
.L_x_12671:
        /* <DEDUP_REMOVED lines=27> */
.L_x_12709:
[----:B------:R-:W-:Y:S05]  /*4e620*/  BSYNC.RECONVERGENT B4 ;  /* 0x0000000000047941 */ /* 0x000fea0003800200 */
.L_x_12708:
        /* <DEDUP_REMOVED lines=35> */
.L_x_12713:
[----:B------:R-:W-:Y:S05]  /*4e860*/  BSYNC.RECONVERGENT B5 ;  /* 0x0000000000057941 */ /* 0x000fea0003800200 */
.L_x_12712:
        /* <DEDUP_REMOVED lines=28> */
[----:B-----5:R-:W-:Y:S05]  /*4ea30*/  CALL.REL.NOINC `($__internal_23_$__cuda_sm20_dsqrt_rn_f64_mediumpath_v1) ;  /* 0x0000041c00907944 */ /* 0x020fea0003c00000 */
.L_x_12715:
[----:B------:R-:W-:Y:S05]  /*4ea40*/  BSYNC.RECONVERGENT B5 ;  /* 0x0000000000057941 */ /* 0x000fea0003800200 */
.L_x_12714:
[----:B------:R-:W-:Y:S01]  /*4ea50*/  DMUL R70, R2, R70 ;  /* 0x0000004602467228 */ /* 0x000fe20000000000 */
[----:B------:R-:W-:Y:S01]  /*4ea60*/  IMAD.MOV.U32 R58, RZ, RZ, 0x0 ;  /* 0x00000000ff3a7424 */ /* 0x000fe200078e00ff */
[----:B------:R-:W-:Y:S01]  /*4ea70*/  MOV R59, 0x3ff00000 ;  /* 0x3ff00000003b7802 */ /* 0x000fe20000000f00 */
[----:B------:R-:W-:Y:S08]  /*4ea80*/  BRA `(.L_x_12716) ;  /* 0x0000000800ec7947 */ /* 0x000ff00003800000 */
.L_x_12711:
        /* <DEDUP_REMOVED lines=30> */
.L_x_12721:
[----:B------:R-:W-:Y:S05]  /*4ec70*/  BSYNC.RECONVERGENT B6 ;  /* 0x0000000000067941 */ /* 0x000fea0003800200 */
.L_x_12720:
[----:B------:R-:W-:Y:S01]  /*4ec80*/  MOV R70, R32 ;  /* 0x0000002000467202 */ /* 0x000fe20000000f00 */
[----:B------:R-:W-:-:S07]  /*4ec90*/  IMAD.MOV.U32 R71, RZ, RZ, R33 ;  /* 0x000000ffff477224 */ /* 0x000fce00078e0021 */
.L_x_12719:
[----:B------:R-:W-:Y:S05]  /*4eca0*/  BSYNC.RECONVERGENT B5 ;  /* 0x0000000000057941 */ /* 0x000fea0003800200 */
.L_x_12718:
        /* <DEDUP_REMOVED lines=28> */
.L_x_12725:
[----:B------:R-:W-:Y:S05]  /*4ee70*/  BSYNC.RECONVERGENT B6 ;  /* 0x0000000000067941 */ /* 0x000fea0003800200 */
.L_x_12724:
[----:B------:R-:W-:Y:S01]  /*4ee80*/  IMAD.MOV.U32 R60, RZ, RZ, R32 ;  /* 0x000000ffff3c7224 */ /* 0x000fe200078e0020 */
[----:B------:R-:W-:-:S07]  /*4ee90*/  MOV R61, R33 ;  /* 0x00000021003d7202 */ /* 0x000fce0000000f00 */
.L_x_12723:
[----:B------:R-:W-:Y:S05]  /*4eea0*/  BSYNC.RECONVERGENT B5 ;  /* 0x0000000000057941 */ /* 0x000fea0003800200 */
.L_x_12722:
        /* <DEDUP_REMOVED lines=31> */
.L_x_12727:
[----:B------:R-:W-:Y:S05]  /*4f0a0*/  BSYNC.RECONVERGENT B5 ;  /* 0x0000000000057941 */ /* 0x000fea0003800200 */
.L_x_12726:
[----:B------:R-:W-:Y:S01]  /*4f0b0*/  MOV R70, R2 ;  /* 0x0000000200467202 */ /* 0x000fe20000000f00 */
[----:B------:R-:W-:Y:S01]  /*4f0c0*/  IMAD.MOV.U32 R71, RZ, RZ, R3 ;  /* 0x000000ffff477224 */ /* 0x000fe200078e0003 */
[----:B------:R-:W-:Y:S06]  /*4f0d0*/  BRA `(.L_x_12716) ;  /* 0x0000000400587947 */ /* 0x000fec0003800000 */
.L_x_12717:
        /* <DEDUP_REMOVED lines=29> */
[----:B-----5:R-:W-:Y:S05]  /*4f2b0*/  CALL.REL.NOINC `($__internal_23_$__cuda_sm20_dsqrt_rn_f64_mediumpath_v1) ;  /* 0x0000041400707944 */ /* 0x020fea0003c00000 */
.L_x_12730:
[----:B------:R-:W-:Y:S05]  /*4f2c0*/  BSYNC.RECONVERGENT B5 ;  /* 0x0000000000057941 */ /* 0x000fea0003800200 */
.L_x_12729:
        /* <DEDUP_REMOVED lines=20> */
.L_x_12732:
[----:B------:R-:W-:Y:S05]  /*4f410*/  BSYNC.RECONVERGENT B5 ;  /* 0x0000000000057941 */ /* 0x000fea0003800200 */
.L_x_12731:
[----:B------:R-:W-:Y:S01]  /*4f420*/  DMUL R58, R58, 8.11296384146066816958e+31 ;  /* 0x469000003a3a7828 */ /* 0x000fe20000000000 */
[----:B------:R-:W-:Y:S02]  /*4f430*/  IMAD.MOV.U32 R70, RZ, RZ, R32 ;  /* 0x000000ffff467224 */ /* 0x000fe400078e0020 */
[----:B------:R-:W-:Y:S01]  /*4f440*/  IMAD.MOV.U32 R71, RZ, RZ, R33 ;  /* 0x000000ffff477224 */ /* 0x000fe200078e0021 */
[----:B------:R-:W-:Y:S07]  /*4f450*/  BRA `(.L_x_12716) ;  /* 0x0000000000787947 */ /* 0x000fee0003800000 */
.L_x_12728:
        /* <DEDUP_REMOVED lines=26> */
[----:B-----5:R-:W-:Y:S05]  /*4f600*/  CALL.REL.NOINC `($__internal_23_$__cuda_sm20_dsqrt_rn_f64_mediumpath_v1) ;  /* 0x00000410009c7944 */ /* 0x020fea0003c00000 */
.L_x_12734:
[----:B------:R-:W-:Y:S05]  /*4f610*/  BSYNC.RECONVERGENT B5 ;  /* 0x0000000000057941 */ /* 0x000fea0003800200 */
.L_x_12733:
[----:B------:R-:W-:Y:S02]  /*4f620*/  IMAD.MOV.U32 R70, RZ, RZ, R2 ;  /* 0x000000ffff467224 */ /* 0x000fe400078e0002 */
[----:B------:R-:W-:-:S07]  /*4f630*/  IMAD.MOV.U32 R71, RZ, RZ, R3 ;  /* 0x000000ffff477224 */ /* 0x000fce00078e0003 */
.L_x_12716:
[----:B------:R-:W-:Y:S05]  /*4f640*/  BSYNC.RECONVERGENT B4 ;  /* 0x0000000000047941 */ /* 0x000fea0003800200 */
.L_x_12707:
[----:B------:R-:W-:Y:S05]  /*4f650*/  BSYNC.RELIABLE B2 ;  /* 0x0000000000027941 */ /* 0x000fea0003800100 */
.L_x_12706:
        /* <DEDUP_REMOVED lines=26> */
[----:B-----5:R-:W-:Y:S05]  /*4f800*/  CALL.REL.NOINC `($__internal_22_$__cuda_sm20_div_rn_f64_full) ;  /* 0x0000040800847944 */ /* 0x020fea0003c00000 */
.L_x_12737:
[----:B------:R-:W-:Y:S05]  /*4f810*/  BSYNC.RECONVERGENT B2 ;  /* 0x0000000000027941 */ /* 0x000fea0003800200 */
.L_x_12736:
        /* <DEDUP_REMOVED lines=72> */
[----:B------:R-:W-:-:S05]  /*4fca0*/  @P3 MOV R33, 0x4002d97c ;  /* 0x4002d97c00213802 */ /* 0x000fca0000000f00 */
        /* <DEDUP_REMOVED lines=18> */
.L_x_12735:
        /* <DEDUP_REMOVED lines=26> */
[----:B-----5:R-:W-:Y:S05]  /*4ff70*/  CALL.REL.NOINC `($__internal_22_$__cuda_sm20_div_rn_f64_full) ;  /* 0x0000040000a87944 */ /* 0x020fea0003c00000 */
.L_x_12740:
[----:B------:R-:W-:Y:S05]  /*4ff80*/  BSYNC.RECONVERGENT B2 ;  /* 0x0000000000027941 */ /* 0x000fea0003800200 */
.L_x_12739:
        /* <DEDUP_REMOVED lines=66> */
[----:B------:R-:W-:-:S07]  /*503b0*/  @P3 MOV R33, 0x4002d97c ;  /* 0x4002d97c00213802 */ /* 0x000fce0000000f00 */
        /* <DEDUP_REMOVED lines=24> */
.L_x_12710:
        /* <DEDUP_REMOVED lines=51> */
[----:B------:R-:W-:Y:S02]  /*50870*/  @!P0 IMAD.MOV.U32 R4, RZ, RZ, 0x33145c07 ;  /* 0x33145c07ff048424 */ /* 0x000fe400078e00ff */
[----:B------:R-:W-:-:S06]  /*50880*/  @!P0 IMAD.MOV.U32 R5, RZ, RZ, 0x3c91a626 ;  /* 0x3c91a626ff058424 */ /* 0x000fcc00078e00ff */
[C---:B------:R-:W-:Y:S02]  /*50890*/  @!P0 DADD R4, R2.reuse, R4 ;  /* 0x0000000002048229 */ /* 0x040fe40000000004 */
[----:B------:R-:W-:-:S06]  /*508a0*/  @P0 DADD R2, R2, -R8 ;  /* 0x0000000002020229 */ /* 0x000fcc0000000808 */
[----:B------:R-:W-:Y:S02]  /*508b0*/  @!P0 DADD R4, R4, UR6 ;  /* 0x0000000604048e29 */ /* 0x000fe40008000000 */
[----:B------:R-:W-:Y:S01]  /*508c0*/  @P0 DADD R4, -R2, UR6 ;  /* 0x0000000602040e29 */ /* 0x000fe20008000100 */
[----:B------:R-:W-:Y:S10]  /*508d0*/  BRA `(.L_x_12738) ;  /* 0x0000000c00287947 */ /* 0x000ff40003800000 */
.L_x_12742:
        /* <DEDUP_REMOVED lines=73> */
.L_x_12741:
        /* <DEDUP_REMOVED lines=57> */
.L_x_12743:
        /* <DEDUP_REMOVED lines=72> */
.L_x_12738:
[----:B------:R-:W-:Y:S05]  /*51580*/  BSYNC.RECONVERGENT B3 ;  /* 0x0000000000037941 */ /* 0x000fea0003800200 */
.L_x_12705:
[----:B------:R-:W-:Y:S01]  /*51590*/  DADD R2, -RZ, -R6 ;  /* 0x00000000ff027229 */ /* 0x000fe20000000906 */
[----:B------:R-:W-:-:S09]  /*515a0*/  ISETP.GE.AND P0, PT, R11, RZ, PT ;  /* 0x000000ff0b00720c */ /* 0x000fd20003f06270 */
[----:B------:R-:W-:Y:S02]  /*515b0*/  FSEL R6, R6, R2, !P0 ;  /* 0x0000000206067208 */ /* 0x000fe40004000000 */
[----:B------:R-:W-:-:S07]  /*515c0*/  FSEL R7, R7, R3, !P0 ;  /* 0x0000000307077208 */ /* 0x000fce0004000000 */
.L_x_12645:
[----:B------:R-:W-:Y:S05]  /*515d0*/  BSYNC.RECONVERGENT B1 ;  /* 0x0000000000017941 */ /* 0x000fea0003800200 */
.L_x_12643:
[----:B------:R-:W-:Y:S05]  /*515e0*/  WARPSYNC.ALL ;  /* 0x0000000000007948 */ /* 0x000fea0003800000 */
[----:B------:R-:W-:Y:S01]  /*515f0*/  IMAD.MOV.U32 R2, RZ, RZ, 0x33145c07 ;  /* 0x33145c07ff027424 */ /* 0x000fe200078e00ff */
[----:B------:R-:W-:Y:S01]  /*51600*/  DSETP.NAN.AND P0, PT, R14, R14, PT ;  /* 0x0000000e0e00722a */ /* 0x000fe20003f08000 */
[----:B------:R-:W-:Y:S01]  /*51610*/  IMAD.MOV.U32 R3, RZ, RZ, 0x3c91a626 ;  /* 0x3c91a626ff037424 */ /* 0x000fe200078e00ff */
[--C-:B------:R-:W-:Y:S01]  /*51620*/  DSETP.NUM.AND P1, PT, R12, R12.reuse, PT ;  /* 0x0000000c0c00722a */ /* 0x100fe20003f27000 */
[----:B------:R-:W-:Y:S01]  /*51630*/  UMOV UR10, 0x33145c07 ;  /* 0x33145c07000a7882 */ /* 0x000fe20000000000 */
[----:B------:R-:W-:Y:S01]  /*51640*/  UMOV UR11, 0x3c91a626 ;  /* 0x3c91a626000b7882 */ /* 0x000fe20000000000 */
[----:B------:R-:W-:Y:S01]  /*51650*/  BSSY.RECONVERGENT B1, `(.L_x_12744) ;  /* 0x00008ec000017945 */ /* 0x000fe20003800200 */
[----:B------:R0:W-:Y:S01]  /*51660*/  STL.64 [R1+0x8], R2 ;  /* 0x0000080201007387 */ /* 0x0001e20000100a00 */
[----:B------:R-:W-:-:S02]  /*51670*/  DADD R60, -RZ, |R12| ;  /* 0x00000000ff3c7229 */ /* 0x000fc4000000050c */
[----:B------:R-:W-:-:S07]  /*51680*/  DADD R58, -RZ, |R14| ;  /* 0x00000000ff3a7229 */ /* 0x000fce000000050e */
        /* <DEDUP_REMOVED lines=12> */
[----:B0-----:R-:W-:-:S08]  /*51750*/  @P0 DADD R2, RZ, R14 ;  /* 0x00000000ff020229 */ /* 0x001fd0000000000e */
[----:B------:R-:W-:Y:S01]  /*51760*/  @P0 DADD R10, R10, R2 ;  /* 0x000000000a0a0229 */ /* 0x000fe20000000002 */
[----:B------:R-:W-:Y:S01]  /*51770*/  @!P0 MOV R2, 0x54442d18 ;  /* 0x54442d1800028802 */ /* 0x000fe20000000f00 */
[----:B------:R-:W-:-:S08]  /*51780*/  @!P0 IMAD.MOV.U32 R3, RZ, RZ, 0x3ff921fb ;  /* 0x3ff921fbff038424 */ /* 0x000fd000078e00ff */
[----:B------:R-:W-:Y:S02]  /*51790*/  @P0 IMAD.MOV.U32 R8, RZ, RZ, R10 ;  /* 0x000000ffff080224 */ /* 0x000fe400078e000a */
[----:B------:R-:W-:Y:S01]  /*517a0*/  @P0 IMAD.MOV.U32 R9, RZ, RZ, R11 ;  /* 0x000000ffff090224 */ /* 0x000fe200078e000b */
[----:B------:R-:W-:Y:S02]  /*517b0*/  @!P0 DADD R8, R2, UR10 ;  /* 0x0000000a02088e29 */ /* 0x000fe40008000000 */
[----:B------:R-:W-:Y:S01]  /*517c0*/  @!P0 DADD R10, R14, R14 ;  /* 0x000000000e0a8229 */ /* 0x000fe2000000000e */
[----:B------:R-:W-:Y:S10]  /*517d0*/  BRA `(.L_x_12746) ;  /* 0x0000008c004c7947 */ /* 0x000ff40003800000 */
.L_x_12745:
[----:B------:R-:W-:Y:S01]  /*517e0*/  DSETP.MAX.AND P0, P1, R60, R58, PT ;  /* 0x0000003a3c00722a */ /* 0x000fe2000390f000 */
[----:B------:R-:W-:Y:S01]  /*517f0*/  IMAD.MOV.U32 R0, RZ, RZ, R61 ;  /* 0x000000ffff007224 */ /* 0x000fe200078e003d */
[----:B0-----:R-:W-:Y:S01]  /*51800*/  MOV R3, R58 ;  /* 0x0000003a00037202 */ /* 0x001fe20000000f00 */
[----:B------:R-:W-:-:S05]  /*51810*/  IMAD.MOV.U32 R9, RZ, RZ, R59 ;  /* 0x000000ffff097224 */ /* 0x000fca00078e003b */
        /* <DEDUP_REMOVED lines=44> */
[----:B------:R-:W-:-:S07]  /*51ae0*/  MOV R2, UR5 ;  /* 0x0000000500027c02 */ /* 0x000fce0008000f00 */
        /* <DEDUP_REMOVED lines=92> */
.L_x_12753:
[----:B------:R-:W-:Y:S05]  /*520b0*/  BSYNC.RECONVERGENT B3 ;  /* 0x0000000000037941 */ /* 0x000fea0003800200 */
.L_x_12752:
        /* <DEDUP_REMOVED lines=81> */
.L_x_12751:
        /* <DEDUP_REMOVED lines=30> */
[----:B-----5:R-:W-:Y:S05]  /*527b0*/  CALL.REL.NOINC `($__internal_22_$__cuda_sm20_div_rn_f64_full) ;  /* 0x000003d800987944 */ /* 0x020fea0003c00000 */
.L_x_12760:
[----:B------:R-:W-:Y:S05]  /*527c0*/  BSYNC.RECONVERGENT B4 ;  /* 0x0000000000047941 */ /* 0x000fea0003800200 */
.L_x_12759:
[----:B------:R-:W-:Y:S02]  /*527d0*/  IMAD.MOV.U32 R10, RZ, RZ, R32 ;  /* 0x000000ffff0a7224 */ /* 0x000fe400078e0020 */
[----:B------:R-:W-:-:S07]  /*527e0*/  IMAD.MOV.U32 R11, RZ, RZ, R33 ;  /* 0x000000ffff0b7224 */ /* 0x000fce00078e0021 */
.L_x_12758:
[----:B------:R-:W-:Y:S05]  /*527f0*/  BSYNC.RECONVERGENT B3 ;  /* 0x0000000000037941 */ /* 0x000fea0003800200 */
.L_x_12757:
        /* <DEDUP_REMOVED lines=28> */
.L_x_12765:
[----:B------:R-:W-:Y:S05]  /*529c0*/  BSYNC.RECONVERGENT B4 ;  /* 0x0000000000047941 */ /* 0x000fea0003800200 */
.L_x_12764:
[----:B------:R-:W-:Y:S05]  /*529d0*/  BRA `(.L_x_12763) ;  /* 0x0000000000047947 */ /* 0x000fea0003800000 */
.L_x_12762:
[----:B------:R-:W-:-:S11]  /*529e0*/  DADD R32, R62, -R2 ;  /* 0x000000003e207229 */ /* 0x000fd60000000802 */
.L_x_12763:
[----:B------:R-:W-:Y:S05]  /*529f0*/  BSYNC.RECONVERGENT B3 ;  /* 0x0000000000037941 */ /* 0x000fea0003800200 */
.L_x_12761:
        /* <DEDUP_REMOVED lines=27> */
[----:B-----5:R-:W-:Y:S05]  /*52bb0*/  CALL.REL.NOINC `($__internal_23_$__cuda_sm20_dsqrt_rn_f64_mediumpath_v1) ;  /* 0x000003dc00307944 */ /* 0x020fea0003c00000 */
[----:B------:R-:W-:Y:S02]  /*52bc0*/  IMAD.MOV.U32 R50, RZ, RZ, R2 ;  /* 0x000000ffff327224 */ /* 0x000fe400078e0002 */
[----:B------:R-:W-:-:S07]  /*52bd0*/  IMAD.MOV.U32 R51, RZ, RZ, R3 ;  /* 0x000000ffff337224 */ /* 0x000fce00078e0003 */
.L_x_12767:
[----:B------:R-:W-:Y:S05]  /*52be0*/  BSYNC.RECONVERGENT B3 ;  /* 0x0000000000037941 */ /* 0x000fea0003800200 */
.L_x_12766:
        /* <DEDUP_REMOVED lines=85> */
.L_x_12768:
        /* <DEDUP_REMOVED lines=21> */
.L_x_12770:
[----:B------:R-:W-:Y:S05]  /*53290*/  BSYNC.RECONVERGENT B3 ;  /* 0x0000000000037941 */ /* 0x000fea0003800200 */
.L_x_12769:
        /* <DEDUP_REMOVED lines=30> */
.L_x_12756:
        /* <DEDUP_REMOVED lines=25> */
.L_x_12773:
[----:B------:R-:W-:Y:S05]  /*53610*/  BSYNC.RECONVERGENT B3 ;  /* 0x0000000000037941 */ /* 0x000fea0003800200 */
.L_x_12772:
        /* <DEDUP_REMOVED lines=85> */
.L_x_12774:
        /* <DEDUP_REMOVED lines=21> */
.L_x_12776:
[----:B------:R-:W-:Y:S05]  /*53cc0*/  BSYNC.RECONVERGENT B3 ;  /* 0x0000000000037941 */ /* 0x000fea0003800200 */
.L_x_12775:
        /* <DEDUP_REMOVED lines=30> */
.L_x_12771:
        /* <DEDUP_REMOVED lines=24> */
.L_x_12778:
[----:B------:R-:W-:Y:S05]  /*54030*/  BSYNC.RECONVERGENT B3 ;  /* 0x0000000000037941 */ /* 0x000fea0003800200 */
.L_x_12777:
        /* <DEDUP_REMOVED lines=21> */
.L_x_12780:
[----:B------:R-:W-:Y:S05]  /*54190*/  BSYNC.RECONVERGENT B3 ;  /* 0x0000000000037941 */ /* 0x000fea0003800200 */
.L_x_12779:
[----:B------:R-:W-:Y:S02]  /*541a0*/  IMAD.MOV.U32 R10, RZ, RZ, R32 ;  /* 0x000000ffff0a7224 */ /* 0x000fe400078e0020 */
[----:B------:R-:W-:Y:S01]  /*541b0*/  IMAD.MOV.U32 R11, RZ, RZ, R33 ;  /* 0x000000ffff0b7224 */ /* 0x000fe200078e0021 */
[----:B------:R-:W-:Y:S06]  /*541c0*/  BRA `(.L_x_12754) ;  /* 0x0000000000647947 */ /* 0x000fec0003800000 */
.L_x_12755:
        /* <DEDUP_REMOVED lines=24> */
.L_x_12781:
[----:B------:R-:W-:Y:S05]  /*54350*/  BSYNC.RECONVERGENT B3 ;  /* 0x0000000000037941 */ /* 0x000fea0003800200 */
.L_x_12754:
[----:B------:R-:W-:Y:S05]  /*54360*/  BSYNC.RECONVERGENT B2 ;  /* 0x0000000000027941 */ /* 0x000fea0003800200 */
.L_x_12750:
        /* <DEDUP_REMOVED lines=25> */
.L_x_12786:
[----:B------:R-:W-:Y:S05]  /*54500*/  BSYNC.RECONVERGENT B4 ;  /* 0x0000000000047941 */ /* 0x000fea0003800200 */
.L_x_12785:
        /* <DEDUP_REMOVED lines=84> */
.L_x_12789:
        /* <DEDUP_REMOVED lines=53> */
.L_x_12788:
        /* <DEDUP_REMOVED lines=76> */
.L_x_12791:
        /* <DEDUP_REMOVED lines=53> */
.L_x_12787:
        /* <DEDUP_REMOVED lines=34> */
.L_x_12798:
[----:B------:R-:W-:Y:S05]  /*557d0*/  BSYNC.RECONVERGENT B6 ;  /* 0x0000000000067941 */ /* 0x000fea0003800200 */
.L_x_12797:
[----:B------:R-:W-:Y:S02]  /*557e0*/  IMAD.MOV.U32 R70, RZ, RZ, R32 ;  /* 0x000000ffff467224 */ /* 0x000fe400078e0020 */
[----:B------:R-:W-:-:S07]  /*557f0*/  IMAD.MOV.U32 R71, RZ, RZ, R33 ;  /* 0x000000ffff477224 */ /* 0x000fce00078e0021 */
.L_x_12796:
[----:B------:R-:W-:Y:S05]  /*55800*/  BSYNC.RECONVERGENT B5 ;  /* 0x0000000000057941 */ /* 0x000fea0003800200 */
.L_x_12795:
        /* <DEDUP_REMOVED lines=27> */
.L_x_12803:
[----:B------:R-:W-:Y:S05]  /*559c0*/  BSYNC.RECONVERGENT B6 ;  /* 0x0000000000067941 */ /* 0x000fea0003800200 */
.L_x_12802:
[----:B------:R-:W-:Y:S02]  /*559d0*/  IMAD.MOV.U32 R58, RZ, RZ, R32 ;  /* 0x000000ffff3a7224 */ /* 0x000fe400078e0020 */
[----:B------:R-:W-:Y:S01]  /*559e0*/  IMAD.MOV.U32 R59, RZ, RZ, R33 ;  /* 0x000000ffff3b7224 */ /* 0x000fe200078e0021 */
[----:B------:R-:W-:Y:S06]  /*559f0*/  BRA `(.L_x_12801) ;  /* 0x0000000000047947 */ /* 0x000fec0003800000 */
.L_x_12800:
[----:B------:R-:W-:-:S11]  /*55a00*/  DADD R58, -R64, R62 ;  /* 0x00000000403a7229 */ /* 0x000fd6000000013e */
.L_x_12801:
[----:B------:R-:W-:Y:S05]  /*55a10*/  BSYNC.RECONVERGENT B5 ;  /* 0x0000000000057941 */ /* 0x000fea0003800200 */
.L_x_12799:
        /* <DEDUP_REMOVED lines=30> */
[----:B-----5:R-:W-:Y:S05]  /*55c00*/  CALL.REL.NOINC `($__internal_23_$__cuda_sm20_dsqrt_rn_f64_mediumpath_v1) ;  /* 0x000003ac001c7944 */ /* 0x020fea0003c00000 */
.L_x_12805:
[----:B------:R-:W-:Y:S05]  /*55c10*/  BSYNC.RECONVERGENT B5 ;  /* 0x0000000000057941 */ /* 0x000fea0003800200 */
.L_x_12804:
[----:B------:R-:W-:Y:S02]  /*55c20*/  IMAD.MOV.U32 R58, RZ, RZ, R2 ;  /* 0x000000ffff3a7224 */ /* 0x000fe400078e0002 */
[----:B------:R-:W-:Y:S01]  /*55c30*/  IMAD.MOV.U32 R59, RZ, RZ, R3 ;  /* 0x000000ffff3b7224 */ /* 0x000fe200078e0003 */
[----:B------:R-:W-:Y:S06]  /*55c40*/  BRA `(.L_x_12806) ;  /* 0x00000008004c7947 */ /* 0x000fec0003800000 */
.L_x_12794:
        /* <DEDUP_REMOVED lines=29> */
.L_x_12809:
[----:B------:R-:W-:Y:S05]  /*55e20*/  BSYNC.RECONVERGENT B5 ;  /* 0x0000000000057941 */ /* 0x000fea0003800200 */
.L_x_12808:
[----:B------:R-:W-:Y:S02]  /*55e30*/  IMAD.MOV.U32 R58, RZ, RZ, R2 ;  /* 0x000000ffff3a7224 */ /* 0x000fe400078e0002 */
[----:B------:R-:W-:Y:S01]  /*55e40*/  IMAD.MOV.U32 R59, RZ, RZ, R3 ;  /* 0x000000ffff3b7224 */ /* 0x000fe200078e0003 */
[----:B------:R-:W-:Y:S06]  /*55e50*/  BRA `(.L_x_12806) ;  /* 0x0000000400c87947 */ /* 0x000fec0003800000 */
.L_x_12807:
[----:B------:R-:W-:Y:S01]  /*55e60*/  DMUL R64, R68, R64 ;  /* 0x0000004044407228 */ /* 0x000fe20000000000 */
[----:B------:R-:W-:Y:S01]  /*55e70*/  IMAD.MOV.U32 R8, RZ, RZ, 0x0 ;  /* 0x00000000ff087424 */ /* 0x000fe200078e00ff */
[----:B------:R-:W-:Y:S01]  /*55e80*/  MOV R9, 0x3fd80000 ;  /* 0x3fd8000000097802 */ /* 0x000fe20000000f00 */
        /* <DEDUP_REMOVED lines=25> */
.L_x_12811:
[----:B------:R-:W-:Y:S05]  /*56020*/  BSYNC.RECONVERGENT B5 ;  /* 0x0000000000057941 */ /* 0x000fea0003800200 */
.L_x_12810:
        /* <DEDUP_REMOVED lines=20> */
.L_x_12813:
[----:B------:R-:W-:Y:S05]  /*56170*/  BSYNC.RECONVERGENT B5 ;  /* 0x0000000000057941 */ /* 0x000fea0003800200 */
.L_x_12812:
[----:B------:R-:W-:Y:S01]  /*56180*/  DMUL R60, R60, 8.11296384146066816958e+31 ;  /* 0x469000003c3c7828 */ /* 0x000fe20000000000 */
[----:B------:R-:W-:Y:S01]  /*56190*/  IMAD.MOV.U32 R58, RZ, RZ, R32 ;  /* 0x000000ffff3a7224 */ /* 0x000fe200078e0020 */
[----:B------:R-:W-:Y:S01]  /*561a0*/  MOV R59, R33 ;  /* 0x00000021003b7202 */ /* 0x000fe20000000f00 */
[----:B------:R-:W-:Y:S08]  /*561b0*/  BRA `(.L_x_12806) ;  /* 0x0000000000f07947 */ /* 0x000ff00003800000 */
.L_x_12793:
        /* <DEDUP_REMOVED lines=26> */
.L_x_12815:
[----:B------:R-:W-:Y:S05]  /*56360*/  BSYNC.RECONVERGENT B5 ;  /* 0x0000000000057941 */ /* 0x000fea0003800200 */
.L_x_12814:
        /* <DEDUP_REMOVED lines=28> */
[----:B-----5:R-:W-:Y:S05]  /*56530*/  CALL.REL.NOINC `($__internal_23_$__cuda_sm20_dsqrt_rn_f64_mediumpath_v1) ;  /* 0x000003a000d07944 */ /* 0x020fea0003c00000 */
.L_x_12817:
[----:B------:R-:W-:Y:S05]  /*56540*/  BSYNC.RECONVERGENT B5 ;  /* 0x0000000000057941 */ /* 0x000fea0003800200 */
.L_x_12816:
[----:B------:R-:W-:Y:S01]  /*56550*/  DMUL R58, R2, R48 ;  /* 0x00000030023a7228 */ /* 0x000fe20000000000 */
[----:B------:R-:W-:Y:S02]  /*56560*/  IMAD.MOV.U32 R60, RZ, RZ, 0x0 ;  /* 0x00000000ff3c7424 */ /* 0x000fe400078e00ff */
[----:B------:R-:W-:-:S08]  /*56570*/  IMAD.MOV.U32 R61, RZ, RZ, 0x3ff00000 ;  /* 0x3ff00000ff3d7424 */ /* 0x000fd000078e00ff */
.L_x_12806:
[----:B------:R-:W-:Y:S05]  /*56580*/  BSYNC.RECONVERGENT B4 ;  /* 0x0000000000047941 */ /* 0x000fea0003800200 */
.L_x_12792:
[----:B------:R-:W-:Y:S05]  /*56590*/  BRA `(.L_x_12818) ;  /* 0x0000000000087947 */ /* 0x000fea0003800000 */
.L_x_12784:
[----:B------:R-:W-:Y:S02]  /*565a0*/  DMUL R58, R8, 9.00719925474099200000e+15 ;  /* 0x43400000083a7828 */ /* 0x000fe40000000000 */
[----:B------:R-:W-:-:S11]  /*565b0*/  DMUL R60, R60, 9.00719925474099200000e+15 ;  /* 0x434000003c3c7828 */ /* 0x000fd60000000000 */
.L_x_12818:
[----:B------:R-:W-:Y:S05]  /*565c0*/  BSYNC.RELIABLE B2 ;  /* 0x0000000000027941 */ /* 0x000fea0003800100 */
.L_x_12783:
        /* <DEDUP_REMOVED lines=29> */
.L_x_12821:
[----:B------:R-:W-:Y:S05]  /*567a0*/  BSYNC.RECONVERGENT B2 ;  /* 0x0000000000027941 */ /* 0x000fea0003800200 */
.L_x_12820:
        /* <DEDUP_REMOVED lines=84> */
.L_x_12823:
[----:B------:R-:W-:Y:S02]  /*56cf0*/  FSEL R2, RZ, 3.37028055040000000000e+12, P0 ;  /* 0x54442d18ff027808 */ /* 0x000fe40000000000 */
[----:B------:R-:W-:-:S07]  /*56d00*/  FSEL R3, RZ, 2.1426990032196044922, P0 ;  /* 0x400921fbff037808 */ /* 0x000fce0000000000 */
.L_x_12824:
[----:B------:R-:W-:Y:S05]  /*56d10*/  BSYNC.RECONVERGENT B0 ;  /* 0x0000000000007941 */ /* 0x000fea0003800200 */
.L_x_12822:
[----:B------:R-:W-:Y:S01]  /*56d20*/  DADD R60, |R58|, R60 ;  /* 0x000000003a3c7229 */ /* 0x000fe2000000023c */
[----:B------:R-:W-:-:S07]  /*56d30*/  LOP3.LUT R59, R3, 0x80000000, R59, 0xb8, !PT ;  /* 0x80000000033b7812 */ /* 0x000fce00078eb83b */
[----:B------:R-:W-:-:S06]  /*56d40*/  DSETP.NAN.AND P0, PT, R60, R60, PT ;  /* 0x0000003c3c00722a */ /* 0x000fcc0003f08000 */
[----:B------:R-:W-:Y:S02]  /*56d50*/  FSEL R8, R60, R2, P0 ;  /* 0x000000023c087208 */ /* 0x000fe40000000000 */
[----:B------:R-:W-:Y:S01]  /*56d60*/  FSEL R9, R61, R59, P0 ;  /* 0x0000003b3d097208 */ /* 0x000fe20000000000 */
[----:B------:R-:W-:Y:S06]  /*56d70*/  BRA `(.L_x_12790) ;  /* 0x0000000400d87947 */ /* 0x000fec0003800000 */
.L_x_12819:
        /* <DEDUP_REMOVED lines=24> */
[----:B-----5:R-:W-:Y:S05]  /*56f00*/  CALL.REL.NOINC `($__internal_22_$__cuda_sm20_div_rn_f64_full) ;  /* 0x0000039000c47944 */ /* 0x020fea0003c00000 */
.L_x_12826:
[----:B------:R-:W-:Y:S05]  /*56f10*/  BSYNC.RECONVERGENT B2 ;  /* 0x0000000000027941 */ /* 0x000fea0003800200 */
.L_x_12825:
        /* <DEDUP_REMOVED lines=84> */
.L_x_12828:
[----:B------:R-:W-:Y:S02]  /*57460*/  FSEL R2, RZ, 3.37028055040000000000e+12, P0 ;  /* 0x54442d18ff027808 */ /* 0x000fe40000000000 */
[----:B------:R-:W-:-:S07]  /*57470*/  FSEL R3, RZ, 2.1426990032196044922, P0 ;  /* 0x400921fbff037808 */ /* 0x000fce0000000000 */
.L_x_12829:
[----:B------:R-:W-:Y:S05]  /*57480*/  BSYNC.RECONVERGENT B0 ;  /* 0x0000000000007941 */ /* 0x000fea0003800200 */
.L_x_12827:
[----:B------:R-:W-:Y:S01]  /*57490*/  DADD R60, |R58|, R60 ;  /* 0x000000003a3c7229 */ /* 0x000fe2000000023c */
[----:B------:R-:W-:-:S07]  /*574a0*/  LOP3.LUT R59, R3, 0x80000000, R59, 0xb8, !PT ;  /* 0x80000000033b7812 */ /* 0x000fce00078eb83b */
[----:B------:R-:W-:-:S06]  /*574b0*/  DSETP.NAN.AND P0, PT, R60, R60, PT ;  /* 0x0000003c3c00722a */ /* 0x000fcc0003f08000 */
[----:B------:R-:W-:Y:S02]  /*574c0*/  FSEL R8, R60, R2, P0 ;  /* 0x000000023c087208 */ /* 0x000fe40000000000 */
[----:B------:R-:W-:-:S07]  /*574d0*/  FSEL R9, R61, R59, P0 ;  /* 0x0000003b3d097208 */ /* 0x000fce0000000000 */
.L_x_12790:
[----:B------:R-:W-:Y:S05]  /*574e0*/  BSYNC.RECONVERGENT B3 ;  /* 0x0000000000037941 */ /* 0x000fea0003800200 */
.L_x_12782:
[----:B------:R-:W-:Y:S01]  /*574f0*/  DADD R2, -RZ, -R10 ;  /* 0x00000000ff027229 */ /* 0x000fe2000000090a */
[----:B------:R-:W-:-:S09]  /*57500*/  ISETP.GE.AND P0, PT, R15, RZ, PT ;  /* 0x000000ff0f00720c */ /* 0x000fd20003f06270 */
[----:B------:R-:W-:Y:S02]  /*57510*/  FSEL R10, R10, R2, !P0 ;  /* 0x000000020a0a7208 */ /* 0x000fe40004000000 */
[----:B------:R-:W-:Y:S01]  /*57520*/  FSEL R11, R11, R3, !P0 ;  /* 0x000000030b0b7208 */ /* 0x000fe20004000000 */
[----:B------:R-:W-:Y:S06]  /*57530*/  BRA `(.L_x_12746) ;  /* 0x0000002c00f47947 */ /* 0x000fec0003800000 */
.L_x_12749:
[----:B------:R-:W2:Y:S01]  /*57540*/  LDL.64 R8, [R1+0x8] ;  /* 0x0000080001087983 */ /* 0x000ea20000100a00 */
[----:B------:R-:W-:Y:S01]  /*57550*/  UMOV UR6, 0x54442d18 ;  /* 0x54442d1800067882 */ /* 0x000fe20000000000 */
[----:B------:R-:W-:Y:S01]  /*57560*/  UMOV UR7, 0x3ff921fb ;  /* 0x3ff921fb00077882 */ /* 0x000fe20000000000 */
[----:B------:R-:W-:Y:S02]  /*57570*/  DADD R10, -RZ, -R14 ;  /* 0x00000000ff0a7229 */ /* 0x000fe4000000090e */
[----:B--2---:R-:W-:-:S08]  /*57580*/  DADD R8, -R12, R8 ;  /* 0x000000000c087229 */ /* 0x004fd00000000108 */
[----:B------:R-:W-:Y:S01]  /*57590*/  DADD R8, R8, UR6 ;  /* 0x0000000608087e29 */ /* 0x000fe20008000000 */
[----:B------:R-:W-:Y:S10]  /*575a0*/  BRA `(.L_x_12746) ;  /* 0x0000002c00d87947 */ /* 0x000ff40003800000 */
.L_x_12748:
[----:B------:R-:W-:Y:S01]  /*575b0*/  DADD R10, -RZ, -R14 ;  /* 0x00000000ff0a7229 */ /* 0x000fe2000000090e */
[----:B------:R-:W-:Y:S01]  /*575c0*/  CS2R R8, SRZ ;  /* 0x0000000000087805 */ /* 0x000fe2000001ff00 */
[----:B------:R-:W-:Y:S09]  /*575d0*/  BRA `(.L_x_12746) ;  /* 0x0000002c00cc7947 */ /* 0x000ff20003800000 */
.L_x_12747:
        /* <DEDUP_REMOVED lines=110> */
.L_x_12834:
[----:B------:R-:W-:Y:S05]  /*57cc0*/  BSYNC.RECONVERGENT B0 ;  /* 0x0000000000007941 */ /* 0x000fea0003800200 */
.L_x_12833:
[----:B------:R-:W-:Y:S04]  /*57cd0*/  BSSY.RECONVERGENT B3, `(.L_x_12835) ;  /* 0x0000008000037945 */ /* 0x000fe80003800200 */
[----:B------:R-:W-:Y:S05]  /*57ce0*/  @P4 BRA P5, `(.L_x_12836) ;  /* 0x0000000000184947 */ /* 0x000fea0002800000 */
[----:B------:R-:W-:Y:S01]  /*57cf0*/  IMAD.MOV.U32 R34, RZ, RZ, R8 ;  /* 0x000000ffff227224 */ /* 0x000fe200078e0008 */
[----:B------:R-:W-:Y:S01]  /*57d00*/  MOV R35, R9 ;  /* 0x0000000900237202 */ /* 0x000fe20000000f00 */
[----:B------:R-:W-:Y:S01]  /*57d10*/  IMAD.MOV.U32 R2, RZ, RZ, R10 ;  /* 0x000000ffff027224 */ /* 0x000fe200078e000a */
[----:B------:R-:W-:Y:S01]  /*57d20*/  MOV R3, 0x57d50 ;  /* 0x00057d5000037802 */ /* 0x000fe20000000f00 */
[----:B------:R-:W-:-:S07]  /*57d30*/  IMAD.MOV.U32 R33, RZ, RZ, R11 ;  /* 0x000000ffff217224 */ /* 0x000fce00078e000b */
[----:B-----5:R-:W-:Y:S05]  /*57d40*/  CALL.REL.NOINC `($__internal_22_$__cuda_sm20_div_rn_f64_full) ;  /* 0x0000038400347944 */ /* 0x020fea0003c00000 */
.L_x_12836:
[----:B------:R-:W-:Y:S05]  /*57d50*/  BSYNC.RECONVERGENT B3 ;  /* 0x0000000000037941 */ /* 0x000fea0003800200 */
.L_x_12835:
        /* <DEDUP_REMOVED lines=84> */
.L_x_12838:
[----:B------:R-:W-:Y:S02]  /*582a0*/  FSEL R2, RZ, 3.37028055040000000000e+12, P0 ;  /* 0x54442d18ff027808 */ /* 0x000fe40000000000 */
[----:B------:R-:W-:-:S07]  /*582b0*/  FSEL R3, RZ, 2.1426990032196044922, P0 ;  /* 0x400921fbff037808 */ /* 0x000fce0000000000 */
.L_x_12839:
[----:B------:R-:W-:Y:S05]  /*582c0*/  BSYNC.RECONVERGENT B0 ;  /* 0x0000000000007941 */ /* 0x000fea0003800200 */
.L_x_12837:
[----:B------:R-:W-:Y:S01]  /*582d0*/  DADD R58, R60, R58 ;  /* 0x000000003c3a7229 */ /* 0x000fe2000000003a */
[----:B------:R-:W-:Y:S01]  /*582e0*/  LOP3.LUT R3, R3, 0x80000000, R15, 0xb8, !PT ;  /* 0x8000000003037812 */ /* 0x000fe200078eb80f */
[----:B------:R-:W-:-:S06]  /*582f0*/  DMUL R62, R62, 0.5 ;  /* 0x3fe000003e3e7828 */ /* 0x000fcc0000000000 */
[----:B------:R-:W-:-:S06]  /*58300*/  DSETP.NAN.AND P0, PT, R58, R58, PT ;  /* 0x0000003a3a00722a */ /* 0x000fcc0003f08000 */
[----:B------:R-:W-:Y:S02]  /*58310*/  FSEL R2, R58, R2, P0 ;  /* 0x000000023a027208 */ /* 0x000fe40000000000 */
[----:B------:R-:W-:Y:S01]  /*58320*/  FSEL R3, R59, R3, P0 ;  /* 0x000000033b037208 */ /* 0x000fe20000000000 */
[----:B------:R-:W-:Y:S06]  /*58330*/  BRA `(.L_x_12840) ;  /* 0x0000002000507947 */ /* 0x000fec0003800000 */
.L_x_12832:
        /* <DEDUP_REMOVED lines=137> */
.L_x_12842:
[----:B------:R-:W-:Y:S05]  /*58bd0*/  BSYNC.RECONVERGENT B0 ;  /* 0x0000000000007941 */ /* 0x000fea0003800200 */
.L_x_12841:
[----:B------:R-:W-:Y:S04]  /*58be0*/  BSSY.RECONVERGENT B3, `(.L_x_12843) ;  /* 0x0000008000037945 */ /* 0x000fe80003800200 */
[----:B------:R-:W-:Y:S05]  /*58bf0*/  @P4 BRA P5, `(.L_x_12844) ;  /* 0x0000000000184947 */ /* 0x000fea0002800000 */
[----:B------:R-:W-:Y:S01]  /*58c00*/  IMAD.MOV.U32 R34, RZ, RZ, R8 ;  /* 0x000000ffff227224 */ /* 0x000fe200078e0008 */
[----:B------:R-:W-:Y:S01]  /*58c10*/  MOV R3, 0x58c60 ;  /* 0x00058c6000037802 */ /* 0x000fe20000000f00 */
[----:B------:R-:W-:Y:S02]  /*58c20*/  IMAD.MOV.U32 R35, RZ, RZ, R9 ;  /* 0x000000ffff237224 */ /* 0x000fe400078e0009 */
[----:B------:R-:W-:Y:S02]  /*58c30*/  IMAD.MOV.U32 R2, RZ, RZ, R10 ;  /* 0x000000ffff027224 */ /* 0x000fe400078e000a */
[----:B------:R-:W-:-:S07]  /*58c40*/  IMAD.MOV.U32 R33, RZ, RZ, R11 ;  /* 0x000000ffff217224 */ /* 0x000fce00078e000b */
[----:B-----5:R-:W-:Y:S05]  /*58c50*/  CALL.REL.NOINC `($__internal_22_$__cuda_sm20_div_rn_f64_full) ;  /* 0x0000037400707944 */ /* 0x020fea0003c00000 */
.L_x_12844:
[----:B------:R-:W-:Y:S05]  /*58c60*/  BSYNC.RECONVERGENT B3 ;  /* 0x0000000000037941 */ /* 0x000fea0003800200 */
.L_x_12843:
        /* <DEDUP_REMOVED lines=84> */
.L_x_12846:
[----:B------:R-:W-:Y:S02]  /*591b0*/  FSEL R2, RZ, 3.37028055040000000000e+12, P0 ;  /* 0x54442d18ff027808 */ /* 0x000fe40000000000 */
[----:B------:R-:W-:-:S07]  /*591c0*/  FSEL R3, RZ, 2.1426990032196044922, P0 ;  /* 0x400921fbff037808 */ /* 0x000fce0000000000 */
.L_x_12847:
[----:B------:R-:W-:Y:S05]  /*591d0*/  BSYNC.RECONVERGENT B0 ;  /* 0x0000000000007941 */ /* 0x000fea0003800200 */
.L_x_12845:
[----:B------:R-:W-:Y:S01]  /*591e0*/  DADD R58, R60, R58 ;  /* 0x000000003c3a7229 */ /* 0x000fe2000000003a */
[----:B------:R-:W-:-:S07]  /*591f0*/  LOP3.LUT R3, R3, 0x80000000, R15, 0xb8, !PT ;  /* 0x8000000003037812 */ /* 0x000fce00078eb80f */
[----:B------:R-:W-:-:S06]  /*59200*/  DSETP.NAN.AND P0, PT, R58, R58, PT ;  /* 0x0000003a3a00722a */ /* 0x000fcc0003f08000 */
[----:B------:R-:W-:Y:S02]  /*59210*/  FSEL R2, R58, R2, P0 ;  /* 0x000000023a027208 */ /* 0x000fe40000000000 */
[----:B------:R-:W-:Y:S01]  /*59220*/  FSEL R3, R59, R3, P0 ;  /* 0x000000033b037208 */ /* 0x000fe20000000000 */
[----:B------:R-:W-:Y:S06]  /*59230*/  BRA `(.L_x_12840) ;  /* 0x0000001000907947 */ /* 0x000fec0003800000 */
.L_x_12831:
        /* <DEDUP_REMOVED lines=23> */
[----:B------:R-:W-:Y:S01]  /*593b0*/  MOV R62, R32 ;  /* 0x00000020003e7202 */ /* 0x000fe20000000f00 */
[----:B------:R-:W-:-:S07]  /*593c0*/  IMAD.MOV.U32 R63, RZ, RZ, R33 ;  /* 0x000000ffff3f7224 */ /* 0x000fce00078e0021 */
.L_x_12849:
[----:B------:R-:W-:Y:S05]  /*593d0*/  BSYNC.RECONVERGENT B3 ;  /* 0x0000000000037941 */ /* 0x000fea0003800200 */
.L_x_12848:
        /* <DEDUP_REMOVED lines=22> */
[----:B-----5:R-:W-:Y:S05]  /*59540*/  CALL.REL.NOINC `($__internal_22_$__cuda_sm20_div_rn_f64_full) ;  /* 0x0000036c00347944 */ /* 0x020fea0003c00000 */
.L_x_12851:
[----:B------:R-:W-:Y:S05]  /*59550*/  BSYNC.RECONVERGENT B3 ;  /* 0x0000000000037941 */ /* 0x000fea0003800200 */
.L_x_12850:
        /* <DEDUP_REMOVED lines=139> */
.L_x_12853:
[----:B------:R-:W-:Y:S05]  /*59e10*/  BSYNC.RECONVERGENT B0 ;  /* 0x0000000000007941 */ /* 0x000fea0003800200 */
.L_x_12852:
[----:B------:R-:W-:Y:S04]  /*59e20*/  BSSY.RECONVERGENT B3, `(.L_x_12854) ;  /* 0x0000008000037945 */ /* 0x000fe80003800200 */
[----:B------:R-:W-:Y:S05]  /*59e30*/  @P4 BRA P5, `(.L_x_12855) ;  /* 0x0000000000184947 */ /* 0x000fea0002800000 */
[----:B------:R-:W-:Y:S01]  /*59e40*/  MOV R34, R8 ;  /* 0x0000000800227202 */ /* 0x000fe20000000f00 */
[----:B------:R-:W-:Y:S01]  /*59e50*/  IMAD.MOV.U32 R35, RZ, RZ, R9 ;  /* 0x000000ffff237224 */ /* 0x000fe200078e0009 */
[----:B------:R-:W-:Y:S01]  /*59e60*/  MOV R3, 0x59ea0 ;  /* 0x00059ea000037802 */ /* 0x000fe20000000f00 */
[----:B------:R-:W-:Y:S02]  /*59e70*/  IMAD.MOV.U32 R2, RZ, RZ, R10 ;  /* 0x000000ffff027224 */ /* 0x000fe400078e000a */
[----:B------:R-:W-:-:S07]  /*59e80*/  IMAD.MOV.U32 R33, RZ, RZ, R11 ;  /* 0x000000ffff217224 */ /* 0x000fce00078e000b */
[----:B-----5:R-:W-:Y:S05]  /*59e90*/  CALL.REL.NOINC `($__internal_22_$__cuda_sm20_div_rn_f64_full) ;  /* 0x0000036000e07944 */ /* 0x020fea0003c00000 */
.L_x_12855:
[----:B------:R-:W-:Y:S05]  /*59ea0*/  BSYNC.RECONVERGENT B3 ;  /* 0x0000000000037941 */ /* 0x000fea0003800200 */
.L_x_12854:
        /* <DEDUP_REMOVED lines=84> */
.L_x_12857:
[----:B------:R-:W-:Y:S02]  /*5a3f0*/  FSEL R2, RZ, 3.37028055040000000000e+12, P0 ;  /* 0x54442d18ff027808 */ /* 0x000fe40000000000 */
[----:B------:R-:W-:-:S07]  /*5a400*/  FSEL R3, RZ, 2.1426990032196044922, P0 ;  /* 0x400921fbff037808 */ /* 0x000fce0000000000 */
.L_x_12858:
[----:B------:R-:W-:Y:S05]  /*5a410*/  BSYNC.RECONVERGENT B0 ;  /* 0x0000000000007941 */ /* 0x000fea0003800200 */
.L_x_12856:
[----:B------:R-:W-:Y:S01]  /*5a420*/  DADD R58, R60, R58 ;  /* 0x000000003c3a7229 */ /* 0x000fe2000000003a */
[----:B------:R-:W-:Y:S01]  /*5a430*/  LOP3.LUT R3, R3, 0x80000000, R15, 0xb8, !PT ;  /* 0x8000000003037812 */ /* 0x000fe200078eb80f */
[----:B------:R-:W-:-:S06]  /*5a440*/  DADD R62, R62, 1 ;  /* 0x3ff000003e3e7429 */ /* 0x000fcc0000000000 */
[----:B------:R-:W-:-:S06]  /*5a450*/  DSETP.NAN.AND P0, PT, R58, R58, PT ;  /* 0x0000003a3a00722a */ /* 0x000fcc0003f08000 */
[----:B------:R-:W-:Y:S02]  /*5a460*/  FSEL R2, R58, R2, P0 ;  /* 0x000000023a027208 */ /* 0x000fe40000000000 */
[----:B------:R-:W-:-:S07]  /*5a470*/  FSEL R3, R59, R3, P0 ;  /* 0x000000033b037208 */ /* 0x000fce0000000000 */
.L_x_12840:
[----:B------:R-:W-:Y:S05]  /*5a480*/  BSYNC.RECONVERGENT B2 ;  /* 0x0000000000027941 */ /* 0x000fea0003800200 */
.L_x_12830:
        /* <DEDUP_REMOVED lines=8> */
.L_x_12746:
[----:B------:R-:W-:Y:S05]  /*5a510*/  BSYNC.RECONVERGENT B1 ;  /* 0x0000000000017941 */ /* 0x000fea0003800200 */
.L_x_12744:
[----:B------:R-:W-:Y:S05]  /*5a520*/  WARPSYNC.ALL ;  /* 0x0000000000007948 */ /* 0x000fea0003800000 */
[----:B0-----:R-:W-:Y:S01]  /*5a530*/  IMAD.MOV.U32 R2, RZ, RZ, 0x33145c07 ;  /* 0x33145c07ff027424 */ /* 0x001fe200078e00ff */
[----:B-----5:R-:W-:Y:S01]  /*5a540*/  DSETP.NAN.AND P0, PT, R18, R18, PT ;  /* 0x000000121200722a */ /* 0x020fe20003f08000 */
        /* <DEDUP_REMOVED lines=22> */
[----:B------:R-:W-:Y:S02]  /*5a6b0*/  @!P0 IMAD.MOV.U32 R2, RZ, RZ, 0x54442d18 ;  /* 0x54442d18ff028424 */ /* 0x000fe400078e00ff */
[----:B------:R-:W-:-:S07]  /*5a6c0*/  @!P0 IMAD.MOV.U32 R3, RZ, RZ, 0x3ff921fb ;  /* 0x3ff921fbff038424 */ /* 0x000fce00078e00ff */
[----:B------:R-:W-:Y:S02]  /*5a6d0*/  @P0 IMAD.MOV.U32 R12, RZ, RZ, R14 ;  /* 0x000000ffff0c0224 */ /* 0x000fe400078e000e */
[----:B------:R-:W-:Y:S01]  /*5a6e0*/  @P0 IMAD.MOV.U32 R13, RZ, RZ, R15 ;  /* 0x000000ffff0d0224 */ /* 0x000fe200078e000f */
[----:B------:R-:W-:Y:S02]  /*5a6f0*/  @!P0 DADD R12, R2, UR10 ;  /* 0x0000000a020c8e29 */ /* 0x000fe40008000000 */
[----:B------:R-:W-:Y:S01]  /*5a700*/  @!P0 DADD R14, R18, R18 ;  /* 0x00000000120e8229 */ /* 0x000fe20000000012 */
[----:B------:R-:W-:Y:S10]  /*5a710*/  BRA `(.L_x_12861) ;  /* 0x0000008c004c7947 */ /* 0x000ff40003800000 */
.L_x_12860:
        /* <DEDUP_REMOVED lines=141> */
.L_x_12868:
[----:B------:R-:W-:Y:S05]  /*5aff0*/  BSYNC.RECONVERGENT B3 ;  /* 0x0000000000037941 */ /* 0x000fea0003800200 */
.L_x_12867:
        /* <DEDUP_REMOVED lines=81> */
.L_x_12866:
        /* <DEDUP_REMOVED lines=31> */
.L_x_12875:
[----:B------:R-:W-:Y:S05]  /*5b700*/  BSYNC.RECONVERGENT B4 ;  /* 0x0000000000047941 */ /* 0x000fea0003800200 */
.L_x_12874:
[----:B------:R-:W-:Y:S02]  /*5b710*/  IMAD.MOV.U32 R14, RZ, RZ, R32 ;  /* 0x000000ffff0e7224 */ /* 0x000fe400078e0020 */
[----:B------:R-:W-:-:S07]  /*5b720*/  IMAD.MOV.U32 R15, RZ, RZ, R33 ;  /* 0x000000ffff0f7224 */ /* 0x000fce00078e0021 */
.L_x_12873:
[----:B------:R-:W-:Y:S05]  /*5b730*/  BSYNC.RECONVERGENT B3 ;  /* 0x0000000000037941 */ /* 0x000fea0003800200 */
.L_x_12872:
        /* <DEDUP_REMOVED lines=28> */
.L_x_12880:
[----:B------:R-:W-:Y:S05]  /*5b900*/  BSYNC.RECONVERGENT B4 ;  /* 0x0000000000047941 */ /* 0x000fea0003800200 */
.L_x_12879:
[----:B------:R-:W-:Y:S05]  /*5b910*/  BRA `(.L_x_12878) ;  /* 0x0000000000047947 */ /* 0x000fea0003800000 */
.L_x_12877:
[----:B------:R-:W-:-:S11]  /*5b920*/  DADD R32, R62, -R2 ;  /* 0x000000003e207229 */ /* 0x000fd60000000802 */
.L_x_12878:
[----:B------:R-:W-:Y:S05]  /*5b930*/  BSYNC.RECONVERGENT B3 ;  /* 0x0000000000037941 */ /* 0x000fea0003800200 */
.L_x_12876:
        /* <DEDUP_REMOVED lines=30> */
.L_x_12882:
[----:B------:R-:W-:Y:S05]  /*5bb20*/  BSYNC.RECONVERGENT B3 ;  /* 0x0000000000037941 */ /* 0x000fea0003800200 */
.L_x_12881:
        /* <DEDUP_REMOVED lines=85> */
.L_x_12883:
        /* <DEDUP_REMOVED lines=21> */
.L_x_12885:
[----:B------:R-:W-:Y:S05]  /*5c1d0*/  BSYNC.RECONVERGENT B3 ;  /* 0x0000000000037941 */ /* 0x000fea0003800200 */
.L_x_12884:
        /* <DEDUP_REMOVED lines=30> */
.L_x_12871:
        /* <DEDUP_REMOVED lines=25> */
.L_x_12888:
[----:B------:R-:W-:Y:S05]  /*5c550*/  BSYNC.RECONVERGENT B3 ;  /* 0x0000000000037941 */ /* 0x000fea0003800200 */
.L_x_12887:
        /* <DEDUP_REMOVED lines=85> */
.L_x_12889:
        /* <DEDUP_REMOVED lines=21> */
.L_x_12891:
[----:B------:R-:W-:Y:S05]  /*5cc00*/  BSYNC.RECONVERGENT B3 ;  /* 0x0000000000037941 */ /* 0x000fea0003800200 */
.L_x_12890:
        /* <DEDUP_REMOVED lines=30> */
.L_x_12886:
        /* <DEDUP_REMOVED lines=24> */
.L_x_12893:
[----:B------:R-:W-:Y:S05]  /*5cf70*/  BSYNC.RECONVERGENT B3 ;  /* 0x0000000000037941 */ /* 0x000fea0003800200 */
.L_x_12892:
        /* <DEDUP_REMOVED lines=21> */
.L_x_12895:
[----:B------:R-:W-:Y:S05]  /*5d0d0*/  BSYNC.RECONVERGENT B3 ;  /* 0x0000000000037941 */ /* 0x000fea0003800200 */
.L_x_12894:
[----:B------:R-:W-:Y:S02]  /*5d0e0*/  IMAD.MOV.U32 R14, RZ, RZ, R32 ;  /* 0x000000ffff0e7224 */ /* 0x000fe400078e0020 */
[----:B------:R-:W-:Y:S01]  /*5d0f0*/  IMAD.MOV.U32 R15, RZ, RZ, R33 ;  /* 0x000000ffff0f7224 */ /* 0x000fe200078e0021 */
[----:B------:R-:W-:Y:S06]  /*5d100*/  BRA `(.L_x_12869) ;  /* 0x0000000000647947 */ /* 0x000fec0003800000 */
.L_x_12870:
        /* <DEDUP_REMOVED lines=24> */
.L_x_12896:
[----:B------:R-:W-:Y:S05]  /*5d290*/  BSYNC.RECONVERGENT B3 ;  /* 0x0000000000037941 */ /* 0x000fea0003800200 */
.L_x_12869:
[----:B------:R-:W-:Y:S05]  /*5d2a0*/  BSYNC.RECONVERGENT B2 ;  /* 0x0000000000027941 */ /* 0x000fea0003800200 */
.L_x_12865:
        /* <DEDUP_REMOVED lines=25> */
.L_x_12901:
[----:B------:R-:W-:Y:S05]  /*5d440*/  BSYNC.RECONVERGENT B4 ;  /* 0x0000000000047941 */ /* 0x000fea0003800200 */
.L_x_12900:
        /* <DEDUP_REMOVED lines=84> */
.L_x_12904:
        /* <DEDUP_REMOVED lines=53> */
.L_x_12903:
        /* <DEDUP_REMOVED lines=76> */
.L_x_12906:
        /* <DEDUP_REMOVED lines=53> */
.L_x_12902:
        /* <DEDUP_REMOVED lines=34> */
.L_x_12913:
[----:B------:R-:W-:Y:S05]  /*5e710*/  BSYNC.RECONVERGENT B6 ;  /* 0x0000000000067941 */ /* 0x000fea0003800200 */
.L_x_12912:
[----:B------:R-:W-:Y:S01]  /*5e720*/  IMAD.MOV.U32 R70, RZ, RZ, R32 ;  /* 0x000000ffff467224 */ /* 0x000fe200078e0020 */
[----:B------:R-:W-:-:S07]  /*5e730*/  MOV R71, R33 ;  /* 0x0000002100477202 */ /* 0x000fce0000000f00 */
.L_x_12911:
[----:B------:R-:W-:Y:S05]  /*5e740*/  BSYNC.RECONVERGENT B5 ;  /* 0x0000000000057941 */ /* 0x000fea0003800200 */
.L_x_12910:
        /* <DEDUP_REMOVED lines=27> */
.L_x_12918:
[----:B------:R-:W-:Y:S05]  /*5e900*/  BSYNC.RECONVERGENT B6 ;  /* 0x0000000000067941 */ /* 0x000fea0003800200 */
.L_x_12917:
[----:B------:R-:W-:Y:S02]  /*5e910*/  IMAD.MOV.U32 R58, RZ, RZ, R32 ;  /* 0x000000ffff3a7224 */ /* 0x000fe400078e0020 */
[----:B------:R-:W-:Y:S01]  /*5e920*/  IMAD.MOV.U32 R59, RZ, RZ, R33 ;  /* 0x000000ffff3b7224 */ /* 0x000fe200078e0021 */
[----:B------:R-:W-:Y:S06]  /*5e930*/  BRA `(.L_x_12916) ;  /* 0x0000000000047947 */ /* 0x000fec0003800000 */
.L_x_12915:
[----:B------:R-:W-:-:S11]  /*5e940*/  DADD R58, -R64, R62 ;  /* 0x00000000403a7229 */ /* 0x000fd6000000013e */
.L_x_12916:
[----:B------:R-:W-:Y:S05]  /*5e950*/  BSYNC.RECONVERGENT B5 ;  /* 0x0000000000057941 */ /* 0x000fea0003800200 */
.L_x_12914:
        /* <DEDUP_REMOVED lines=31> */
.L_x_12920:
[----:B------:R-:W-:Y:S05]  /*5eb50*/  BSYNC.RECONVERGENT B5 ;  /* 0x0000000000057941 */ /* 0x000fea0003800200 */
.L_x_12919:
[----:B------:R-:W-:Y:S01]  /*5eb60*/  IMAD.MOV.U32 R58, RZ, RZ, R2 ;  /* 0x000000ffff3a7224 */ /* 0x000fe200078e0002 */
[----:B------:R-:W-:Y:S01]  /*5eb70*/  MOV R59, R3 ;  /* 0x00000003003b7202 */ /* 0x000fe20000000f00 */
[----:B------:R-:W-:Y:S06]  /*5eb80*/  BRA `(.L_x_12921) ;  /* 0x00000008004c7947 */ /* 0x000fec0003800000 */
.L_x_12909:
        /* <DEDUP_REMOVED lines=29> */
.L_x_12924:
[----:B------:R-:W-:Y:S05]  /*5ed60*/  BSYNC.RECONVERGENT B5 ;  /* 0x0000000000057941 */ /* 0x000fea0003800200 */
.L_x_12923:
[----:B------:R-:W-:Y:S02]  /*5ed70*/  IMAD.MOV.U32 R58, RZ, RZ, R2 ;  /* 0x000000ffff3a7224 */ /* 0x000fe400078e0002 */
[----:B------:R-:W-:Y:S01]  /*5ed80*/  IMAD.MOV.U32 R59, RZ, RZ, R3 ;  /* 0x000000ffff3b7224 */ /* 0x000fe200078e0003 */
[----:B------:R-:W-:Y:S06]  /*5ed90*/  BRA `(.L_x_12921) ;  /* 0x0000000400c87947 */ /* 0x000fec0003800000 */
.L_x_12922:
        /* <DEDUP_REMOVED lines=28> */
.L_x_12926:
[----:B------:R-:W-:Y:S05]  /*5ef60*/  BSYNC.RECONVERGENT B5 ;  /* 0x0000000000057941 */ /* 0x000fea0003800200 */
.L_x_12925:
        /* <DEDUP_REMOVED lines=20> */
.L_x_12928:
[----:B------:R-:W-:Y:S05]  /*5f0b0*/  BSYNC.RECONVERGENT B5 ;  /* 0x0000000000057941 */ /* 0x000fea0003800200 */
.L_x_12927:
[----:B------:R-:W-:Y:S01]  /*5f0c0*/  DMUL R60, R60, 8.11296384146066816958e+31 ;  /* 0x469000003c3c7828 */ /* 0x000fe20000000000 */
[----:B------:R-:W-:Y:S02]  /*5f0d0*/  IMAD.MOV.U32 R58, RZ, RZ, R32 ;  /* 0x000000ffff3a7224 */ /* 0x000fe400078e0020 */
[----:B------:R-:W-:Y:S01]  /*5f0e0*/  IMAD.MOV.U32 R59, RZ, RZ, R33 ;  /* 0x000000ffff3b7224 */ /* 0x000fe200078e0021 */
[----:B------:R-:W-:Y:S07]  /*5f0f0*/  BRA `(.L_x_12921) ;  /* 0x0000000000f07947 */ /* 0x000fee0003800000 */
.L_x_12908:
        /* <DEDUP_REMOVED lines=26> */
.L_x_12930:
[----:B------:R-:W-:Y:S05]  /*5f2a0*/  BSYNC.RECONVERGENT B5 ;  /* 0x0000000000057941 */ /* 0x000fea0003800200 */
.L_x_12929:
        /* <DEDUP_REMOVED lines=29> */
.L_x_12932:
[----:B------:R-:W-:Y:S05]  /*5f480*/  BSYNC.RECONVERGENT B5 ;  /* 0x0000000000057941 */ /* 0x000fea0003800200 */
.L_x_12931:
[----:B------:R-:W-:Y:S01]  /*5f490*/  DMUL R58, R2, R48 ;  /* 0x00000030023a7228 */ /* 0x000fe20000000000 */
[----:B------:R-:W-:Y:S01]  /*5f4a0*/  MOV R60, 0x0 ;  /* 0x00000000003c7802 */ /* 0x000fe20000000f00 */
[----:B------:R-:W-:-:S09]  /*5f4b0*/  IMAD.MOV.U32 R61, RZ, RZ, 0x3ff00000 ;  /* 0x3ff00000ff3d7424 */ /* 0x000fd200078e00ff */
.L_x_12921:
[----:B------:R-:W-:Y:S05]  /*5f4c0*/  BSYNC.RECONVERGENT B4 ;  /* 0x0000000000047941 */ /* 0x000fea0003800200 */
.L_x_12907:
[----:B------:R-:W-:Y:S05]  /*5f4d0*/  BRA `(.L_x_12933) ;  /* 0x0000000000087947 */ /* 0x000fea0003800000 */
.L_x_12899:
[----:B------:R-:W-:Y:S02]  /*5f4e0*/  DMUL R58, R12, 9.00719925474099200000e+15 ;  /* 0x434000000c3a7828 */ /* 0x000fe40000000000 */
[----:B------:R-:W-:-:S11]  /*5f4f0*/  DMUL R60, R60, 9.00719925474099200000e+15 ;  /* 0x434000003c3c7828 */ /* 0x000fd60000000000 */
.L_x_12933:
[----:B------:R-:W-:Y:S05]  /*5f500*/  BSYNC.RELIABLE B2 ;  /* 0x0000000000027941 */ /* 0x000fea0003800100 */
.L_x_12898:
        /* <DEDUP_REMOVED lines=29> */
.L_x_12936:
[----:B------:R-:W-:Y:S05]  /*5f6e0*/  BSYNC.RECONVERGENT B2 ;  /* 0x0000000000027941 */ /* 0x000fea0003800200 */
.L_x_12935:
        /* <DEDUP_REMOVED lines=84> */
.L_x_12938:
[----:B------:R-:W-:Y:S02]  /*5fc30*/  FSEL R2, RZ, 3.37028055040000000000e+12, P0 ;  /* 0x54442d18ff027808 */ /* 0x000fe40000000000 */
[----:B------:R-:W-:-:S07]  /*5fc40*/  FSEL R3, RZ, 2.1426990032196044922, P0 ;  /* 0x400921fbff037808 */ /* 0x000fce0000000000 */
.L_x_12939:
[----:B------:R-:W-:Y:S05]  /*5fc50*/  BSYNC.RECONVERGENT B0 ;  /* 0x0000000000007941 */ /* 0x000fea0003800200 */
.L_x_12937:
[----:B------:R-:W-:Y:S01]  /*5fc60*/  DADD R60, |R58|, R60 ;  /* 0x000000003a3c7229 */ /* 0x000fe2000000023c */
[----:B------:R-:W-:-:S07]  /*5fc70*/  LOP3.LUT R59, R3, 0x80000000, R59, 0xb8, !PT ;  /* 0x80000000033b7812 */ /* 0x000fce00078eb83b */
[----:B------:R-:W-:-:S06]  /*5fc80*/  DSETP.NAN.AND P0, PT, R60, R60, PT ;  /* 0x0000003c3c00722a */ /* 0x000fcc0003f08000 */
[----:B------:R-:W-:Y:S02]  /*5fc90*/  FSEL R12, R60, R2, P0 ;  /* 0x000000023c0c7208 */ /* 0x000fe40000000000 */
[----:B------:R-:W-:Y:S01]  /*5fca0*/  FSEL R13, R61, R59, P0 ;  /* 0x0000003b3d0d7208 */ /* 0x000fe20000000000 */
[----:B------:R-:W-:Y:S06]  /*5fcb0*/  BRA `(.L_x_12905) ;  /* 0x0000000400d87947 */ /* 0x000fec0003800000 */
.L_x_12934:
        /* <DEDUP_REMOVED lines=25> */
.L_x_12941:
[----:B------:R-:W-:Y:S05]  /*5fe50*/  BSYNC.RECONVERGENT B2 ;  /* 0x0000000000027941 */ /* 0x000fea0003800200 */
.L_x_12940:
        /* <DEDUP_REMOVED lines=84> */
.L_x_12943:
[----:B------:R-:W-:Y:S02]  /*603a0*/  FSEL R2, RZ, 3.37028055040000000000e+12, P0 ;  /* 0x54442d18ff027808 */ /* 0x000fe40000000000 */
[----:B------:R-:W-:-:S07]  /*603b0*/  FSEL R3, RZ, 2.1426990032196044922, P0 ;  /* 0x400921fbff037808 */ /* 0x000fce0000000000 */
.L_x_12944:
[----:B------:R-:W-:Y:S05]  /*603c0*/  BSYNC.RECONVERGENT B0 ;  /* 0x0000000000007941 */ /* 0x000fea0003800200 */
.L_x_12942:
[----:B------:R-:W-:Y:S01]  /*603d0*/  DADD R60, |R58|, R60 ;  /* 0x000000003a3c7229 */ /* 0x000fe2000000023c */
[----:B------:R-:W-:-:S07]  /*603e0*/  LOP3.LUT R59, R3, 0x80000000, R59, 0xb8, !PT ;  /* 0x80000000033b7812 */ /* 0x000fce00078eb83b */
[----:B------:R-:W-:-:S06]  /*603f0*/  DSETP.NAN.AND P0, PT, R60, R60, PT ;  /* 0x0000003c3c00722a */ /* 0x000fcc0003f08000 */
[----:B------:R-:W-:Y:S02]  /*60400*/  FSEL R12, R60, R2, P0 ;  /* 0x000000023c0c7208 */ /* 0x000fe40000000000 */
[----:B------:R-:W-:-:S07]  /*60410*/  FSEL R13, R61, R59, P0 ;  /* 0x0000003b3d0d7208 */ /* 0x000fce0000000000 */
.L_x_12905:
[----:B------:R-:W-:Y:S05]  /*60420*/  BSYNC.RECONVERGENT B3 ;  /* 0x0000000000037941 */ /* 0x000fea0003800200 */
.L_x_12897:
[----:B------:R-:W-:Y:S01]  /*60430*/  DADD R2, -RZ, -R14 ;  /* 0x00000000ff027229 */ /* 0x000fe2000000090e */
[----:B------:R-:W-:-:S09]  /*60440*/  ISETP.GE.AND P0, PT, R19, RZ, PT ;  /* 0x000000ff1300720c */ /* 0x000fd20003f06270 */
[----:B------:R-:W-:Y:S02]  /*60450*/  FSEL R14, R14, R2, !P0 ;  /* 0x000000020e0e7208 */ /* 0x000fe40004000000 */
[----:B------:R-:W-:Y:S01]  /*60460*/  FSEL R15, R15, R3, !P0 ;  /* 0x000000030f0f7208 */ /* 0x000fe20004000000 */
[----:B------:R-:W-:Y:S06]  /*60470*/  BRA `(.L_x_12861) ;  /* 0x0000002c00f47947 */ /* 0x000fec0003800000 */
.L_x_12864:
[----:B------:R-:W2:Y:S01]  /*60480*/  LDL.64 R12, [R1+0x8] ;  /* 0x00000800010c7983 */ /* 0x000ea20000100a00 */
[----:B------:R-:W-:Y:S01]  /*60490*/  UMOV UR6, 0x54442d18 ;  /* 0x54442d1800067882 */ /* 0x000fe20000000000 */
[----:B------:R-:W-:Y:S01]  /*604a0*/  UMOV UR7, 0x3ff921fb ;  /* 0x3ff921fb00077882 */ /* 0x000fe20000000000 */
[----:B------:R-:W-:Y:S02]  /*604b0*/  DADD R14, -RZ, -R18 ;  /* 0x00000000ff0e7229 */ /* 0x000fe40000000912 */
[----:B--2---:R-:W-:-:S08]  /*604c0*/  DADD R12, -R16, R12 ;  /* 0x00000000100c7229 */ /* 0x004fd0000000010c */
[----:B------:R-:W-:Y:S01]  /*604d0*/  DADD R12, R12, UR6 ;  /* 0x000000060c0c7e29 */ /* 0x000fe20008000000 */
[----:B------:R-:W-:Y:S10]  /*604e0*/  BRA `(.L_x_12861) ;  /* 0x0000002c00d87947 */ /* 0x000ff40003800000 */
.L_x_12863:
[----:B------:R-:W-:Y:S01]  /*604f0*/  DADD R14, -RZ, -R18 ;  /* 0x00000000ff0e7229 */ /* 0x000fe20000000912 */
[----:B------:R-:W-:Y:S01]  /*60500*/  CS2R R12, SRZ ;  /* 0x00000000000c7805 */ /* 0x000fe2000001ff00 */
[----:B------:R-:W-:Y:S09]  /*60510*/  BRA `(.L_x_12861) ;  /* 0x0000002c00cc7947 */ /* 0x000ff20003800000 */
.L_x_12862:
        /* <DEDUP_REMOVED lines=110> */
.L_x_12949:
[----:B------:R-:W-:Y:S05]  /*60c00*/  BSYNC.RECONVERGENT B0 ;  /* 0x0000000000007941 */ /* 0x000fea0003800200 */
.L_x_12948:
        /* <DEDUP_REMOVED lines=8> */
.L_x_12951:
[----:B------:R-:W-:Y:S05]  /*60c90*/  BSYNC.RECONVERGENT B3 ;  /* 0x0000000000037941 */ /* 0x000fea0003800200 */
.L_x_12950:
        /* <DEDUP_REMOVED lines=84> */
.L_x_12953:
[----:B------:R-:W-:Y:S02]  /*611e0*/  FSEL R2, RZ, 3.37028055040000000000e+12, P0 ;  /* 0x54442d18ff027808 */ /* 0x000fe40000000000 */
[----:B------:R-:W-:-:S07]  /*611f0*/  FSEL R3, RZ, 2.1426990032196044922, P0 ;  /* 0x400921fbff037808 */ /* 0x000fce0000000000 */
.L_x_12954:
[----:B------:R-:W-:Y:S05]  /*61200*/  BSYNC.RECONVERGENT B0 ;  /* 0x0000000000007941 */ /* 0x000fea0003800200 */
.L_x_12952:
[----:B------:R-:W-:Y:S01]  /*61210*/  DADD R58, R60, R58 ;  /* 0x000000003c3a7229 */ /* 0x000fe2000000003a */
[----:B------:R-:W-:Y:S01]  /*61220*/  LOP3.LUT R3, R3, 0x80000000, R19, 0xb8, !PT ;  /* 0x8000000003037812 */ /* 0x000fe200078eb813 */
[----:B------:R-:W-:-:S06]  /*61230*/  DMUL R62, R62, 0.5 ;  /* 0x3fe000003e3e7828 */ /* 0x000fcc0000000000 */
[----:B------:R-:W-:-:S06]  /*61240*/  DSETP.NAN.AND P0, PT, R58, R58, PT ;  /* 0x0000003a3a00722a */ /* 0x000fcc0003f08000 */
[----:B------:R-:W-:Y:S02]  /*61250*/  FSEL R2, R58, R2, P0 ;  /* 0x000000023a027208 */ /* 0x000fe40000000000 */
[----:B------:R-:W-:Y:S01]  /*61260*/  FSEL R3, R59, R3, P0 ;  /* 0x000000033b037208 */ /* 0x000fe20000000000 */
[----:B------:R-:W-:Y:S06]  /*61270*/  BRA `(.L_x_12955) ;  /* 0x0000002000507947 */ /* 0x000fec0003800000 */
.L_x_12947:
        /* <DEDUP_REMOVED lines=137> */
.L_x_12957:
[----:B------:R-:W-:Y:S05]  /*61b10*/  BSYNC.RECONVERGENT B0 ;  /* 0x0000000000007941 */ /* 0x000fea0003800200 */
.L_x_12956:
        /* <DEDUP_REMOVED lines=8> */
.L_x_12959:
[----:B------:R-:W-:Y:S05]  /*61ba0*/  BSYNC.RECONVERGENT B3 ;  /* 0x0000000000037941 */ /* 0x000fea0003800200 */
.L_x_12958:
        /* <DEDUP_REMOVED lines=84> */
.L_x_12961:
[----:B------:R-:W-:Y:S02]  /*620f0*/  FSEL R2, RZ, 3.37028055040000000000e+12, P0 ;  /* 0x54442d18ff027808 */ /* 0x000fe40000000000 */
[----:B------:R-:W-:-:S07]  /*62100*/  FSEL R3, RZ, 2.1426990032196044922, P0 ;  /* 0x400921fbff037808 */ /* 0x000fce0000000000 */
.L_x_12962:
[----:B------:R-:W-:Y:S05]  /*62110*/  BSYNC.RECONVERGENT B0 ;  /* 0x0000000000007941 */ /* 0x000fea0003800200 */
.L_x_12960:
[----:B------:R-:W-:Y:S01]  /*62120*/  DADD R58, R60, R58 ;  /* 0x000000003c3a7229 */ /* 0x000fe2000000003a */
[----:B------:R-:W-:-:S07]  /*62130*/  LOP3.LUT R3, R3, 0x80000000, R19, 0xb8, !PT ;  /* 0x8000000003037812 */ /* 0x000fce00078eb813 */
[----:B------:R-:W-:-:S06]  /*62140*/  DSETP.NAN.AND P0, PT, R58, R58, PT ;  /* 0x0000003a3a00722a */ /* 0x000fcc0003f08000 */
[----:B------:R-:W-:Y:S02]  /*62150*/  FSEL R2, R58, R2, P0 ;  /* 0x000000023a027208 */ /* 0x000fe40000000000 */
[----:B------:R-:W-:Y:S01]  /*62160*/  FSEL R3, R59, R3, P0 ;  /* 0x000000033b037208 */ /* 0x000fe20000000000 */
[----:B------:R-:W-:Y:S06]  /*62170*/  BRA `(.L_x_12955) ;  /* 0x0000001000907947 */ /* 0x000fec0003800000 */
.L_x_12946:
        /* <DEDUP_REMOVED lines=25> */
.L_x_12964:
[----:B------:R-:W-:Y:S05]  /*62310*/  BSYNC.RECONVERGENT B3 ;  /* 0x0000000000037941 */ /* 0x000fea0003800200 */
.L_x_12963:
        /* <DEDUP_REMOVED lines=23> */
.L_x_12966:
[----:B------:R-:W-:Y:S05]  /*62490*/  BSYNC.RECONVERGENT B3 ;  /* 0x0000000000037941 */ /* 0x000fea0003800200 */
.L_x_12965:
        /* <DEDUP_REMOVED lines=139> */
.L_x_12968:
[----:B------:R-:W-:Y:S05]  /*62d50*/  BSYNC.RECONVERGENT B0 ;  /* 0x0000000000007941 */ /* 0x000fea0003800200 */
.L_x_12967:
        /* <DEDUP_REMOVED lines=8> */
.L_x_12970:
[----:B------:R-:W-:Y:S05]  /*62de0*/  BSYNC.RECONVERGENT B3 ;  /* 0x0000000000037941 */ /* 0x000fea0003800200 */
.L_x_12969:
        /* <DEDUP_REMOVED lines=84> */
.L_x_12972:
[----:B------:R-:W-:Y:S02]  /*63330*/  FSEL R2, RZ, 3.37028055040000000000e+12, P0 ;  /* 0x54442d18ff027808 */ /* 0x000fe40000000000 */
[----:B------:R-:W-:-:S07]  /*63340*/  FSEL R3, RZ, 2.1426990032196044922, P0 ;  /* 0x400921fbff037808 */ /* 0x000fce0000000000 */
.L_x_12973:
[----:B------:R-:W-:Y:S05]  /*63350*/  BSYNC.RECONVERGENT B0 ;  /* 0x0000000000007941 */ /* 0x000fea0003800200 */
.L_x_12971:
[----:B------:R-:W-:Y:S01]  /*63360*/  DADD R58, R60, R58 ;  /* 0x000000003c3a7229 */ /* 0x000fe2000000003a */
[----:B------:R-:W-:Y:S01]  /*63370*/  LOP3.LUT R3, R3, 0x80000000, R19, 0xb8, !PT ;  /* 0x8000000003037812 */ /* 0x000fe200078eb813 */
[----:B------:R-:W-:-:S06]  /*63380*/  DADD R62, R62, 1 ;  /* 0x3ff000003e3e7429 */ /* 0x000fcc0000000000 */
[----:B------:R-:W-:-:S06]  /*63390*/  DSETP.NAN.AND P0, PT, R58, R58, PT ;  /* 0x0000003a3a00722a */ /* 0x000fcc0003f08000 */
[----:B------:R-:W-:Y:S02]  /*633a0*/  FSEL R2, R58, R2, P0 ;  /* 0x000000023a027208 */ /* 0x000fe40000000000 */
[----:B------:R-:W-:-:S07]  /*633b0*/  FSEL R3, R59, R3, P0 ;  /* 0x000000033b037208 */ /* 0x000fce0000000000 */
.L_x_12955:
[----:B------:R-:W-:Y:S05]  /*633c0*/  BSYNC.RECONVERGENT B2 ;  /* 0x0000000000027941 */ /* 0x000fea0003800200 */
.L_x_12945:
        /* <DEDUP_REMOVED lines=8> */
.L_x_12861:
[----:B------:R-:W-:Y:S05]  /*63450*/  BSYNC.RECONVERGENT B1 ;  /* 0x0000000000017941 */ /* 0x000fea0003800200 */
.L_x_12859:
[----:B------:R-:W-:Y:S05]  /*63460*/  WARPSYNC.ALL ;  /* 0x0000000000007948 */ /* 0x000fea0003800000 */
[----:B0-----:R-:W-:Y:S01]  /*63470*/  MOV R2, 0x33145c07 ;  /* 0x33145c0700027802 */ /* 0x001fe20000000f00 */
[----:B------:R-:W-:Y:S01]  /*63480*/  IMAD.MOV.U32 R3, RZ, RZ, 0x3c91a626 ;  /* 0x3c91a626ff037424 */ /* 0x000fe200078e00ff */
[----:B------:R-:W-:Y:S01]  /*63490*/  DSETP.NAN.AND P0, PT, R22, R22, PT ;  /* 0x000000161600722a */ /* 0x000fe20003f08000 */
[----:B------:R-:W-:Y:S01]  /*634a0*/  UMOV UR10, 0x33145c07 ;  /* 0x33145c07000a7882 */ /* 0x000fe20000000000 */
[--C-:B------:R-:W-:Y:S01]  /*634b0*/  DSETP.NUM.AND P1, PT, R20, R20.reuse, PT ;  /* 0x000000141400722a */ /* 0x100fe20003f27000 */
[----:B------:R-:W-:Y:S01]  /*634c0*/  UMOV UR11, 0x3c91a626 ;  /* 0x3c91a626000b7882 */ /* 0x000fe20000000000 */
[----:B------:R0:W-:Y:S01]  /*634d0*/  STL.64 [R1+0x8], R2 ;  /* 0x0000080201007387 */ /* 0x0001e20000100a00 */
[----:B------:R-:W-:Y:S01]  /*634e0*/  BSSY.RECONVERGENT B1, `(.L_x_12974) ;  /* 0x00008eb000017945 */ /* 0x000fe20003800200 */
[----:B------:R-:W-:-:S02]  /*634f0*/  DADD R60, -RZ, |R20| ;  /* 0x00000000ff3c7229 */ /* 0x000fc40000000514 */
[----:B------:R-:W-:-:S08]  /*63500*/  DADD R58, -RZ, |R22| ;  /* 0x00000000ff3a7229 */ /* 0x000fd00000000516 */
        /* <DEDUP_REMOVED lines=21> */
.L_x_12975:
        /* <DEDUP_REMOVED lines=141> */
.L_x_12983:
[----:B------:R-:W-:Y:S05]  /*63f30*/  BSYNC.RECONVERGENT B3 ;  /* 0x0000000000037941 */ /* 0x000fea0003800200 */
.L_x_12982:
[----:B------:R-:W-:-:S10]  /*63f40*/  DADD R2, R16, R48 ;  /* 0x0000000010027229 */ /* 0x000fd40000000030 */
        /* <DEDUP_REMOVED lines=80> */
.L_x_12981:
        /* <DEDUP_REMOVED lines=31> */
.L_x_12990:
[----:B------:R-:W-:Y:S05]  /*64640*/  BSYNC.RECONVERGENT B4 ;  /* 0x0000000000047941 */ /* 0x000fea0003800200 */
.L_x_12989:
[----:B------:R-:W-:Y:S02]  /*64650*/  IMAD.MOV.U32 R18, RZ, RZ, R32 ;  /* 0x000000ffff127224 */ /* 0x000fe400078e0020 */
[----:B------:R-:W-:-:S07]  /*64660*/  IMAD.MOV.U32 R19, RZ, RZ, R33 ;  /* 0x000000ffff137224 */ /* 0x000fce00078e0021 */
.L_x_12988:
[----:B------:R-:W-:Y:S05]  /*64670*/  BSYNC.RECONVERGENT B3 ;  /* 0x0000000000037941 */ /* 0x000fea0003800200 */
.L_x_12987:
        /* <DEDUP_REMOVED lines=28> */
.L_x_12995:
[----:B------:R-:W-:Y:S05]  /*64840*/  BSYNC.RECONVERGENT B4 ;  /* 0x0000000000047941 */ /* 0x000fea0003800200 */
.L_x_12994:
[----:B------:R-:W-:Y:S05]  /*64850*/  BRA `(.L_x_12993) ;  /* 0x0000000000047947 */ /* 0x000fea0003800000 */
.L_x_12992:
[----:B------:R-:W-:-:S11]  /*64860*/  DADD R32, R62, -R2 ;  /* 0x000000003e207229 */ /* 0x000fd60000000802 */
.L_x_12993:
[----:B------:R-:W-:Y:S05]  /*64870*/  BSYNC.RECONVERGENT B3 ;  /* 0x0000000000037941 */ /* 0x000fea0003800200 */
.L_x_12991:
        /* <DEDUP_REMOVED lines=30> */
.L_x_12997:
[----:B------:R-:W-:Y:S05]  /*64a60*/  BSYNC.RECONVERGENT B3 ;  /* 0x0000000000037941 */ /* 0x000fea0003800200 */
.L_x_12996:
        /* <DEDUP_REMOVED lines=85> */
.L_x_12998:
        /* <DEDUP_REMOVED lines=21> */
.L_x_13000:
[----:B------:R-:W-:Y:S05]  /*65110*/  BSYNC.RECONVERGENT B3 ;  /* 0x0000000000037941 */ /* 0x000fea0003800200 */
.L_x_12999:
        /* <DEDUP_REMOVED lines=30> */
.L_x_12986:
        /* <DEDUP_REMOVED lines=25> */
.L_x_13003:
[----:B------:R-:W-:Y:S05]  /*65490*/  BSYNC.RECONVERGENT B3 ;  /* 0x0000000000037941 */ /* 0x000fea0003800200 */
.L_x_13002:
        /* <DEDUP_REMOVED lines=85> */
.L_x_13004:
        /* <DEDUP_REMOVED lines=21> */
.L_x_13006:
[----:B------:R-:W-:Y:S05]  /*65b40*/  BSYNC.RECONVERGENT B3 ;  /* 0x0000000000037941 */ /* 0x000fea0003800200 */
.L_x_13005:
        /* <DEDUP_REMOVED lines=30> */
.L_x_13001:
        /* <DEDUP_REMOVED lines=24> */
.L_x_13008:
[----:B------:R-:W-:Y:S05]  /*65eb0*/  BSYNC.RECONVERGENT B3 ;  /* 0x0000000000037941 */ /* 0x000fea0003800200 */
.L_x_13007:
        /* <DEDUP_REMOVED lines=21> */
.L_x_13010:
[----:B------:R-:W-:Y:S05]  /*66010*/  BSYNC.RECONVERGENT B3 ;  /* 0x0000000000037941 */ /* 0x000fea0003800200 */
.L_x_13009:
[----:B------:R-:W-:Y:S01]  /*66020*/  IMAD.MOV.U32 R18, RZ, RZ, R32 ;  /* 0x000000ffff127224 */ /* 0x000fe200078e0020 */
[----:B------:R-:W-:Y:S01]  /*66030*/  MOV R19, R33 ;  /* 0x0000002100137202 */ /* 0x000fe20000000f00 */
[----:B------:R-:W-:Y:S06]  /*66040*/  BRA `(.L_x_12984) ;  /* 0x0000000000647947 */ /* 0x000fec0003800000 */
.L_x_12985:
        /* <DEDUP_REMOVED lines=24> */
.L_x_13011:
[----:B------:R-:W-:Y:S05]  /*661d0*/  BSYNC.RECONVERGENT B3 ;  /* 0x0000000000037941 */ /* 0x000fea0003800200 */
.L_x_12984:
[----:B------:R-:W-:Y:S05]  /*661e0*/  BSYNC.RECONVERGENT B2 ;  /* 0x0000000000027941 */ /* 0x000fea0003800200 */
.L_x_12980:
        /* <DEDUP_REMOVED lines=25> */
.L_x_13016:
[----:B------:R-:W-:Y:S05]  /*66380*/  BSYNC.RECONVERGENT B4 ;  /* 0x0000000000047941 */ /* 0x000fea0003800200 */
.L_x_13015:
        /* <DEDUP_REMOVED lines=84> */
.L_x_13019:
        /* <DEDUP_REMOVED lines=53> */
.L_x_13018:
        /* <DEDUP_REMOVED lines=76> */
.L_x_13021:
        /* <DEDUP_REMOVED lines=53> */
.L_x_13017:
        /* <DEDUP_REMOVED lines=34> */
.L_x_13028:
[----:B------:R-:W-:Y:S05]  /*67650*/  BSYNC.RECONVERGENT B6 ;  /* 0x0000000000067941 */ /* 0x000fea0003800200 */
.L_x_13027:
[----:B------:R-:W-:Y:S02]  /*67660*/  IMAD.MOV.U32 R70, RZ, RZ, R32 ;  /* 0x000000ffff467224 */ /* 0x000fe400078e0020 */
[----:B------:R-:W-:-:S07]  /*67670*/  IMAD.MOV.U32 R71, RZ, RZ, R33 ;  /* 0x000000ffff477224 */ /* 0x000fce00078e0021 */
.L_x_13026:
[----:B------:R-:W-:Y:S05]  /*67680*/  BSYNC.RECONVERGENT B5 ;  /* 0x0000000000057941 */ /* 0x000fea0003800200 */
.L_x_13025:
        /* <DEDUP_REMOVED lines=27> */
.L_x_13033:
[----:B------:R-:W-:Y:S05]  /*67840*/  BSYNC.RECONVERGENT B6 ;  /* 0x0000000000067941 */ /* 0x000fea0003800200 */
.L_x_13032:
[----:B------:R-:W-:Y:S01]  /*67850*/  MOV R58, R32 ;  /* 0x00000020003a7202 */ /* 0x000fe20000000f00 */
[----:B------:R-:W-:Y:S01]  /*67860*/  IMAD.MOV.U32 R59, RZ, RZ, R33 ;  /* 0x000000ffff3b7224 */ /* 0x000fe200078e0021 */
[----:B------:R-:W-:Y:S06]  /*67870*/  BRA `(.L_x_13031) ;  /* 0x0000000000047947 */ /* 0x000fec0003800000 */
.L_x_13030:
[----:B------:R-:W-:-:S11]  /*67880*/  DADD R58, -R64, R62 ;  /* 0x00000000403a7229 */ /* 0x000fd6000000013e */
.L_x_13031:
[----:B------:R-:W-:Y:S05]  /*67890*/  BSYNC.RECONVERGENT B5 ;  /* 0x0000000000057941 */ /* 0x000fea0003800200 */
.L_x_13029:
        /* <DEDUP_REMOVED lines=31> */
.L_x_13035:
[----:B------:R-:W-:Y:S05]  /*67a90*/  BSYNC.RECONVERGENT B5 ;  /* 0x0000000000057941 */ /* 0x000fea0003800200 */
.L_x_13034:
[----:B------:R-:W-:Y:S02]  /*67aa0*/  IMAD.MOV.U32 R58, RZ, RZ, R2 ;  /* 0x000000ffff3a7224 */ /* 0x000fe400078e0002 */
[----:B------:R-:W-:Y:S01]  /*67ab0*/  IMAD.MOV.U32 R59, RZ, RZ, R3 ;  /* 0x000000ffff3b7224 */ /* 0x000fe200078e0003 */
[----:B------:R-:W-:Y:S06]  /*67ac0*/  BRA `(.L_x_13036) ;  /* 0x00000008004c7947 */ /* 0x000fec0003800000 */
.L_x_13024:
        /* <DEDUP_REMOVED lines=29> */
.L_x_13039:
[----:B------:R-:W-:Y:S05]  /*67ca0*/  BSYNC.RECONVERGENT B5 ;  /* 0x0000000000057941 */ /* 0x000fea0003800200 */
.L_x_13038:
[----:B------:R-:W-:Y:S01]  /*67cb0*/  MOV R58, R2 ;  /* 0x00000002003a7202 */ /* 0x000fe20000000f00 */
[----:B------:R-:W-:Y:S01]  /*67cc0*/  IMAD.MOV.U32 R59, RZ, RZ, R3 ;  /* 0x000000ffff3b7224 */ /* 0x000fe200078e0003 */
[----:B------:R-:W-:Y:S06]  /*67cd0*/  BRA `(.L_x_13036) ;  /* 0x0000000400c87947 */ /* 0x000fec0003800000 */
.L_x_13037:
        /* <DEDUP_REMOVED lines=28> */
.L_x_13041:
[----:B------:R-:W-:Y:S05]  /*67ea0*/  BSYNC.RECONVERGENT B5 ;  /* 0x0000000000057941 */ /* 0x000fea0003800200 */
.L_x_13040:
        /* <DEDUP_REMOVED lines=20> */
.L_x_13043:
[----:B------:R-:W-:Y:S05]  /*67ff0*/  BSYNC.RECONVERGENT B5 ;  /* 0x0000000000057941 */ /* 0x000fea0003800200 */
.L_x_13042:
[----:B------:R-:W-:Y:S01]  /*68000*/  DMUL R60, R60, 8.11296384146066816958e+31 ;  /* 0x469000003c3c7828 */ /* 0x000fe20000000000 */
[----:B------:R-:W-:Y:S02]  /*68010*/  IMAD.MOV.U32 R58, RZ, RZ, R32 ;  /* 0x000000ffff3a7224 */ /* 0x000fe400078e0020 */
[----:B------:R-:W-:Y:S01]  /*68020*/  IMAD.MOV.U32 R59, RZ, RZ, R33 ;  /* 0x000000ffff3b7224 */ /* 0x000fe200078e0021 */
[----:B------:R-:W-:Y:S07]  /*68030*/  BRA `(.L_x_13036) ;  /* 0x0000000000f07947 */ /* 0x000fee0003800000 */
.L_x_13023:
        /* <DEDUP_REMOVED lines=26> */
.L_x_13045:
[----:B------:R-:W-:Y:S05]  /*681e0*/  BSYNC.RECONVERGENT B5 ;  /* 0x0000000000057941 */ /* 0x000fea0003800200 */
.L_x_13044:
        /* <DEDUP_REMOVED lines=29> */
.L_x_13047:
[----:B------:R-:W-:Y:S05]  /*683c0*/  BSYNC.RECONVERGENT B5 ;  /* 0x0000000000057941 */ /* 0x000fea0003800200 */
.L_x_13046:
[----:B------:R-:W-:Y:S01]  /*683d0*/  DMUL R58, R2, R48 ;  /* 0x00000030023a7228 */ /* 0x000fe20000000000 */
[----:B------:R-:W-:Y:S02]  /*683e0*/  IMAD.MOV.U32 R60, RZ, RZ, 0x0 ;  /* 0x00000000ff3c7424 */ /* 0x000fe400078e00ff */
[----:B------:R-:W-:-:S08]  /*683f0*/  IMAD.MOV.U32 R61, RZ, RZ, 0x3ff00000 ;  /* 0x3ff00000ff3d7424 */ /* 0x000fd000078e00ff */
.L_x_13036:
[----:B------:R-:W-:Y:S05]  /*68400*/  BSYNC.RECONVERGENT B4 ;  /* 0x0000000000047941 */ /* 0x000fea0003800200 */
.L_x_13022:
[----:B------:R-:W-:Y:S05]  /*68410*/  BRA `(.L_x_13048) ;  /* 0x0000000000087947 */ /* 0x000fea0003800000 */
.L_x_13014:
[----:B------:R-:W-:Y:S02]  /*68420*/  DMUL R58, R16, 9.00719925474099200000e+15 ;  /* 0x43400000103a7828 */ /* 0x000fe40000000000 */
[----:B------:R-:W-:-:S11]  /*68430*/  DMUL R60, R60, 9.00719925474099200000e+15 ;  /* 0x434000003c3c7828 */ /* 0x000fd60000000000 */
.L_x_13048:
[----:B------:R-:W-:Y:S05]  /*68440*/  BSYNC.RELIABLE B2 ;  /* 0x0000000000027941 */ /* 0x000fea0003800100 */
.L_x_13013:
        /* <DEDUP_REMOVED lines=28> */
[----:B------:R-:W-:Y:S05]  /*68610*/  CALL.REL.NOINC `($__internal_22_$__cuda_sm20_div_rn_f64_full) ;  /* 0x0000027c00007944 */ /* 0x000fea0003c00000 */
.L_x_13051:
[----:B------:R-:W-:Y:S05]  /*68620*/  BSYNC.RECONVERGENT B2 ;  /* 0x0000000000027941 */ /* 0x000fea0003800200 */
.L_x_13050:
        /* <DEDUP_REMOVED lines=84> */
.L_x_13053:
[----:B------:R-:W-:Y:S02]  /*68b70*/  FSEL R2, RZ, 3.37028055040000000000e+12, P0 ;  /* 0x54442d18ff027808 */ /* 0x000fe40000000000 */
[----:B------:R-:W-:-:S07]  /*68b80*/  FSEL R3, RZ, 2.1426990032196044922, P0 ;  /* 0x400921fbff037808 */ /* 0x000fce0000000000 */
.L_x_13054:
[----:B------:R-:W-:Y:S05]  /*68b90*/  BSYNC.RECONVERGENT B0 ;  /* 0x0000000000007941 */ /* 0x000fea0003800200 */
.L_x_13052:
[----:B------:R-:W-:Y:S01]  /*68ba0*/  DADD R60, |R58|, R60 ;  /* 0x000000003a3c7229 */ /* 0x000fe2000000023c */
[----:B------:R-:W-:-:S07]  /*68bb0*/  LOP3.LUT R59, R3, 0x80000000, R59, 0xb8, !PT ;  /* 0x80000000033b7812 */ /* 0x000fce00078eb83b */
[----:B------:R-:W-:-:S06]  /*68bc0*/  DSETP.NAN.AND P0, PT, R60, R60, PT ;  /* 0x0000003c3c00722a */ /* 0x000fcc0003f08000 */
[----:B------:R-:W-:Y:S02]  /*68bd0*/  FSEL R16, R60, R2, P0 ;  /* 0x000000023c107208 */ /* 0x000fe40000000000 */
[----:B------:R-:W-:Y:S01]  /*68be0*/  FSEL R17, R61, R59, P0 ;  /* 0x0000003b3d117208 */ /* 0x000fe20000000000 */
[----:B------:R-:W-:Y:S06]  /*68bf0*/  BRA `(.L_x_13020) ;  /* 0x0000000400d87947 */ /* 0x000fec0003800000 */
.L_x_13049:
        /* <DEDUP_REMOVED lines=25> */
.L_x_13056:
[----:B------:R-:W-:Y:S05]  /*68d90*/  BSYNC.RECONVERGENT B2 ;  /* 0x0000000000027941 */ /* 0x000fea0003800200 */
.L_x_13055:
        /* <DEDUP_REMOVED lines=84> */
.L_x_13058:
[----:B------:R-:W-:Y:S02]  /*692e0*/  FSEL R2, RZ, 3.37028055040000000000e+12, P0 ;  /* 0x54442d18ff027808 */ /* 0x000fe40000000000 */
[----:B------:R-:W-:-:S07]  /*692f0*/  FSEL R3, RZ, 2.1426990032196044922, P0 ;  /* 0x400921fbff037808 */ /* 0x000fce0000000000 */
.L_x_13059:
[----:B------:R-:W-:Y:S05]  /*69300*/  BSYNC.RECONVERGENT B0 ;  /* 0x0000000000007941 */ /* 0x000fea0003800200 */
.L_x_13057:
[----:B------:R-:W-:Y:S01]  /*69310*/  DADD R60, |R58|, R60 ;  /* 0x000000003a3c7229 */ /* 0x000fe2000000023c */
[----:B------:R-:W-:-:S07]  /*69320*/  LOP3.LUT R59, R3, 0x80000000, R59, 0xb8, !PT ;  /* 0x80000000033b7812 */ /* 0x000fce00078eb83b */
[----:B------:R-:W-:-:S06]  /*69330*/  DSETP.NAN.AND P0, PT, R60, R60, PT ;  /* 0x0000003c3c00722a */ /* 0x000fcc0003f08000 */
[----:B------:R-:W-:Y:S02]  /*69340*/  FSEL R16, R60, R2, P0 ;  /* 0x000000023c107208 */ /* 0x000fe40000000000 */
[----:B------:R-:W-:-:S07]  /*69350*/  FSEL R17, R61, R59, P0 ;  /* 0x0000003b3d117208 */ /* 0x000fce0000000000 */
.L_x_13020:
[----:B------:R-:W-:Y:S05]  /*69360*/  BSYNC.RECONVERGENT B3 ;  /* 0x0000000000037941 */ /* 0x000fea0003800200 */
.L_x_13012:
[----:B------:R-:W-:Y:S01]  /*69370*/  DADD R2, -RZ, -R18 ;  /* 0x00000000ff027229 */ /* 0x000fe20000000912 */
[----:B------:R-:W-:-:S09]  /*69380*/  ISETP.GE.AND P0, PT, R23, RZ, PT ;  /* 0x000000ff1700720c */ /* 0x000fd20003f06270 */
[----:B------:R-:W-:Y:S02]  /*69390*/  FSEL R18, R18, R2, !P0 ;  /* 0x0000000212127208 */ /* 0x000fe40004000000 */
[----:B------:R-:W-:Y:S01]  /*693a0*/  FSEL R19, R19, R3, !P0 ;  /* 0x0000000313137208 */ /* 0x000fe20004000000 */
[----:B------:R-:W-:Y:S06]  /*693b0*/  BRA `(.L_x_12976) ;  /* 0x0000002c00f47947 */ /* 0x000fec0003800000 */
.L_x_12979:
[----:B------:R-:W2:Y:S01]  /*693c0*/  LDL.64 R16, [R1+0x8] ;  /* 0x0000080001107983 */ /* 0x000ea20000100a00 */
[----:B------:R-:W-:Y:S01]  /*693d0*/  UMOV UR6, 0x54442d18 ;  /* 0x54442d1800067882 */ /* 0x000fe20000000000 */
[----:B------:R-:W-:Y:S01]  /*693e0*/  UMOV UR7, 0x3ff921fb ;  /* 0x3ff921fb00077882 */ /* 0x000fe20000000000 */
[----:B------:R-:W-:Y:S02]  /*693f0*/  DADD R18, -RZ, -R22 ;  /* 0x00000000ff127229 */ /* 0x000fe40000000916 */
[----:B--2---:R-:W-:-:S08]  /*69400*/  DADD R16, -R20, R16 ;  /* 0x0000000014107229 */ /* 0x004fd00000000110 */
[----:B------:R-:W-:Y:S01]  /*69410*/  DADD R16, R16, UR6 ;  /* 0x0000000610107e29 */ /* 0x000fe20008000000 */
[----:B------:R-:W-:Y:S10]  /*69420*/  BRA `(.L_x_12976) ;  /* 0x0000002c00d87947 */ /* 0x000ff40003800000 */
.L_x_12978:
[----:B------:R-:W-:Y:S01]  /*69430*/  DADD R18, -RZ, -R22 ;  /* 0x00000000ff127229 */ /* 0x000fe20000000916 */
[----:B------:R-:W-:Y:S01]  /*69440*/  CS2R R16, SRZ ;  /* 0x0000000000107805 */ /* 0x000fe2000001ff00 */
[----:B------:R-:W-:Y:S09]  /*69450*/  BRA `(.L_x_12976) ;  /* 0x0000002c00cc7947 */ /* 0x000ff20003800000 */
.L_x_12977:
        /* <DEDUP_REMOVED lines=110> */
.L_x_13064:
[----:B------:R-:W-:Y:S05]  /*69b40*/  BSYNC.RECONVERGENT B0 ;  /* 0x0000000000007941 */ /* 0x000fea0003800200 */
.L_x_13063:
        /* <DEDUP_REMOVED lines=8> */
.L_x_13066:
[----:B------:R-:W-:Y:S05]  /*69bd0*/  BSYNC.RECONVERGENT B3 ;  /* 0x0000000000037941 */ /* 0x000fea0003800200 */
.L_x_13065:
        /* <DEDUP_REMOVED lines=84> */
.L_x_13068:
[----:B------:R-:W-:Y:S02]  /*6a120*/  FSEL R2, RZ, 3.37028055040000000000e+12, P0 ;  /* 0x54442d18ff027808 */ /* 0x000fe40000000000 */
[----:B------:R-:W-:-:S07]  /*6a130*/  FSEL R3, RZ, 2.1426990032196044922, P0 ;  /* 0x400921fbff037808 */ /* 0x000fce0000000000 */
.L_x_13069:
[----:B------:R-:W-:Y:S05]  /*6a140*/  BSYNC.RECONVERGENT B0 ;  /* 0x0000000000007941 */ /* 0x000fea0003800200 */
.L_x_13067:
[----:B------:R-:W-:Y:S01]  /*6a150*/  DADD R58, R60, R58 ;  /* 0x000000003c3a7229 */ /* 0x000fe2000000003a */
[----:B------:R-:W-:Y:S01]  /*6a160*/  LOP3.LUT R3, R3, 0x80000000, R23, 0xb8, !PT ;  /* 0x8000000003037812 */ /* 0x000fe200078eb817 */
[----:B------:R-:W-:-:S06]  /*6a170*/  DMUL R62, R62, 0.5 ;  /* 0x3fe000003e3e7828 */ /* 0x000fcc0000000000 */
[----:B------:R-:W-:-:S06]  /*6a180*/  DSETP.NAN.AND P0, PT, R58, R58, PT ;  /* 0x0000003a3a00722a */ /* 0x000fcc0003f08000 */
[----:B------:R-:W-:Y:S02]  /*6a190*/  FSEL R2, R58, R2, P0 ;  /* 0x000000023a027208 */ /* 0x000fe40000000000 */
[----:B------:R-:W-:Y:S01]  /*6a1a0*/  FSEL R3, R59, R3, P0 ;  /* 0x000000033b037208 */ /* 0x000fe20000000000 */
[----:B------:R-:W-:Y:S06]  /*6a1b0*/  BRA `(.L_x_13070) ;  /* 0x0000002000507947 */ /* 0x000fec0003800000 */
.L_x_13062:
        /* <DEDUP_REMOVED lines=137> */
.L_x_13072:
[----:B------:R-:W-:Y:S05]  /*6aa50*/  BSYNC.RECONVERGENT B0 ;  /* 0x0000000000007941 */ /* 0x000fea0003800200 */
.L_x_13071:
        /* <DEDUP_REMOVED lines=8> */
.L_x_13074:
[----:B------:R-:W-:Y:S05]  /*6aae0*/  BSYNC.RECONVERGENT B3 ;  /* 0x0000000000037941 */ /* 0x000fea0003800200 */
.L_x_13073:
        /* <DEDUP_REMOVED lines=84> */
.L_x_13076:
[----:B------:R-:W-:Y:S02]  /*6b030*/  FSEL R2, RZ, 3.37028055040000000000e+12, P0 ;  /* 0x54442d18ff027808 */ /* 0x000fe40000000000 */
[----:B------:R-:W-:-:S07]  /*6b040*/  FSEL R3, RZ, 2.1426990032196044922, P0 ;  /* 0x400921fbff037808 */ /* 0x000fce0000000000 */
.L_x_13077:
[----:B------:R-:W-:Y:S05]  /*6b050*/  BSYNC.RECONVERGENT B0 ;  /* 0x0000000000007941 */ /* 0x000fea0003800200 */
.L_x_13075:
[----:B------:R-:W-:Y:S01]  /*6b060*/  DADD R58, R60, R58 ;  /* 0x000000003c3a7229 */ /* 0x000fe2000000003a */
[----:B------:R-:W-:-:S07]  /*6b070*/  LOP3.LUT R3, R3, 0x80000000, R23, 0xb8, !PT ;  /* 0x8000000003037812 */ /* 0x000fce00078eb817 */
[----:B------:R-:W-:-:S06]  /*6b080*/  DSETP.NAN.AND P0, PT, R58, R58, PT ;  /* 0x0000003a3a00722a */ /* 0x000fcc0003f08000 */
[----:B------:R-:W-:Y:S02]  /*6b090*/  FSEL R2, R58, R2, P0 ;  /* 0x000000023a027208 */ /* 0x000fe40000000000 */
[----:B------:R-:W-:Y:S01]  /*6b0a0*/  FSEL R3, R59, R3, P0 ;  /* 0x000000033b037208 */ /* 0x000fe20000000000 */
[----:B------:R-:W-:Y:S06]  /*6b0b0*/  BRA `(.L_x_13070) ;  /* 0x0000001000907947 */ /* 0x000fec0003800000 */
.L_x_13061:
        /* <DEDUP_REMOVED lines=25> */
.L_x_13079:
[----:B------:R-:W-:Y:S05]  /*6b250*/  BSYNC.RECONVERGENT B3 ;  /* 0x0000000000037941 */ /* 0x000fea0003800200 */
.L_x_13078:
        /* <DEDUP_REMOVED lines=23> */
.L_x_13081:
[----:B------:R-:W-:Y:S05]  /*6b3d0*/  BSYNC.RECONVERGENT B3 ;  /* 0x0000000000037941 */ /* 0x000fea0003800200 */
.L_x_13080:
        /* <DEDUP_REMOVED lines=139> */
.L_x_13083:
[----:B------:R-:W-:Y:S05]  /*6bc90*/  BSYNC.RECONVERGENT B0 ;  /* 0x0000000000007941 */ /* 0x000fea0003800200 */
.L_x_13082:
        /* <DEDUP_REMOVED lines=8> */
.L_x_13085:
[----:B------:R-:W-:Y:S05]  /*6bd20*/  BSYNC.RECONVERGENT B3 ;  /* 0x0000000000037941 */ /* 0x000fea0003800200 */
.L_x_13084:
        /* <DEDUP_REMOVED lines=84> */
.L_x_13087:
[----:B------:R-:W-:Y:S02]  /*6c270*/  FSEL R2, RZ, 3.37028055040000000000e+12, P0 ;  /* 0x54442d18ff027808 */ /* 0x000fe40000000000 */
[----:B------:R-:W-:-:S07]  /*6c280*/  FSEL R3, RZ, 2.1426990032196044922, P0 ;  /* 0x400921fbff037808 */ /* 0x000fce0000000000 */
.L_x_13088:
[----:B------:R-:W-:Y:S05]  /*6c290*/  BSYNC.RECONVERGENT B0 ;  /* 0x0000000000007941 */ /* 0x000fea0003800200 */
.L_x_13086:
[----:B------:R-:W-:Y:S01]  /*6c2a0*/  DADD R58, R60, R58 ;  /* 0x000000003c3a7229 */ /* 0x000fe2000000003a */
[----:B------:R-:W-:Y:S01]  /*6c2b0*/  LOP3.LUT R3, R3, 0x80000000, R23, 0xb8, !PT ;  /* 0x8000000003037812 */ /* 0x000fe200078eb817 */
[----:B------:R-:W-:-:S06]  /*6c2c0*/  DADD R62, R62, 1 ;  /* 0x3ff000003e3e7429 */ /* 0x000fcc0000000000 */
[----:B------:R-:W-:-:S06]  /*6c2d0*/  DSETP.NAN.AND P0, PT, R58, R58, PT ;  /* 0x0000003a3a00722a */ /* 0x000fcc0003f08000 */
[----:B------:R-:W-:Y:S02]  /*6c2e0*/  FSEL R2, R58, R2, P0 ;  /* 0x000000023a027208 */ /* 0x000fe40000000000 */
[----:B------:R-:W-:-:S07]  /*6c2f0*/  FSEL R3, R59, R3, P0 ;  /* 0x000000033b037208 */ /* 0x000fce0000000000 */
.L_x_13070:
[----:B------:R-:W-:Y:S05]  /*6c300*/  BSYNC.RECONVERGENT B2 ;  /* 0x0000000000027941 */ /* 0x000fea0003800200 */
.L_x_13060:
        /* <DEDUP_REMOVED lines=8> */
.L_x_12976:
[----:B------:R-:W-:Y:S05]  /*6c390*/  BSYNC.RECONVERGENT B1 ;  /* 0x0000000000017941 */ /* 0x000fea0003800200 */
.L_x_12974:
        /* <DEDUP_REMOVED lines=25> */
[----:B------:R-:W-:Y:S01]  /*6c530*/  @!P0 IMAD.MOV.U32 R2, RZ, RZ, 0x54442d18 ;  /* 0x54442d18ff028424 */ /* 0x000fe200078e00ff */
[----:B------:R-:W-:-:S08]  /*6c540*/  @!P0 MOV R3, 0x3ff921fb ;  /* 0x3ff921fb00038802 */ /* 0x000fd00000000f00 */
[----:B------:R-:W-:Y:S02]  /*6c550*/  @P0 IMAD.MOV.U32 R20, RZ, RZ, R22 ;  /* 0x000000ffff140224 */ /* 0x000fe400078e0016 */
[----:B------:R-:W-:Y:S01]  /*6c560*/  @P0 IMAD.MOV.U32 R21, RZ, RZ, R23 ;  /* 0x000000ffff150224 */ /* 0x000fe200078e0017 */
[----:B------:R-:W-:Y:S02]  /*6c570*/  @!P0 DADD R20, R2, UR10 ;  /* 0x0000000a02148e29 */ /* 0x000fe40008000000 */
[----:B------:R-:W-:Y:S01]  /*6c580*/  @!P0 DADD R22, R26, R26 ;  /* 0x000000001a168229 */ /* 0x000fe2000000001a */
[----:B------:R-:W-:Y:S10]  /*6c590*/  BRA `(.L_x_13091) ;  /* 0x0000008c004c7947 */ /* 0x000ff40003800000 */
.L_x_13090:
        /* <DEDUP_REMOVED lines=141> */
.L_x_13098:
[----:B------:R-:W-:Y:S05]  /*6ce70*/  BSYNC.RECONVERGENT B3 ;  /* 0x0000000000037941 */ /* 0x000fea0003800200 */
.L_x_13097:
        /* <DEDUP_REMOVED lines=81> */
.L_x_13096:
        /* <DEDUP_REMOVED lines=31> */
.L_x_13105:
[----:B------:R-:W-:Y:S05]  /*6d580*/  BSYNC.RECONVERGENT B4 ;  /* 0x0000000000047941 */ /* 0x000fea0003800200 */
.L_x_13104:
[----:B------:R-:W-:Y:S01]  /*6d590*/  MOV R22, R32 ;  /* 0x0000002000167202 */ /* 0x000fe20000000f00 */
[----:B------:R-:W-:-:S07]  /*6d5a0*/  IMAD.MOV.U32 R23, RZ, RZ, R33 ;  /* 0x000000ffff177224 */ /* 0x000fce00078e0021 */
.L_x_13103:
[----:B------:R-:W-:Y:S05]  /*6d5b0*/  BSYNC.RECONVERGENT B3 ;  /* 0x0000000000037941 */ /* 0x000fea0003800200 */
.L_x_13102:
        /* <DEDUP_REMOVED lines=28> */
.L_x_13110:
[----:B------:R-:W-:Y:S05]  /*6d780*/  BSYNC.RECONVERGENT B4 ;  /* 0x0000000000047941 */ /* 0x000fea0003800200 */
.L_x_13109:
[----:B------:R-:W-:Y:S05]  /*6d790*/  BRA `(.L_x_13108) ;  /* 0x0000000000047947 */ /* 0x000fea0003800000 */
.L_x_13107:
[----:B------:R-:W-:-:S11]  /*6d7a0*/  DADD R32, R62, -R2 ;  /* 0x000000003e207229 */ /* 0x000fd60000000802 */
.L_x_13108:
[----:B------:R-:W-:Y:S05]  /*6d7b0*/  BSYNC.RECONVERGENT B3 ;  /* 0x0000000000037941 */ /* 0x000fea0003800200 */
.L_x_13106:
        /* <DEDUP_REMOVED lines=30> */
.L_x_13112:
[----:B------:R-:W-:Y:S05]  /*6d9a0*/  BSYNC.RECONVERGENT B3 ;  /* 0x0000000000037941 */ /* 0x000fea0003800200 */
.L_x_13111:
        /* <DEDUP_REMOVED lines=85> */
.L_x_13113:
        /* <DEDUP_REMOVED lines=21> */
.L_x_13115:
[----:B------:R-:W-:Y:S05]  /*6e050*/  BSYNC.RECONVERGENT B3 ;  /* 0x0000000000037941 */ /* 0x000fea0003800200 */
.L_x_13114:
        /* <DEDUP_REMOVED lines=30> */
.L_x_13101:
        /* <DEDUP_REMOVED lines=25> */
.L_x_13118:
[----:B------:R-:W-:Y:S05]  /*6e3d0*/  BSYNC.RECONVERGENT B3 ;  /* 0x0000000000037941 */ /* 0x000fea0003800200 */
.L_x_13117:
        /* <DEDUP_REMOVED lines=85> */
.L_x_13119:
        /* <DEDUP_REMOVED lines=21> */
.L_x_13121:
[----:B------:R-:W-:Y:S05]  /*6ea80*/  BSYNC.RECONVERGENT B3 ;  /* 0x0000000000037941 */ /* 0x000fea0003800200 */
.L_x_13120:
        /* <DEDUP_REMOVED lines=30> */
.L_x_13116:
        /* <DEDUP_REMOVED lines=24> */
.L_x_13123:
[----:B------:R-:W-:Y:S05]  /*6edf0*/  BSYNC.RECONVERGENT B3 ;  /* 0x0000000000037941 */ /* 0x000fea0003800200 */
.L_x_13122:
        /* <DEDUP_REMOVED lines=21> */
.L_x_13125:
[----:B------:R-:W-:Y:S05]  /*6ef50*/  BSYNC.RECONVERGENT B3 ;  /* 0x0000000000037941 */ /* 0x000fea0003800200 */
.L_x_13124:
[----:B------:R-:W-:Y:S02]  /*6ef60*/  IMAD.MOV.U32 R22, RZ, RZ, R32 ;  /* 0x000000ffff167224 */ /* 0x000fe400078e0020 */
[----:B------:R-:W-:Y:S01]  /*6ef70*/  IMAD.MOV.U32 R23, RZ, RZ, R33 ;  /* 0x000000ffff177224 */ /* 0x000fe200078e0021 */
[----:B------:R-:W-:Y:S06]  /*6ef80*/  BRA `(.L_x_13099) ;  /* 0x0000000000647947 */ /* 0x000fec0003800000 */
.L_x_13100:
        /* <DEDUP_REMOVED lines=24> */
.L_x_13126:
[----:B------:R-:W-:Y:S05]  /*6f110*/  BSYNC.RECONVERGENT B3 ;  /* 0x0000000000037941 */ /* 0x000fea0003800200 */
.L_x_13099:
[----:B------:R-:W-:Y:S05]  /*6f120*/  BSYNC.RECONVERGENT B2 ;  /* 0x0000000000027941 */ /* 0x000fea0003800200 */
.L_x_13095:
        /* <DEDUP_REMOVED lines=25> */
.L_x_13131:
[----:B------:R-:W-:Y:S05]  /*6f2c0*/  BSYNC.RECONVERGENT B4 ;  /* 0x0000000000047941 */ /* 0x000fea0003800200 */
.L_x_13130:
        /* <DEDUP_REMOVED lines=84> */
.L_x_13134:
        /* <DEDUP_REMOVED lines=53> */
.L_x_13133:
        /* <DEDUP_REMOVED lines=76> */
.L_x_13136:
        /* <DEDUP_REMOVED lines=53> */
.L_x_13132:
        /* <DEDUP_REMOVED lines=34> */
.L_x_13143:
[----:B------:R-:W-:Y:S05]  /*70590*/  BSYNC.RECONVERGENT B6 ;  /* 0x0000000000067941 */ /* 0x000fea0003800200 */
.L_x_13142:
[----:B------:R-:W-:Y:S02]  /*705a0*/  IMAD.MOV.U32 R70, RZ, RZ, R32 ;  /* 0x000000ffff467224 */ /* 0x000fe400078e0020 */
[----:B------:R-:W-:-:S07]  /*705b0*/  IMAD.MOV.U32 R71, RZ, RZ, R33 ;  /* 0x000000ffff477224 */ /* 0x000fce00078e0021 */
.L_x_13141:
[----:B------:R-:W-:Y:S05]  /*705c0*/  BSYNC.RECONVERGENT B5 ;  /* 0x0000000000057941 */ /* 0x000fea0003800200 */
.L_x_13140:
        /* <DEDUP_REMOVED lines=27> */
.L_x_13148:
[----:B------:R-:W-:Y:S05]  /*70780*/  BSYNC.RECONVERGENT B6 ;  /* 0x0000000000067941 */ /* 0x000fea0003800200 */
.L_x_13147:
[----:B------:R-:W-:Y:S02]  /*70790*/  IMAD.MOV.U32 R58, RZ, RZ, R32 ;  /* 0x000000ffff3a7224 */ /* 0x000fe400078e0020 */
[----:B------:R-:W-:Y:S01]  /*707a0*/  IMAD.MOV.U32 R59, RZ, RZ, R33 ;  /* 0x000000ffff3b7224 */ /* 0x000fe200078e0021 */
[----:B------:R-:W-:Y:S06]  /*707b0*/  BRA `(.L_x_13146) ;  /* 0x0000000000047947 */ /* 0x000fec0003800000 */
.L_x_13145:
[----:B------:R-:W-:-:S11]  /*707c0*/  DADD R58, -R64, R62 ;  /* 0x00000000403a7229 */ /* 0x000fd6000000013e */
.L_x_13146:
[----:B------:R-:W-:Y:S05]  /*707d0*/  BSYNC.RECONVERGENT B5 ;  /* 0x0000000000057941 */ /* 0x000fea0003800200 */
.L_x_13144:
        /* <DEDUP_REMOVED lines=31> */
.L_x_13150:
[----:B------:R-:W-:Y:S05]  /*709d0*/  BSYNC.RECONVERGENT B5 ;  /* 0x0000000000057941 */ /* 0x000fea0003800200 */
.L_x_13149:
[----:B------:R-:W-:Y:S02]  /*709e0*/  IMAD.MOV.U32 R58, RZ, RZ, R2 ;  /* 0x000000ffff3a7224 */ /* 0x000fe400078e0002 */
[----:B------:R-:W-:Y:S01]  /*709f0*/  IMAD.MOV.U32 R59, RZ, RZ, R3 ;  /* 0x000000ffff3b7224 */ /* 0x000fe200078e0003 */
[----:B------:R-:W-:Y:S06]  /*70a00*/  BRA `(.L_x_13151) ;  /* 0x00000008004c7947 */ /* 0x000fec0003800000 */
.L_x_13139:
        /* <DEDUP_REMOVED lines=29> */
.L_x_13154:
[----:B------:R-:W-:Y:S05]  /*70be0*/  BSYNC.RECONVERGENT B5 ;  /* 0x0000000000057941 */ /* 0x000fea0003800200 */
.L_x_13153:
[----:B------:R-:W-:Y:S02]  /*70bf0*/  IMAD.MOV.U32 R58, RZ, RZ, R2 ;  /* 0x000000ffff3a7224 */ /* 0x000fe400078e0002 */
[----:B------:R-:W-:Y:S01]  /*70c00*/  IMAD.MOV.U32 R59, RZ, RZ, R3 ;  /* 0x000000ffff3b7224 */ /* 0x000fe200078e0003 */
[----:B------:R-:W-:Y:S06]  /*70c10*/  BRA `(.L_x_13151) ;  /* 0x0000000400c87947 */ /* 0x000fec0003800000 */
.L_x_13152:
        /* <DEDUP_REMOVED lines=28> */
.L_x_13156:
[----:B------:R-:W-:Y:S05]  /*70de0*/  BSYNC.RECONVERGENT B5 ;  /* 0x0000000000057941 */ /* 0x000fea0003800200 */
.L_x_13155:
        /* <DEDUP_REMOVED lines=20> */
.L_x_13158:
[----:B------:R-:W-:Y:S05]  /*70f30*/  BSYNC.RECONVERGENT B5 ;  /* 0x0000000000057941 */ /* 0x000fea0003800200 */
.L_x_13157:
[----:B------:R-:W-:Y:S01]  /*70f40*/  DMUL R60, R60, 8.11296384146066816958e+31 ;  /* 0x469000003c3c7828 */ /* 0x000fe20000000000 */
[----:B------:R-:W-:Y:S02]  /*70f50*/  IMAD.MOV.U32 R58, RZ, RZ, R32 ;  /* 0x000000ffff3a7224 */ /* 0x000fe400078e0020 */
[----:B------:R-:W-:Y:S01]  /*70f60*/  IMAD.MOV.U32 R59, RZ, RZ, R33 ;  /* 0x000000ffff3b7224 */ /* 0x000fe200078e0021 */
[----:B------:R-:W-:Y:S07]  /*70f70*/  BRA `(.L_x_13151) ;  /* 0x0000000000f07947 */ /* 0x000fee0003800000 */
.L_x_13138:
        /* <DEDUP_REMOVED lines=26> */
.L_x_13160:
[----:B------:R-:W-:Y:S05]  /*71120*/  BSYNC.RECONVERGENT B5 ;  /* 0x0000000000057941 */ /* 0x000fea0003800200 */
.L_x_13159:
[----:B------:R-:W-:Y:S01]  /*71130*/  DADD R32, R20, 1 ;  /* 0x3ff0000014207429 */ /* 0x000fe20000000000 */
[----:B------:R-:W-:Y:S01]  /*71140*/  BSSY.RECONVERGENT B5, `(.L_x_13161) ;  /* 0x000001c000057945 */ /* 0x000fe20003800200 */
[----:B------:R-:W-:Y:S01]  /*71150*/  IMAD.MOV.U32 R20, RZ, RZ, 0x0 ;  /* 0x00000000ff147424 */ /* 0x000fe200078e00ff */
[----:B------:R-:W-:-:S05]  /*71160*/  MOV R21, 0x3fd80000 ;  /* 0x3fd8000000157802 */ /* 0x000fca0000000f00 */
        /* <DEDUP_REMOVED lines=25> */
.L_x_13162:
[----:B------:R-:W-:Y:S05]  /*71300*/  BSYNC.RECONVERGENT B5 ;  /* 0x0000000000057941 */ /* 0x000fea0003800200 */
.L_x_13161:
[----:B------:R-:W-:Y:S01]  /*71310*/  DMUL R58, R2, R48 ;  /* 0x00000030023a7228 */ /* 0x000fe20000000000 */
[----:B------:R-:W-:Y:S02]  /*71320*/  IMAD.MOV.U32 R60, RZ, RZ, 0x0 ;  /* 0x00000000ff3c7424 */ /* 0x000fe400078e00ff */
[----:B------:R-:W-:-:S08]  /*71330*/  IMAD.MOV.U32 R61, RZ, RZ, 0x3ff00000 ;  /* 0x3ff00000ff3d7424 */ /* 0x000fd000078e00ff */
.L_x_13151:
[----:B------:R-:W-:Y:S05]  /*71340*/  BSYNC.RECONVERGENT B4 ;  /* 0x0000000000047941 */ /* 0x000fea0003800200 */
.L_x_13137:
[----:B------:R-:W-:Y:S05]  /*71350*/  BRA `(.L_x_13163) ;  /* 0x0000000000087947 */ /* 0x000fea0003800000 */
.L_x_13129:
[----:B------:R-:W-:Y:S02]  /*71360*/  DMUL R58, R20, 9.00719925474099200000e+15 ;  /* 0x43400000143a7828 */ /* 0x000fe40000000000 */
[----:B------:R-:W-:-:S11]  /*71370*/  DMUL R60, R60, 9.00719925474099200000e+15 ;  /* 0x434000003c3c7828 */ /* 0x000fd60000000000 */
.L_x_13163:
[----:B------:R-:W-:Y:S05]  /*71380*/  BSYNC.RELIABLE B2 ;  /* 0x0000000000027941 */ /* 0x000fea0003800100 */
.L_x_13128:
        /* <DEDUP_REMOVED lines=29> */
.L_x_13166:
[----:B------:R-:W-:Y:S05]  /*71560*/  BSYNC.RECONVERGENT B2 ;  /* 0x0000000000027941 */ /* 0x000fea0003800200 */
.L_x_13165:
        /* <DEDUP_REMOVED lines=84> */
.L_x_13168:
[----:B------:R-:W-:Y:S02]  /*71ab0*/  FSEL R2, RZ, 3.37028055040000000000e+12, P0 ;  /* 0x54442d18ff027808 */ /* 0x000fe40000000000 */
[----:B------:R-:W-:-:S07]  /*71ac0*/  FSEL R3, RZ, 2.1426990032196044922, P0 ;  /* 0x400921fbff037808 */ /* 0x000fce0000000000 */
.L_x_13169:
[----:B------:R-:W-:Y:S05]  /*71ad0*/  BSYNC.RECONVERGENT B0 ;  /* 0x0000000000007941 */ /* 0x000fea0003800200 */
.L_x_13167:
[----:B------:R-:W-:Y:S01]  /*71ae0*/  DADD R60, |R58|, R60 ;  /* 0x000000003a3c7229 */ /* 0x000fe2000000023c */
[----:B------:R-:W-:-:S07]  /*71af0*/  LOP3.LUT R59, R3, 0x80000000, R59, 0xb8, !PT ;  /* 0x80000000033b7812 */ /* 0x000fce00078eb83b */
[----:B------:R-:W-:-:S06]  /*71b00*/  DSETP.NAN.AND P0, PT, R60, R60, PT ;  /* 0x0000003c3c00722a */ /* 0x000fcc0003f08000 */
[----:B------:R-:W-:Y:S02]  /*71b10*/  FSEL R20, R60, R2, P0 ;  /* 0x000000023c147208 */ /* 0x000fe40000000000 */
[----:B------:R-:W-:Y:S01]  /*71b20*/  FSEL R21, R61, R59, P0 ;  /* 0x0000003b3d157208 */ /* 0x000fe20000000000 */
[----:B------:R-:W-:Y:S06]  /*71b30*/  BRA `(.L_x_13135) ;  /* 0x0000000400d87947 */ /* 0x000fec0003800000 */
.L_x_13164:
        /* <DEDUP_REMOVED lines=25> */
.L_x_13171:
[----:B------:R-:W-:Y:S05]  /*71cd0*/  BSYNC.RECONVERGENT B2 ;  /* 0x0000000000027941 */ /* 0x000fea0003800200 */
.L_x_13170:
        /* <DEDUP_REMOVED lines=84> */
.L_x_13173:
[----:B------:R-:W-:Y:S02]  /*72220*/  FSEL R2, RZ, 3.37028055040000000000e+12, P0 ;  /* 0x54442d18ff027808 */ /* 0x000fe40000000000 */
[----:B------:R-:W-:-:S07]  /*72230*/  FSEL R3, RZ, 2.1426990032196044922, P0 ;  /* 0x400921fbff037808 */ /* 0x000fce0000000000 */
.L_x_13174:
[----:B------:R-:W-:Y:S05]  /*72240*/  BSYNC.RECONVERGENT B0 ;  /* 0x0000000000007941 */ /* 0x000fea0003800200 */
.L_x_13172:
[----:B------:R-:W-:Y:S01]  /*72250*/  DADD R60, |R58|, R60 ;  /* 0x000000003a3c7229 */ /* 0x000fe2000000023c */
[----:B------:R-:W-:-:S07]  /*72260*/  LOP3.LUT R59, R3, 0x80000000, R59, 0xb8, !PT ;  /* 0x80000000033b7812 */ /* 0x000fce00078eb83b */
[----:B------:R-:W-:-:S06]  /*72270*/  DSETP.NAN.AND P0, PT, R60, R60, PT ;  /* 0x0000003c3c00722a */ /* 0x000fcc0003f08000 */
[----:B------:R-:W-:Y:S02]  /*72280*/  FSEL R20, R60, R2, P0 ;  /* 0x000000023c147208 */ /* 0x000fe40000000000 */
[----:B------:R-:W-:-:S07]  /*72290*/  FSEL R21, R61, R59, P0 ;  /* 0x0000003b3d157208 */ /* 0x000fce0000000000 */
.L_x_13135:
[----:B------:R-:W-:Y:S05]  /*722a0*/  BSYNC.RECONVERGENT B3 ;  /* 0x0000000000037941 */ /* 0x000fea0003800200 */
.L_x_13127:
[----:B------:R-:W-:Y:S01]  /*722b0*/  DADD R2, -RZ, -R22 ;  /* 0x00000000ff027229 */ /* 0x000fe20000000916 */
[----:B------:R-:W-:-:S09]  /*722c0*/  ISETP.GE.AND P0, PT, R27, RZ, PT ;  /* 0x000000ff1b00720c */ /* 0x000fd20003f06270 */
[----:B------:R-:W-:Y:S02]  /*722d0*/  FSEL R22, R22, R2, !P0 ;  /* 0x0000000216167208 */ /* 0x000fe40004000000 */
[----:B------:R-:W-:Y:S01]  /*722e0*/  FSEL R23, R23, R3, !P0 ;  /* 0x0000000317177208 */ /* 0x000fe20004000000 */
[----:B------:R-:W-:Y:S06]  /*722f0*/  BRA `(.L_x_13091) ;  /* 0x0000002c00f47947 */ /* 0x000fec0003800000 */
.L_x_13094:
[----:B------:R-:W2:Y:S01]  /*72300*/  LDL.64 R20, [R1+0x8] ;  /* 0x0000080001147983 */ /* 0x000ea20000100a00 */
[----:B------:R-:W-:Y:S01]  /*72310*/  UMOV UR6, 0x54442d18 ;  /* 0x54442d1800067882 */ /* 0x000fe20000000000 */
[----:B------:R-:W-:Y:S01]  /*72320*/  UMOV UR7, 0x3ff921fb ;  /* 0x3ff921fb00077882 */ /* 0x000fe20000000000 */
[----:B------:R-:W-:Y:S02]  /*72330*/  DADD R22, -RZ, -R26 ;  /* 0x00000000ff167229 */ /* 0x000fe4000000091a */
[----:B--2---:R-:W-:-:S08]  /*72340*/  DADD R20, -R24, R20 ;  /* 0x0000000018147229 */ /* 0x004fd00000000114 */
[----:B------:R-:W-:Y:S01]  /*72350*/  DADD R20, R20, UR6 ;  /* 0x0000000614147e29 */ /* 0x000fe20008000000 */
[----:B------:R-:W-:Y:S10]  /*72360*/  BRA `(.L_x_13091) ;  /* 0x0000002c00d87947 */ /* 0x000ff40003800000 */
.L_x_13093:
[----:B------:R-:W-:Y:S01]  /*72370*/  DADD R22, -RZ, -R26 ;  /* 0x00000000ff167229 */ /* 0x000fe2000000091a */
[----:B------:R-:W-:Y:S01]  /*72380*/  CS2R R20, SRZ ;  /* 0x0000000000147805 */ /* 0x000fe2000001ff00 */
[----:B------:R-:W-:Y:S09]  /*72390*/  BRA `(.L_x_13091) ;  /* 0x0000002c00cc7947 */ /* 0x000ff20003800000 */
.L_x_13092:
        /* <DEDUP_REMOVED lines=110> */
.L_x_13179:
[----:B------:R-:W-:Y:S05]  /*72a80*/  BSYNC.RECONVERGENT B0 ;  /* 0x0000000000007941 */ /* 0x000fea0003800200 */
.L_x_13178:
        /* <DEDUP_REMOVED lines=8> */
.L_x_13181:
[----:B------:R-:W-:Y:S05]  /*72b10*/  BSYNC.RECONVERGENT B3 ;  /* 0x0000000000037941 */ /* 0x000fea0003800200 */
.L_x_13180:
        /* <DEDUP_REMOVED lines=84> */
.L_x_13183:
[----:B------:R-:W-:Y:S02]  /*73060*/  FSEL R2, RZ, 3.37028055040000000000e+12, P0 ;  /* 0x54442d18ff027808 */ /* 0x000fe40000000000 */
[----:B------:R-:W-:-:S07]  /*73070*/  FSEL R3, RZ, 2.1426990032196044922, P0 ;  /* 0x400921fbff037808 */ /* 0x000fce0000000000 */
.L_x_13184:
[----:B------:R-:W-:Y:S05]  /*73080*/  BSYNC.RECONVERGENT B0 ;  /* 0x0000000000007941 */ /* 0x000fea0003800200 */
.L_x_13182:
[----:B------:R-:W-:Y:S01]  /*73090*/  DADD R58, R60, R58 ;  /* 0x000000003c3a7229 */ /* 0x000fe2000000003a */
[----:B------:R-:W-:Y:S01]  /*730a0*/  LOP3.LUT R3, R3, 0x80000000, R27, 0xb8, !PT ;  /* 0x8000000003037812 */ /* 0x000fe200078eb81b */
[----:B------:R-:W-:-:S06]  /*730b0*/  DMUL R62, R62, 0.5 ;  /* 0x3fe000003e3e7828 */ /* 0x000fcc0000000000 */
[----:B------:R-:W-:-:S06]  /*730c0*/  DSETP.NAN.AND P0, PT, R58, R58, PT ;  /* 0x0000003a3a00722a */ /* 0x000fcc0003f08000 */
[----:B------:R-:W-:Y:S02]  /*730d0*/  FSEL R2, R58, R2, P0 ;  /* 0x000000023a027208 */ /* 0x000fe40000000000 */
[----:B------:R-:W-:Y:S01]  /*730e0*/  FSEL R3, R59, R3, P0 ;  /* 0x000000033b037208 */ /* 0x000fe20000000000 */
[----:B------:R-:W-:Y:S06]  /*730f0*/  BRA `(.L_x_13185) ;  /* 0x0000002000507947 */ /* 0x000fec0003800000 */
.L_x_13177:
        /* <DEDUP_REMOVED lines=16> */
[----:B------:R-:W-:Y:S02]  /*73200*/  SEL R32, R60, R58, P2 ;  /* 0x0000003a3c207207 */ /* 0x000fe40001000000 */
[----:B------:R-:W-:Y:S02]  /*73210*/  MOV R48, RZ ;  /* 0x000000ff00307202 */ /* 0x000fe40000000f00 */
        /* <DEDUP_REMOVED lines=119> */
.L_x_13187:
[----:B------:R-:W-:Y:S05]  /*73990*/  BSYNC.RECONVERGENT B0 ;  /* 0x0000000000007941 */ /* 0x000fea0003800200 */
.L_x_13186:
        /* <DEDUP_REMOVED lines=8> */
.L_x_13189:
[----:B------:R-:W-:Y:S05]  /*73a20*/  BSYNC.RECONVERGENT B3 ;  /* 0x0000000000037941 */ /* 0x000fea0003800200 */
.L_x_13188:
        /* <DEDUP_REMOVED lines=84> */
.L_x_13191:
[----:B------:R-:W-:Y:S02]  /*73f70*/  FSEL R2, RZ, 3.37028055040000000000e+12, P0 ;  /* 0x54442d18ff027808 */ /* 0x000fe40000000000 */
[----:B------:R-:W-:-:S07]  /*73f80*/  FSEL R3, RZ, 2.1426990032196044922, P0 ;  /* 0x400921fbff037808 */ /* 0x000fce0000000000 */
.L_x_13192:
[----:B------:R-:W-:Y:S05]  /*73f90*/  BSYNC.RECONVERGENT B0 ;  /* 0x0000000000007941 */ /* 0x000fea0003800200 */
.L_x_13190:
[----:B------:R-:W-:Y:S01]  /*73fa0*/  DADD R58, R60, R58 ;  /* 0x000000003c3a7229 */ /* 0x000fe2000000003a */
[----:B------:R-:W-:-:S07]  /*73fb0*/  LOP3.LUT R3, R3, 0x80000000, R27, 0xb8, !PT ;  /* 0x8000000003037812 */ /* 0x000fce00078eb81b */
[----:B------:R-:W-:-:S06]  /*73fc0*/  DSETP.NAN.AND P0, PT, R58, R58, PT ;  /* 0x0000003a3a00722a */ /* 0x000fcc0003f08000 */
[----:B------:R-:W-:Y:S02]  /*73fd0*/  FSEL R2, R58, R2, P0 ;  /* 0x000000023a027208 */ /* 0x000fe40000000000 */
[----:B------:R-:W-:Y:S01]  /*73fe0*/  FSEL R3, R59, R3, P0 ;  /* 0x000000033b037208 */ /* 0x000fe20000000000 */
[----:B------:R-:W-:Y:S06]  /*73ff0*/  BRA `(.L_x_13185) ;  /* 0x0000001000907947 */ /* 0x000fec0003800000 */
.L_x_13176:
        /* <DEDUP_REMOVED lines=23> */
[----:B------:R-:W-:Y:S01]  /*74170*/  IMAD.MOV.U32 R62, RZ, RZ, R32 ;  /* 0x000000ffff3e7224 */ /* 0x000fe200078e0020 */
[----:B------:R-:W-:-:S07]  /*74180*/  MOV R63, R33 ;  /* 0x00000021003f7202 */ /* 0x000fce0000000f00 */
.L_x_13194:
[----:B------:R-:W-:Y:S05]  /*74190*/  BSYNC.RECONVERGENT B3 ;  /* 0x0000000000037941 */ /* 0x000fea0003800200 */
.L_x_13193:
        /* <DEDUP_REMOVED lines=23> */
.L_x_13196:
[----:B------:R-:W-:Y:S05]  /*74310*/  BSYNC.RECONVERGENT B3 ;  /* 0x0000000000037941 */ /* 0x000fea0003800200 */
.L_x_13195:
[----:B------:R-:W-:Y:S01]  /*74320*/  DADD R48, -RZ, |R32| ;  /* 0x00000000ff307229 */ /* 0x000fe20000000520 */
[----:B------:R-:W-:Y:S01]  /*74330*/  IMAD.MOV.U32 R34, RZ, RZ, RZ ;  /* 0x000000ffff227224 */ /* 0x000fe200078e00ff */
[----:B------:R-:W-:Y:S01]  /*74340*/  DADD R62, -RZ, |R62| ;  /* 0x00000000ff3e7229 */ /* 0x000fe2000000053e */
[----:B------:R-:W-:Y:S01]  /*74350*/  UMOV UR6, 0xffffffff ;  /* 0xffffffff00067882 */ /* 0x000fe20000000000 */
[----:B------:R-:W-:Y:S01]  /*74360*/  UMOV UR7, 0x7fefffff ;  /* 0x7fefffff00077882 */ /* 0x000fe20000000000 */
[----:B------:R-:W-:Y:S01]  /*74370*/  IMAD.MOV.U32 R52, RZ, RZ, 0x0 ;  /* 0x00000000ff347424 */ /* 0x000fe200078e00ff */
[----:B------:R-:W-:Y:S01]  /*74380*/  UMOV UR5, UR7 ;  /* 0x0000000700057c82 */ /* 0x000fe20008000000 */
[----:B------:R-:W-:Y:S01]  /*74390*/  MOV R53, 0x3fd80000 ;  /* 0x3fd8000000357802 */ /* 0x000fe20000000f00 */
        /* <DEDUP_REMOVED lines=131> */
.L_x_13198:
[----:B------:R-:W-:Y:S05]  /*74bd0*/  BSYNC.RECONVERGENT B0 ;  /* 0x0000000000007941 */ /* 0x000fea0003800200 */
.L_x_13197:
        /* <DEDUP_REMOVED lines=8> */
.L_x_13200:
[----:B------:R-:W-:Y:S05]  /*74c60*/  BSYNC.RECONVERGENT B3 ;  /* 0x0000000000037941 */ /* 0x000fea0003800200 */
.L_x_13199:
        /* <DEDUP_REMOVED lines=84> */
.L_x_13202:
[----:B------:R-:W-:Y:S02]  /*751b0*/  FSEL R2, RZ, 3.37028055040000000000e+12, P0 ;  /* 0x54442d18ff027808 */ /* 0x000fe40000000000 */
[----:B------:R-:W-:-:S07]  /*751c0*/  FSEL R3, RZ, 2.1426990032196044922, P0 ;  /* 0x400921fbff037808 */ /* 0x000fce0000000000 */
.L_x_13203:
[----:B------:R-:W-:Y:S05]  /*751d0*/  BSYNC.RECONVERGENT B0 ;  /* 0x0000000000007941 */ /* 0x000fea0003800200 */
.L_x_13201:
[----:B------:R-:W-:Y:S01]  /*751e0*/  DADD R58, R60, R58 ;  /* 0x000000003c3a7229 */ /* 0x000fe2000000003a */
[----:B------:R-:W-:Y:S01]  /*751f0*/  LOP3.LUT R3, R3, 0x80000000, R27, 0xb8, !PT ;  /* 0x8000000003037812 */ /* 0x000fe200078eb81b */
[----:B------:R-:W-:-:S06]  /*75200*/  DADD R62, R62, 1 ;  /* 0x3ff000003e3e7429 */ /* 0x000fcc0000000000 */
[----:B------:R-:W-:-:S06]  /*75210*/  DSETP.NAN.AND P0, PT, R58, R58, PT ;  /* 0x0000003a3a00722a */ /* 0x000fcc0003f08000 */
[----:B------:R-:W-:Y:S02]  /*75220*/  FSEL R2, R58, R2, P0 ;  /* 0x000000023a027208 */ /* 0x000fe40000000000 */
[----:B------:R-:W-:-:S07]  /*75230*/  FSEL R3, R59, R3, P0 ;  /* 0x000000033b037208 */ /* 0x000fce0000000000 */
.L_x_13185:
[----:B------:R-:W-:Y:S05]  /*75240*/  BSYNC.RECONVERGENT B2 ;  /* 0x0000000000027941 */ /* 0x000fea0003800200 */
.L_x_13175:
        /* <DEDUP_REMOVED lines=8> */
.L_x_13091:
[----:B------:R-:W-:Y:S05]  /*752d0*/  BSYNC.RECONVERGENT B1 ;  /* 0x0000000000017941 */ /* 0x000fea0003800200 */
.L_x_13089:
[----:B------:R-:W-:Y:S05]  /*752e0*/  WARPSYNC.ALL ;  /* 0x0000000000007948 */ /* 0x000fea0003800000 */
[----:B0-----:R-:W-:Y:S01]  /*752f0*/  IMAD.MOV.U32 R2, RZ, RZ, 0x33145c07 ;  /* 0x33145c07ff027424 */ /* 0x001fe200078e00ff */
        /* <DEDUP_REMOVED lines=30> */
.L_x_13205:
[----:B------:R-:W-:Y:S01]  /*754e0*/  DSETP.MAX.AND P0, P1, R60, R58, PT ;  /* 0x0000003a3c00722a */ /* 0x000fe2000390f000 */
[----:B------:R-:W-:Y:S02]  /*754f0*/  IMAD.MOV.U32 R0, RZ, RZ, R61 ;  /* 0x000000ffff007224 */ /* 0x000fe400078e003d */
[----:B------:R-:W-:Y:S02]  /*75500*/  IMAD.MOV.U32 R25, RZ, RZ, R59 ;  /* 0x000000ffff197224 */ /* 0x000fe400078e003b */
[----:B0-----:R-:W-:-:S03]  /*75510*/  IMAD.MOV.U32 R3, RZ, RZ, R58 ;  /* 0x000000ffff037224 */ /* 0x001fc600078e003a */
        /* <DEDUP_REMOVED lines=137> */
.L_x_13213:
[----:B------:R-:W-:Y:S05]  /*75db0*/  BSYNC.RECONVERGENT B3 ;  /* 0x0000000000037941 */ /* 0x000fea0003800200 */
.L_x_13212:
        /* <DEDUP_REMOVED lines=81> */
.L_x_13211:
        /* <DEDUP_REMOVED lines=31> */
.L_x_13220:
[----:B------:R-:W-:Y:S05]  /*764c0*/  BSYNC.RECONVERGENT B4 ;  /* 0x0000000000047941 */ /* 0x000fea0003800200 */
.L_x_13219:
[----:B------:R-:W-:Y:S02]  /*764d0*/  IMAD.MOV.U32 R26, RZ, RZ, R32 ;  /* 0x000000ffff1a7224 */ /* 0x000fe400078e0020 */
[----:B------:R-:W-:-:S07]  /*764e0*/  IMAD.MOV.U32 R27, RZ, RZ, R33 ;  /* 0x000000ffff1b7224 */ /* 0x000fce00078e0021 */
.L_x_13218:
[----:B------:R-:W-:Y:S05]  /*764f0*/  BSYNC.RECONVERGENT B3 ;  /* 0x0000000000037941 */ /* 0x000fea0003800200 */
.L_x_13217:
        /* <DEDUP_REMOVED lines=28> */
.L_x_13225:
[----:B------:R-:W-:Y:S05]  /*766c0*/  BSYNC.RECONVERGENT B4 ;  /* 0x0000000000047941 */ /* 0x000fea0003800200 */
.L_x_13224:
[----:B------:R-:W-:Y:S05]  /*766d0*/  BRA `(.L_x_13223) ;  /* 0x0000000000047947 */ /* 0x000fea0003800000 */
.L_x_13222:
[----:B------:R-:W-:-:S11]  /*766e0*/  DADD R32, R62, -R2 ;  /* 0x000000003e207229 */ /* 0x000fd60000000802 */
.L_x_13223:
[----:B------:R-:W-:Y:S05]  /*766f0*/  BSYNC.RECONVERGENT B3 ;  /* 0x0000000000037941 */ /* 0x000fea0003800200 */
.L_x_13221:
        /* <DEDUP_REMOVED lines=30> */
.L_x_13227:
[----:B------:R-:W-:Y:S05]  /*768e0*/  BSYNC.RECONVERGENT B3 ;  /* 0x0000000000037941 */ /* 0x000fea0003800200 */
.L_x_13226:
        /* <DEDUP_REMOVED lines=85> */
.L_x_13228:
        /* <DEDUP_REMOVED lines=21> */
.L_x_13230:
[----:B------:R-:W-:Y:S05]  /*76f90*/  BSYNC.RECONVERGENT B3 ;  /* 0x0000000000037941 */ /* 0x000fea0003800200 */
.L_x_13229:
        /* <DEDUP_REMOVED lines=30> */
.L_x_13216:
        /* <DEDUP_REMOVED lines=25> */
.L_x_13233:
[----:B------:R-:W-:Y:S05]  /*77310*/  BSYNC.RECONVERGENT B3 ;  /* 0x0000000000037941 */ /* 0x000fea0003800200 */
.L_x_13232:
        /* <DEDUP_REMOVED lines=85> */
.L_x_13234:
        /* <DEDUP_REMOVED lines=21> */
.L_x_13236:
[----:B------:R-:W-:Y:S05]  /*779c0*/  BSYNC.RECONVERGENT B3 ;  /* 0x0000000000037941 */ /* 0x000fea0003800200 */
.L_x_13235:
        /* <DEDUP_REMOVED lines=30> */
.L_x_13231:
        /* <DEDUP_REMOVED lines=24> */
.L_x_13238:
[----:B------:R-:W-:Y:S05]  /*77d30*/  BSYNC.RECONVERGENT B3 ;  /* 0x0000000000037941 */ /* 0x000fea0003800200 */
.L_x_13237:
        /* <DEDUP_REMOVED lines=21> */
.L_x_13240:
[----:B------:R-:W-:Y:S05]  /*77e90*/  BSYNC.RECONVERGENT B3 ;  /* 0x0000000000037941 */ /* 0x000fea0003800200 */
.L_x_13239:
[----:B------:R-:W-:Y:S02]  /*77ea0*/  IMAD.MOV.U32 R26, RZ, RZ, R32 ;  /* 0x000000ffff1a7224 */ /* 0x000fe400078e0020 */
[----:B------:R-:W-:Y:S01]  /*77eb0*/  IMAD.MOV.U32 R27, RZ, RZ, R33 ;  /* 0x000000ffff1b7224 */ /* 0x000fe200078e0021 */
[----:B------:R-:W-:Y:S06]  /*77ec0*/  BRA `(.L_x_13214) ;  /* 0x0000000000647947 */ /* 0x000fec0003800000 */
.L_x_13215:
        /* <DEDUP_REMOVED lines=24> */
.L_x_13241:
[----:B------:R-:W-:Y:S05]  /*78050*/  BSYNC.RECONVERGENT B3 ;  /* 0x0000000000037941 */ /* 0x000fea0003800200 */
.L_x_13214:
[----:B------:R-:W-:Y:S05]  /*78060*/  BSYNC.RECONVERGENT B2 ;  /* 0x0000000000027941 */ /* 0x000fea0003800200 */
.L_x_13210:
        /* <DEDUP_REMOVED lines=25> */
.L_x_13246:
[----:B------:R-:W-:Y:S05]  /*78200*/  BSYNC.RECONVERGENT B4 ;  /* 0x0000000000047941 */ /* 0x000fea0003800200 */
.L_x_13245:
        /* <DEDUP_REMOVED lines=84> */
.L_x_13249:
        /* <DEDUP_REMOVED lines=53> */
.L_x_13248:
        /* <DEDUP_REMOVED lines=76> */
.L_x_13251:
        /* <DEDUP_REMOVED lines=53> */
.L_x_13247:
        /* <DEDUP_REMOVED lines=34> */
.L_x_13258:
[----:B------:R-:W-:Y:S05]  /*794d0*/  BSYNC.RECONVERGENT B6 ;  /* 0x0000000000067941 */ /* 0x000fea0003800200 */
.L_x_13257:
[----:B------:R-:W-:Y:S02]  /*794e0*/  IMAD.MOV.U32 R70, RZ, RZ, R32 ;  /* 0x000000ffff467224 */ /* 0x000fe400078e0020 */
[----:B------:R-:W-:-:S07]  /*794f0*/  IMAD.MOV.U32 R71, RZ, RZ, R33 ;  /* 0x000000ffff477224 */ /* 0x000fce00078e0021 */
.L_x_13256:
[----:B------:R-:W-:Y:S05]  /*79500*/  BSYNC.RECONVERGENT B5 ;  /* 0x0000000000057941 */ /* 0x000fea0003800200 */
.L_x_13255:
        /* <DEDUP_REMOVED lines=27> */
.L_x_13263:
[----:B------:R-:W-:Y:S05]  /*796c0*/  BSYNC.RECONVERGENT B6 ;  /* 0x0000000000067941 */ /* 0x000fea0003800200 */
.L_x_13262:
[----:B------:R-:W-:Y:S02]  /*796d0*/  IMAD.MOV.U32 R58, RZ, RZ, R32 ;  /* 0x000000ffff3a7224 */ /* 0x000fe400078e0020 */
[----:B------:R-:W-:Y:S01]  /*796e0*/  IMAD.MOV.U32 R59, RZ, RZ, R33 ;  /* 0x000000ffff3b7224 */ /* 0x000fe200078e0021 */
[----:B------:R-:W-:Y:S06]  /*796f0*/  BRA `(.L_x_13261) ;  /* 0x0000000000047947 */ /* 0x000fec0003800000 */
.L_x_13260:
[----:B------:R-:W-:-:S11]  /*79700*/  DADD R58, -R64, R62 ;  /* 0x00000000403a7229 */ /* 0x000fd6000000013e */
.L_x_13261:
[----:B------:R-:W-:Y:S05]  /*79710*/  BSYNC.RECONVERGENT B5 ;  /* 0x0000000000057941 */ /* 0x000fea0003800200 */
.L_x_13259:
        /* <DEDUP_REMOVED lines=31> */
.L_x_13265:
[----:B------:R-:W-:Y:S05]  /*79910*/  BSYNC.RECONVERGENT B5 ;  /* 0x0000000000057941 */ /* 0x000fea0003800200 */
.L_x_13264:
[----:B------:R-:W-:Y:S02]  /*79920*/  IMAD.MOV.U32 R58, RZ, RZ, R2 ;  /* 0x000000ffff3a7224 */ /* 0x000fe400078e0002 */
[----:B------:R-:W-:Y:S01]  /*79930*/  IMAD.MOV.U32 R59, RZ, RZ, R3 ;  /* 0x000000ffff3b7224 */ /* 0x000fe200078e0003 */
[----:B------:R-:W-:Y:S06]  /*79940*/  BRA `(.L_x_13266) ;  /* 0x00000008004c7947 */ /* 0x000fec0003800000 */
.L_x_13254:
        /* <DEDUP_REMOVED lines=29> */
.L_x_13269:
[----:B------:R-:W-:Y:S05]  /*79b20*/  BSYNC.RECONVERGENT B5 ;  /* 0x0000000000057941 */ /* 0x000fea0003800200 */
.L_x_13268:
[----:B------:R-:W-:Y:S02]  /*79b30*/  IMAD.MOV.U32 R58, RZ, RZ, R2 ;  /* 0x000000ffff3a7224 */ /* 0x000fe400078e0002 */
[----:B------:R-:W-:Y:S01]  /*79b40*/  IMAD.MOV.U32 R59, RZ, RZ, R3 ;  /* 0x000000ffff3b7224 */ /* 0x000fe200078e0003 */
[----:B------:R-:W-:Y:S06]  /*79b50*/  BRA `(.L_x_13266) ;  /* 0x0000000400c87947 */ /* 0x000fec0003800000 */
.L_x_13267:
        /* <DEDUP_REMOVED lines=28> */
.L_x_13271:
[----:B------:R-:W-:Y:S05]  /*79d20*/  BSYNC.RECONVERGENT B5 ;  /* 0x0000000000057941 */ /* 0x000fea0003800200 */
.L_x_13270:
        /* <DEDUP_REMOVED lines=20> */
.L_x_13273:
[----:B------:R-:W-:Y:S05]  /*79e70*/  BSYNC.RECONVERGENT B5 ;  /* 0x0000000000057941 */ /* 0x000fea0003800200 */
.L_x_13272:
[----:B------:R-:W-:Y:S01]  /*79e80*/  DMUL R60, R60, 8.11296384146066816958e+31 ;  /* 0x469000003c3c7828 */ /* 0x000fe20000000000 */
[----:B------:R-:W-:Y:S01]  /*79e90*/  MOV R58, R32 ;  /* 0x00000020003a7202 */ /* 0x000fe20000000f00 */
[----:B------:R-:W-:Y:S01]  /*79ea0*/  IMAD.MOV.U32 R59, RZ, RZ, R33 ;  /* 0x000000ffff3b7224 */ /* 0x000fe200078e0021 */
[----:B------:R-:W-:Y:S08]  /*79eb0*/  BRA `(.L_x_13266) ;  /* 0x0000000000f07947 */ /* 0x000ff00003800000 */
.L_x_13253:
        /* <DEDUP_REMOVED lines=26> */
.L_x_13275:
[----:B------:R-:W-:Y:S05]  /*7a060*/  BSYNC.RECONVERGENT B5 ;  /* 0x0000000000057941 */ /* 0x000fea0003800200 */
.L_x_13274:
        /* <DEDUP_REMOVED lines=29> */
.L_x_13277:
[----:B------:R-:W-:Y:S05]  /*7a240*/  BSYNC.RECONVERGENT B5 ;  /* 0x0000000000057941 */ /* 0x000fea0003800200 */
.L_x_13276:
[----:B------:R-:W-:Y:S01]  /*7a250*/  DMUL R58, R2, R48 ;  /* 0x00000030023a7228 */ /* 0x000fe20000000000 */
[----:B------:R-:W-:Y:S01]  /*7a260*/  IMAD.MOV.U32 R60, RZ, RZ, 0x0 ;  /* 0x00000000ff3c7424 */ /* 0x000fe200078e00ff */
[----:B------:R-:W-:-:S09]  /*7a270*/  MOV R61, 0x3ff00000 ;  /* 0x3ff00000003d7802 */ /* 0x000fd20000000f00 */
.L_x_13266:
[----:B------:R-:W-:Y:S05]  /*7a280*/  BSYNC.RECONVERGENT B4 ;  /* 0x0000000000047941 */ /* 0x000fea0003800200 */
.L_x_13252:
[----:B------:R-:W-:Y:S05]  /*7a290*/  BRA `(.L_x_13278) ;  /* 0x0000000000087947 */ /* 0x000fea0003800000 */
.L_x_13244:
[----:B------:R-:W-:Y:S02]  /*7a2a0*/  DMUL R58, R24, 9.00719925474099200000e+15 ;  /* 0x43400000183a7828 */ /* 0x000fe40000000000 */
[----:B------:R-:W-:-:S11]  /*7a2b0*/  DMUL R60, R60, 9.00719925474099200000e+15 ;  /* 0x434000003c3c7828 */ /* 0x000fd60000000000 */
.L_x_13278:
[----:B------:R-:W-:Y:S05]  /*7a2c0*/  BSYNC.RELIABLE B2 ;  /* 0x0000000000027941 */ /* 0x000fea0003800100 */
.L_x_13243:
        /* <DEDUP_REMOVED lines=29> */
.L_x_13281:
[----:B------:R-:W-:Y:S05]  /*7a4a0*/  BSYNC.RECONVERGENT B2 ;  /* 0x0000000000027941 */ /* 0x000fea0003800200 */
.L_x_13280:
        /* <DEDUP_REMOVED lines=84> */
.L_x_13283:
[----:B------:R-:W-:Y:S02]  /*7a9f0*/  FSEL R2, RZ, 3.37028055040000000000e+12, P0 ;  /* 0x54442d18ff027808 */ /* 0x000fe40000000000 */
[----:B------:R-:W-:-:S07]  /*7aa00*/  FSEL R3, RZ, 2.1426990032196044922, P0 ;  /* 0x400921fbff037808 */ /* 0x000fce0000000000 */
.L_x_13284:
[----:B------:R-:W-:Y:S05]  /*7aa10*/  BSYNC.RECONVERGENT B0 ;  /* 0x0000000000007941 */ /* 0x000fea0003800200 */
.L_x_13282:
[----:B------:R-:W-:Y:S01]  /*7aa20*/  DADD R60, |R58|, R60 ;  /* 0x000000003a3c7229 */ /* 0x000fe2000000023c */
[----:B------:R-:W-:-:S07]  /*7aa30*/  LOP3.LUT R59, R3, 0x80000000, R59, 0xb8, !PT ;  /* 0x80000000033b7812 */ /* 0x000fce00078eb83b */
[----:B------:R-:W-:-:S06]  /*7aa40*/  DSETP.NAN.AND P0, PT, R60, R60, PT ;  /* 0x0000003c3c00722a */ /* 0x000fcc0003f08000 */
[----:B------:R-:W-:Y:S02]  /*7aa50*/  FSEL R24, R60, R2, P0 ;  /* 0x000000023c187208 */ /* 0x000fe40000000000 */
[----:B------:R-:W-:Y:S01]  /*7aa60*/  FSEL R25, R61, R59, P0 ;  /* 0x0000003b3d197208 */ /* 0x000fe20000000000 */
[----:B------:R-:W-:Y:S06]  /*7aa70*/  BRA `(.L_x_13250) ;  /* 0x0000000400d87947 */ /* 0x000fec0003800000 */
.L_x_13279:
        /* <DEDUP_REMOVED lines=25> */
.L_x_13286:
[----:B------:R-:W-:Y:S05]  /*7ac10*/  BSYNC.RECONVERGENT B2 ;  /* 0x0000000000027941 */ /* 0x000fea0003800200 */
.L_x_13285:
        /* <DEDUP_REMOVED lines=84> */
.L_x_13288:
[----:B------:R-:W-:Y:S02]  /*7b160*/  FSEL R2, RZ, 3.37028055040000000000e+12, P0 ;  /* 0x54442d18ff027808 */ /* 0x000fe40000000000 */
[----:B------:R-:W-:-:S07]  /*7b170*/  FSEL R3, RZ, 2.1426990032196044922, P0 ;  /* 0x400921fbff037808 */ /* 0x000fce0000000000 */
.L_x_13289:
[----:B------:R-:W-:Y:S05]  /*7b180*/  BSYNC.RECONVERGENT B0 ;  /* 0x0000000000007941 */ /* 0x000fea0003800200 */
.L_x_13287:
[----:B------:R-:W-:Y:S01]  /*7b190*/  DADD R60, |R58|, R60 ;  /* 0x000000003a3c7229 */ /* 0x000fe2000000023c */
[----:B------:R-:W-:-:S07]  /*7b1a0*/  LOP3.LUT R59, R3, 0x80000000, R59, 0xb8, !PT ;  /* 0x80000000033b7812 */ /* 0x000fce00078eb83b */
[----:B------:R-:W-:-:S06]  /*7b1b0*/  DSETP.NAN.AND P0, PT, R60, R60, PT ;  /* 0x0000003c3c00722a */ /* 0x000fcc0003f08000 */
[----:B------:R-:W-:Y:S02]  /*7b1c0*/  FSEL R24, R60, R2, P0 ;  /* 0x000000023c187208 */ /* 0x000fe40000000000 */
[----:B------:R-:W-:-:S07]  /*7b1d0*/  FSEL R25, R61, R59, P0 ;  /* 0x0000003b3d197208 */ /* 0x000fce0000000000 */
.L_x_13250:
[----:B------:R-:W-:Y:S05]  /*7b1e0*/  BSYNC.RECONVERGENT B3 ;  /* 0x0000000000037941 */ /* 0x000fea0003800200 */
.L_x_13242:
[----:B------:R-:W-:Y:S01]  /*7b1f0*/  DADD R2, -RZ, -R26 ;  /* 0x00000000ff027229 */ /* 0x000fe2000000091a */
[----:B------:R-:W-:-:S09]  /*7b200*/  ISETP.GE.AND P0, PT, R31, RZ, PT ;  /* 0x000000ff1f00720c */ /* 0x000fd20003f06270 */
[----:B------:R-:W-:Y:S02]  /*7b210*/  FSEL R26, R26, R2, !P0 ;  /* 0x000000021a1a7208 */ /* 0x000fe40004000000 */
[----:B------:R-:W-:Y:S01]  /*7b220*/  FSEL R27, R27, R3, !P0 ;  /* 0x000000031b1b7208 */ /* 0x000fe20004000000 */
[----:B------:R-:W-:Y:S06]  /*7b230*/  BRA `(.L_x_13206) ;  /* 0x0000002c00f47947 */ /* 0x000fec0003800000 */
.L_x_13209:
[----:B------:R-:W2:Y:S01]  /*7b240*/  LDL.64 R24, [R1+0x8] ;  /* 0x0000080001187983 */ /* 0x000ea20000100a00 */
[----:B------:R-:W-:Y:S01]  /*7b250*/  UMOV UR6, 0x54442d18 ;  /* 0x54442d1800067882 */ /* 0x000fe20000000000 */
[----:B------:R-:W-:Y:S01]  /*7b260*/  UMOV UR7, 0x3ff921fb ;  /* 0x3ff921fb00077882 */ /* 0x000fe20000000000 */
[----:B------:R-:W-:Y:S02]  /*7b270*/  DADD R26, -RZ, -R30 ;  /* 0x00000000ff1a7229 */ /* 0x000fe4000000091e */
[----:B--2---:R-:W-:-:S08]  /*7b280*/  DADD R24, -R28, R24 ;  /* 0x000000001c187229 */ /* 0x004fd00000000118 */
[----:B------:R-:W-:Y:S01]  /*7b290*/  DADD R24, R24, UR6 ;  /* 0x0000000618187e29 */ /* 0x000fe20008000000 */
[----:B------:R-:W-:Y:S10]  /*7b2a0*/  BRA `(.L_x_13206) ;  /* 0x0000002c00d87947 */ /* 0x000ff40003800000 */
.L_x_13208:
[----:B------:R-:W-:Y:S01]  /*7b2b0*/  DADD R26, -RZ, -R30 ;  /* 0x00000000ff1a7229 */ /* 0x000fe2000000091e */
[----:B------:R-:W-:Y:S01]  /*7b2c0*/  CS2R R24, SRZ ;  /* 0x0000000000187805 */ /* 0x000fe2000001ff00 */
[----:B------:R-:W-:Y:S09]  /*7b2d0*/  BRA `(.L_x_13206) ;  /* 0x0000002c00cc7947 */ /* 0x000ff20003800000 */
.L_x_13207:
        /* <DEDUP_REMOVED lines=110> */
.L_x_13294:
[----:B------:R-:W-:Y:S05]  /*7b9c0*/  BSYNC.RECONVERGENT B0 ;  /* 0x0000000000007941 */ /* 0x000fea0003800200 */
.L_x_13293:
        /* <DEDUP_REMOVED lines=8> */
.L_x_13296:
[----:B------:R-:W-:Y:S05]  /*7ba50*/  BSYNC.RECONVERGENT B3 ;  /* 0x0000000000037941 */ /* 0x000fea0003800200 */
.L_x_13295:
        /* <DEDUP_REMOVED lines=84> */
.L_x_13298:
[----:B------:R-:W-:Y:S02]  /*7bfa0*/  FSEL R2, RZ, 3.37028055040000000000e+12, P0 ;  /* 0x54442d18ff027808 */ /* 0x000fe40000000000 */
[----:B------:R-:W-:-:S07]  /*7bfb0*/  FSEL R3, RZ, 2.1426990032196044922, P0 ;  /* 0x400921fbff037808 */ /* 0x000fce0000000000 */
.L_x_13299:
[----:B------:R-:W-:Y:S05]  /*7bfc0*/  BSYNC.RECONVERGENT B0 ;  /* 0x0000000000007941 */ /* 0x000fea0003800200 */
.L_x_13297:
[----:B------:R-:W-:Y:S01]  /*7bfd0*/  DADD R58, R60, R58 ;  /* 0x000000003c3a7229 */ /* 0x000fe2000000003a */
[----:B------:R-:W-:Y:S01]  /*7bfe0*/  LOP3.LUT R3, R3, 0x80000000, R31, 0xb8, !PT ;  /* 0x8000000003037812 */ /* 0x000fe200078eb81f */
[----:B------:R-:W-:-:S06]  /*7bff0*/  DMUL R62, R62, 0.5 ;  /* 0x3fe000003e3e7828 */ /* 0x000fcc0000000000 */
[----:B------:R-:W-:-:S06]  /*7c000*/  DSETP.NAN.AND P0, PT, R58, R58, PT ;  /* 0x0000003a3a00722a */ /* 0x000fcc0003f08000 */
[----:B------:R-:W-:Y:S02]  /*7c010*/  FSEL R2, R58, R2, P0 ;  /* 0x000000023a027208 */ /* 0x000fe40000000000 */
[----:B------:R-:W-:Y:S01]  /*7c020*/  FSEL R3, R59, R3, P0 ;  /* 0x000000033b037208 */ /* 0x000fe20000000000 */
[----:B------:R-:W-:Y:S06]  /*7c030*/  BRA `(.L_x_13300) ;  /* 0x0000002000507947 */ /* 0x000fec0003800000 */
.L_x_13292:
        /* <DEDUP_REMOVED lines=137> */
.L_x_13302:
[----:B------:R-:W-:Y:S05]  /*7c8d0*/  BSYNC.RECONVERGENT B0 ;  /* 0x0000000000007941 */ /* 0x000fea0003800200 */
.L_x_13301:
        /* <DEDUP_REMOVED lines=8> */
.L_x_13304:
[----:B------:R-:W-:Y:S05]  /*7c960*/  BSYNC.RECONVERGENT B3 ;  /* 0x0000000000037941 */ /* 0x000fea0003800200 */
.L_x_13303:
        /* <DEDUP_REMOVED lines=84> */
.L_x_13306:
[----:B------:R-:W-:Y:S02]  /*7ceb0*/  FSEL R2, RZ, 3.37028055040000000000e+12, P0 ;  /* 0x54442d18ff027808 */ /* 0x000fe40000000000 */
[----:B------:R-:W-:-:S07]  /*7cec0*/  FSEL R3, RZ, 2.1426990032196044922, P0 ;  /* 0x400921fbff037808 */ /* 0x000fce0000000000 */
.L_x_13307:
[----:B------:R-:W-:Y:S05]  /*7ced0*/  BSYNC.RECONVERGENT B0 ;  /* 0x0000000000007941 */ /* 0x000fea0003800200 */
.L_x_13305:
[----:B------:R-:W-:Y:S01]  /*7cee0*/  DADD R58, R60, R58 ;  /* 0x000000003c3a7229 */ /* 0x000fe2000000003a */
[----:B------:R-:W-:-:S07]  /*7cef0*/  LOP3.LUT R3, R3, 0x80000000, R31, 0xb8, !PT ;  /* 0x8000000003037812 */ /* 0x000fce00078eb81f */
[----:B------:R-:W-:-:S06]  /*7cf00*/  DSETP.NAN.AND P0, PT, R58, R58, PT ;  /* 0x0000003a3a00722a */ /* 0x000fcc0003f08000 */
[----:B------:R-:W-:Y:S02]  /*7cf10*/  FSEL R2, R58, R2, P0 ;  /* 0x000000023a027208 */ /* 0x000fe40000000000 */
[----:B------:R-:W-:Y:S01]  /*7cf20*/  FSEL R3, R59, R3, P0 ;  /* 0x000000033b037208 */ /* 0x000fe20000000000 */
[----:B------:R-:W-:Y:S06]  /*7cf30*/  BRA `(.L_x_13300) ;  /* 0x0000001000907947 */ /* 0x000fec0003800000 */
.L_x_13291:
        /* <DEDUP_REMOVED lines=23> */
[----:B------:R-:W-:Y:S02]  /*7d0b0*/  IMAD.MOV.U32 R62, RZ, RZ, R32 ;  /* 0x000000ffff3e7224 */ /* 0x000fe400078e0020 */
[----:B------:R-:W-:-:S07]  /*7d0c0*/  IMAD.MOV.U32 R63, RZ, RZ, R33 ;  /* 0x000000ffff3f7224 */ /* 0x000fce00078e0021 */
.L_x_13309:
[----:B------:R-:W-:Y:S05]  /*7d0d0*/  BSYNC.RECONVERGENT B3 ;  /* 0x0000000000037941 */ /* 0x000fea0003800200 */
.L_x_13308:
        /* <DEDUP_REMOVED lines=23> */
.L_x_13311:
[----:B------:R-:W-:Y:S05]  /*7d250*/  BSYNC.RECONVERGENT B3 ;  /* 0x0000000000037941 */ /* 0x000fea0003800200 */
.L_x_13310:
        /* <DEDUP_REMOVED lines=139> */
.L_x_13313:
[----:B------:R-:W-:Y:S05]  /*7db10*/  BSYNC.RECONVERGENT B0 ;  /* 0x0000000000007941 */ /* 0x000fea0003800200 */
.L_x_13312:
        /* <DEDUP_REMOVED lines=8> */
.L_x_13315:
[----:B------:R-:W-:Y:S05]  /*7dba0*/  BSYNC.RECONVERGENT B3 ;  /* 0x0000000000037941 */ /* 0x000fea0003800200 */
.L_x_13314:
        /* <DEDUP_REMOVED lines=84> */
.L_x_13317:
[----:B------:R-:W-:Y:S02]  /*7e0f0*/  FSEL R2, RZ, 3.37028055040000000000e+12, P0 ;  /* 0x54442d18ff027808 */ /* 0x000fe40000000000 */
[----:B------:R-:W-:-:S07]  /*7e100*/  FSEL R3, RZ, 2.1426990032196044922, P0 ;  /* 0x400921fbff037808 */ /* 0x000fce0000000000 */
.L_x_13318:
[----:B------:R-:W-:Y:S05]  /*7e110*/  BSYNC.RECONVERGENT B0 ;  /* 0x0000000000007941 */ /* 0x000fea0003800200 */
.L_x_13316:
[----:B------:R-:W-:Y:S01]  /*7e120*/  DADD R58, R60, R58 ;  /* 0x000000003c3a7229 */ /* 0x000fe2000000003a */
[----:B------:R-:W-:Y:S01]  /*7e130*/  LOP3.LUT R3, R3, 0x80000000, R31, 0xb8, !PT ;  /* 0x8000000003037812 */ /* 0x000fe200078eb81f */
[----:B------:R-:W-:-:S06]  /*7e140*/  DADD R62, R62, 1 ;  /* 0x3ff000003e3e7429 */ /* 0x000fcc0000000000 */
[----:B------:R-:W-:-:S06]  /*7e150*/  DSETP.NAN.AND P0, PT, R58, R58, PT ;  /* 0x0000003a3a00722a */ /* 0x000fcc0003f08000 */
[----:B------:R-:W-:Y:S02]  /*7e160*/  FSEL R2, R58, R2, P0 ;  /* 0x000000023a027208 */ /* 0x000fe40000000000 */
[----:B------:R-:W-:-:S07]  /*7e170*/  FSEL R3, R59, R3, P0 ;  /* 0x000000033b037208 */ /* 0x000fce0000000000 */
.L_x_13300:
[----:B------:R-:W-:Y:S05]  /*7e180*/  BSYNC.RECONVERGENT B2 ;  /* 0x0000000000027941 */ /* 0x000fea0003800200 */
.L_x_13290:
        /* <DEDUP_REMOVED lines=8> */
.L_x_13206:
[----:B------:R-:W-:Y:S05]  /*7e210*/  BSYNC.RECONVERGENT B1 ;  /* 0x0000000000017941 */ /* 0x000fea0003800200 */
.L_x_13204:
[----:B------:R-:W-:Y:S05]  /*7e220*/  WARPSYNC.ALL ;  /* 0x0000000000007948 */ /* 0x000fea0003800000 */
[----:B0-----:R-:W-:Y:S01]  /*7e230*/  IMAD.MOV.U32 R2, RZ, RZ, 0x33145c07 ;  /* 0x33145c07ff027424 */ /* 0x001fe200078e00ff */
[----:B------:R-:W-:Y:S01]  /*7e240*/  MOV R3, 0x3c91a626 ;  /* 0x3c91a62600037802 */ /* 0x000fe20000000f00 */
        /* <DEDUP_REMOVED lines=29> */
.L_x_13320:
        /* <DEDUP_REMOVED lines=89> */
[----:B------:R-:W-:Y:S02]  /*7e9b0*/  @P1 LOP3.LUT R49, R44, 0x80000, RZ, 0xfc, !PT ;  /* 0x000800002c311812 */ /* 0x000fe400078efcff */
[----:B------:R-:W-:Y:S02]  /*7e9c0*/  MOV R44, R52 ;  /* 0x00000034002c7202 */ /* 0x000fe40000000f00 */
[----:B------:R-:W0:Y:S01]  /*7e9d0*/  MUFU.RSQ64H R45, R49 ;  /* 0x00000031002d7308 */ /* 0x000e220000001c00 */
[----:B------:R-:W-:Y:S02]  /*7e9e0*/  ISETP.GE.U32.AND P1, PT, R67, 0x7ff00000, PT ;  /* 0x7ff000004300780c */ /* 0x000fe40003f26070 */
[----:B------:R-:W-:Y:S01]  /*7e9f0*/  SEL R48, R44, UR6, P0 ;  /* 0x000000062c307c07 */ /* 0x000fe20008000000 */
[----:B------:R-:W-:Y:S01]  /*7ea00*/  DSETP.NEU.AND P0, PT, R34, RZ, PT ;  /* 0x000000ff2200722a */ /* 0x000fe20003f0d000 */
[----:B------:R-:W-:Y:S01]  /*7ea10*/  IMAD.MOV.U32 R44, RZ, RZ, RZ ;  /* 0x000000ffff2c7224 */ /* 0x000fe200078e00ff */
[----:B------:R-:W-:Y:S01]  /*7ea20*/  LOP3.LUT R35, R46, 0x100000, RZ, 0xfc, !PT ;  /* 0x001000002e237812 */ /* 0x000fe200078efcff */
[----:B------:R-:W-:-:S06]  /*7ea30*/  IMAD.MOV.U32 R34, RZ, RZ, RZ ;  /* 0x000000ffff227224 */ /* 0x000fcc00078e00ff */
        /* <DEDUP_REMOVED lines=43> */
.L_x_13328:
[----:B------:R-:W-:Y:S05]  /*7ecf0*/  BSYNC.RECONVERGENT B3 ;  /* 0x0000000000037941 */ /* 0x000fea0003800200 */
.L_x_13327:
        /* <DEDUP_REMOVED lines=81> */
.L_x_13326:
        /* <DEDUP_REMOVED lines=31> */
.L_x_13335:
[----:B------:R-:W-:Y:S05]  /*7f400*/  BSYNC.RECONVERGENT B4 ;  /* 0x0000000000047941 */ /* 0x000fea0003800200 */
.L_x_13334:
[----:B------:R-:W-:Y:S02]  /*7f410*/  IMAD.MOV.U32 R30, RZ, RZ, R32 ;  /* 0x000000ffff1e7224 */ /* 0x000fe400078e0020 */
[----:B------:R-:W-:-:S07]  /*7f420*/  IMAD.MOV.U32 R31, RZ, RZ, R33 ;  /* 0x000000ffff1f7224 */ /* 0x000fce00078e0021 */
.L_x_13333:
[----:B------:R-:W-:Y:S05]  /*7f430*/  BSYNC.RECONVERGENT B3 ;  /* 0x0000000000037941 */ /* 0x000fea0003800200 */
.L_x_13332:
        /* <DEDUP_REMOVED lines=28> */
.L_x_13340:
[----:B------:R-:W-:Y:S05]  /*7f600*/  BSYNC.RECONVERGENT B4 ;  /* 0x0000000000047941 */ /* 0x000fea0003800200 */
.L_x_13339:
[----:B------:R-:W-:Y:S05]  /*7f610*/  BRA `(.L_x_13338) ;  /* 0x0000000000047947 */ /* 0x000fea0003800000 */
.L_x_13337:
[----:B------:R-:W-:-:S11]  /*7f620*/  DADD R32, R62, -R2 ;  /* 0x000000003e207229 */ /* 0x000fd60000000802 */
.L_x_13338:
[----:B------:R-:W-:Y:S05]  /*7f630*/  BSYNC.RECONVERGENT B3 ;  /* 0x0000000000037941 */ /* 0x000fea0003800200 */
.L_x_13336:
        /* <DEDUP_REMOVED lines=30> */
.L_x_13342:
[----:B------:R-:W-:Y:S05]  /*7f820*/  BSYNC.RECONVERGENT B3 ;  /* 0x0000000000037941 */ /* 0x000fea0003800200 */
.L_x_13341:
        /* <DEDUP_REMOVED lines=85> */
.L_x_13343:
        /* <DEDUP_REMOVED lines=21> */
.L_x_13345:
[----:B------:R-:W-:Y:S05]  /*7fed0*/  BSYNC.RECONVERGENT B3 ;  /* 0x0000000000037941 */ /* 0x000fea0003800200 */
.L_x_13344:
        /* <DEDUP_REMOVED lines=30> */
.L_x_13331:
        /* <DEDUP_REMOVED lines=25> */
.L_x_13348:
[----:B------:R-:W-:Y:S05]  /*80250*/  BSYNC.RECONVERGENT B3 ;  /* 0x0000000000037941 */ /* 0x000fea0003800200 */
.L_x_13347:
        /* <DEDUP_REMOVED lines=85> */
.L_x_13349:
        /* <DEDUP_REMOVED lines=21> */
.L_x_13351:
[----:B------:R-:W-:Y:S05]  /*80900*/  BSYNC.RECONVERGENT B3 ;  /* 0x0000000000037941 */ /* 0x000fea0003800200 */
.L_x_13350:
        /* <DEDUP_REMOVED lines=30> */
.L_x_13346:
        /* <DEDUP_REMOVED lines=24> */
.L_x_13353:
[----:B------:R-:W-:Y:S05]  /*80c70*/  BSYNC.RECONVERGENT B3 ;  /* 0x0000000000037941 */ /* 0x000fea0003800200 */
.L_x_13352:
        /* <DEDUP_REMOVED lines=21> */
.L_x_13355:
[----:B------:R-:W-:Y:S05]  /*80dd0*/  BSYNC.RECONVERGENT B3 ;  /* 0x0000000000037941 */ /* 0x000fea0003800200 */
.L_x_13354:
[----:B------:R-:W-:Y:S02]  /*80de0*/  IMAD.MOV.U32 R30, RZ, RZ, R32 ;  /* 0x000000ffff1e7224 */ /* 0x000fe400078e0020 */
[----:B------:R-:W-:Y:S01]  /*80df0*/  IMAD.MOV.U32 R31, RZ, RZ, R33 ;  /* 0x000000ffff1f7224 */ /* 0x000fe200078e0021 */
[----:B------:R-:W-:Y:S06]  /*80e00*/  BRA `(.L_x_13329) ;  /* 0x0000000000647947 */ /* 0x000fec0003800000 */
.L_x_13330:
        /* <DEDUP_REMOVED lines=24> */
.L_x_13356:
[----:B------:R-:W-:Y:S05]  /*80f90*/  BSYNC.RECONVERGENT B3 ;  /* 0x0000000000037941 */ /* 0x000fea0003800200 */
.L_x_13329:
[----:B------:R-:W-:Y:S05]  /*80fa0*/  BSYNC.RECONVERGENT B2 ;  /* 0x0000000000027941 */ /* 0x000fea0003800200 */
.L_x_13325:
        /* <DEDUP_REMOVED lines=25> */
.L_x_13361:
[----:B------:R-:W-:Y:S05]  /*81140*/  BSYNC.RECONVERGENT B4 ;  /* 0x0000000000047941 */ /* 0x000fea0003800200 */
.L_x_13360:
        /* <DEDUP_REMOVED lines=84> */
.L_x_13364:
        /* <DEDUP_REMOVED lines=47> */
[----:B------:R-:W-:-:S08]  /*81980*/  DFMA R34, R34, |R32|, |R32| ;  /* 0x400000202222722b */ /* 0x000fd00000000420 */
[C---:B------:R-:W-:Y:S02]  /*81990*/  @P0 DADD R28, R34.reuse, -R28 ;  /* 0x00000000221c0229 */ /* 0x040fe4000000081c */
[----:B------:R-:W-:-:S06]  /*819a0*/  @!P0 DADD R2, R34, R2 ;  /* 0x0000000022028229 */ /* 0x000fcc0000000002 */
[----:B------:R-:W-:Y:S02]  /*819b0*/  @P0 DADD R28, -R28, UR6 ;  /* 0x000000061c1c0e29 */ /* 0x000fe40008000100 */
[----:B------:R-:W-:Y:S01]  /*819c0*/  @!P0 DADD R28, R2, UR6 ;  /* 0x00000006021c8e29 */ /* 0x000fe20008000000 */
[----:B------:R-:W-:Y:S10]  /*819d0*/  BRA `(.L_x_13365) ;  /* 0x0000002400d87947 */ /* 0x000ff40003800000 */
.L_x_13363:
        /* <DEDUP_REMOVED lines=76> */
.L_x_13366:
        /* <DEDUP_REMOVED lines=53> */
.L_x_13362:
        /* <DEDUP_REMOVED lines=34> */
.L_x_13373:
[----:B------:R-:W-:Y:S05]  /*82410*/  BSYNC.RECONVERGENT B6 ;  /* 0x0000000000067941 */ /* 0x000fea0003800200 */
.L_x_13372:
[----:B------:R-:W-:Y:S01]  /*82420*/  MOV R70, R32 ;  /* 0x0000002000467202 */ /* 0x000fe20000000f00 */
[----:B------:R-:W-:-:S07]  /*82430*/  IMAD.MOV.U32 R71, RZ, RZ, R33 ;  /* 0x000000ffff477224 */ /* 0x000fce00078e0021 */
.L_x_13371:
[----:B------:R-:W-:Y:S05]  /*82440*/  BSYNC.RECONVERGENT B5 ;  /* 0x0000000000057941 */ /* 0x000fea0003800200 */
.L_x_13370:
        /* <DEDUP_REMOVED lines=27> */
.L_x_13378:
[----:B------:R-:W-:Y:S05]  /*82600*/  BSYNC.RECONVERGENT B6 ;  /* 0x0000000000067941 */ /* 0x000fea0003800200 */
.L_x_13377:
[----:B------:R-:W-:Y:S01]  /*82610*/  IMAD.MOV.U32 R58, RZ, RZ, R32 ;  /* 0x000000ffff3a7224 */ /* 0x000fe200078e0020 */
[----:B------:R-:W-:Y:S01]  /*82620*/  MOV R59, R33 ;  /* 0x00000021003b7202 */ /* 0x000fe20000000f00 */
[----:B------:R-:W-:Y:S06]  /*82630*/  BRA `(.L_x_13376) ;  /* 0x0000000000047947 */ /* 0x000fec0003800000 */
.L_x_13375:
[----:B------:R-:W-:-:S11]  /*82640*/  DADD R58, -R64, R62 ;  /* 0x00000000403a7229 */ /* 0x000fd6000000013e */
.L_x_13376:
[----:B------:R-:W-:Y:S05]  /*82650*/  BSYNC.RECONVERGENT B5 ;  /* 0x0000000000057941 */ /* 0x000fea0003800200 */
.L_x_13374:
        /* <DEDUP_REMOVED lines=31> */
.L_x_13380:
[----:B------:R-:W-:Y:S05]  /*82850*/  BSYNC.RECONVERGENT B5 ;  /* 0x0000000000057941 */ /* 0x000fea0003800200 */
.L_x_13379:
[----:B------:R-:W-:Y:S01]  /*82860*/  MOV R58, R2 ;  /* 0x00000002003a7202 */ /* 0x000fe20000000f00 */
[----:B------:R-:W-:Y:S01]  /*82870*/  IMAD.MOV.U32 R59, RZ, RZ, R3 ;  /* 0x000000ffff3b7224 */ /* 0x000fe200078e0003 */
[----:B------:R-:W-:Y:S06]  /*82880*/  BRA `(.L_x_13381) ;  /* 0x00000008004c7947 */ /* 0x000fec0003800000 */
.L_x_13369:
        /* <DEDUP_REMOVED lines=29> */
.L_x_13384:
[----:B------:R-:W-:Y:S05]  /*82a60*/  BSYNC.RECONVERGENT B5 ;  /* 0x0000000000057941 */ /* 0x000fea0003800200 */
.L_x_13383:
[----:B------:R-:W-:Y:S01]  /*82a70*/  IMAD.MOV.U32 R58, RZ, RZ, R2 ;  /* 0x000000ffff3a7224 */ /* 0x000fe200078e0002 */
[----:B------:R-:W-:Y:S01]  /*82a80*/  MOV R59, R3 ;  /* 0x00000003003b7202 */ /* 0x000fe20000000f00 */
[----:B------:R-:W-:Y:S06]  /*82a90*/  BRA `(.L_x_13381) ;  /* 0x0000000400c87947 */ /* 0x000fec0003800000 */
.L_x_13382:
        /* <DEDUP_REMOVED lines=28> */
.L_x_13386:
[----:B------:R-:W-:Y:S05]  /*82c60*/  BSYNC.RECONVERGENT B5 ;  /* 0x0000000000057941 */ /* 0x000fea0003800200 */
.L_x_13385:
        /* <DEDUP_REMOVED lines=20> */
.L_x_13388:
[----:B------:R-:W-:Y:S05]  /*82db0*/  BSYNC.RECONVERGENT B5 ;  /* 0x0000000000057941 */ /* 0x000fea0003800200 */
.L_x_13387:
[----:B------:R-:W-:Y:S01]  /*82dc0*/  DMUL R60, R60, 8.11296384146066816958e+31 ;  /* 0x469000003c3c7828 */ /* 0x000fe20000000000 */
[----:B------:R-:W-:Y:S02]  /*82dd0*/  IMAD.MOV.U32 R58, RZ, RZ, R32 ;  /* 0x000000ffff3a7224 */ /* 0x000fe400078e0020 */
[----:B------:R-:W-:Y:S01]  /*82de0*/  IMAD.MOV.U32 R59, RZ, RZ, R33 ;  /* 0x000000ffff3b7224 */ /* 0x000fe200078e0021 */
[----:B------:R-:W-:Y:S07]  /*82df0*/  BRA `(.L_x_13381) ;  /* 0x0000000000f07947 */ /* 0x000fee0003800000 */
.L_x_13368:
        /* <DEDUP_REMOVED lines=26> */
.L_x_13390:
[----:B------:R-:W-:Y:S05]  /*82fa0*/  BSYNC.RECONVERGENT B5 ;  /* 0x0000000000057941 */ /* 0x000fea0003800200 */
.L_x_13389:
        /* <DEDUP_REMOVED lines=29> */
.L_x_13392:
[----:B------:R-:W-:Y:S05]  /*83180*/  BSYNC.RECONVERGENT B5 ;  /* 0x0000000000057941 */ /* 0x000fea0003800200 */
.L_x_13391:
[----:B------:R-:W-:Y:S01]  /*83190*/  DMUL R58, R2, R48 ;  /* 0x00000030023a7228 */ /* 0x000fe20000000000 */
[----:B------:R-:W-:Y:S02]  /*831a0*/  IMAD.MOV.U32 R60, RZ, RZ, 0x0 ;  /* 0x00000000ff3c7424 */ /* 0x000fe400078e00ff */
[----:B------:R-:W-:-:S08]  /*831b0*/  IMAD.MOV.U32 R61, RZ, RZ, 0x3ff00000 ;  /* 0x3ff00000ff3d7424 */ /* 0x000fd000078e00ff */
.L_x_13381:
[----:B------:R-:W-:Y:S05]  /*831c0*/  BSYNC.RECONVERGENT B4 ;  /* 0x0000000000047941 */ /* 0x000fea0003800200 */
.L_x_13367:
[----:B------:R-:W-:Y:S05]  /*831d0*/  BRA `(.L_x_13393) ;  /* 0x0000000000087947 */ /* 0x000fea0003800000 */
.L_x_13359:
[----:B------:R-:W-:Y:S02]  /*831e0*/  DMUL R58, R28, 9.00719925474099200000e+15 ;  /* 0x434000001c3a7828 */ /* 0x000fe40000000000 */
[----:B------:R-:W-:-:S11]  /*831f0*/  DMUL R60, R60, 9.00719925474099200000e+15 ;  /* 0x434000003c3c7828 */ /* 0x000fd60000000000 */
.L_x_13393:
[----:B------:R-:W-:Y:S05]  /*83200*/  BSYNC.RELIABLE B2 ;  /* 0x0000000000027941 */ /* 0x000fea0003800100 */
.L_x_13358:
        /* <DEDUP_REMOVED lines=29> */
.L_x_13396:
[----:B------:R-:W-:Y:S05]  /*833e0*/  BSYNC.RECONVERGENT B2 ;  /* 0x0000000000027941 */ /* 0x000fea0003800200 */
.L_x_13395:
        /* <DEDUP_REMOVED lines=84> */
.L_x_13398:
[----:B------:R-:W-:Y:S02]  /*83930*/  FSEL R2, RZ, 3.37028055040000000000e+12, P0 ;  /* 0x54442d18ff027808 */ /* 0x000fe40000000000 */
[----:B------:R-:W-:-:S07]  /*83940*/  FSEL R3, RZ, 2.1426990032196044922, P0 ;  /* 0x400921fbff037808 */ /* 0x000fce0000000000 */
.L_x_13399:
[----:B------:R-:W-:Y:S05]  /*83950*/  BSYNC.RECONVERGENT B0 ;  /* 0x0000000000007941 */ /* 0x000fea0003800200 */
.L_x_13397:
[----:B------:R-:W-:Y:S01]  /*83960*/  DADD R60, |R58|, R60 ;  /* 0x000000003a3c7229 */ /* 0x000fe2000000023c */
[----:B------:R-:W-:-:S07]  /*83970*/  LOP3.LUT R59, R3, 0x80000000, R59, 0xb8, !PT ;  /* 0x80000000033b7812 */ /* 0x000fce00078eb83b */
[----:B------:R-:W-:-:S06]  /*83980*/  DSETP.NAN.AND P0, PT, R60, R60, PT ;  /* 0x0000003c3c00722a */ /* 0x000fcc0003f08000 */
[----:B------:R-:W-:Y:S02]  /*83990*/  FSEL R28, R60, R2, P0 ;  /* 0x000000023c1c7208 */ /* 0x000fe40000000000 */
[----:B------:R-:W-:Y:S01]  /*839a0*/  FSEL R29, R61, R59, P0 ;  /* 0x0000003b3d1d7208 */ /* 0x000fe20000000000 */
[----:B------:R-:W-:Y:S06]  /*839b0*/  BRA `(.L_x_13365) ;  /* 0x0000000400e07947 */ /* 0x000fec0003800000 */
.L_x_13394:
        /* <DEDUP_REMOVED lines=27> */
.L_x_13401:
[----:B------:R-:W-:Y:S05]  /*83b70*/  BSYNC.RECONVERGENT B2 ;  /* 0x0000000000027941 */ /* 0x000fea0003800200 */
.L_x_13400:
        /* <DEDUP_REMOVED lines=84> */
.L_x_13403:
[----:B------:R-:W-:Y:S02]  /*840c0*/  FSEL R2, RZ, 3.37028055040000000000e+12, P0 ;  /* 0x54442d18ff027808 */ /* 0x000fe40000000000 */
[----:B------:R-:W-:-:S07]  /*840d0*/  FSEL R3, RZ, 2.1426990032196044922, P0 ;  /* 0x400921fbff037808 */ /* 0x000fce0000000000 */
.L_x_13404:
[----:B------:R-:W-:Y:S05]  /*840e0*/  BSYNC.RECONVERGENT B0 ;  /* 0x0000000000007941 */ /* 0x000fea0003800200 */
.L_x_13402:
[----:B------:R-:W-:Y:S01]  /*840f0*/  DADD R60, |R58|, R60 ;  /* 0x000000003a3c7229 */ /* 0x000fe2000000023c */
[----:B------:R-:W-:-:S07]  /*84100*/  LOP3.LUT R59, R3, 0x80000000, R59, 0xb8, !PT ;  /* 0x80000000033b7812 */ /* 0x000fce00078eb83b */
[----:B------:R-:W-:-:S06]  /*84110*/  DSETP.NAN.AND P0, PT, R60, R60, PT ;  /* 0x0000003c3c00722a */ /* 0x000fcc0003f08000 */
[----:B------:R-:W-:Y:S02]  /*84120*/  FSEL R28, R60, R2, P0 ;  /* 0x000000023c1c7208 */ /* 0x000fe40000000000 */
[----:B------:R-:W-:-:S07]  /*84130*/  FSEL R29, R61, R59, P0 ;  /* 0x0000003b3d1d7208 */ /* 0x000fce0000000000 */
.L_x_13365:
[----:B------:R-:W-:Y:S05]  /*84140*/  BSYNC.RECONVERGENT B3 ;  /* 0x0000000000037941 */ /* 0x000fea0003800200 */
.L_x_13357:
[----:B------:R-:W-:Y:S01]  /*84150*/  DADD R2, -RZ, -R30 ;  /* 0x00000000ff027229 */ /* 0x000fe2000000091e */
[----:B------:R-:W-:-:S09]  /*84160*/  ISETP.GE.AND P0, PT, R39, RZ, PT ;  /* 0x000000ff2700720c */ /* 0x000fd20003f06270 */
[----:B------:R-:W-:Y:S02]  /*84170*/  FSEL R30, R30, R2, !P0 ;  /* 0x000000021e1e7208 */ /* 0x000fe40004000000 */
[----:B------:R-:W-:Y:S01]  /*84180*/  FSEL R31, R31, R3, !P0 ;  /* 0x000000031f1f7208 */ /* 0x000fe20004000000 */
[----:B------:R-:W-:Y:S06]  /*84190*/  BRA `(.L_x_13321) ;  /* 0x0000002c00f47947 */ /* 0x000fec0003800000 */
.L_x_13324:
[----:B------:R-:W2:Y:S01]  /*841a0*/  LDL.64 R28, [R1+0x8] ;  /* 0x00000800011c7983 */ /* 0x000ea20000100a00 */
[----:B------:R-:W-:Y:S01]  /*841b0*/  UMOV UR6, 0x54442d18 ;  /* 0x54442d1800067882 */ /* 0x000fe20000000000 */
[----:B------:R-:W-:Y:S01]  /*841c0*/  UMOV UR7, 0x3ff921fb ;  /* 0x3ff921fb00077882 */ /* 0x000fe20000000000 */
[----:B------:R-:W-:Y:S02]  /*841d0*/  DADD R30, -RZ, -R38 ;  /* 0x00000000ff1e7229 */ /* 0x000fe40000000926 */
[----:B--2---:R-:W-:-:S08]  /*841e0*/  DADD R28, -R36, R28 ;  /* 0x00000000241c7229 */ /* 0x004fd0000000011c */
[----:B------:R-:W-:Y:S01]  /*841f0*/  DADD R28, R28, UR6 ;  /* 0x000000061c1c7e29 */ /* 0x000fe20008000000 */
[----:B------:R-:W-:Y:S10]  /*84200*/  BRA `(.L_x_13321) ;  /* 0x0000002c00d87947 */ /* 0x000ff40003800000 */
.L_x_13323:
[----:B------:R-:W-:Y:S01]  /*84210*/  DADD R30, -RZ, -R38 ;  /* 0x00000000ff1e7229 */ /* 0x000fe20000000926 */
[----:B------:R-:W-:Y:S01]  /*84220*/  CS2R R28, SRZ ;  /* 0x00000000001c7805 */ /* 0x000fe2000001ff00 */
[----:B------:R-:W-:Y:S09]  /*84230*/  BRA `(.L_x_13321) ;  /* 0x0000002c00cc7947 */ /* 0x000ff20003800000 */
.L_x_13322:
        /* <DEDUP_REMOVED lines=110> */
.L_x_13409:
[----:B------:R-:W-:Y:S05]  /*84920*/  BSYNC.RECONVERGENT B0 ;  /* 0x0000000000007941 */ /* 0x000fea0003800200 */
.L_x_13408:
        /* <DEDUP_REMOVED lines=8> */
.L_x_13411:
[----:B------:R-:W-:Y:S05]  /*849b0*/  BSYNC.RECONVERGENT B3 ;  /* 0x0000000000037941 */ /* 0x000fea0003800200 */
.L_x_13410:
        /* <DEDUP_REMOVED lines=84> */
.L_x_13413:
[----:B------:R-:W-:Y:S02]  /*84f00*/  FSEL R2, RZ, 3.37028055040000000000e+12, P0 ;  /* 0x54442d18ff027808 */ /* 0x000fe40000000000 */
[----:B------:R-:W-:-:S07]  /*84f10*/  FSEL R3, RZ, 2.1426990032196044922, P0 ;  /* 0x400921fbff037808 */ /* 0x000fce0000000000 */
.L_x_13414:
[----:B------:R-:W-:Y:S05]  /*84f20*/  BSYNC.RECONVERGENT B0 ;  /* 0x0000000000007941 */ /* 0x000fea0003800200 */
.L_x_13412:
[----:B------:R-:W-:Y:S01]  /*84f30*/  DADD R58, R60, R58 ;  /* 0x000000003c3a7229 */ /* 0x000fe2000000003a */
[----:B------:R-:W-:Y:S01]  /*84f40*/  LOP3.LUT R3, R3, 0x80000000, R39, 0xb8, !PT ;  /* 0x8000000003037812 */ /* 0x000fe200078eb827 */
[----:B------:R-:W-:-:S06]  /*84f50*/  DMUL R62, R62, 0.5 ;  /* 0x3fe000003e3e7828 */ /* 0x000fcc0000000000 */
[----:B------:R-:W-:-:S06]  /*84f60*/  DSETP.NAN.AND P0, PT, R58, R58, PT ;  /* 0x0000003a3a00722a */ /* 0x000fcc0003f08000 */
[----:B------:R-:W-:Y:S02]  /*84f70*/  FSEL R2, R58, R2, P0 ;  /* 0x000000023a027208 */ /* 0x000fe40000000000 */
[----:B------:R-:W-:Y:S01]  /*84f80*/  FSEL R3, R59, R3, P0 ;  /* 0x000000033b037208 */ /* 0x000fe20000000000 */
[----:B------:R-:W-:Y:S06]  /*84f90*/  BRA `(.L_x_13415) ;  /* 0x0000002000507947 */ /* 0x000fec0003800000 */
.L_x_13407:
        /* <DEDUP_REMOVED lines=137> */
.L_x_13417:
[----:B------:R-:W-:Y:S05]  /*85830*/  BSYNC.RECONVERGENT B0 ;  /* 0x0000000000007941 */ /* 0x000fea0003800200 */
.L_x_13416:
        /* <DEDUP_REMOVED lines=8> */
.L_x_13419:
[----:B------:R-:W-:Y:S05]  /*858c0*/  BSYNC.RECONVERGENT B3 ;  /* 0x0000000000037941 */ /* 0x000fea0003800200 */
.L_x_13418:
        /* <DEDUP_REMOVED lines=84> */
.L_x_13421:
[----:B------:R-:W-:Y:S02]  /*85e10*/  FSEL R2, RZ, 3.37028055040000000000e+12, P0 ;  /* 0x54442d18ff027808 */ /* 0x000fe40000000000 */
[----:B------:R-:W-:-:S07]  /*85e20*/  FSEL R3, RZ, 2.1426990032196044922, P0 ;  /* 0x400921fbff037808 */ /* 0x000fce0000000000 */
.L_x_13422:
[----:B------:R-:W-:Y:S05]  /*85e30*/  BSYNC.RECONVERGENT B0 ;  /* 0x0000000000007941 */ /* 0x000fea0003800200 */
.L_x_13420:
[----:B------:R-:W-:Y:S01]  /*85e40*/  DADD R58, R60, R58 ;  /* 0x000000003c3a7229 */ /* 0x000fe2000000003a */
[----:B------:R-:W-:-:S07]  /*85e50*/  LOP3.LUT R3, R3, 0x80000000, R39, 0xb8, !PT ;  /* 0x8000000003037812 */ /* 0x000fce00078eb827 */
[----:B------:R-:W-:-:S06]  /*85e60*/  DSETP.NAN.AND P0, PT, R58, R58, PT ;  /* 0x0000003a3a00722a */ /* 0x000fcc0003f08000 */
[----:B------:R-:W-:Y:S02]  /*85e70*/  FSEL R2, R58, R2, P0 ;  /* 0x000000023a027208 */ /* 0x000fe40000000000 */
[----:B------:R-:W-:Y:S01]  /*85e80*/  FSEL R3, R59, R3, P0 ;  /* 0x000000033b037208 */ /* 0x000fe20000000000 */
[----:B------:R-:W-:Y:S06]  /*85e90*/  BRA `(.L_x_13415) ;  /* 0x0000001000907947 */ /* 0x000fec0003800000 */
.L_x_13406:
        /* <DEDUP_REMOVED lines=25> */
.L_x_13424:
[----:B------:R-:W-:Y:S05]  /*86030*/  BSYNC.RECONVERGENT B3 ;  /* 0x0000000000037941 */ /* 0x000fea0003800200 */
.L_x_13423:
        /* <DEDUP_REMOVED lines=23> */
.L_x_13426:
[----:B------:R-:W-:Y:S05]  /*861b0*/  BSYNC.RECONVERGENT B3 ;  /* 0x0000000000037941 */ /* 0x000fea0003800200 */
.L_x_13425:
        /* <DEDUP_REMOVED lines=139> */
.L_x_13428:
[----:B------:R-:W-:Y:S05]  /*86a70*/  BSYNC.RECONVERGENT B0 ;  /* 0x0000000000007941 */ /* 0x000fea0003800200 */
.L_x_13427:
        /* <DEDUP_REMOVED lines=8> */
.L_x_13430:
[----:B------:R-:W-:Y:S05]  /*86b00*/  BSYNC.RECONVERGENT B3 ;  /* 0x0000000000037941 */ /* 0x000fea0003800200 */
.L_x_13429:
        /* <DEDUP_REMOVED lines=84> */
.L_x_13432:
[----:B------:R-:W-:Y:S02]  /*87050*/  FSEL R2, RZ, 3.37028055040000000000e+12, P0 ;  /* 0x54442d18ff027808 */ /* 0x000fe40000000000 */
[----:B------:R-:W-:-:S07]  /*87060*/  FSEL R3, RZ, 2.1426990032196044922, P0 ;  /* 0x400921fbff037808 */ /* 0x000fce0000000000 */
.L_x_13433:
[----:B------:R-:W-:Y:S05]  /*87070*/  BSYNC.RECONVERGENT B0 ;  /* 0x0000000000007941 */ /* 0x000fea0003800200 */
.L_x_13431:
[----:B------:R-:W-:Y:S01]  /*87080*/  DADD R58, R60, R58 ;  /* 0x000000003c3a7229 */ /* 0x000fe2000000003a */
[----:B------:R-:W-:Y:S01]  /*87090*/  LOP3.LUT R3, R3, 0x80000000, R39, 0xb8, !PT ;  /* 0x8000000003037812 */ /* 0x000fe200078eb827 */
[----:B------:R-:W-:-:S06]  /*870a0*/  DADD R62, R62, 1 ;  /* 0x3ff000003e3e7429 */ /* 0x000fcc0000000000 */
[----:B------:R-:W-:-:S06]  /*870b0*/  DSETP.NAN.AND P0, PT, R58, R58, PT ;  /* 0x0000003a3a00722a */ /* 0x000fcc0003f08000 */
[----:B------:R-:W-:Y:S02]  /*870c0*/  FSEL R2, R58, R2, P0 ;  /* 0x000000023a027208 */ /* 0x000fe40000000000 */
[----:B------:R-:W-:-:S07]  /*870d0*/  FSEL R3, R59, R3, P0 ;  /* 0x000000033b037208 */ /* 0x000fce0000000000 */
.L_x_13415:
[----:B------:R-:W-:Y:S05]  /*870e0*/  BSYNC.RECONVERGENT B2 ;  /* 0x0000000000027941 */ /* 0x000fea0003800200 */
.L_x_13405:
        /* <DEDUP_REMOVED lines=8> */
.L_x_13321:
[----:B------:R-:W-:Y:S05]  /*87170*/  BSYNC.RECONVERGENT B1 ;  /* 0x0000000000017941 */ /* 0x000fea0003800200 */
.L_x_13319:
        /* <DEDUP_REMOVED lines=32> */
.L_x_13435:
        /* <DEDUP_REMOVED lines=143> */
.L_x_13443:
[----:B------:R-:W-:Y:S05]  /*87c70*/  BSYNC.RECONVERGENT B3 ;  /* 0x0000000000037941 */ /* 0x000fea0003800200 */
.L_x_13442:
        /* <DEDUP_REMOVED lines=81> */
.L_x_13441:
        /* <DEDUP_REMOVED lines=31> */
.L_x_13450:
[----:B------:R-:W-:Y:S05]  /*88380*/  BSYNC.RECONVERGENT B4 ;  /* 0x0000000000047941 */ /* 0x000fea0003800200 */
.L_x_13449:
[----:B------:R-:W-:Y:S02]  /*88390*/  IMAD.MOV.U32 R38, RZ, RZ, R32 ;  /* 0x000000ffff267224 */ /* 0x000fe400078e0020 */
[----:B------:R-:W-:-:S07]  /*883a0*/  IMAD.MOV.U32 R39, RZ, RZ, R33 ;  /* 0x000000ffff277224 */ /* 0x000fce00078e0021 */
.L_x_13448:
[----:B------:R-:W-:Y:S05]  /*883b0*/  BSYNC.RECONVERGENT B3 ;  /* 0x0000000000037941 */ /* 0x000fea0003800200 */
.L_x_13447:
        /* <DEDUP_REMOVED lines=28> */
.L_x_13455:
[----:B------:R-:W-:Y:S05]  /*88580*/  BSYNC.RECONVERGENT B4 ;  /* 0x0000000000047941 */ /* 0x000fea0003800200 */
.L_x_13454:
[----:B------:R-:W-:Y:S05]  /*88590*/  BRA `(.L_x_13453) ;  /* 0x0000000000047947 */ /* 0x000fea0003800000 */
.L_x_13452:
[----:B------:R-:W-:-:S11]  /*885a0*/  DADD R32, R60, -R2 ;  /* 0x000000003c207229 */ /* 0x000fd60000000802 */
.L_x_13453:
[----:B------:R-:W-:Y:S05]  /*885b0*/  BSYNC.RECONVERGENT B3 ;  /* 0x0000000000037941 */ /* 0x000fea0003800200 */
.L_x_13451:
        /* <DEDUP_REMOVED lines=30> */
.L_x_13457:
[----:B------:R-:W-:Y:S05]  /*887a0*/  BSYNC.RECONVERGENT B3 ;  /* 0x0000000000037941 */ /* 0x000fea0003800200 */
.L_x_13456:
        /* <DEDUP_REMOVED lines=85> */
.L_x_13458:
        /* <DEDUP_REMOVED lines=21> */
.L_x_13460:
[----:B------:R-:W-:Y:S05]  /*88e50*/  BSYNC.RECONVERGENT B3 ;  /* 0x0000000000037941 */ /* 0x000fea0003800200 */
.L_x_13459:
        /* <DEDUP_REMOVED lines=30> */
.L_x_13446:
        /* <DEDUP_REMOVED lines=27> */
.L_x_13463:
[----:B------:R-:W-:Y:S05]  /*891f0*/  BSYNC.RECONVERGENT B3 ;  /* 0x0000000000037941 */ /* 0x000fea0003800200 */
.L_x_13462:
        /* <DEDUP_REMOVED lines=85> */
.L_x_13464:
        /* <DEDUP_REMOVED lines=21> */
.L_x_13466:
[----:B------:R-:W-:Y:S05]  /*898a0*/  BSYNC.RECONVERGENT B3 ;  /* 0x0000000000037941 */ /* 0x000fea0003800200 */
.L_x_13465:
        /* <DEDUP_REMOVED lines=30> */
.L_x_13461:
        /* <DEDUP_REMOVED lines=26> */
.L_x_13468:
[----:B------:R-:W-:Y:S05]  /*89c30*/  BSYNC.RECONVERGENT B3 ;  /* 0x0000000000037941 */ /* 0x000fea0003800200 */
.L_x_13467:
        /* <DEDUP_REMOVED lines=21> */
.L_x_13470:
[----:B------:R-:W-:Y:S05]  /*89d90*/  BSYNC.RECONVERGENT B3 ;  /* 0x0000000000037941 */ /* 0x000fea0003800200 */
.L_x_13469:
[----:B------:R-:W-:Y:S02]  /*89da0*/  IMAD.MOV.U32 R38, RZ, RZ, R32 ;  /* 0x000000ffff267224 */ /* 0x000fe400078e0020 */
[----:B------:R-:W-:Y:S01]  /*89db0*/  IMAD.MOV.U32 R39, RZ, RZ, R33 ;  /* 0x000000ffff277224 */ /* 0x000fe200078e0021 */
[----:B------:R-:W-:Y:S06]  /*89dc0*/  BRA `(.L_x_13444) ;  /* 0x0000000000647947 */ /* 0x000fec0003800000 */
.L_x_13445:
        /* <DEDUP_REMOVED lines=24> */
.L_x_13471:
[----:B------:R-:W-:Y:S05]  /*89f50*/  BSYNC.RECONVERGENT B3 ;  /* 0x0000000000037941 */ /* 0x000fea0003800200 */
.L_x_13444:
[----:B------:R-:W-:Y:S05]  /*89f60*/  BSYNC.RECONVERGENT B2 ;  /* 0x0000000000027941 */ /* 0x000fea0003800200 */
.L_x_13440:
        /* <DEDUP_REMOVED lines=25> */
.L_x_13476:
[----:B------:R-:W-:Y:S05]  /*8a100*/  BSYNC.RECONVERGENT B4 ;  /* 0x0000000000047941 */ /* 0x000fea0003800200 */
.L_x_13475:
        /* <DEDUP_REMOVED lines=84> */
.L_x_13479:
        /* <DEDUP_REMOVED lines=53> */
.L_x_13478:
        /* <DEDUP_REMOVED lines=76> */
.L_x_13481:
        /* <DEDUP_REMOVED lines=53> */
.L_x_13477:
        /* <DEDUP_REMOVED lines=34> */
.L_x_13488:
[----:B------:R-:W-:Y:S05]  /*8b3d0*/  BSYNC.RECONVERGENT B6 ;  /* 0x0000000000067941 */ /* 0x000fea0003800200 */
.L_x_13487:
[----:B------:R-:W-:Y:S02]  /*8b3e0*/  IMAD.MOV.U32 R70, RZ, RZ, R32 ;  /* 0x000000ffff467224 */ /* 0x000fe400078e0020 */
[----:B------:R-:W-:-:S07]  /*8b3f0*/  IMAD.MOV.U32 R71, RZ, RZ, R33 ;  /* 0x000000ffff477224 */ /* 0x000fce00078e0021 */
.L_x_13486:
[----:B------:R-:W-:Y:S05]  /*8b400*/  BSYNC.RECONVERGENT B5 ;  /* 0x0000000000057941 */ /* 0x000fea0003800200 */
.L_x_13485:
        /* <DEDUP_REMOVED lines=27> */
.L_x_13493:
[----:B------:R-:W-:Y:S05]  /*8b5c0*/  BSYNC.RECONVERGENT B6 ;  /* 0x0000000000067941 */ /* 0x000fea0003800200 */
.L_x_13492:
[----:B------:R-:W-:Y:S02]  /*8b5d0*/  IMAD.MOV.U32 R68, RZ, RZ, R32 ;  /* 0x000000ffff447224 */ /* 0x000fe400078e0020 */
[----:B------:R-:W-:Y:S01]  /*8b5e0*/  IMAD.MOV.U32 R69, RZ, RZ, R33 ;  /* 0x000000ffff457224 */ /* 0x000fe200078e0021 */
[----:B------:R-:W-:Y:S06]  /*8b5f0*/  BRA `(.L_x_13491) ;  /* 0x0000000000047947 */ /* 0x000fec0003800000 */
.L_x_13490:
[----:B------:R-:W-:-:S11]  /*8b600*/  DADD R68, -R62, R60 ;  /* 0x000000003e447229 */ /* 0x000fd6000000013c */
.L_x_13491:
[----:B------:R-:W-:Y:S05]  /*8b610*/  BSYNC.RECONVERGENT B5 ;  /* 0x0000000000057941 */ /* 0x000fea0003800200 */
.L_x_13489:
        /* <DEDUP_REMOVED lines=31> */
.L_x_13495:
[----:B------:R-:W-:Y:S05]  /*8b810*/  BSYNC.RECONVERGENT B5 ;  /* 0x0000000000057941 */ /* 0x000fea0003800200 */
.L_x_13494:
[----:B------:R-:W-:Y:S02]  /*8b820*/  IMAD.MOV.U32 R60, RZ, RZ, R2 ;  /* 0x000000ffff3c7224 */ /* 0x000fe400078e0002 */
[----:B------:R-:W-:Y:S01]  /*8b830*/  IMAD.MOV.U32 R61, RZ, RZ, R3 ;  /* 0x000000ffff3d7224 */ /* 0x000fe200078e0003 */
[----:B------:R-:W-:Y:S06]  /*8b840*/  BRA `(.L_x_13496) ;  /* 0x00000008004c7947 */ /* 0x000fec0003800000 */
.L_x_13484:
        /* <DEDUP_REMOVED lines=29> */
.L_x_13499:
[----:B------:R-:W-:Y:S05]  /*8ba20*/  BSYNC.RECONVERGENT B5 ;  /* 0x0000000000057941 */ /* 0x000fea0003800200 */
.L_x_13498:
[----:B------:R-:W-:Y:S02]  /*8ba30*/  IMAD.MOV.U32 R60, RZ, RZ, R2 ;  /* 0x000000ffff3c7224 */ /* 0x000fe400078e0002 */
[----:B------:R-:W-:Y:S01]  /*8ba40*/  IMAD.MOV.U32 R61, RZ, RZ, R3 ;  /* 0x000000ffff3d7224 */ /* 0x000fe200078e0003 */
[----:B------:R-:W-:Y:S06]  /*8ba50*/  BRA `(.L_x_13496) ;  /* 0x0000000400c87947 */ /* 0x000fec0003800000 */
.L_x_13497:
        /* <DEDUP_REMOVED lines=28> */
.L_x_13501:
[----:B------:R-:W-:Y:S05]  /*8bc20*/  BSYNC.RECONVERGENT B5 ;  /* 0x0000000000057941 */ /* 0x000fea0003800200 */
.L_x_13500:
        /* <DEDUP_REMOVED lines=20> */
.L_x_13503:
[----:B------:R-:W-:Y:S05]  /*8bd70*/  BSYNC.RECONVERGENT B5 ;  /* 0x0000000000057941 */ /* 0x000fea0003800200 */
.L_x_13502:
[----:B------:R-:W-:Y:S01]  /*8bd80*/  DMUL R58, R58, 8.11296384146066816958e+31 ;  /* 0x469000003a3a7828 */ /* 0x000fe20000000000 */
[----:B------:R-:W-:Y:S02]  /*8bd90*/  IMAD.MOV.U32 R60, RZ, RZ, R32 ;  /* 0x000000ffff3c7224 */ /* 0x000fe400078e0020 */
[----:B------:R-:W-:Y:S01]  /*8bda0*/  IMAD.MOV.U32 R61, RZ, RZ, R33 ;  /* 0x000000ffff3d7224 */ /* 0x000fe200078e0021 */
[----:B------:R-:W-:Y:S07]  /*8bdb0*/  BRA `(.L_x_13496) ;  /* 0x0000000000f07947 */ /* 0x000fee0003800000 */
.L_x_13483:
        /* <DEDUP_REMOVED lines=26> */
.L_x_13505:
[----:B------:R-:W-:Y:S05]  /*8bf60*/  BSYNC.RECONVERGENT B5 ;  /* 0x0000000000057941 */ /* 0x000fea0003800200 */
.L_x_13504:
        /* <DEDUP_REMOVED lines=29> */
.L_x_13507:
[----:B------:R-:W-:Y:S05]  /*8c140*/  BSYNC.RECONVERGENT B5 ;  /* 0x0000000000057941 */ /* 0x000fea0003800200 */
.L_x_13506:
[----:B------:R-:W-:Y:S01]  /*8c150*/  DMUL R60, R2, R60 ;  /* 0x0000003c023c7228 */ /* 0x000fe20000000000 */
[----:B------:R-:W-:Y:S02]  /*8c160*/  IMAD.MOV.U32 R58, RZ, RZ, 0x0 ;  /* 0x00000000ff3a7424 */ /* 0x000fe400078e00ff */
[----:B------:R-:W-:-:S08]  /*8c170*/  IMAD.MOV.U32 R59, RZ, RZ, 0x3ff00000 ;  /* 0x3ff00000ff3b7424 */ /* 0x000fd000078e00ff */
.L_x_13496:
[----:B------:R-:W-:Y:S05]  /*8c180*/  BSYNC.RECONVERGENT B4 ;  /* 0x0000000000047941 */ /* 0x000fea0003800200 */
.L_x_13482:
[----:B------:R-:W-:Y:S05]  /*8c190*/  BRA `(.L_x_13508) ;  /* 0x0000000000087947 */ /* 0x000fea0003800000 */
.L_x_13474:
[----:B------:R-:W-:Y:S02]  /*8c1a0*/  DMUL R60, R36, 9.00719925474099200000e+15 ;  /* 0x43400000243c7828 */ /* 0x000fe40000000000 */
[----:B------:R-:W-:-:S11]  /*8c1b0*/  DMUL R58, R58, 9.00719925474099200000e+15 ;  /* 0x434000003a3a7828 */ /* 0x000fd60000000000 */
.L_x_13508:
[----:B------:R-:W-:Y:S05]  /*8c1c0*/  BSYNC.RELIABLE B2 ;  /* 0x0000000000027941 */ /* 0x000fea0003800100 */
.L_x_13473:
        /* <DEDUP_REMOVED lines=31> */
.L_x_13511:
[----:B------:R-:W-:Y:S05]  /*8c3c0*/  BSYNC.RECONVERGENT B2 ;  /* 0x0000000000027941 */ /* 0x000fea0003800200 */
.L_x_13510:
        /* <DEDUP_REMOVED lines=84> */
.L_x_13513:
[----:B------:R-:W-:Y:S02]  /*8c910*/  FSEL R2, RZ, 3.37028055040000000000e+12, P0 ;  /* 0x54442d18ff027808 */ /* 0x000fe40000000000 */
[----:B------:R-:W-:-:S07]  /*8c920*/  FSEL R3, RZ, 2.1426990032196044922, P0 ;  /* 0x400921fbff037808 */ /* 0x000fce0000000000 */
.L_x_13514:
[----:B------:R-:W-:Y:S05]  /*8c930*/  BSYNC.RECONVERGENT B0 ;  /* 0x0000000000007941 */ /* 0x000fea0003800200 */
.L_x_13512:
[----:B------:R-:W-:Y:S01]  /*8c940*/  DADD R58, |R60|, R58 ;  /* 0x000000003c3a7229 */ /* 0x000fe2000000023a */
[----:B------:R-:W-:-:S07]  /*8c950*/  LOP3.LUT R61, R3, 0x80000000, R61, 0xb8, !PT ;  /* 0x80000000033d7812 */ /* 0x000fce00078eb83d */
[----:B------:R-:W-:-:S06]  /*8c960*/  DSETP.NAN.AND P0, PT, R58, R58, PT ;  /* 0x0000003a3a00722a */ /* 0x000fcc0003f08000 */
[----:B------:R-:W-:Y:S02]  /*8c970*/  FSEL R32, R58, R2, P0 ;  /* 0x000000023a207208 */ /* 0x000fe40000000000 */
[----:B------:R-:W-:Y:S01]  /*8c980*/  FSEL R33, R59, R61, P0 ;  /* 0x0000003d3b217208 */ /* 0x000fe20000000000 */
[----:B------:R-:W-:Y:S06]  /*8c990*/  BRA `(.L_x_13480) ;  /* 0x0000000400e07947 */ /* 0x000fec0003800000 */
.L_x_13509:
        /* <DEDUP_REMOVED lines=27> */
.L_x_13516:
[----:B------:R-:W-:Y:S05]  /*8cb50*/  BSYNC.RECONVERGENT B2 ;  /* 0x0000000000027941 */ /* 0x000fea0003800200 */
.L_x_13515:
        /* <DEDUP_REMOVED lines=84> */
.L_x_13518:
[----:B------:R-:W-:Y:S02]  /*8d0a0*/  FSEL R2, RZ, 3.37028055040000000000e+12, P0 ;  /* 0x54442d18ff027808 */ /* 0x000fe40000000000 */
[----:B------:R-:W-:-:S07]  /*8d0b0*/  FSEL R3, RZ, 2.1426990032196044922, P0 ;  /* 0x400921fbff037808 */ /* 0x000fce0000000000 */
.L_x_13519:
[----:B------:R-:W-:Y:S05]  /*8d0c0*/  BSYNC.RECONVERGENT B0 ;  /* 0x0000000000007941 */ /* 0x000fea0003800200 */
.L_x_13517:
[----:B------:R-:W-:Y:S01]  /*8d0d0*/  DADD R58, |R60|, R58 ;  /* 0x000000003c3a7229 */ /* 0x000fe2000000023a */
[----:B------:R-:W-:-:S07]  /*8d0e0*/  LOP3.LUT R61, R3, 0x80000000, R61, 0xb8, !PT ;  /* 0x80000000033d7812 */ /* 0x000fce00078eb83d */
[----:B------:R-:W-:-:S06]  /*8d0f0*/  DSETP.NAN.AND P0, PT, R58, R58, PT ;  /* 0x0000003a3a00722a */ /* 0x000fcc0003f08000 */
[----:B------:R-:W-:Y:S02]  /*8d100*/  FSEL R32, R58, R2, P0 ;  /* 0x000000023a207208 */ /* 0x000fe40000000000 */
[----:B------:R-:W-:-:S07]  /*8d110*/  FSEL R33, R59, R61, P0 ;  /* 0x0000003d3b217208 */ /* 0x000fce0000000000 */
.L_x_13480:
[----:B------:R-:W-:Y:S05]  /*8d120*/  BSYNC.RECONVERGENT B3 ;  /* 0x0000000000037941 */ /* 0x000fea0003800200 */
.L_x_13472:
[----:B------:R-:W-:Y:S01]  /*8d130*/  DADD R2, -RZ, -R38 ;  /* 0x00000000ff027229 */ /* 0x000fe20000000926 */
[----:B------:R-:W-:-:S09]  /*8d140*/  ISETP.GE.AND P0, PT, R43, RZ, PT ;  /* 0x000000ff2b00720c */ /* 0x000fd20003f06270 */
[----:B------:R-:W-:Y:S02]  /*8d150*/  FSEL R34, R38, R2, !P0 ;  /* 0x0000000226227208 */ /* 0x000fe40004000000 */
[----:B------:R-:W-:Y:S01]  /*8d160*/  FSEL R35, R39, R3, !P0 ;  /* 0x0000000327237208 */ /* 0x000fe20004000000 */
[----:B------:R-:W-:Y:S06]  /*8d170*/  BRA `(.L_x_13436) ;  /* 0x0000002c00f87947 */ /* 0x000fec0003800000 */
.L_x_13439:
[----:B------:R-:W2:Y:S01]  /*8d180*/  LDL.64 R32, [R1+0x8] ;  /* 0x0000080001207983 */ /* 0x000ea20000100a00 */
[----:B------:R-:W-:Y:S01]  /*8d190*/  UMOV UR6, 0x54442d18 ;  /* 0x54442d1800067882 */ /* 0x000fe20000000000 */
[----:B------:R-:W-:Y:S01]  /*8d1a0*/  UMOV UR7, 0x3ff921fb ;  /* 0x3ff921fb00077882 */ /* 0x000fe20000000000 */
[----:B------:R-:W-:Y:S02]  /*8d1b0*/  DADD R34, -RZ, -R42 ;  /* 0x00000000ff227229 */ /* 0x000fe4000000092a */
[----:B--2---:R-:W-:-:S08]  /*8d1c0*/  DADD R32, -R40, R32 ;  /* 0x0000000028207229 */ /* 0x004fd00000000120 */
[----:B------:R-:W-:Y:S01]  /*8d1d0*/  DADD R32, R32, UR6 ;  /* 0x0000000620207e29 */ /* 0x000fe20008000000 */
[----:B------:R-:W-:Y:S10]  /*8d1e0*/  BRA `(.L_x_13436) ;  /* 0x0000002c00dc7947 */ /* 0x000ff40003800000 */
.L_x_13438:
[----:B------:R-:W-:Y:S01]  /*8d1f0*/  DADD R34, -RZ, -R42 ;  /* 0x00000000ff227229 */ /* 0x000fe2000000092a */
[----:B------:R-:W-:Y:S01]  /*8d200*/  CS2R R32, SRZ ;  /* 0x0000000000207805 */ /* 0x000fe2000001ff00 */
[----:B------:R-:W-:Y:S09]  /*8d210*/  BRA `(.L_x_13436) ;  /* 0x0000002c00d07947 */ /* 0x000ff20003800000 */
.L_x_13437:
        /* <DEDUP_REMOVED lines=23> */
[----:B------:R-:W-:Y:S01]  /*8d390*/  IMAD.MOV.U32 R34, RZ, RZ, R2 ;  /* 0x000000ffff227224 */ /* 0x000fe200078e0002 */
[----:B------:R-:W-:-:S06]  /*8d3a0*/  MOV R35, R3 ;  /* 0x0000000300237202 */ /* 0x000fcc0000000f00 */
        /* <DEDUP_REMOVED lines=85> */
.L_x_13524:
[----:B------:R-:W-:Y:S05]  /*8d900*/  BSYNC.RECONVERGENT B0 ;  /* 0x0000000000007941 */ /* 0x000fea0003800200 */
.L_x_13523:
        /* <DEDUP_REMOVED lines=8> */
.L_x_13526:
[----:B------:R-:W-:Y:S05]  /*8d990*/  BSYNC.RECONVERGENT B3 ;  /* 0x0000000000037941 */ /* 0x000fea0003800200 */
.L_x_13525:
        /* <DEDUP_REMOVED lines=84> */
.L_x_13528:
[----:B------:R-:W-:Y:S02]  /*8dee0*/  FSEL R2, RZ, 3.37028055040000000000e+12, P0 ;  /* 0x54442d18ff027808 */ /* 0x000fe40000000000 */
[----:B------:R-:W-:-:S07]  /*8def0*/  FSEL R3, RZ, 2.1426990032196044922, P0 ;  /* 0x400921fbff037808 */ /* 0x000fce0000000000 */
.L_x_13529:
[----:B------:R-:W-:Y:S05]  /*8df00*/  BSYNC.RECONVERGENT B0 ;  /* 0x0000000000007941 */ /* 0x000fea0003800200 */
.L_x_13527:
[----:B------:R-:W-:Y:S01]  /*8df10*/  DADD R58, R58, R68 ;  /* 0x000000003a3a7229 */ /* 0x000fe20000000044 */
[----:B------:R-:W-:Y:S01]  /*8df20*/  LOP3.LUT R3, R3, 0x80000000, R43, 0xb8, !PT ;  /* 0x8000000003037812 */ /* 0x000fe200078eb82b */
[----:B------:R-:W-:-:S06]  /*8df30*/  DMUL R60, R60, 0.5 ;  /* 0x3fe000003c3c7828 */ /* 0x000fcc0000000000 */
[----:B------:R-:W-:-:S06]  /*8df40*/  DSETP.NAN.AND P0, PT, R58, R58, PT ;  /* 0x0000003a3a00722a */ /* 0x000fcc0003f08000 */
[----:B------:R-:W-:Y:S02]  /*8df50*/  FSEL R2, R58, R2, P0 ;  /* 0x000000023a027208 */ /* 0x000fe40000000000 */
[----:B------:R-:W-:Y:S01]  /*8df60*/  FSEL R3, R59, R3, P0 ;  /* 0x000000033b037208 */ /* 0x000fe20000000000 */
[----:B------:R-:W-:Y:S06]  /*8df70*/  BRA `(.L_x_13530) ;  /* 0x0000002000547947 */ /* 0x000fec0003800000 */
.L_x_13522:
        /* <DEDUP_REMOVED lines=137> */
.L_x_13532:
[----:B------:R-:W-:Y:S05]  /*8e810*/  BSYNC.RECONVERGENT B0 ;  /* 0x0000000000007941 */ /* 0x000fea0003800200 */
.L_x_13531:
        /* <DEDUP_REMOVED lines=8> */
.L_x_13534:
[----:B------:R-:W-:Y:S05]  /*8e8a0*/  BSYNC.RECONVERGENT B3 ;  /* 0x0000000000037941 */ /* 0x000fea0003800200 */
.L_x_13533:
        /* <DEDUP_REMOVED lines=84> */
.L_x_13536:
[----:B------:R-:W-:Y:S02]  /*8edf0*/  FSEL R2, RZ, 3.37028055040000000000e+12, P0 ;  /* 0x54442d18ff027808 */ /* 0x000fe40000000000 */
[----:B------:R-:W-:-:S07]  /*8ee00*/  FSEL R3, RZ, 2.1426990032196044922, P0 ;  /* 0x400921fbff037808 */ /* 0x000fce0000000000 */
.L_x_13537:
[----:B------:R-:W-:Y:S05]  /*8ee10*/  BSYNC.RECONVERGENT B0 ;  /* 0x0000000000007941 */ /* 0x000fea0003800200 */
.L_x_13535:
[----:B------:R-:W-:Y:S01]  /*8ee20*/  DADD R58, R58, R68 ;  /* 0x000000003a3a7229 */ /* 0x000fe20000000044 */
[----:B------:R-:W-:-:S07]  /*8ee30*/  LOP3.LUT R3, R3, 0x80000000, R43, 0xb8, !PT ;  /* 0x8000000003037812 */ /* 0x000fce00078eb82b */
[----:B------:R-:W-:-:S06]  /*8ee40*/  DSETP.NAN.AND P0, PT, R58, R58, PT ;  /* 0x0000003a3a00722a */ /* 0x000fcc0003f08000 */
[----:B------:R-:W-:Y:S02]  /*8ee50*/  FSEL R2, R58, R2, P0 ;  /* 0x000000023a027208 */ /* 0x000fe40000000000 */
[----:B------:R-:W-:Y:S01]  /*8ee60*/  FSEL R3, R59, R3, P0 ;  /* 0x000000033b037208 */ /* 0x000fe20000000000 */
[----:B------:R-:W-:Y:S06]  /*8ee70*/  BRA `(.L_x_13530) ;  /* 0x0000001000947947 */ /* 0x000fec0003800000 */
.L_x_13521:
        /* <DEDUP_REMOVED lines=25> */
.L_x_13539:
[----:B------:R-:W-:Y:S05]  /*8f010*/  BSYNC.RECONVERGENT B3 ;  /* 0x0000000000037941 */ /* 0x000fea0003800200 */
.L_x_13538:
        /* <DEDUP_REMOVED lines=23> */
.L_x_13541:
[----:B------:R-:W-:Y:S05]  /*8f190*/  BSYNC.RECONVERGENT B3 ;  /* 0x0000000000037941 */ /* 0x000fea0003800200 */
.L_x_13540:
        /* <DEDUP_REMOVED lines=140> */
.L_x_13543:
[----:B------:R-:W-:Y:S05]  /*8fa60*/  BSYNC.RECONVERGENT B0 ;  /* 0x0000000000007941 */ /* 0x000fea0003800200 */
.L_x_13542:
        /* <DEDUP_REMOVED lines=8> */
.L_x_13545:
[----:B------:R-:W-:Y:S05]  /*8faf0*/  BSYNC.RECONVERGENT B3 ;  /* 0x0000000000037941 */ /* 0x000fea0003800200 */
.L_x_13544:
        /* <DEDUP_REMOVED lines=84> */
.L_x_13547:
[----:B------:R-:W-:Y:S02]  /*90040*/  FSEL R2, RZ, 3.37028055040000000000e+12, P0 ;  /* 0x54442d18ff027808 */ /* 0x000fe40000000000 */
[----:B------:R-:W-:-:S07]  /*90050*/  FSEL R3, RZ, 2.1426990032196044922, P0 ;  /* 0x400921fbff037808 */ /* 0x000fce0000000000 */
.L_x_13548:
[----:B------:R-:W-:Y:S05]  /*90060*/  BSYNC.RECONVERGENT B0 ;  /* 0x0000000000007941 */ /* 0x000fea0003800200 */
.L_x_13546:
[----:B------:R-:W-:Y:S01]  /*90070*/  DADD R58, R58, R68 ;  /* 0x000000003a3a7229 */ /* 0x000fe20000000044 */
[----:B------:R-:W-:Y:S01]  /*90080*/  LOP3.LUT R3, R3, 0x80000000, R43, 0xb8, !PT ;  /* 0x8000000003037812 */ /* 0x000fe200078eb82b */
[----:B------:R-:W-:-:S06]  /*90090*/  DADD R60, R60, 1 ;  /* 0x3ff000003c3c7429 */ /* 0x000fcc0000000000 */
[----:B------:R-:W-:-:S06]  /*900a0*/  DSETP.NAN.AND P0, PT, R58, R58, PT ;  /* 0x0000003a3a00722a */ /* 0x000fcc0003f08000 */
[----:B------:R-:W-:Y:S02]  /*900b0*/  FSEL R2, R58, R2, P0 ;  /* 0x000000023a027208 */ /* 0x000fe40000000000 */
[----:B------:R-:W-:-:S07]  /*900c0*/  FSEL R3, R59, R3, P0 ;  /* 0x000000033b037208 */ /* 0x000fce0000000000 */
.L_x_13530:
[----:B------:R-:W-:Y:S05]  /*900d0*/  BSYNC.RECONVERGENT B2 ;  /* 0x0000000000027941 */ /* 0x000fea0003800200 */
.L_x_13520:
        /* <DEDUP_REMOVED lines=8> */
.L_x_13436:
[----:B------:R-:W-:Y:S05]  /*90160*/  BSYNC.RECONVERGENT B1 ;  /* 0x0000000000017941 */ /* 0x000fea0003800200 */
.L_x_13434:
[----:B------:R-:W-:Y:S05]  /*90170*/  WARPSYNC.ALL ;  /* 0x0000000000007948 */ /* 0x000fea0003800000 */
[----:B------:R-:W1:Y:S02]  /*90180*/  LDCU.64 UR6, c[0x0][0x388] ;  /* 0x00007100ff0677ac */ /* 0x000e640008000a00 */
[----:B-1----:R-:W-:-:S06]  /*90190*/  UIMAD.WIDE.U32 UR6, UR4, 0x10, UR6 ;  /* 0x00000010040678a5 */ /* 0x002fcc000f8e0006 */
[----:B0-----:R-:W-:Y:S02]  /*901a0*/  IMAD.U32 R2, RZ, RZ, UR6 ;  /* 0x00000006ff027e24 */ /* 0x001fe4000f8e00ff */
[----:B------:R-:W-:Y:S02]  /*901b0*/  IMAD.U32 R3, RZ, RZ, UR7 ;  /* 0x00000007ff037e24 */ /* 0x000fe4000f8e00ff */
[----:B------:R-:W-:-:S05]  /*901c0*/  IMAD.WIDE.U32 R2, R47, 0x20, R2 ;  /* 0x000000202f027825 */ /* 0x000fca00078e0002 */
[----:B------:R-:W-:Y:S04]  /*901d0*/  STG.E.ENL2.256 desc[UR8][R2.64], R4, R8 ;  /* 0xf80000040208797f */ /* 0x000fe8000f121808 */
[----:B------:R-:W-:Y:S04]  /*901e0*/  STG.E.ENL2.256 desc[UR8][R2.64+0x1000], R12, R16 ;  /* 0xf800800c0210797f */ /* 0x000fe8000f121808 */
[----:B------:R-:W-:Y:S04]  /*901f0*/  STG.E.ENL2.256 desc[UR8][R2.64+0x2000], R20, R24 ;  /* 0xf80100140218797f */ /* 0x000fe8000f121808 */
[----:B------:R-:W-:Y:S01]  /*90200*/  STG.E.ENL2.256 desc[UR8][R2.64+0x3000], R28, R32 ;  /* 0xf801801c0220797f */ /* 0x000fe2000f121808 */
[----:B------:R-:W-:Y:S05]  /*90210*/  EXIT ;  /* 0x000000000000794d */ /* 0x000fea0003800000 */
        .weak           $__internal_22_$__cuda_sm20_div_rn_f64_full
        .type           $__internal_22_$__cuda_sm20_div_rn_f64_full,@function
        .size           $__internal_22_$__cuda_sm20_div_rn_f64_full,($__internal_23_$__cuda_sm20_dsqrt_rn_f64_mediumpath_v1 - $__internal_22_$__cuda_sm20_div_rn_f64_full)
$__internal_22_$__cuda_sm20_div_rn_f64_full:
[----:B------:R-:W-:Y:S01]  /*90220*/  IMAD.MOV.U32 R51, RZ, RZ, R35 ;  /* 0x000000ffff337224 */ /* 0x000fe200078e0023 */
[C---:B------:R-:W-:Y:S01]  /*90230*/  FSETP.GEU.AND P2, PT, |R33|.reuse, 1.469367938527859385e-39, PT ;  /* 0x001000002100780b */ /* 0x040fe20003f4e200 */
[----:B------:R-:W-:Y:S01]  /*90240*/  IMAD.MOV.U32 R50, RZ, RZ, R34 ;  /* 0x000000ffff327224 */ /* 0x000fe200078e0022 */
[----:B------:R-:W-:Y:S01]  /*90250*/  LOP3.LUT R34, R33, 0x800fffff, RZ, 0xc0, !PT ;  /* 0x800fffff21227812 */ /* 0x000fe200078ec0ff */
[----:B------:R-:W-:Y:S01]  /*90260*/  IMAD.MOV.U32 R44, RZ, RZ, R2 ;  /* 0x000000ffff2c7224 */ /* 0x000fe200078e0002 */
[C---:B------:R-:W-:Y:S01]  /*90270*/  FSETP.GEU.AND P0, PT, |R51|.reuse, 1.469367938527859385e-39, PT ;  /* 0x001000003300780b */ /* 0x040fe20003f0e200 */
[----:B------:R-:W-:Y:S01]  /*90280*/  IMAD.MOV.U32 R45, RZ, RZ, R33 ;  /* 0x000000ffff2d7224 */ /* 0x000fe200078e0021 */
[----:B------:R-:W-:Y:S01]  /*90290*/  LOP3.LUT R0, R51, 0x7ff00000, RZ, 0xc0, !PT ;  /* 0x7ff0000033007812 */ /* 0x000fe200078ec0ff */
[----:B------:R-:W-:Y:S01]  /*902a0*/  IMAD.MOV.U32 R54, RZ, RZ, R50 ;  /* 0x000000ffff367224 */ /* 0x000fe200078e0032 */
[----:B------:R-:W-:Y:S01]  /*902b0*/  LOP3.LUT R49, R34, 0x3ff00000, RZ, 0xfc, !PT ;  /* 0x3ff0000022317812 */ /* 0x000fe200078efcff */
[----:B------:R-:W-:Y:S01]  /*902c0*/  IMAD.MOV.U32 R52, RZ, RZ, 0x1 ;  /* 0x00000001ff347424 */ /* 0x000fe200078e00ff */
[----:B------:R-:W-:Y:S01]  /*902d0*/  MOV R48, R2 ;  /* 0x0000000200307202 */ /* 0x000fe20000000f00 */
[----:B------:R-:W-:Y:S01]  /*902e0*/  IMAD.MOV.U32 R2, RZ, RZ, 0x1ca00000 ;  /* 0x1ca00000ff027424 */ /* 0x000fe200078e00ff */
[----:B------:R-:W-:Y:S01]  /*902f0*/  LOP3.LUT R34, R33, 0x7ff00000, RZ, 0xc0, !PT ;  /* 0x7ff0000021227812 */ /* 0x000fe200078ec0ff */
[----:B------:R-:W-:Y:S01]  /*90300*/  @!P2 DMUL R48, R44, 8.98846567431157953865e+307 ;  /* 0x7fe000002c30a828 */ /* 0x000fe20000000000 */
[----:B------:R-:W-:Y:S02]  /*90310*/  BSSY.RECONVERGENT B0, `(.L_x_13549) ;  /* 0x0000051000007945 */ /* 0x000fe40003800200 */
[----:B------:R-:W-:-:S02]  /*90320*/  ISETP.GE.U32.AND P4, PT, R0, R34, PT ;  /* 0x000000220000720c */ /* 0x000fc40003f86070 */
[----:B------:R-:W-:Y:S01]  /*90330*/  @!P0 LOP3.LUT R32, R45, 0x7ff00000, RZ, 0xc0, !PT ;  /* 0x7ff000002d208812 */ /* 0x000fe200078ec0ff */
[----:B------:R-:W0:Y:S01]  /*90340*/  MUFU.RCP64H R53, R49 ;  /* 0x0000003100357308 */ /* 0x000e220000001800 */
[----:B------:R-:W-:Y:S02]  /*90350*/  SEL R33, R2, 0x63400000, !P4 ;  /* 0x6340000002217807 */ /* 0x000fe40006000000 */
[----:B------:R-:W-:Y:S02]  /*90360*/  @!P0 ISETP.GE.U32.AND P3, PT, R0, R32, PT ;  /* 0x000000200000820c */ /* 0x000fe40003f66070 */
[----:B------:R-:W-:Y:S02]  /*90370*/  LOP3.LUT R55, R33, 0x800fffff, R51, 0xf8, !PT ;  /* 0x800fffff21377812 */ /* 0x000fe400078ef833 */
[----:B------:R-:W-:Y:S02]  /*90380*/  @!P0 SEL R32, R2, 0x63400000, !P3 ;  /* 0x6340000002208807 */ /* 0x000fe40005800000 */
[----:B------:R-:W-:-:S02]  /*90390*/  @!P2 LOP3.LUT R34, R49, 0x7ff00000, RZ, 0xc0, !PT ;  /* 0x7ff000003122a812 */ /* 0x000fc400078ec0ff */
[----:B------:R-:W-:-:S04]  /*903a0*/  @!P0 LOP3.LUT R32, R32, 0x80000000, R51, 0xf8, !PT ;  /* 0x8000000020208812 */ /* 0x000fc800078ef833 */
[----:B------:R-:W-:Y:S01]  /*903b0*/  @!P0 LOP3.LUT R33, R32, 0x100000, RZ, 0xfc, !PT ;  /* 0x0010000020218812 */ /* 0x000fe200078efcff */
[----:B------:R-:W-:-:S06]  /*903c0*/  @!P0 IMAD.MOV.U32 R32, RZ, RZ, RZ ;  /* 0x000000ffff208224 */ /* 0x000fcc00078e00ff */
[----:B------:R-:W-:Y:S02]  /*903d0*/  @!P0 DFMA R54, R54, 2, -R32 ;  /* 0x400000003636882b */ /* 0x000fe40000000820 */
[----:B0-----:R-:W-:-:S08]  /*903e0*/  DFMA R32, R52, -R48, 1 ;  /* 0x3ff000003420742b */ /* 0x001fd00000000830 */
[----:B------:R-:W-:-:S08]  /*903f0*/  DFMA R32, R32, R32, R32 ;  /* 0x000000202020722b */ /* 0x000fd00000000020 */
[----:B------:R-:W-:-:S08]  /*90400*/  DFMA R52, R52, R32, R52 ;  /* 0x000000203434722b */ /* 0x000fd00000000034 */
[----:B------:R-:W-:-:S08]  /*90410*/  DFMA R56, R52, -R48, 1 ;  /* 0x3ff000003438742b */ /* 0x000fd00000000830 */
[----:B------:R-:W-:-:S08]  /*90420*/  DFMA R56, R52, R56, R52 ;  /* 0x000000383438722b */ /* 0x000fd00000000034 */
[----:B------:R-:W-:-:S08]  /*90430*/  DMUL R32, R56, R54 ;  /* 0x0000003638207228 */ /* 0x000fd00000000000 */
[----:B------:R-:W-:-:S08]  /*90440*/  DFMA R52, R32, -R48, R54 ;  /* 0x800000302034722b */ /* 0x000fd00000000036 */
[----:B------:R-:W-:Y:S01]  /*90450*/  DFMA R52, R56, R52, R32 ;  /* 0x000000343834722b */ /* 0x000fe20000000020 */
[----:B------:R-:W-:Y:S01]  /*90460*/  IMAD.MOV.U32 R33, RZ, RZ, R0 ;  /* 0x000000ffff217224 */ /* 0x000fe200078e0000 */
[----:B------:R-:W-:-:S05]  /*90470*/  @!P0 LOP3.LUT R33, R55, 0x7ff00000, RZ, 0xc0, !PT ;  /* 0x7ff0000037218812 */ /* 0x000fca00078ec0ff */
[----:B------:R-:W-:-:S05]  /*90480*/  VIADD R32, R33, 0xffffffff ;  /* 0xffffffff21207836 */ /* 0x000fca0000000000 */
[----:B------:R-:W-:Y:S02]  /*90490*/  ISETP.GT.U32.AND P0, PT, R32, 0x7feffffe, PT ;  /* 0x7feffffe2000780c */ /* 0x000fe40003f04070 */
[----:B------:R-:W-:-:S04]  /*904a0*/  IADD3 R32, PT, PT, R34, -0x1, RZ ;  /* 0xffffffff22207810 */ /* 0x000fc80007ffe0ff */
[----:B------:R-:W-:-:S13]  /*904b0*/  ISETP.GT.U32.OR P0, PT, R32, 0x7feffffe, P0 ;  /* 0x7feffffe2000780c */ /* 0x000fda0000704470 */
[----:B------:R-:W-:Y:S05]  /*904c0*/  @P0 BRA `(.L_x_13550) ;  /* 0x0000000000740947 */ /* 0x000fea0003800000 */
[----:B------:R-:W-:-:S04]  /*904d0*/  LOP3.LUT R32, R45, 0x7ff00000, RZ, 0xc0, !PT ;  /* 0x7ff000002d207812 */ /* 0x000fc800078ec0ff */
[CC--:B------:R-:W-:Y:S02]  /*904e0*/  ISETP.GE.U32.AND P0, PT, R0.reuse, R32.reuse, PT ;  /* 0x000000200000720c */ /* 0x0c0fe40003f06070 */
[----:B------:R-:W-:Y:S01]  /*904f0*/  VIADDMNMX R0, R0, -R32, 0xb9600000, !PT ;  /* 0xb960000000007446 */ /* 0x000fe20007800920 */
[----:B------:R-:W-:Y:S01]  /*90500*/  IMAD.MOV.U32 R32, RZ, RZ, RZ ;  /* 0x000000ffff207224 */ /* 0x000fe200078e00ff */
[----:B------:R-:W-:Y:S02]  /*90510*/  SEL R2, R2, 0x63400000, !P0 ;  /* 0x6340000002027807 */ /* 0x000fe40004000000 */
[----:B------:R-:W-:-:S05]  /*90520*/  VIMNMX R0, PT, PT, R0, 0x46a00000, PT ;  /* 0x46a0000000007848 */ /* 0x000fca0003fe0100 */
        /* <DEDUP_REMOVED lines=23> */
.L_x_13550:
        /* <DEDUP_REMOVED lines=12> */
[----:B------:R-:W-:Y:S02]  /*90760*/  @!P0 IMAD.MOV.U32 R56, RZ, RZ, RZ ;  /* 0x000000ffff388224 */ /* 0x000fe400078e00ff */
[----:B------:R-:W-:Y:S01]  /*90770*/  @!P0 IMAD.MOV.U32 R57, RZ, RZ, R0 ;  /* 0x000000ffff398224 */ /* 0x000fe200078e0000 */
[----:B------:R-:W-:Y:S01]  /*90780*/  @P0 MOV R57, R2 ;  /* 0x0000000200390202 */ /* 0x000fe20000000f00 */
[----:B------:R-:W-:Y:S01]  /*90790*/  @P0 IMAD.MOV.U32 R56, RZ, RZ, RZ ;  /* 0x000000ffff380224 */ /* 0x000fe200078e00ff */
[----:B------:R-:W-:Y:S06]  /*907a0*/  BRA `(.L_x_13551) ;  /* 0x00000000001c7947 */ /* 0x000fec0003800000 */
.L_x_13553:
[----:B------:R-:W-:Y:S01]  /*907b0*/  LOP3.LUT R0, R45, 0x80000, RZ, 0xfc, !PT ;  /* 0x000800002d007812 */ /* 0x000fe200078efcff */
[----:B------:R-:W-:-:S04]  /*907c0*/  IMAD.MOV.U32 R56, RZ, RZ, R44 ;  /* 0x000000ffff387224 */ /* 0x000fc800078e002c */
[----:B------:R-:W-:Y:S01]  /*907d0*/  IMAD.MOV.U32 R57, RZ, RZ, R0 ;  /* 0x000000ffff397224 */ /* 0x000fe200078e0000 */
[----:B------:R-:W-:Y:S06]  /*907e0*/  BRA `(.L_x_13551) ;  /* 0x00000000000c7947 */ /* 0x000fec0003800000 */
.L_x_13552:
[----:B------:R-:W-:Y:S01]  /*907f0*/  LOP3.LUT R0, R51, 0x80000, RZ, 0xfc, !PT ;  /* 0x0008000033007812 */ /* 0x000fe200078efcff */
[----:B------:R-:W-:-:S04]  /*90800*/  IMAD.MOV.U32 R56, RZ, RZ, R50 ;  /* 0x000000ffff387224 */ /* 0x000fc800078e0032 */
[----:B------:R-:W-:-:S07]  /*90810*/  IMAD.MOV.U32 R57, RZ, RZ, R0 ;  /* 0x000000ffff397224 */ /* 0x000fce00078e0000 */
.L_x_13551:
[----:B------:R-:W-:Y:S05]  /*90820*/  BSYNC.RECONVERGENT B0 ;  /* 0x0000000000007941 */ /* 0x000fea0003800200 */
.L_x_13549:
[----:B------:R-:W-:Y:S01]  /*90830*/  MOV R2, R3 ;  /* 0x0000000300027202 */ /* 0x000fe20000000f00 */
[----:B------:R-:W-:Y:S02]  /*90840*/  IMAD.MOV.U32 R3, RZ, RZ, 0x0 ;  /* 0x00000000ff037424 */ /* 0x000fe400078e00ff */
[----:B------:R-:W-:Y:S02]  /*90850*/  IMAD.MOV.U32 R32, RZ, RZ, R56 ;  /* 0x000000ffff207224 */ /* 0x000fe400078e0038 */
[----:B------:R-:W-:Y:S01]  /*90860*/  IMAD.MOV.U32 R33, RZ, RZ, R57 ;  /* 0x000000ffff217224 */ /* 0x000fe200078e0039 */
[----:B------:R-:W-:Y:S06]  /*90870*/  RET.REL.NODEC R2 `(_ZN2at6native29vectorized_elementwise_kernelILi2EZZZNS0_16acos_kernel_cudaERNS_18TensorIteratorBaseEENKUlvE_clEvENKUlvE_clEvEUlN3c107complexIdEEE_St5arrayIPcLm2EEEEviT0_T1_) ;  /* 0xfffff6f402e07950 */ /* 0x000fec0003c3ffff */
        .weak           $__internal_23_$__cuda_sm20_dsqrt_rn_f64_mediumpath_v1
        .type           $__internal_23_$__cuda_sm20_dsqrt_rn_f64_mediumpath_v1,@function
        .size           $__internal_23_$__cuda_sm20_dsqrt_rn_f64_mediumpath_v1,(.L_x_17244 - $__internal_23_$__cuda_sm20_dsqrt_rn_f64_mediumpath_v1)
$__internal_23_$__cuda_sm20_dsqrt_rn_f64_mediumpath_v1:
[----:B------:R-:W-:Y:S01]  /*90880*/  ISETP.GE.U32.AND P0, PT, R44, -0x3400000, PT ;  /* 0xfcc000002c00780c */ /* 0x000fe20003f06070 */
[----:B------:R-:W-:Y:S01]  /*90890*/  BSSY.RECONVERGENT B0, `(.L_x_13554) ;  /* 0x0000024000007945 */ /* 0x000fe20003800200 */
[----:B------:R-:W-:-:S11]  /*908a0*/  IMAD.MOV.U32 R44, RZ, RZ, R46 ;  /* 0x000000ffff2c7224 */ /* 0x000fd600078e002e */
        /* <DEDUP_REMOVED lines=9> */
.L_x_13555:
        /* <DEDUP_REMOVED lines=24> */
.L_x_13557:
[----:B------:R-:W-:-:S11]  /*90ac0*/  DADD R2, R44, R44 ;  /* 0x000000002c027229 */ /* 0x000fd6000000002c */
.L_x_13556:
[----:B------:R-:W-:Y:S05]  /*90ad0*/  BSYNC.RECONVERGENT B0 ;  /* 0x0000000000007941 */ /* 0x000fea0003800200 */
.L_x_13554:
[----:B------:R-:W-:Y:S02]  /*90ae0*/  IMAD.MOV.U32 R32, RZ, RZ, R0 ;  /* 0x000000ffff207224 */ /* 0x000fe400078e0000 */
[----:B------:R-:W-:-:S04]  /*90af0*/  IMAD.MOV.U32 R33, RZ, RZ, 0x0 ;  /* 0x00000000ff217424 */ /* 0x000fc800078e00ff */
[----:B------:R-:W-:Y:S05]  /*90b00*/  RET.REL.NODEC R32 `(_ZN2at6native29vectorized_elementwise_kernelILi2EZZZNS0_16acos_kernel_cudaERNS_18TensorIteratorBaseEENKUlvE_clEvENKUlvE_clEvEUlN3c107complexIdEEE_St5arrayIPcLm2EEEEviT0_T1_) ;  /* 0xfffff6f4203c7950 */ /* 0x000fea0003c3ffff */
.L_x_13558:
        /* <DEDUP_REMOVED lines=15> */
.L_x_17244:


//--------------------- .text._ZN2at6native29vectorized_elementwise_kernelILi4EZZZNS0_16acos_kernel_cudaERNS_18TensorIteratorBaseEENKUlvE_clEvENKUlvE_clEvEUlN3c107complexIdEEE_St5arrayIPcLm2EEEEviT0_T1_ --------------------------
	.section	.text._ZN2at6native29vectorized_elementwise_kernelILi4EZZZNS0_16acos_kernel_cudaERNS_18TensorIteratorBaseEENKUlvE_clEvENKUlvE_clEvEUlN3c107complexIdEEE_St5arrayIPcLm2EEEEviT0_T1_,"ax",@progbits
	.align	128
        .global         _ZN2at6native29vectorized_elementwise_kernelILi4EZZZNS0_16acos_kernel_cudaERNS_18TensorIteratorBaseEENKUlvE_clEvENKUlvE_clEvEUlN3c107complexIdEEE_St5arrayIPcLm2EEEEviT0_T1_
        .type           _ZN2at6native29vectorized_elementwise_kernelILi4EZZZNS0_16acos_kernel_cudaERNS_18TensorIteratorBaseEENKUlvE_clEvENKUlvE_clEvEUlN3c107complexIdEEE_St5arrayIPcLm2EEEEviT0_T1_,@function
        .size           _ZN2at6native29vectorized_elementwise_kernelILi4EZZZNS0_16acos_kernel_cudaERNS_18TensorIteratorBaseEENKUlvE_clEvENKUlvE_clEvEUlN3c107complexIdEEE_St5arrayIPcLm2EEEEviT0_T1_,(.L_x_17246 - _ZN2at6native29vectorized_elementwise_kernelILi4EZZZNS0_16acos_kernel_cudaERNS_18TensorIteratorBaseEENKUlvE_clEvENKUlvE_clEvEUlN3c107complexIdEEE_St5arrayIPcLm2EEEEviT0_T1_)
        .other          _ZN2at6native29vectorized_elementwise_kernelILi4EZZZNS0_16acos_kernel_cudaERNS_18TensorIteratorBaseEENKUlvE_clEvENKUlvE_clEvEUlN3c107complexIdEEE_St5arrayIPcLm2EEEEviT0_T1_,@"STO_CUDA_ENTRY STV_DEFAULT"
_ZN2at6native29vectorized_elementwise_kernelILi4EZZZNS0_16acos_kernel_cudaERNS_18TensorIteratorBaseEENKUlvE_clEvENKUlvE_clEvEUlN3c107complexIdEEE_St5arrayIPcLm2EEEEviT0_T1_:
.text._ZN2at6native29vectorized_elementwise_kernelILi4EZZZNS0_16acos_kernel_cudaERNS_18TensorIteratorBaseEENKUlvE_clEvENKUlvE_clEvEUlN3c107complexIdEEE_St5arrayIPcLm2EEEEviT0_T1_:
        /* <DEDUP_REMOVED lines=109> */
.L_x_13562:
        /* <DEDUP_REMOVED lines=43> */
[----:B------:R-:W-:Y:S05]  /*0980*/  CALL.REL.NOINC `($__internal_24_$__cuda_sm20_div_rn_f64_full) ;  /* 0x000008f800247944 */ /* 0x000fea0003c00000 */
[----:B------:R-:W-:Y:S01]  /*0990*/  MOV R62, R32 ;  /* 0x00000020003e7202 */ /* 0x000fe20000000f00 */
[----:B------:R-:W-:-:S07]  /*09a0*/  IMAD.MOV.U32 R63, RZ, RZ, R33 ;  /* 0x000000ffff3f7224 */ /* 0x000fce00078e0021 */
.L_x_13567:
[----:B------:R-:W-:Y:S05]  /*09b0*/  BSYNC.RECONVERGENT B3 ;  /* 0x0000000000037941 */ /* 0x000fea0003800200 */
.L_x_13566:
        /* <DEDUP_REMOVED lines=22> */
[----:B------:R-:W-:Y:S05]  /*0b20*/  CALL.REL.NOINC `($__internal_24_$__cuda_sm20_div_rn_f64_full) ;  /* 0x000008f400bc7944 */ /* 0x000fea0003c00000 */
.L_x_13569:
[----:B------:R-:W-:Y:S05]  /*0b30*/  BSYNC.RECONVERGENT B3 ;  /* 0x0000000000037941 */ /* 0x000fea0003800200 */
.L_x_13568:
        /* <DEDUP_REMOVED lines=121> */
.L_x_13571:
[----:B------:R-:W-:Y:S01]  /*12d0*/  MOV R2, 0x0 ;  /* 0x0000000000027802 */ /* 0x000fe20000000f00 */
[----:B------:R-:W-:Y:S01]  /*12e0*/  IMAD.MOV.U32 R3, RZ, RZ, 0x7ff00000 ;  /* 0x7ff00000ff037424 */ /* 0x000fe200078e00ff */
[----:B------:R-:W-:-:S05]  /*12f0*/  LOP3.LUT P0, RZ, R33, 0x7fffffff, RZ, 0xc0, !PT ;  /* 0x7fffffff21ff7812 */ /* 0x000fca000780c0ff */
[----:B------:R-:W-:-:S10]  /*1300*/  DFMA R2, R32, R2, +INF ;  /* 0x7ff000002002742b */ /* 0x000fd40000000002 */
[----:B------:R-:W-:Y:S02]  /*1310*/  FSEL R62, R2, RZ, P0 ;  /* 0x000000ff023e7208 */ /* 0x000fe40000000000 */
[----:B------:R-:W-:-:S07]  /*1320*/  FSEL R63, R3, -QNAN , P0 ;  /* 0xfff00000033f7808 */ /* 0x000fce0000000000 */
.L_x_13572:
[----:B------:R-:W-:Y:S05]  /*1330*/  BSYNC.RECONVERGENT B0 ;  /* 0x0000000000007941 */ /* 0x000fea0003800200 */
.L_x_13570:
        /* <DEDUP_REMOVED lines=21> */
[----:B------:R-:W-:Y:S05]  /*1490*/  CALL.REL.NOINC `($__internal_24_$__cuda_sm20_div_rn_f64_full) ;  /* 0x000008ec00607944 */ /* 0x000fea0003c00000 */
.L_x_13574:
[----:B------:R-:W-:Y:S05]  /*14a0*/  BSYNC.RECONVERGENT B3 ;  /* 0x0000000000037941 */ /* 0x000fea0003800200 */
.L_x_13573:
        /* <DEDUP_REMOVED lines=92> */
.L_x_13565:
        /* <DEDUP_REMOVED lines=122> */
.L_x_13578:
[----:B------:R-:W-:Y:S01]  /*2210*/  MOV R2, 0x0 ;  /* 0x0000000000027802 */ /* 0x000fe20000000f00 */
[----:B------:R-:W-:Y:S01]  /*2220*/  IMAD.MOV.U32 R3, RZ, RZ, 0x7ff00000 ;  /* 0x7ff00000ff037424 */ /* 0x000fe200078e00ff */
[----:B------:R-:W-:-:S05]  /*2230*/  LOP3.LUT P0, RZ, R33, 0x7fffffff, RZ, 0xc0, !PT ;  /* 0x7fffffff21ff7812 */ /* 0x000fca000780c0ff */
[----:B------:R-:W-:-:S10]  /*2240*/  DFMA R2, R32, R2, +INF ;  /* 0x7ff000002002742b */ /* 0x000fd40000000002 */
[----:B------:R-:W-:Y:S02]  /*2250*/  FSEL R62, R2, RZ, P0 ;  /* 0x000000ff023e7208 */ /* 0x000fe40000000000 */
[----:B------:R-:W-:-:S07]  /*2260*/  FSEL R63, R3, -QNAN , P0 ;  /* 0xfff00000033f7808 */ /* 0x000fce0000000000 */
.L_x_13579:
[----:B------:R-:W-:Y:S05]  /*2270*/  BSYNC.RECONVERGENT B0 ;  /* 0x0000000000007941 */ /* 0x000fea0003800200 */
.L_x_13577:
        /* <DEDUP_REMOVED lines=21> */
.L_x_13581:
[----:B------:R-:W-:Y:S05]  /*23d0*/  BSYNC.RECONVERGENT B3 ;  /* 0x0000000000037941 */ /* 0x000fea0003800200 */
.L_x_13580:
        /* <DEDUP_REMOVED lines=91> */
.L_x_13576:
        /* <DEDUP_REMOVED lines=79> */
.L_x_13583:
[----:B------:R-:W-:Y:S01]  /*2e80*/  MOV R2, 0x0 ;  /* 0x0000000000027802 */ /* 0x000fe20000000f00 */
[----:B------:R-:W-:Y:S01]  /*2e90*/  IMAD.MOV.U32 R3, RZ, RZ, 0x7ff00000 ;  /* 0x7ff00000ff037424 */ /* 0x000fe200078e00ff */
[----:B------:R-:W-:-:S05]  /*2ea0*/  LOP3.LUT P0, RZ, R33, 0x7fffffff, RZ, 0xc0, !PT ;  /* 0x7fffffff21ff7812 */ /* 0x000fca000780c0ff */
[----:B------:R-:W-:-:S10]  /*2eb0*/  DFMA R2, R32, R2, +INF ;  /* 0x7ff000002002742b */ /* 0x000fd40000000002 */
[----:B------:R-:W-:Y:S02]  /*2ec0*/  FSEL R62, R2, RZ, P0 ;  /* 0x000000ff023e7208 */ /* 0x000fe40000000000 */
[----:B------:R-:W-:-:S07]  /*2ed0*/  FSEL R63, R3, -QNAN , P0 ;  /* 0xfff00000033f7808 */ /* 0x000fce0000000000 */
.L_x_13584:
[----:B------:R-:W-:Y:S05]  /*2ee0*/  BSYNC.RECONVERGENT B0 ;  /* 0x0000000000007941 */ /* 0x000fea0003800200 */
.L_x_13582:
        /* <DEDUP_REMOVED lines=21> */
.L_x_13586:
[----:B------:R-:W-:Y:S05]  /*3040*/  BSYNC.RECONVERGENT B3 ;  /* 0x0000000000037941 */ /* 0x000fea0003800200 */
.L_x_13585:
        /* <DEDUP_REMOVED lines=91> */
.L_x_13575:
[----:B------:R-:W-:Y:S05]  /*3600*/  BSYNC.RECONVERGENT B2 ;  /* 0x0000000000027941 */ /* 0x000fea0003800200 */
.L_x_13564:
        /* <DEDUP_REMOVED lines=9> */
.L_x_13563:
        /* <DEDUP_REMOVED lines=21> */
.L_x_13587:
        /* <DEDUP_REMOVED lines=119> */
[----:B------:R-:W-:Y:S05]  /*3f60*/  CALL.REL.NOINC `($__internal_25_$__cuda_sm20_dsqrt_rn_f64_mediumpath_v1) ;  /* 0x000008c800447944 */ /* 0x000fea0003c00000 */
[----:B------:R-:W-:Y:S02]  /*3f70*/  IMAD.MOV.U32 R6, RZ, RZ, R2 ;  /* 0x000000ffff067224 */ /* 0x000fe400078e0002 */
[----:B------:R-:W-:-:S07]  /*3f80*/  IMAD.MOV.U32 R7, RZ, RZ, R3 ;  /* 0x000000ffff077224 */ /* 0x000fce00078e0003 */
.L_x_13592:
[----:B------:R-:W-:Y:S05]  /*3f90*/  BSYNC.RECONVERGENT B3 ;  /* 0x0000000000037941 */ /* 0x000fea0003800200 */
.L_x_13591:
[----:B------:R-:W-:Y:S05]  /*3fa0*/  BRA `(.L_x_13593) ;  /* 0x0000002000ac7947 */ /* 0x000fea0003800000 */
.L_x_13590:
        /* <DEDUP_REMOVED lines=29> */
[----:B------:R-:W-:Y:S05]  /*4180*/  CALL.REL.NOINC `($__internal_24_$__cuda_sm20_div_rn_f64_full) ;  /* 0x000008c000247944 */ /* 0x000fea0003c00000 */
.L_x_13598:
[----:B------:R-:W-:Y:S05]  /*4190*/  BSYNC.RECONVERGENT B4 ;  /* 0x0000000000047941 */ /* 0x000fea0003800200 */
.L_x_13597:
[----:B------:R-:W-:Y:S02]  /*41a0*/  IMAD.MOV.U32 R6, RZ, RZ, R32 ;  /* 0x000000ffff067224 */ /* 0x000fe400078e0020 */
[----:B------:R-:W-:-:S07]  /*41b0*/  IMAD.MOV.U32 R7, RZ, RZ, R33 ;  /* 0x000000ffff077224 */ /* 0x000fce00078e0021 */
.L_x_13596:
[----:B------:R-:W-:Y:S05]  /*41c0*/  BSYNC.RECONVERGENT B3 ;  /* 0x0000000000037941 */ /* 0x000fea0003800200 */
.L_x_13595:
        /* <DEDUP_REMOVED lines=28> */
[----:B------:R-:W-:Y:S05]  /*4390*/  CALL.REL.NOINC `($__internal_24_$__cuda_sm20_div_rn_f64_full) ;  /* 0x000008bc00a07944 */ /* 0x000fea0003c00000 */
.L_x_13601:
[----:B------:R-:W-:Y:S05]  /*43a0*/  BSYNC.RECONVERGENT B4 ;  /* 0x0000000000047941 */ /* 0x000fea0003800200 */
.L_x_13600:
[----:B------:R-:W-:Y:S05]  /*43b0*/  BSYNC.RECONVERGENT B3 ;  /* 0x0000000000037941 */ /* 0x000fea0003800200 */
.L_x_13599:
        /* <DEDUP_REMOVED lines=27> */
[----:B------:R-:W-:Y:S05]  /*4570*/  CALL.REL.NOINC `($__internal_25_$__cuda_sm20_dsqrt_rn_f64_mediumpath_v1) ;  /* 0x000008c000c07944 */ /* 0x000fea0003c00000 */
[----:B------:R-:W-:Y:S02]  /*4580*/  IMAD.MOV.U32 R50, RZ, RZ, R2 ;  /* 0x000000ffff327224 */ /* 0x000fe400078e0002 */
[----:B------:R-:W-:-:S07]  /*4590*/  IMAD.MOV.U32 R51, RZ, RZ, R3 ;  /* 0x000000ffff337224 */ /* 0x000fce00078e0003 */
.L_x_13603:
[----:B------:R-:W-:Y:S05]  /*45a0*/  BSYNC.RECONVERGENT B3 ;  /* 0x0000000000037941 */ /* 0x000fea0003800200 */
.L_x_13602:
        /* <DEDUP_REMOVED lines=25> */
[----:B------:R-:W-:Y:S05]  /*4740*/  CALL.REL.NOINC `($__internal_24_$__cuda_sm20_div_rn_f64_full) ;  /* 0x000008b800b47944 */ /* 0x000fea0003c00000 */
.L_x_13606:
[----:B------:R-:W-:Y:S05]  /*4750*/  BSYNC.RECONVERGENT B3 ;  /* 0x0000000000037941 */ /* 0x000fea0003800200 */
.L_x_13605:
        /* <DEDUP_REMOVED lines=30> */
.L_x_13604:
        /* <DEDUP_REMOVED lines=75> */
.L_x_13607:
[----:B------:R-:W-:Y:S01]  /*4df0*/  IMAD.MOV.U32 R2, RZ, RZ, 0x0 ;  /* 0x00000000ff027424 */ /* 0x000fe200078e00ff */
[----:B------:R-:W-:Y:S01]  /*4e00*/  LOP3.LUT P0, RZ, R7, 0x7fffffff, RZ, 0xc0, !PT ;  /* 0x7fffffff07ff7812 */ /* 0x000fe2000780c0ff */
[----:B------:R-:W-:-:S06]  /*4e10*/  IMAD.MOV.U32 R3, RZ, RZ, 0x7ff00000 ;  /* 0x7ff00000ff037424 */ /* 0x000fcc00078e00ff */
[----:B------:R-:W-:-:S10]  /*4e20*/  DFMA R2, R6, R2, +INF ;  /* 0x7ff000000602742b */ /* 0x000fd40000000002 */
[----:B------:R-:W-:Y:S02]  /*4e30*/  FSEL R6, R2, RZ, P0 ;  /* 0x000000ff02067208 */ /* 0x000fe40000000000 */
[----:B------:R-:W-:Y:S01]  /*4e40*/  FSEL R7, R3, -QNAN , P0 ;  /* 0xfff0000003077808 */ /* 0x000fe20000000000 */
[----:B------:R-:W-:Y:S06]  /*4e50*/  BRA `(.L_x_13593) ;  /* 0x0000001400007947 */ /* 0x000fec0003800000 */
.L_x_13594:
        /* <DEDUP_REMOVED lines=23> */
[----:B------:R-:W-:Y:S05]  /*4fd0*/  CALL.REL.NOINC `($__internal_25_$__cuda_sm20_dsqrt_rn_f64_mediumpath_v1) ;  /* 0x000008b800287944 */ /* 0x000fea0003c00000 */
[----:B------:R-:W-:Y:S02]  /*4fe0*/  IMAD.MOV.U32 R48, RZ, RZ, R2 ;  /* 0x000000ffff307224 */ /* 0x000fe400078e0002 */
[----:B------:R-:W-:-:S07]  /*4ff0*/  IMAD.MOV.U32 R49, RZ, RZ, R3 ;  /* 0x000000ffff317224 */ /* 0x000fce00078e0003 */
.L_x_13610:
[----:B------:R-:W-:Y:S05]  /*5000*/  BSYNC.RECONVERGENT B3 ;  /* 0x0000000000037941 */ /* 0x000fea0003800200 */
.L_x_13609:
        /* <DEDUP_REMOVED lines=20> */
[----:B------:R-:W-:Y:S05]  /*5150*/  CALL.REL.NOINC `($__internal_24_$__cuda_sm20_div_rn_f64_full) ;  /* 0x000008b000307944 */ /* 0x000fea0003c00000 */
.L_x_13612:
[----:B------:R-:W-:Y:S05]  /*5160*/  BSYNC.RECONVERGENT B3 ;  /* 0x0000000000037941 */ /* 0x000fea0003800200 */
.L_x_13611:
[----:B------:R-:W-:Y:S02]  /*5170*/  IMAD.MOV.U32 R6, RZ, RZ, R32 ;  /* 0x000000ffff067224 */ /* 0x000fe400078e0020 */
[----:B------:R-:W-:Y:S01]  /*5180*/  IMAD.MOV.U32 R7, RZ, RZ, R33 ;  /* 0x000000ffff077224 */ /* 0x000fe200078e0021 */
[----:B------:R-:W-:Y:S06]  /*5190*/  BRA `(.L_x_13593) ;  /* 0x0000001000307947 */ /* 0x000fec0003800000 */
.L_x_13608:
        /* <DEDUP_REMOVED lines=20> */
[----:B------:R-:W-:Y:S05]  /*52e0*/  CALL.REL.NOINC `($__internal_25_$__cuda_sm20_dsqrt_rn_f64_mediumpath_v1) ;  /* 0x000008b400647944 */ /* 0x000fea0003c00000 */
[----:B------:R-:W-:Y:S02]  /*52f0*/  IMAD.MOV.U32 R48, RZ, RZ, R2 ;  /* 0x000000ffff307224 */ /* 0x000fe400078e0002 */
[----:B------:R-:W-:-:S07]  /*5300*/  IMAD.MOV.U32 R49, RZ, RZ, R3 ;  /* 0x000000ffff317224 */ /* 0x000fce00078e0003 */
.L_x_13614:
[----:B------:R-:W-:Y:S05]  /*5310*/  BSYNC.RECONVERGENT B3 ;  /* 0x0000000000037941 */ /* 0x000fea0003800200 */
.L_x_13613:
        /* <DEDUP_REMOVED lines=26> */
.L_x_13617:
[----:B------:R-:W-:Y:S05]  /*54c0*/  BSYNC.RECONVERGENT B3 ;  /* 0x0000000000037941 */ /* 0x000fea0003800200 */
.L_x_13616:
        /* <DEDUP_REMOVED lines=30> */
.L_x_13615:
        /* <DEDUP_REMOVED lines=75> */
.L_x_13618:
[----:B------:R-:W-:Y:S01]  /*5b60*/  IMAD.MOV.U32 R2, RZ, RZ, 0x0 ;  /* 0x00000000ff027424 */ /* 0x000fe200078e00ff */
[----:B------:R-:W-:Y:S01]  /*5b70*/  LOP3.LUT P0, RZ, R7, 0x7fffffff, RZ, 0xc0, !PT ;  /* 0x7fffffff07ff7812 */ /* 0x000fe2000780c0ff */
[----:B------:R-:W-:-:S06]  /*5b80*/  IMAD.MOV.U32 R3, RZ, RZ, 0x7ff00000 ;  /* 0x7ff00000ff037424 */ /* 0x000fcc00078e00ff */
[----:B------:R-:W-:-:S10]  /*5b90*/  DFMA R2, R6, R2, +INF ;  /* 0x7ff000000602742b */ /* 0x000fd40000000002 */
[----:B------:R-:W-:Y:S02]  /*5ba0*/  FSEL R6, R2, RZ, P0 ;  /* 0x000000ff02067208 */ /* 0x000fe40000000000 */
[----:B------:R-:W-:Y:S01]  /*5bb0*/  FSEL R7, R3, -QNAN , P0 ;  /* 0xfff0000003077808 */ /* 0x000fe20000000000 */
[----:B------:R-:W-:Y:S06]  /*5bc0*/  BRA `(.L_x_13593) ;  /* 0x0000000400a47947 */ /* 0x000fec0003800000 */
.L_x_13589:
        /* <DEDUP_REMOVED lines=23> */
.L_x_13620:
[----:B------:R-:W-:Y:S05]  /*5d40*/  BSYNC.RECONVERGENT B3 ;  /* 0x0000000000037941 */ /* 0x000fea0003800200 */
.L_x_13619:
        /* <DEDUP_REMOVED lines=75> */
.L_x_13621:
[----:B------:R-:W-:Y:S01]  /*6200*/  IMAD.MOV.U32 R2, RZ, RZ, 0x0 ;  /* 0x00000000ff027424 */ /* 0x000fe200078e00ff */
[----:B------:R-:W-:Y:S01]  /*6210*/  LOP3.LUT P0, RZ, R7, 0x7fffffff, RZ, 0xc0, !PT ;  /* 0x7fffffff07ff7812 */ /* 0x000fe2000780c0ff */
[----:B------:R-:W-:-:S06]  /*6220*/  IMAD.MOV.U32 R3, RZ, RZ, 0x7ff00000 ;  /* 0x7ff00000ff037424 */ /* 0x000fcc00078e00ff */
[----:B------:R-:W-:-:S10]  /*6230*/  DFMA R2, R6, R2, +INF ;  /* 0x7ff000000602742b */ /* 0x000fd40000000002 */
[----:B------:R-:W-:Y:S02]  /*6240*/  FSEL R6, R2, RZ, P0 ;  /* 0x000000ff02067208 */ /* 0x000fe40000000000 */
[----:B------:R-:W-:-:S07]  /*6250*/  FSEL R7, R3, -QNAN , P0 ;  /* 0xfff0000003077808 */ /* 0x000fce0000000000 */
.L_x_13593:
[----:B------:R-:W-:Y:S05]  /*6260*/  BSYNC.RECONVERGENT B2 ;  /* 0x0000000000027941 */ /* 0x000fea0003800200 */
.L_x_13588:
        /* <DEDUP_REMOVED lines=27> */
.L_x_13626:
[----:B------:R-:W-:Y:S05]  /*6420*/  BSYNC.RECONVERGENT B4 ;  /* 0x0000000000047941 */ /* 0x000fea0003800200 */
.L_x_13625:
        /* <DEDUP_REMOVED lines=35> */
.L_x_13630:
[----:B------:R-:W-:Y:S05]  /*6660*/  BSYNC.RECONVERGENT B5 ;  /* 0x0000000000057941 */ /* 0x000fea0003800200 */
.L_x_13629:
        /* <DEDUP_REMOVED lines=28> */
[----:B------:R-:W-:Y:S05]  /*6830*/  CALL.REL.NOINC `($__internal_25_$__cuda_sm20_dsqrt_rn_f64_mediumpath_v1) ;  /* 0x000008a000107944 */ /* 0x000fea0003c00000 */
.L_x_13632:
[----:B------:R-:W-:Y:S05]  /*6840*/  BSYNC.RECONVERGENT B5 ;  /* 0x0000000000057941 */ /* 0x000fea0003800200 */
.L_x_13631:
[----:B------:R-:W-:Y:S01]  /*6850*/  DMUL R70, R2, R70 ;  /* 0x0000004602467228 */ /* 0x000fe20000000000 */
[----:B------:R-:W-:Y:S02]  /*6860*/  IMAD.MOV.U32 R58, RZ, RZ, 0x0 ;  /* 0x00000000ff3a7424 */ /* 0x000fe400078e00ff */
[----:B------:R-:W-:Y:S01]  /*6870*/  IMAD.MOV.U32 R59, RZ, RZ, 0x3ff00000 ;  /* 0x3ff00000ff3b7424 */ /* 0x000fe200078e00ff */
[----:B------:R-:W-:Y:S07]  /*6880*/  BRA `(.L_x_13633) ;  /* 0x0000000800ec7947 */ /* 0x000fee0003800000 */
.L_x_13628:
        /* <DEDUP_REMOVED lines=30> */
.L_x_13638:
[----:B------:R-:W-:Y:S05]  /*6a70*/  BSYNC.RECONVERGENT B6 ;  /* 0x0000000000067941 */ /* 0x000fea0003800200 */
.L_x_13637:
[----:B------:R-:W-:Y:S02]  /*6a80*/  IMAD.MOV.U32 R70, RZ, RZ, R32 ;  /* 0x000000ffff467224 */ /* 0x000fe400078e0020 */
[----:B------:R-:W-:-:S07]  /*6a90*/  IMAD.MOV.U32 R71, RZ, RZ, R33 ;  /* 0x000000ffff477224 */ /* 0x000fce00078e0021 */
.L_x_13636:
[----:B------:R-:W-:Y:S05]  /*6aa0*/  BSYNC.RECONVERGENT B5 ;  /* 0x0000000000057941 */ /* 0x000fea0003800200 */
.L_x_13635:
        /* <DEDUP_REMOVED lines=28> */
.L_x_13642:
[----:B------:R-:W-:Y:S05]  /*6c70*/  BSYNC.RECONVERGENT B6 ;  /* 0x0000000000067941 */ /* 0x000fea0003800200 */
.L_x_13641:
[----:B------:R-:W-:Y:S01]  /*6c80*/  MOV R60, R32 ;  /* 0x00000020003c7202 */ /* 0x000fe20000000f00 */
[----:B------:R-:W-:-:S07]  /*6c90*/  IMAD.MOV.U32 R61, RZ, RZ, R33 ;  /* 0x000000ffff3d7224 */ /* 0x000fce00078e0021 */
.L_x_13640:
[----:B------:R-:W-:Y:S05]  /*6ca0*/  BSYNC.RECONVERGENT B5 ;  /* 0x0000000000057941 */ /* 0x000fea0003800200 */
.L_x_13639:
        /* <DEDUP_REMOVED lines=31> */
.L_x_13644:
[----:B------:R-:W-:Y:S05]  /*6ea0*/  BSYNC.RECONVERGENT B5 ;  /* 0x0000000000057941 */ /* 0x000fea0003800200 */
.L_x_13643:
[----:B------:R-:W-:Y:S01]  /*6eb0*/  IMAD.MOV.U32 R70, RZ, RZ, R2 ;  /* 0x000000ffff467224 */ /* 0x000fe200078e0002 */
[----:B------:R-:W-:Y:S01]  /*6ec0*/  MOV R71, R3 ;  /* 0x0000000300477202 */ /* 0x000fe20000000f00 */
[----:B------:R-:W-:Y:S06]  /*6ed0*/  BRA `(.L_x_13633) ;  /* 0x0000000400587947 */ /* 0x000fec0003800000 */
.L_x_13634:
        /* <DEDUP_REMOVED lines=29> */
[----:B------:R-:W-:Y:S05]  /*70b0*/  CALL.REL.NOINC `($__internal_25_$__cuda_sm20_dsqrt_rn_f64_mediumpath_v1) ;  /* 0x0000089400f07944 */ /* 0x000fea0003c00000 */
.L_x_13647:
[----:B------:R-:W-:Y:S05]  /*70c0*/  BSYNC.RECONVERGENT B5 ;  /* 0x0000000000057941 */ /* 0x000fea0003800200 */
.L_x_13646:
        /* <DEDUP_REMOVED lines=20> */
.L_x_13649:
[----:B------:R-:W-:Y:S05]  /*7210*/  BSYNC.RECONVERGENT B5 ;  /* 0x0000000000057941 */ /* 0x000fea0003800200 */
.L_x_13648:
[----:B------:R-:W-:Y:S01]  /*7220*/  DMUL R58, R58, 8.11296384146066816958e+31 ;  /* 0x469000003a3a7828 */ /* 0x000fe20000000000 */
[----:B------:R-:W-:Y:S01]  /*7230*/  MOV R70, R32 ;  /* 0x0000002000467202 */ /* 0x000fe20000000f00 */
[----:B------:R-:W-:Y:S01]  /*7240*/  IMAD.MOV.U32 R71, RZ, RZ, R33 ;  /* 0x000000ffff477224 */ /* 0x000fe200078e0021 */
[----:B------:R-:W-:Y:S08]  /*7250*/  BRA `(.L_x_13633) ;  /* 0x0000000000787947 */ /* 0x000ff00003800000 */
.L_x_13645:
        /* <DEDUP_REMOVED lines=27> */
.L_x_13651:
[----:B------:R-:W-:Y:S05]  /*7410*/  BSYNC.RECONVERGENT B5 ;  /* 0x0000000000057941 */ /* 0x000fea0003800200 */
.L_x_13650:
[----:B------:R-:W-:Y:S02]  /*7420*/  IMAD.MOV.U32 R70, RZ, RZ, R2 ;  /* 0x000000ffff467224 */ /* 0x000fe400078e0002 */
[----:B------:R-:W-:-:S07]  /*7430*/  IMAD.MOV.U32 R71, RZ, RZ, R3 ;  /* 0x000000ffff477224 */ /* 0x000fce00078e0003 */
.L_x_13633:
[----:B------:R-:W-:Y:S05]  /*7440*/  BSYNC.RECONVERGENT B4 ;  /* 0x0000000000047941 */ /* 0x000fea0003800200 */
.L_x_13624:
[----:B------:R-:W-:Y:S05]  /*7450*/  BSYNC.RELIABLE B2 ;  /* 0x0000000000027941 */ /* 0x000fea0003800100 */
.L_x_13623:
        /* <DEDUP_REMOVED lines=26> */
[----:B------:R-:W-:Y:S05]  /*7600*/  CALL.REL.NOINC `($__internal_24_$__cuda_sm20_div_rn_f64_full) ;  /* 0x0000088c00047944 */ /* 0x000fea0003c00000 */
.L_x_13654:
[----:B------:R-:W-:Y:S05]  /*7610*/  BSYNC.RECONVERGENT B2 ;  /* 0x0000000000027941 */ /* 0x000fea0003800200 */
.L_x_13653:
        /* <DEDUP_REMOVED lines=91> */
.L_x_13652:
        /* <DEDUP_REMOVED lines=26> */
[----:B------:R-:W-:Y:S05]  /*7d70*/  CALL.REL.NOINC `($__internal_24_$__cuda_sm20_div_rn_f64_full) ;  /* 0x0000088400287944 */ /* 0x000fea0003c00000 */
.L_x_13657:
[----:B------:R-:W-:Y:S05]  /*7d80*/  BSYNC.RECONVERGENT B2 ;  /* 0x0000000000027941 */ /* 0x000fea0003800200 */
.L_x_13656:
        /* <DEDUP_REMOVED lines=91> */
.L_x_13627:
        /* <DEDUP_REMOVED lines=58> */
.L_x_13659:
        /* <DEDUP_REMOVED lines=73> */
.L_x_13658:
        /* <DEDUP_REMOVED lines=57> */
.L_x_13660:
        /* <DEDUP_REMOVED lines=72> */
.L_x_13655:
[----:B------:R-:W-:Y:S05]  /*9380*/  BSYNC.RECONVERGENT B3 ;  /* 0x0000000000037941 */ /* 0x000fea0003800200 */
.L_x_13622:
[----:B------:R-:W-:Y:S01]  /*9390*/  DADD R2, -RZ, -R6 ;  /* 0x00000000ff027229 */ /* 0x000fe20000000906 */
[----:B------:R-:W-:-:S09]  /*93a0*/  ISETP.GE.AND P0, PT, R11, RZ, PT ;  /* 0x000000ff0b00720c */ /* 0x000fd20003f06270 */
[----:B------:R-:W-:Y:S02]  /*93b0*/  FSEL R6, R6, R2, !P0 ;  /* 0x0000000206067208 */ /* 0x000fe40004000000 */
[----:B------:R-:W-:-:S07]  /*93c0*/  FSEL R7, R7, R3, !P0 ;  /* 0x0000000307077208 */ /* 0x000fce0004000000 */
.L_x_13561:
[----:B------:R-:W-:Y:S05]  /*93d0*/  BSYNC.RECONVERGENT B1 ;  /* 0x0000000000017941 */ /* 0x000fea0003800200 */
.L_x_13560:
        /* <DEDUP_REMOVED lines=37> */
.L_x_13663:
        /* <DEDUP_REMOVED lines=138> */
[----:B------:R-:W-:Y:S05]  /*9ed0*/  CALL.REL.NOINC `($__internal_25_$__cuda_sm20_dsqrt_rn_f64_mediumpath_v1) ;  /* 0x0000086800687944 */ /* 0x000fea0003c00000 */
[----:B------:R-:W-:Y:S01]  /*9ee0*/  IMAD.MOV.U32 R48, RZ, RZ, R2 ;  /* 0x000000ffff307224 */ /* 0x000fe200078e0002 */
[----:B------:R-:W-:-:S07]  /*9ef0*/  MOV R49, R3 ;  /* 0x0000000300317202 */ /* 0x000fce0000000f00 */
.L_x_13670:
[----:B------:R-:W-:Y:S05]  /*9f00*/  BSYNC.RECONVERGENT B3 ;  /* 0x0000000000037941 */ /* 0x000fea0003800200 */
.L_x_13669:
        /* <DEDUP_REMOVED lines=81> */
.L_x_13668:
        /* <DEDUP_REMOVED lines=33> */
.L_x_13677:
[----:B------:R-:W-:Y:S05]  /*a630*/  BSYNC.RECONVERGENT B4 ;  /* 0x0000000000047941 */ /* 0x000fea0003800200 */
.L_x_13676:
[----:B------:R-:W-:Y:S01]  /*a640*/  MOV R10, R32 ;  /* 0x00000020000a7202 */ /* 0x000fe20000000f00 */
[----:B------:R-:W-:-:S07]  /*a650*/  IMAD.MOV.U32 R11, RZ, RZ, R33 ;  /* 0x000000ffff0b7224 */ /* 0x000fce00078e0021 */
.L_x_13675:
[----:B------:R-:W-:Y:S05]  /*a660*/  BSYNC.RECONVERGENT B3 ;  /* 0x0000000000037941 */ /* 0x000fea0003800200 */
.L_x_13674:
        /* <DEDUP_REMOVED lines=28> */
.L_x_13682:
[----:B------:R-:W-:Y:S05]  /*a830*/  BSYNC.RECONVERGENT B4 ;  /* 0x0000000000047941 */ /* 0x000fea0003800200 */
.L_x_13681:
[----:B------:R-:W-:Y:S05]  /*a840*/  BRA `(.L_x_13680) ;  /* 0x0000000000047947 */ /* 0x000fea0003800000 */
.L_x_13679:
[----:B------:R-:W-:-:S11]  /*a850*/  DADD R32, R62, -R2 ;  /* 0x000000003e207229 */ /* 0x000fd60000000802 */
.L_x_13680:
[----:B------:R-:W-:Y:S05]  /*a860*/  BSYNC.RECONVERGENT B3 ;  /* 0x0000000000037941 */ /* 0x000fea0003800200 */
.L_x_13678:
        /* <DEDUP_REMOVED lines=27> */
[----:B------:R-:W-:Y:S05]  /*aa20*/  CALL.REL.NOINC `($__internal_25_$__cuda_sm20_dsqrt_rn_f64_mediumpath_v1) ;  /* 0x0000085c00947944 */ /* 0x000fea0003c00000 */
[----:B------:R-:W-:Y:S01]  /*aa30*/  MOV R50, R2 ;  /* 0x0000000200327202 */ /* 0x000fe20000000f00 */
[----:B------:R-:W-:-:S07]  /*aa40*/  IMAD.MOV.U32 R51, RZ, RZ, R3 ;  /* 0x000000ffff337224 */ /* 0x000fce00078e0003 */
.L_x_13684:
[----:B------:R-:W-:Y:S05]  /*aa50*/  BSYNC.RECONVERGENT B3 ;  /* 0x0000000000037941 */ /* 0x000fea0003800200 */
.L_x_13683:
        /* <DEDUP_REMOVED lines=85> */
.L_x_13685:
        /* <DEDUP_REMOVED lines=21> */
.L_x_13687:
[----:B------:R-:W-:Y:S05]  /*b100*/  BSYNC.RECONVERGENT B3 ;  /* 0x0000000000037941 */ /* 0x000fea0003800200 */
.L_x_13686:
        /* <DEDUP_REMOVED lines=30> */
.L_x_13673:
        /* <DEDUP_REMOVED lines=25> */
.L_x_13690:
[----:B------:R-:W-:Y:S05]  /*b480*/  BSYNC.RECONVERGENT B3 ;  /* 0x0000000000037941 */ /* 0x000fea0003800200 */
.L_x_13689:
        /* <DEDUP_REMOVED lines=85> */
.L_x_13691:
        /* <DEDUP_REMOVED lines=21> */
.L_x_13693:
[----:B------:R-:W-:Y:S05]  /*bb30*/  BSYNC.RECONVERGENT B3 ;  /* 0x0000000000037941 */ /* 0x000fea0003800200 */
.L_x_13692:
        /* <DEDUP_REMOVED lines=30> */
.L_x_13688:
        /* <DEDUP_REMOVED lines=22> */
[----:B------:R-:W-:Y:S02]  /*be80*/  IMAD.MOV.U32 R48, RZ, RZ, R2 ;  /* 0x000000ffff307224 */ /* 0x000fe400078e0002 */
[----:B------:R-:W-:-:S07]  /*be90*/  IMAD.MOV.U32 R49, RZ, RZ, R3 ;  /* 0x000000ffff317224 */ /* 0x000fce00078e0003 */
.L_x_13695:
[----:B------:R-:W-:Y:S05]  /*bea0*/  BSYNC.RECONVERGENT B3 ;  /* 0x0000000000037941 */ /* 0x000fea0003800200 */
.L_x_13694:
        /* <DEDUP_REMOVED lines=21> */
.L_x_13697:
[----:B------:R-:W-:Y:S05]  /*c000*/  BSYNC.RECONVERGENT B3 ;  /* 0x0000000000037941 */ /* 0x000fea0003800200 */
.L_x_13696:
[----:B------:R-:W-:Y:S02]  /*c010*/  IMAD.MOV.U32 R10, RZ, RZ, R32 ;  /* 0x000000ffff0a7224 */ /* 0x000fe400078e0020 */
[----:B------:R-:W-:Y:S01]  /*c020*/  IMAD.MOV.U32 R11, RZ, RZ, R33 ;  /* 0x000000ffff0b7224 */ /* 0x000fe200078e0021 */
[----:B------:R-:W-:Y:S06]  /*c030*/  BRA `(.L_x_13671) ;  /* 0x0000000000647947 */ /* 0x000fec0003800000 */
.L_x_13672:
        /* <DEDUP_REMOVED lines=22> */
[----:B------:R-:W-:Y:S01]  /*c1a0*/  IMAD.MOV.U32 R10, RZ, RZ, R2 ;  /* 0x000000ffff0a7224 */ /* 0x000fe200078e0002 */
[----:B------:R-:W-:-:S07]  /*c1b0*/  MOV R11, R3 ;  /* 0x00000003000b7202 */ /* 0x000fce0000000f00 */
.L_x_13698:
[----:B------:R-:W-:Y:S05]  /*c1c0*/  BSYNC.RECONVERGENT B3 ;  /* 0x0000000000037941 */ /* 0x000fea0003800200 */
.L_x_13671:
[----:B------:R-:W-:Y:S05]  /*c1d0*/  BSYNC.RECONVERGENT B2 ;  /* 0x0000000000027941 */ /* 0x000fea0003800200 */
.L_x_13667:
        /* <DEDUP_REMOVED lines=25> */
.L_x_13703:
[----:B------:R-:W-:Y:S05]  /*c370*/  BSYNC.RECONVERGENT B4 ;  /* 0x0000000000047941 */ /* 0x000fea0003800200 */
.L_x_13702:
        /* <DEDUP_REMOVED lines=84> */
.L_x_13706:
        /* <DEDUP_REMOVED lines=53> */
.L_x_13705:
        /* <DEDUP_REMOVED lines=76> */
.L_x_13708:
        /* <DEDUP_REMOVED lines=53> */
.L_x_13704:
        /* <DEDUP_REMOVED lines=34> */
.L_x_13715:
[----:B------:R-:W-:Y:S05]  /*d640*/  BSYNC.RECONVERGENT B6 ;  /* 0x0000000000067941 */ /* 0x000fea0003800200 */
.L_x_13714:
[----:B------:R-:W-:Y:S01]  /*d650*/  MOV R70, R32 ;  /* 0x0000002000467202 */ /* 0x000fe20000000f00 */
[----:B------:R-:W-:-:S07]  /*d660*/  IMAD.MOV.U32 R71, RZ, RZ, R33 ;  /* 0x000000ffff477224 */ /* 0x000fce00078e0021 */
.L_x_13713:
[----:B------:R-:W-:Y:S05]  /*d670*/  BSYNC.RECONVERGENT B5 ;  /* 0x0000000000057941 */ /* 0x000fea0003800200 */
.L_x_13712:
        /* <DEDUP_REMOVED lines=27> */
.L_x_13720:
[----:B------:R-:W-:Y:S05]  /*d830*/  BSYNC.RECONVERGENT B6 ;  /* 0x0000000000067941 */ /* 0x000fea0003800200 */
.L_x_13719:
[----:B------:R-:W-:Y:S02]  /*d840*/  IMAD.MOV.U32 R58, RZ, RZ, R32 ;  /* 0x000000ffff3a7224 */ /* 0x000fe400078e0020 */
[----:B------:R-:W-:Y:S01]  /*d850*/  IMAD.MOV.U32 R59, RZ, RZ, R33 ;  /* 0x000000ffff3b7224 */ /* 0x000fe200078e0021 */
[----:B------:R-:W-:Y:S06]  /*d860*/  BRA `(.L_x_13718) ;  /* 0x0000000000047947 */ /* 0x000fec0003800000 */
.L_x_13717:
[----:B------:R-:W-:-:S11]  /*d870*/  DADD R58, -R64, R62 ;  /* 0x00000000403a7229 */ /* 0x000fd6000000013e */
.L_x_13718:
[----:B------:R-:W-:Y:S05]  /*d880*/  BSYNC.RECONVERGENT B5 ;  /* 0x0000000000057941 */ /* 0x000fea0003800200 */
.L_x_13716:
        /* <DEDUP_REMOVED lines=30> */
[----:B------:R-:W-:Y:S05]  /*da70*/  CALL.REL.NOINC `($__internal_25_$__cuda_sm20_dsqrt_rn_f64_mediumpath_v1) ;  /* 0x0000082c00807944 */ /* 0x000fea0003c00000 */
.L_x_13722:
[----:B------:R-:W-:Y:S05]  /*da80*/  BSYNC.RECONVERGENT B5 ;  /* 0x0000000000057941 */ /* 0x000fea0003800200 */
.L_x_13721:
[----:B------:R-:W-:Y:S02]  /*da90*/  IMAD.MOV.U32 R58, RZ, RZ, R2 ;  /* 0x000000ffff3a7224 */ /* 0x000fe400078e0002 */
[----:B------:R-:W-:Y:S01]  /*daa0*/  IMAD.MOV.U32 R59, RZ, RZ, R3 ;  /* 0x000000ffff3b7224 */ /* 0x000fe200078e0003 */
[----:B------:R-:W-:Y:S06]  /*dab0*/  BRA `(.L_x_13723) ;  /* 0x00000008004c7947 */ /* 0x000fec0003800000 */
.L_x_13711:
        /* <DEDUP_REMOVED lines=29> */
.L_x_13726:
[----:B------:R-:W-:Y:S05]  /*dc90*/  BSYNC.RECONVERGENT B5 ;  /* 0x0000000000057941 */ /* 0x000fea0003800200 */
.L_x_13725:
[----:B------:R-:W-:Y:S02]  /*dca0*/  IMAD.MOV.U32 R58, RZ, RZ, R2 ;  /* 0x000000ffff3a7224 */ /* 0x000fe400078e0002 */
[----:B------:R-:W-:Y:S01]  /*dcb0*/  IMAD.MOV.U32 R59, RZ, RZ, R3 ;  /* 0x000000ffff3b7224 */ /* 0x000fe200078e0003 */
[----:B------:R-:W-:Y:S06]  /*dcc0*/  BRA `(.L_x_13723) ;  /* 0x0000000400c87947 */ /* 0x000fec0003800000 */
.L_x_13724:
        /* <DEDUP_REMOVED lines=27> */
[----:B------:R-:W-:Y:S05]  /*de80*/  CALL.REL.NOINC `($__internal_25_$__cuda_sm20_dsqrt_rn_f64_mediumpath_v1) ;  /* 0x00000828007c7944 */ /* 0x000fea0003c00000 */
.L_x_13728:
[----:B------:R-:W-:Y:S05]  /*de90*/  BSYNC.RECONVERGENT B5 ;  /* 0x0000000000057941 */ /* 0x000fea0003800200 */
.L_x_13727:
        /* <DEDUP_REMOVED lines=20> */
.L_x_13730:
[----:B------:R-:W-:Y:S05]  /*dfe0*/  BSYNC.RECONVERGENT B5 ;  /* 0x0000000000057941 */ /* 0x000fea0003800200 */
.L_x_13729:
[----:B------:R-:W-:Y:S01]  /*dff0*/  DMUL R60, R60, 8.11296384146066816958e+31 ;  /* 0x469000003c3c7828 */ /* 0x000fe20000000000 */
[----:B------:R-:W-:Y:S02]  /*e000*/  IMAD.MOV.U32 R58, RZ, RZ, R32 ;  /* 0x000000ffff3a7224 */ /* 0x000fe400078e0020 */
[----:B------:R-:W-:Y:S01]  /*e010*/  IMAD.MOV.U32 R59, RZ, RZ, R33 ;  /* 0x000000ffff3b7224 */ /* 0x000fe200078e0021 */
[----:B------:R-:W-:Y:S07]  /*e020*/  BRA `(.L_x_13723) ;  /* 0x0000000000f07947 */ /* 0x000fee0003800000 */
.L_x_13710:
        /* <DEDUP_REMOVED lines=26> */
.L_x_13732:
[----:B------:R-:W-:Y:S05]  /*e1d0*/  BSYNC.RECONVERGENT B5 ;  /* 0x0000000000057941 */ /* 0x000fea0003800200 */
.L_x_13731:
        /* <DEDUP_REMOVED lines=29> */
.L_x_13734:
[----:B------:R-:W-:Y:S05]  /*e3b0*/  BSYNC.RECONVERGENT B5 ;  /* 0x0000000000057941 */ /* 0x000fea0003800200 */
.L_x_13733:
[----:B------:R-:W-:Y:S01]  /*e3c0*/  DMUL R58, R2, R48 ;  /* 0x00000030023a7228 */ /* 0x000fe20000000000 */
[----:B------:R-:W-:Y:S02]  /*e3d0*/  IMAD.MOV.U32 R60, RZ, RZ, 0x0 ;  /* 0x00000000ff3c7424 */ /* 0x000fe400078e00ff */
[----:B------:R-:W-:-:S08]  /*e3e0*/  IMAD.MOV.U32 R61, RZ, RZ, 0x3ff00000 ;  /* 0x3ff00000ff3d7424 */ /* 0x000fd000078e00ff */
.L_x_13723:
[----:B------:R-:W-:Y:S05]  /*e3f0*/  BSYNC.RECONVERGENT B4 ;  /* 0x0000000000047941 */ /* 0x000fea0003800200 */
.L_x_13709:
[----:B------:R-:W-:Y:S05]  /*e400*/  BRA `(.L_x_13735) ;  /* 0x0000000000087947 */ /* 0x000fea0003800000 */
.L_x_13701:
[----:B------:R-:W-:Y:S02]  /*e410*/  DMUL R58, R8, 9.00719925474099200000e+15 ;  /* 0x43400000083a7828 */ /* 0x000fe40000000000 */
[----:B------:R-:W-:-:S11]  /*e420*/  DMUL R60, R60, 9.00719925474099200000e+15 ;  /* 0x434000003c3c7828 */ /* 0x000fd60000000000 */
.L_x_13735:
[----:B------:R-:W-:Y:S05]  /*e430*/  BSYNC.RELIABLE B2 ;  /* 0x0000000000027941 */ /* 0x000fea0003800100 */
.L_x_13700:
        /* <DEDUP_REMOVED lines=29> */
.L_x_13738:
[----:B------:R-:W-:Y:S05]  /*e610*/  BSYNC.RECONVERGENT B2 ;  /* 0x0000000000027941 */ /* 0x000fea0003800200 */
.L_x_13737:
        /* <DEDUP_REMOVED lines=84> */
.L_x_13740:
[----:B------:R-:W-:Y:S02]  /*eb60*/  FSEL R2, RZ, 3.37028055040000000000e+12, P0 ;  /* 0x54442d18ff027808 */ /* 0x000fe40000000000 */
[----:B------:R-:W-:-:S07]  /*eb70*/  FSEL R3, RZ, 2.1426990032196044922, P0 ;  /* 0x400921fbff037808 */ /* 0x000fce0000000000 */
.L_x_13741:
[----:B------:R-:W-:Y:S05]  /*eb80*/  BSYNC.RECONVERGENT B0 ;  /* 0x0000000000007941 */ /* 0x000fea0003800200 */
.L_x_13739:
[----:B------:R-:W-:Y:S01]  /*eb90*/  DADD R60, |R58|, R60 ;  /* 0x000000003a3c7229 */ /* 0x000fe2000000023c */
[----:B------:R-:W-:-:S07]  /*eba0*/  LOP3.LUT R59, R3, 0x80000000, R59, 0xb8, !PT ;  /* 0x80000000033b7812 */ /* 0x000fce00078eb83b */
[----:B------:R-:W-:-:S06]  /*ebb0*/  DSETP.NAN.AND P0, PT, R60, R60, PT ;  /* 0x0000003c3c00722a */ /* 0x000fcc0003f08000 */
[----:B------:R-:W-:Y:S02]  /*ebc0*/  FSEL R8, R60, R2, P0 ;  /* 0x000000023c087208 */ /* 0x000fe40000000000 */
[----:B------:R-:W-:Y:S01]  /*ebd0*/  FSEL R9, R61, R59, P0 ;  /* 0x0000003b3d097208 */ /* 0x000fe20000000000 */
[----:B------:R-:W-:Y:S06]  /*ebe0*/  BRA `(.L_x_13707) ;  /* 0x0000000400d87947 */ /* 0x000fec0003800000 */
.L_x_13736:
        /* <DEDUP_REMOVED lines=24> */
[----:B------:R-:W-:Y:S05]  /*ed70*/  CALL.REL.NOINC `($__internal_24_$__cuda_sm20_div_rn_f64_full) ;  /* 0x0000081400287944 */ /* 0x000fea0003c00000 */
.L_x_13743:
[----:B------:R-:W-:Y:S05]  /*ed80*/  BSYNC.RECONVERGENT B2 ;  /* 0x0000000000027941 */ /* 0x000fea0003800200 */
.L_x_13742:
        /* <DEDUP_REMOVED lines=84> */
.L_x_13745:
[----:B------:R-:W-:Y:S02]  /*f2d0*/  FSEL R2, RZ, 3.37028055040000000000e+12, P0 ;  /* 0x54442d18ff027808 */ /* 0x000fe40000000000 */
[----:B------:R-:W-:-:S07]  /*f2e0*/  FSEL R3, RZ, 2.1426990032196044922, P0 ;  /* 0x400921fbff037808 */ /* 0x000fce0000000000 */
.L_x_13746:
[----:B------:R-:W-:Y:S05]  /*f2f0*/  BSYNC.RECONVERGENT B0 ;  /* 0x0000000000007941 */ /* 0x000fea0003800200 */
.L_x_13744:
[----:B------:R-:W-:Y:S01]  /*f300*/  DADD R60, |R58|, R60 ;  /* 0x000000003a3c7229 */ /* 0x000fe2000000023c */
[----:B------:R-:W-:-:S07]  /*f310*/  LOP3.LUT R59, R3, 0x80000000, R59, 0xb8, !PT ;  /* 0x80000000033b7812 */ /* 0x000fce00078eb83b */
[----:B------:R-:W-:-:S06]  /*f320*/  DSETP.NAN.AND P0, PT, R60, R60, PT ;  /* 0x0000003c3c00722a */ /* 0x000fcc0003f08000 */
[----:B------:R-:W-:Y:S02]  /*f330*/  FSEL R8, R60, R2, P0 ;  /* 0x000000023c087208 */ /* 0x000fe40000000000 */
[----:B------:R-:W-:-:S07]  /*f340*/  FSEL R9, R61, R59, P0 ;  /* 0x0000003b3d097208 */ /* 0x000fce0000000000 */
.L_x_13707:
[----:B------:R-:W-:Y:S05]  /*f350*/  BSYNC.RECONVERGENT B3 ;  /* 0x0000000000037941 */ /* 0x000fea0003800200 */
.L_x_13699:
[----:B------:R-:W-:Y:S01]  /*f360*/  DADD R2, -RZ, -R10 ;  /* 0x00000000ff027229 */ /* 0x000fe2000000090a */
[----:B------:R-:W-:-:S09]  /*f370*/  ISETP.GE.AND P0, PT, R15, RZ, PT ;  /* 0x000000ff0f00720c */ /* 0x000fd20003f06270 */
[----:B------:R-:W-:Y:S02]  /*f380*/  FSEL R10, R10, R2, !P0 ;  /* 0x000000020a0a7208 */ /* 0x000fe40004000000 */
[----:B------:R-:W-:Y:S01]  /*f390*/  FSEL R11, R11, R3, !P0 ;  /* 0x000000030b0b7208 */ /* 0x000fe20004000000 */
[----:B------:R-:W-:Y:S06]  /*f3a0*/  BRA `(.L_x_13662) ;  /* 0x0000002c00f47947 */ /* 0x000fec0003800000 */
.L_x_13666:
[----:B------:R-:W2:Y:S01]  /*f3b0*/  LDL.64 R8, [R1+0x8] ;  /* 0x0000080001087983 */ /* 0x000ea20000100a00 */
[----:B------:R-:W-:Y:S01]  /*f3c0*/  UMOV UR6, 0x54442d18 ;  /* 0x54442d1800067882 */ /* 0x000fe20000000000 */
[----:B------:R-:W-:Y:S01]  /*f3d0*/  UMOV UR7, 0x3ff921fb ;  /* 0x3ff921fb00077882 */ /* 0x000fe20000000000 */
[----:B------:R-:W-:Y:S02]  /*f3e0*/  DADD R10, -RZ, -R14 ;  /* 0x00000000ff0a7229 */ /* 0x000fe4000000090e */
[----:B--2---:R-:W-:-:S08]  /*f3f0*/  DADD R8, R8, -R12 ;  /* 0x0000000008087229 */ /* 0x004fd0000000080c */
[----:B------:R-:W-:Y:S01]  /*f400*/  DADD R8, R8, UR6 ;  /* 0x0000000608087e29 */ /* 0x000fe20008000000 */
[----:B------:R-:W-:Y:S10]  /*f410*/  BRA `(.L_x_13662) ;  /* 0x0000002c00d87947 */ /* 0x000ff40003800000 */
.L_x_13665:
[----:B------:R-:W-:Y:S01]  /*f420*/  DADD R10, -RZ, -R14 ;  /* 0x00000000ff0a7229 */ /* 0x000fe2000000090e */
[----:B------:R-:W-:Y:S01]  /*f430*/  CS2R R8, SRZ ;  /* 0x0000000000087805 */ /* 0x000fe2000001ff00 */
[----:B------:R-:W-:Y:S09]  /*f440*/  BRA `(.L_x_13662) ;  /* 0x0000002c00cc7947 */ /* 0x000ff20003800000 */
.L_x_13664:
        /* <DEDUP_REMOVED lines=110> */
.L_x_13751:
[----:B------:R-:W-:Y:S05]  /*fb30*/  BSYNC.RECONVERGENT B0 ;  /* 0x0000000000007941 */ /* 0x000fea0003800200 */
.L_x_13750:
[----:B------:R-:W-:Y:S04]  /*fb40*/  BSSY.RECONVERGENT B3, `(.L_x_13752) ;  /* 0x0000008000037945 */ /* 0x000fe80003800200 */
[----:B------:R-:W-:Y:S05]  /*fb50*/  @P4 BRA P5, `(.L_x_13753) ;  /* 0x0000000000184947 */ /* 0x000fea0002800000 */
[----:B------:R-:W-:Y:S01]  /*fb60*/  IMAD.MOV.U32 R34, RZ, RZ, R8 ;  /* 0x000000ffff227224 */ /* 0x000fe200078e0008 */
[----:B------:R-:W-:Y:S01]  /*fb70*/  MOV R3, 0xfbc0 ;  /* 0x0000fbc000037802 */ /* 0x000fe20000000f00 */
[----:B------:R-:W-:Y:S02]  /*fb80*/  IMAD.MOV.U32 R35, RZ, RZ, R9 ;  /* 0x000000ffff237224 */ /* 0x000fe400078e0009 */
[----:B------:R-:W-:Y:S02]  /*fb90*/  IMAD.MOV.U32 R2, RZ, RZ, R10 ;  /* 0x000000ffff027224 */ /* 0x000fe400078e000a */
[----:B------:R-:W-:-:S07]  /*fba0*/  IMAD.MOV.U32 R33, RZ, RZ, R11 ;  /* 0x000000ffff217224 */ /* 0x000fce00078e000b */
[----:B------:R-:W-:Y:S05]  /*fbb0*/  CALL.REL.NOINC `($__internal_24_$__cuda_sm20_div_rn_f64_full) ;  /* 0x0000080400987944 */ /* 0x000fea0003c00000 */
.L_x_13753:
[----:B------:R-:W-:Y:S05]  /*fbc0*/  BSYNC.RECONVERGENT B3 ;  /* 0x0000000000037941 */ /* 0x000fea0003800200 */
.L_x_13752:
        /* <DEDUP_REMOVED lines=84> */
.L_x_13755:
[----:B------:R-:W-:Y:S02]  /*10110*/  FSEL R2, RZ, 3.37028055040000000000e+12, P0 ;  /* 0x54442d18ff027808 */ /* 0x000fe40000000000 */
[----:B------:R-:W-:-:S07]  /*10120*/  FSEL R3, RZ, 2.1426990032196044922, P0 ;  /* 0x400921fbff037808 */ /* 0x000fce0000000000 */
.L_x_13756:
[----:B------:R-:W-:Y:S05]  /*10130*/  BSYNC.RECONVERGENT B0 ;  /* 0x0000000000007941 */ /* 0x000fea0003800200 */
.L_x_13754:
[----:B------:R-:W-:Y:S01]  /*10140*/  DADD R58, R60, R58 ;  /* 0x000000003c3a7229 */ /* 0x000fe2000000003a */
[----:B------:R-:W-:Y:S01]  /*10150*/  LOP3.LUT R3, R3, 0x80000000, R15, 0xb8, !PT ;  /* 0x8000000003037812 */ /* 0x000fe200078eb80f */
[----:B------:R-:W-:-:S06]  /*10160*/  DMUL R62, R62, 0.5 ;  /* 0x3fe000003e3e7828 */ /* 0x000fcc0000000000 */
[----:B------:R-:W-:-:S06]  /*10170*/  DSETP.NAN.AND P0, PT, R58, R58, PT ;  /* 0x0000003a3a00722a */ /* 0x000fcc0003f08000 */
[----:B------:R-:W-:Y:S02]  /*10180*/  FSEL R2, R58, R2, P0 ;  /* 0x000000023a027208 */ /* 0x000fe40000000000 */
[----:B------:R-:W-:Y:S01]  /*10190*/  FSEL R3, R59, R3, P0 ;  /* 0x000000033b037208 */ /* 0x000fe20000000000 */
[----:B------:R-:W-:Y:S06]  /*101a0*/  BRA `(.L_x_13757) ;  /* 0x0000002000507947 */ /* 0x000fec0003800000 */
.L_x_13749:
        /* <DEDUP_REMOVED lines=137> */
.L_x_13759:
[----:B------:R-:W-:Y:S05]  /*10a40*/  BSYNC.RECONVERGENT B0 ;  /* 0x0000000000007941 */ /* 0x000fea0003800200 */
.L_x_13758:
[----:B------:R-:W-:Y:S04]  /*10a50*/  BSSY.RECONVERGENT B3, `(.L_x_13760) ;  /* 0x0000008000037945 */ /* 0x000fe80003800200 */
[----:B------:R-:W-:Y:S05]  /*10a60*/  @P4 BRA P5, `(.L_x_13761) ;  /* 0x0000000000184947 */ /* 0x000fea0002800000 */
[----:B------:R-:W-:Y:S01]  /*10a70*/  IMAD.MOV.U32 R34, RZ, RZ, R8 ;  /* 0x000000ffff227224 */ /* 0x000fe200078e0008 */
[----:B------:R-:W-:Y:S01]  /*10a80*/  MOV R35, R9 ;  /* 0x0000000900237202 */ /* 0x000fe20000000f00 */
[----:B------:R-:W-:Y:S01]  /*10a90*/  IMAD.MOV.U32 R2, RZ, RZ, R10 ;  /* 0x000000ffff027224 */ /* 0x000fe200078e000a */
[----:B------:R-:W-:Y:S01]  /*10aa0*/  MOV R3, 0x10ad0 ;  /* 0x00010ad000037802 */ /* 0x000fe20000000f00 */
[----:B------:R-:W-:-:S07]  /*10ab0*/  IMAD.MOV.U32 R33, RZ, RZ, R11 ;  /* 0x000000ffff217224 */ /* 0x000fce00078e000b */
[----:B------:R-:W-:Y:S05]  /*10ac0*/  CALL.REL.NOINC `($__internal_24_$__cuda_sm20_div_rn_f64_full) ;  /* 0x000007f400d47944 */ /* 0x000fea0003c00000 */
.L_x_13761:
[----:B------:R-:W-:Y:S05]  /*10ad0*/  BSYNC.RECONVERGENT B3 ;  /* 0x0000000000037941 */ /* 0x000fea0003800200 */
.L_x_13760:
        /* <DEDUP_REMOVED lines=84> */
.L_x_13763:
[----:B------:R-:W-:Y:S02]  /*11020*/  FSEL R2, RZ, 3.37028055040000000000e+12, P0 ;  /* 0x54442d18ff027808 */ /* 0x000fe40000000000 */
[----:B------:R-:W-:-:S07]  /*11030*/  FSEL R3, RZ, 2.1426990032196044922, P0 ;  /* 0x400921fbff037808 */ /* 0x000fce0000000000 */
.L_x_13764:
[----:B------:R-:W-:Y:S05]  /*11040*/  BSYNC.RECONVERGENT B0 ;  /* 0x0000000000007941 */ /* 0x000fea0003800200 */
.L_x_13762:
[----:B------:R-:W-:Y:S01]  /*11050*/  DADD R58, R60, R58 ;  /* 0x000000003c3a7229 */ /* 0x000fe2000000003a */
[----:B------:R-:W-:-:S07]  /*11060*/  LOP3.LUT R3, R3, 0x80000000, R15, 0xb8, !PT ;  /* 0x8000000003037812 */ /* 0x000fce00078eb80f */
[----:B------:R-:W-:-:S06]  /*11070*/  DSETP.NAN.AND P0, PT, R58, R58, PT ;  /* 0x0000003a3a00722a */ /* 0x000fcc0003f08000 */
[----:B------:R-:W-:Y:S02]  /*11080*/  FSEL R2, R58, R2, P0 ;  /* 0x000000023a027208 */ /* 0x000fe40000000000 */
[----:B------:R-:W-:Y:S01]  /*11090*/  FSEL R3, R59, R3, P0 ;  /* 0x000000033b037208 */ /* 0x000fe20000000000 */
[----:B------:R-:W-:Y:S06]  /*110a0*/  BRA `(.L_x_13757) ;  /* 0x0000001000907947 */ /* 0x000fec0003800000 */
.L_x_13748:
        /* <DEDUP_REMOVED lines=22> */
[----:B------:R-:W-:Y:S05]  /*11210*/  CALL.REL.NOINC `($__internal_24_$__cuda_sm20_div_rn_f64_full) ;  /* 0x000007f000007944 */ /* 0x000fea0003c00000 */
[----:B------:R-:W-:Y:S02]  /*11220*/  IMAD.MOV.U32 R62, RZ, RZ, R32 ;  /* 0x000000ffff3e7224 */ /* 0x000fe400078e0020 */
[----:B------:R-:W-:-:S07]  /*11230*/  IMAD.MOV.U32 R63, RZ, RZ, R33 ;  /* 0x000000ffff3f7224 */ /* 0x000fce00078e0021 */
.L_x_13766:
[----:B------:R-:W-:Y:S05]  /*11240*/  BSYNC.RECONVERGENT B3 ;  /* 0x0000000000037941 */ /* 0x000fea0003800200 */
.L_x_13765:
        /* <DEDUP_REMOVED lines=22> */
[----:B------:R-:W-:Y:S05]  /*113b0*/  CALL.REL.NOINC `($__internal_24_$__cuda_sm20_div_rn_f64_full) ;  /* 0x000007ec00987944 */ /* 0x000fea0003c00000 */
.L_x_13768:
[----:B------:R-:W-:Y:S05]  /*113c0*/  BSYNC.RECONVERGENT B3 ;  /* 0x0000000000037941 */ /* 0x000fea0003800200 */
.L_x_13767:
        /* <DEDUP_REMOVED lines=139> */
.L_x_13770:
[----:B------:R-:W-:Y:S05]  /*11c80*/  BSYNC.RECONVERGENT B0 ;  /* 0x0000000000007941 */ /* 0x000fea0003800200 */
.L_x_13769:
        /* <DEDUP_REMOVED lines=8> */
.L_x_13772:
[----:B------:R-:W-:Y:S05]  /*11d10*/  BSYNC.RECONVERGENT B3 ;  /* 0x0000000000037941 */ /* 0x000fea0003800200 */
.L_x_13771:
        /* <DEDUP_REMOVED lines=84> */
.L_x_13774:
[----:B------:R-:W-:Y:S02]  /*12260*/  FSEL R2, RZ, 3.37028055040000000000e+12, P0 ;  /* 0x54442d18ff027808 */ /* 0x000fe40000000000 */
[----:B------:R-:W-:-:S07]  /*12270*/  FSEL R3, RZ, 2.1426990032196044922, P0 ;  /* 0x400921fbff037808 */ /* 0x000fce0000000000 */
.L_x_13775:
[----:B------:R-:W-:Y:S05]  /*12280*/  BSYNC.RECONVERGENT B0 ;  /* 0x0000000000007941 */ /* 0x000fea0003800200 */
.L_x_13773:
[----:B------:R-:W-:Y:S01]  /*12290*/  DADD R58, R60, R58 ;  /* 0x000000003c3a7229 */ /* 0x000fe2000000003a */
[----:B------:R-:W-:Y:S01]  /*122a0*/  LOP3.LUT R3, R3, 0x80000000, R15, 0xb8, !PT ;  /* 0x8000000003037812 */ /* 0x000fe200078eb80f */
[----:B------:R-:W-:-:S06]  /*122b0*/  DADD R62, R62, 1 ;  /* 0x3ff000003e3e7429 */ /* 0x000fcc0000000000 */
[----:B------:R-:W-:-:S06]  /*122c0*/  DSETP.NAN.AND P0, PT, R58, R58, PT ;  /* 0x0000003a3a00722a */ /* 0x000fcc0003f08000 */
[----:B------:R-:W-:Y:S02]  /*122d0*/  FSEL R2, R58, R2, P0 ;  /* 0x000000023a027208 */ /* 0x000fe40000000000 */
[----:B------:R-:W-:-:S07]  /*122e0*/  FSEL R3, R59, R3, P0 ;  /* 0x000000033b037208 */ /* 0x000fce0000000000 */
.L_x_13757:
[----:B------:R-:W-:Y:S05]  /*122f0*/  BSYNC.RECONVERGENT B2 ;  /* 0x0000000000027941 */ /* 0x000fea0003800200 */
.L_x_13747:
        /* <DEDUP_REMOVED lines=8> */
.L_x_13662:
[----:B------:R-:W-:Y:S05]  /*12380*/  BSYNC.RECONVERGENT B1 ;  /* 0x0000000000017941 */ /* 0x000fea0003800200 */
.L_x_13661:
        /* <DEDUP_REMOVED lines=37> */
.L_x_13778:
        /* <DEDUP_REMOVED lines=141> */
.L_x_13785:
[----:B------:R-:W-:Y:S05]  /*12eb0*/  BSYNC.RECONVERGENT B3 ;  /* 0x0000000000037941 */ /* 0x000fea0003800200 */
.L_x_13784:
        /* <DEDUP_REMOVED lines=81> */
.L_x_13783:
        /* <DEDUP_REMOVED lines=33> */
.L_x_13792:
[----:B------:R-:W-:Y:S05]  /*135e0*/  BSYNC.RECONVERGENT B4 ;  /* 0x0000000000047941 */ /* 0x000fea0003800200 */
.L_x_13791:
[----:B------:R-:W-:Y:S02]  /*135f0*/  IMAD.MOV.U32 R14, RZ, RZ, R32 ;  /* 0x000000ffff0e7224 */ /* 0x000fe400078e0020 */
[----:B------:R-:W-:-:S07]  /*13600*/  IMAD.MOV.U32 R15, RZ, RZ, R33 ;  /* 0x000000ffff0f7224 */ /* 0x000fce00078e0021 */
.L_x_13790:
[----:B------:R-:W-:Y:S05]  /*13610*/  BSYNC.RECONVERGENT B3 ;  /* 0x0000000000037941 */ /* 0x000fea0003800200 */
.L_x_13789:
        /* <DEDUP_REMOVED lines=27> */
[----:B------:R-:W-:Y:S05]  /*137d0*/  CALL.REL.NOINC `($__internal_24_$__cuda_sm20_div_rn_f64_full) ;  /* 0x000007c800907944 */ /* 0x000fea0003c00000 */
.L_x_13797:
[----:B------:R-:W-:Y:S05]  /*137e0*/  BSYNC.RECONVERGENT B4 ;  /* 0x0000000000047941 */ /* 0x000fea0003800200 */
.L_x_13796:
[----:B------:R-:W-:Y:S05]  /*137f0*/  BRA `(.L_x_13795) ;  /* 0x0000000000047947 */ /* 0x000fea0003800000 */
.L_x_13794:
[----:B------:R-:W-:-:S11]  /*13800*/  DADD R32, R62, -R2 ;  /* 0x000000003e207229 */ /* 0x000fd60000000802 */
.L_x_13795:
[----:B------:R-:W-:Y:S05]  /*13810*/  BSYNC.RECONVERGENT B3 ;  /* 0x0000000000037941 */ /* 0x000fea0003800200 */
.L_x_13793:
        /* <DEDUP_REMOVED lines=30> */
.L_x_13799:
[----:B------:R-:W-:Y:S05]  /*13a00*/  BSYNC.RECONVERGENT B3 ;  /* 0x0000000000037941 */ /* 0x000fea0003800200 */
.L_x_13798:
        /* <DEDUP_REMOVED lines=85> */
.L_x_13800:
        /* <DEDUP_REMOVED lines=21> */
.L_x_13802:
[----:B------:R-:W-:Y:S05]  /*140b0*/  BSYNC.RECONVERGENT B3 ;  /* 0x0000000000037941 */ /* 0x000fea0003800200 */
.L_x_13801:
        /* <DEDUP_REMOVED lines=30> */
.L_x_13788:
        /* <DEDUP_REMOVED lines=25> */
.L_x_13805:
[----:B------:R-:W-:Y:S05]  /*14430*/  BSYNC.RECONVERGENT B3 ;  /* 0x0000000000037941 */ /* 0x000fea0003800200 */
.L_x_13804:
        /* <DEDUP_REMOVED lines=85> */
.L_x_13806:
        /* <DEDUP_REMOVED lines=21> */
.L_x_13808:
[----:B------:R-:W-:Y:S05]  /*14ae0*/  BSYNC.RECONVERGENT B3 ;  /* 0x0000000000037941 */ /* 0x000fea0003800200 */
.L_x_13807:
        /* <DEDUP_REMOVED lines=30> */
.L_x_13803:
        /* <DEDUP_REMOVED lines=24> */
.L_x_13810:
[----:B------:R-:W-:Y:S05]  /*14e50*/  BSYNC.RECONVERGENT B3 ;  /* 0x0000000000037941 */ /* 0x000fea0003800200 */
.L_x_13809:
        /* <DEDUP_REMOVED lines=21> */
.L_x_13812:
[----:B------:R-:W-:Y:S05]  /*14fb0*/  BSYNC.RECONVERGENT B3 ;  /* 0x0000000000037941 */ /* 0x000fea0003800200 */
.L_x_13811:
[----:B------:R-:W-:Y:S01]  /*14fc0*/  MOV R14, R32 ;  /* 0x00000020000e7202 */ /* 0x000fe20000000f00 */
[----:B------:R-:W-:Y:S01]  /*14fd0*/  IMAD.MOV.U32 R15, RZ, RZ, R33 ;  /* 0x000000ffff0f7224 */ /* 0x000fe200078e0021 */
[----:B------:R-:W-:Y:S06]  /*14fe0*/  BRA `(.L_x_13786) ;  /* 0x0000000000647947 */ /* 0x000fec0003800000 */
.L_x_13787:
        /* <DEDUP_REMOVED lines=24> */
.L_x_13813:
[----:B------:R-:W-:Y:S05]  /*15170*/  BSYNC.RECONVERGENT B3 ;  /* 0x0000000000037941 */ /* 0x000fea0003800200 */
.L_x_13786:
[----:B------:R-:W-:Y:S05]  /*15180*/  BSYNC.RECONVERGENT B2 ;  /* 0x0000000000027941 */ /* 0x000fea0003800200 */
.L_x_13782:
        /* <DEDUP_REMOVED lines=25> */
.L_x_13818:
[----:B------:R-:W-:Y:S05]  /*15320*/  BSYNC.RECONVERGENT B4 ;  /* 0x0000000000047941 */ /* 0x000fea0003800200 */
.L_x_13817:
        /* <DEDUP_REMOVED lines=84> */
.L_x_13821:
        /* <DEDUP_REMOVED lines=53> */
.L_x_13820:
        /* <DEDUP_REMOVED lines=76> */
.L_x_13823:
        /* <DEDUP_REMOVED lines=53> */
.L_x_13819:
        /* <DEDUP_REMOVED lines=34> */
.L_x_13830:
[----:B------:R-:W-:Y:S05]  /*165f0*/  BSYNC.RECONVERGENT B6 ;  /* 0x0000000000067941 */ /* 0x000fea0003800200 */
.L_x_13829:
[----:B------:R-:W-:Y:S02]  /*16600*/  IMAD.MOV.U32 R70, RZ, RZ, R32 ;  /* 0x000000ffff467224 */ /* 0x000fe400078e0020 */
[----:B------:R-:W-:-:S07]  /*16610*/  IMAD.MOV.U32 R71, RZ, RZ, R33 ;  /* 0x000000ffff477224 */ /* 0x000fce00078e0021 */
.L_x_13828:
[----:B------:R-:W-:Y:S05]  /*16620*/  BSYNC.RECONVERGENT B5 ;  /* 0x0000000000057941 */ /* 0x000fea0003800200 */
.L_x_13827:
        /* <DEDUP_REMOVED lines=26> */
[----:B------:R-:W-:Y:S05]  /*167d0*/  CALL.REL.NOINC `($__internal_24_$__cuda_sm20_div_rn_f64_full) ;  /* 0x0000079800907944 */ /* 0x000fea0003c00000 */
.L_x_13835:
[----:B------:R-:W-:Y:S05]  /*167e0*/  BSYNC.RECONVERGENT B6 ;  /* 0x0000000000067941 */ /* 0x000fea0003800200 */
.L_x_13834:
[----:B------:R-:W-:Y:S02]  /*167f0*/  IMAD.MOV.U32 R58, RZ, RZ, R32 ;  /* 0x000000ffff3a7224 */ /* 0x000fe400078e0020 */
[----:B------:R-:W-:Y:S01]  /*16800*/  IMAD.MOV.U32 R59, RZ, RZ, R33 ;  /* 0x000000ffff3b7224 */ /* 0x000fe200078e0021 */
[----:B------:R-:W-:Y:S06]  /*16810*/  BRA `(.L_x_13833) ;  /* 0x0000000000047947 */ /* 0x000fec0003800000 */
.L_x_13832:
[----:B------:R-:W-:-:S11]  /*16820*/  DADD R58, -R64, R62 ;  /* 0x00000000403a7229 */ /* 0x000fd6000000013e */
.L_x_13833:
[----:B------:R-:W-:Y:S05]  /*16830*/  BSYNC.RECONVERGENT B5 ;  /* 0x0000000000057941 */ /* 0x000fea0003800200 */
.L_x_13831:
        /* <DEDUP_REMOVED lines=30> */
[----:B------:R-:W-:Y:S05]  /*16a20*/  CALL.REL.NOINC `($__internal_25_$__cuda_sm20_dsqrt_rn_f64_mediumpath_v1) ;  /* 0x0000079c00947944 */ /* 0x000fea0003c00000 */
.L_x_13837:
[----:B------:R-:W-:Y:S05]  /*16a30*/  BSYNC.RECONVERGENT B5 ;  /* 0x0000000000057941 */ /* 0x000fea0003800200 */
.L_x_13836:
[----:B------:R-:W-:Y:S01]  /*16a40*/  MOV R58, R2 ;  /* 0x00000002003a7202 */ /* 0x000fe20000000f00 */
[----:B------:R-:W-:Y:S01]  /*16a50*/  IMAD.MOV.U32 R59, RZ, RZ, R3 ;  /* 0x000000ffff3b7224 */ /* 0x000fe200078e0003 */
[----:B------:R-:W-:Y:S06]  /*16a60*/  BRA `(.L_x_13838) ;  /* 0x00000008004c7947 */ /* 0x000fec0003800000 */
.L_x_13826:
        /* <DEDUP_REMOVED lines=29> */
.L_x_13841:
[----:B------:R-:W-:Y:S05]  /*16c40*/  BSYNC.RECONVERGENT B5 ;  /* 0x0000000000057941 */ /* 0x000fea0003800200 */
.L_x_13840:
[----:B------:R-:W-:Y:S02]  /*16c50*/  IMAD.MOV.U32 R58, RZ, RZ, R2 ;  /* 0x000000ffff3a7224 */ /* 0x000fe400078e0002 */
[----:B------:R-:W-:Y:S01]  /*16c60*/  IMAD.MOV.U32 R59, RZ, RZ, R3 ;  /* 0x000000ffff3b7224 */ /* 0x000fe200078e0003 */
[----:B------:R-:W-:Y:S06]  /*16c70*/  BRA `(.L_x_13838) ;  /* 0x0000000400c87947 */ /* 0x000fec0003800000 */
.L_x_13839:
        /* <DEDUP_REMOVED lines=28> */
.L_x_13843:
[----:B------:R-:W-:Y:S05]  /*16e40*/  BSYNC.RECONVERGENT B5 ;  /* 0x0000000000057941 */ /* 0x000fea0003800200 */
.L_x_13842:
        /* <DEDUP_REMOVED lines=20> */
.L_x_13845:
[----:B------:R-:W-:Y:S05]  /*16f90*/  BSYNC.RECONVERGENT B5 ;  /* 0x0000000000057941 */ /* 0x000fea0003800200 */
.L_x_13844:
[----:B------:R-:W-:Y:S01]  /*16fa0*/  DMUL R60, R60, 8.11296384146066816958e+31 ;  /* 0x469000003c3c7828 */ /* 0x000fe20000000000 */
[----:B------:R-:W-:Y:S02]  /*16fb0*/  IMAD.MOV.U32 R58, RZ, RZ, R32 ;  /* 0x000000ffff3a7224 */ /* 0x000fe400078e0020 */
[----:B------:R-:W-:Y:S01]  /*16fc0*/  IMAD.MOV.U32 R59, RZ, RZ, R33 ;  /* 0x000000ffff3b7224 */ /* 0x000fe200078e0021 */
[----:B------:R-:W-:Y:S07]  /*16fd0*/  BRA `(.L_x_13838) ;  /* 0x0000000000f07947 */ /* 0x000fee0003800000 */
.L_x_13825:
        /* <DEDUP_REMOVED lines=26> */
.L_x_13847:
[----:B------:R-:W-:Y:S05]  /*17180*/  BSYNC.RECONVERGENT B5 ;  /* 0x0000000000057941 */ /* 0x000fea0003800200 */
.L_x_13846:
        /* <DEDUP_REMOVED lines=29> */
.L_x_13849:
[----:B------:R-:W-:Y:S05]  /*17360*/  BSYNC.RECONVERGENT B5 ;  /* 0x0000000000057941 */ /* 0x000fea0003800200 */
.L_x_13848:
[----:B------:R-:W-:Y:S01]  /*17370*/  DMUL R58, R2, R48 ;  /* 0x00000030023a7228 */ /* 0x000fe20000000000 */
[----:B------:R-:W-:Y:S02]  /*17380*/  IMAD.MOV.U32 R60, RZ, RZ, 0x0 ;  /* 0x00000000ff3c7424 */ /* 0x000fe400078e00ff */
[----:B------:R-:W-:-:S08]  /*17390*/  IMAD.MOV.U32 R61, RZ, RZ, 0x3ff00000 ;  /* 0x3ff00000ff3d7424 */ /* 0x000fd000078e00ff */
.L_x_13838:
[----:B------:R-:W-:Y:S05]  /*173a0*/  BSYNC.RECONVERGENT B4 ;  /* 0x0000000000047941 */ /* 0x000fea0003800200 */
.L_x_13824:
[----:B------:R-:W-:Y:S05]  /*173b0*/  BRA `(.L_x_13850) ;  /* 0x0000000000087947 */ /* 0x000fea0003800000 */
.L_x_13816:
[----:B------:R-:W-:Y:S02]  /*173c0*/  DMUL R58, R12, 9.00719925474099200000e+15 ;  /* 0x434000000c3a7828 */ /* 0x000fe40000000000 */
[----:B------:R-:W-:-:S11]  /*173d0*/  DMUL R60, R60, 9.00719925474099200000e+15 ;  /* 0x434000003c3c7828 */ /* 0x000fd60000000000 */
.L_x_13850:
[----:B------:R-:W-:Y:S05]  /*173e0*/  BSYNC.RELIABLE B2 ;  /* 0x0000000000027941 */ /* 0x000fea0003800100 */
.L_x_13815:
        /* <DEDUP_REMOVED lines=29> */
.L_x_13853:
[----:B------:R-:W-:Y:S05]  /*175c0*/  BSYNC.RECONVERGENT B2 ;  /* 0x0000000000027941 */ /* 0x000fea0003800200 */
.L_x_13852:
        /* <DEDUP_REMOVED lines=84> */
.L_x_13855:
[----:B------:R-:W-:Y:S02]  /*17b10*/  FSEL R2, RZ, 3.37028055040000000000e+12, P0 ;  /* 0x54442d18ff027808 */ /* 0x000fe40000000000 */
[----:B------:R-:W-:-:S07]  /*17b20*/  FSEL R3, RZ, 2.1426990032196044922, P0 ;  /* 0x400921fbff037808 */ /* 0x000fce0000000000 */
.L_x_13856:
[----:B------:R-:W-:Y:S05]  /*17b30*/  BSYNC.RECONVERGENT B0 ;  /* 0x0000000000007941 */ /* 0x000fea0003800200 */
.L_x_13854:
[----:B------:R-:W-:Y:S01]  /*17b40*/  DADD R60, |R58|, R60 ;  /* 0x000000003a3c7229 */ /* 0x000fe2000000023c */
[----:B------:R-:W-:-:S07]  /*17b50*/  LOP3.LUT R59, R3, 0x80000000, R59, 0xb8, !PT ;  /* 0x80000000033b7812 */ /* 0x000fce00078eb83b */
[----:B------:R-:W-:-:S06]  /*17b60*/  DSETP.NAN.AND P0, PT, R60, R60, PT ;  /* 0x0000003c3c00722a */ /* 0x000fcc0003f08000 */
[----:B------:R-:W-:Y:S02]  /*17b70*/  FSEL R12, R60, R2, P0 ;  /* 0x000000023c0c7208 */ /* 0x000fe40000000000 */
[----:B------:R-:W-:Y:S01]  /*17b80*/  FSEL R13, R61, R59, P0 ;  /* 0x0000003b3d0d7208 */ /* 0x000fe20000000000 */
[----:B------:R-:W-:Y:S06]  /*17b90*/  BRA `(.L_x_13822) ;  /* 0x0000000400d87947 */ /* 0x000fec0003800000 */
.L_x_13851:
        /* <DEDUP_REMOVED lines=25> */
.L_x_13858:
[----:B------:R-:W-:Y:S05]  /*17d30*/  BSYNC.RECONVERGENT B2 ;  /* 0x0000000000027941 */ /* 0x000fea0003800200 */
.L_x_13857:
        /* <DEDUP_REMOVED lines=84> */
.L_x_13860:
[----:B------:R-:W-:Y:S02]  /*18280*/  FSEL R2, RZ, 3.37028055040000000000e+12, P0 ;  /* 0x54442d18ff027808 */ /* 0x000fe40000000000 */
[----:B------:R-:W-:-:S07]  /*18290*/  FSEL R3, RZ, 2.1426990032196044922, P0 ;  /* 0x400921fbff037808 */ /* 0x000fce0000000000 */
.L_x_13861:
[----:B------:R-:W-:Y:S05]  /*182a0*/  BSYNC.RECONVERGENT B0 ;  /* 0x0000000000007941 */ /* 0x000fea0003800200 */
.L_x_13859:
[----:B------:R-:W-:Y:S01]  /*182b0*/  DADD R60, |R58|, R60 ;  /* 0x000000003a3c7229 */ /* 0x000fe2000000023c */
[----:B------:R-:W-:-:S07]  /*182c0*/  LOP3.LUT R59, R3, 0x80000000, R59, 0xb8, !PT ;  /* 0x80000000033b7812 */ /* 0x000fce00078eb83b */
[----:B------:R-:W-:-:S06]  /*182d0*/  DSETP.NAN.AND P0, PT, R60, R60, PT ;  /* 0x0000003c3c00722a */ /* 0x000fcc0003f08000 */
[----:B------:R-:W-:Y:S02]  /*182e0*/  FSEL R12, R60, R2, P0 ;  /* 0x000000023c0c7208 */ /* 0x000fe40000000000 */
[----:B------:R-:W-:-:S07]  /*182f0*/  FSEL R13, R61, R59, P0 ;  /* 0x0000003b3d0d7208 */ /* 0x000fce0000000000 */
.L_x_13822:
[----:B------:R-:W-:Y:S05]  /*18300*/  BSYNC.RECONVERGENT B3 ;  /* 0x0000000000037941 */ /* 0x000fea0003800200 */
.L_x_13814:
[----:B------:R-:W-:Y:S01]  /*18310*/  DADD R2, -RZ, -R14 ;  /* 0x00000000ff027229 */ /* 0x000fe2000000090e */
[----:B------:R-:W-:-:S09]  /*18320*/  ISETP.GE.AND P0, PT, R19, RZ, PT ;  /* 0x000000ff1300720c */ /* 0x000fd20003f06270 */
[----:B------:R-:W-:Y:S02]  /*18330*/  FSEL R14, R14, R2, !P0 ;  /* 0x000000020e0e7208 */ /* 0x000fe40004000000 */
[----:B------:R-:W-:Y:S01]  /*18340*/  FSEL R15, R15, R3, !P0 ;  /* 0x000000030f0f7208 */ /* 0x000fe20004000000 */
[----:B------:R-:W-:Y:S06]  /*18350*/  BRA `(.L_x_13777) ;  /* 0x0000002c00f47947 */ /* 0x000fec0003800000 */
.L_x_13781:
[----:B------:R-:W2:Y:S01]  /*18360*/  LDL.64 R12, [R1+0x8] ;  /* 0x00000800010c7983 */ /* 0x000ea20000100a00 */
[----:B------:R-:W-:Y:S01]  /*18370*/  UMOV UR6, 0x54442d18 ;  /* 0x54442d1800067882 */ /* 0x000fe20000000000 */
[----:B------:R-:W-:Y:S01]  /*18380*/  UMOV UR7, 0x3ff921fb ;  /* 0x3ff921fb00077882 */ /* 0x000fe20000000000 */
[----:B------:R-:W-:Y:S02]  /*18390*/  DADD R14, -RZ, -R18 ;  /* 0x00000000ff0e7229 */ /* 0x000fe40000000912 */
[----:B--2---:R-:W-:-:S08]  /*183a0*/  DADD R12, R12, -R16 ;  /* 0x000000000c0c7229 */ /* 0x004fd00000000810 */
[----:B------:R-:W-:Y:S01]  /*183b0*/  DADD R12, R12, UR6 ;  /* 0x000000060c0c7e29 */ /* 0x000fe20008000000 */
[----:B------:R-:W-:Y:S10]  /*183c0*/  BRA `(.L_x_13777) ;  /* 0x0000002c00d87947 */ /* 0x000ff40003800000 */
.L_x_13780:
[----:B------:R-:W-:Y:S01]  /*183d0*/  DADD R14, -RZ, -R18 ;  /* 0x00000000ff0e7229 */ /* 0x000fe20000000912 */
[----:B------:R-:W-:Y:S01]  /*183e0*/  CS2R R12, SRZ ;  /* 0x00000000000c7805 */ /* 0x000fe2000001ff00 */
[----:B------:R-:W-:Y:S09]  /*183f0*/  BRA `(.L_x_13777) ;  /* 0x0000002c00cc7947 */ /* 0x000ff20003800000 */
.L_x_13779:
        /* <DEDUP_REMOVED lines=110> */
.L_x_13866:
[----:B------:R-:W-:Y:S05]  /*18ae0*/  BSYNC.RECONVERGENT B0 ;  /* 0x0000000000007941 */ /* 0x000fea0003800200 */
.L_x_13865:
        /* <DEDUP_REMOVED lines=8> */
.L_x_13868:
[----:B------:R-:W-:Y:S05]  /*18b70*/  BSYNC.RECONVERGENT B3 ;  /* 0x0000000000037941 */ /* 0x000fea0003800200 */
.L_x_13867:
        /* <DEDUP_REMOVED lines=84> */
.L_x_13870:
[----:B------:R-:W-:Y:S02]  /*190c0*/  FSEL R2, RZ, 3.37028055040000000000e+12, P0 ;  /* 0x54442d18ff027808 */ /* 0x000fe40000000000 */
[----:B------:R-:W-:-:S07]  /*190d0*/  FSEL R3, RZ, 2.1426990032196044922, P0 ;  /* 0x400921fbff037808 */ /* 0x000fce0000000000 */
.L_x_13871:
[----:B------:R-:W-:Y:S05]  /*190e0*/  BSYNC.RECONVERGENT B0 ;  /* 0x0000000000007941 */ /* 0x000fea0003800200 */
.L_x_13869:
[----:B------:R-:W-:Y:S01]  /*190f0*/  DADD R58, R60, R58 ;  /* 0x000000003c3a7229 */ /* 0x000fe2000000003a */
[----:B------:R-:W-:Y:S01]  /*19100*/  LOP3.LUT R3, R3, 0x80000000, R19, 0xb8, !PT ;  /* 0x8000000003037812 */ /* 0x000fe200078eb813 */
[----:B------:R-:W-:-:S06]  /*19110*/  DMUL R62, R62, 0.5 ;  /* 0x3fe000003e3e7828 */ /* 0x000fcc0000000000 */
[----:B------:R-:W-:-:S06]  /*19120*/  DSETP.NAN.AND P0, PT, R58, R58, PT ;  /* 0x0000003a3a00722a */ /* 0x000fcc0003f08000 */
[----:B------:R-:W-:Y:S02]  /*19130*/  FSEL R2, R58, R2, P0 ;  /* 0x000000023a027208 */ /* 0x000fe40000000000 */
[----:B------:R-:W-:Y:S01]  /*19140*/  FSEL R3, R59, R3, P0 ;  /* 0x000000033b037208 */ /* 0x000fe20000000000 */
[----:B------:R-:W-:Y:S06]  /*19150*/  BRA `(.L_x_13872) ;  /* 0x0000002000507947 */ /* 0x000fec0003800000 */
.L_x_13864:
        /* <DEDUP_REMOVED lines=137> */
.L_x_13874:
[----:B------:R-:W-:Y:S05]  /*199f0*/  BSYNC.RECONVERGENT B0 ;  /* 0x0000000000007941 */ /* 0x000fea0003800200 */
.L_x_13873:
        /* <DEDUP_REMOVED lines=8> */
.L_x_13876:
[----:B------:R-:W-:Y:S05]  /*19a80*/  BSYNC.RECONVERGENT B3 ;  /* 0x0000000000037941 */ /* 0x000fea0003800200 */
.L_x_13875:
        /* <DEDUP_REMOVED lines=84> */
.L_x_13878:
[----:B------:R-:W-:Y:S02]  /*19fd0*/  FSEL R2, RZ, 3.37028055040000000000e+12, P0 ;  /* 0x54442d18ff027808 */ /* 0x000fe40000000000 */
[----:B------:R-:W-:-:S07]  /*19fe0*/  FSEL R3, RZ, 2.1426990032196044922, P0 ;  /* 0x400921fbff037808 */ /* 0x000fce0000000000 */
.L_x_13879:
[----:B------:R-:W-:Y:S05]  /*19ff0*/  BSYNC.RECONVERGENT B0 ;  /* 0x0000000000007941 */ /* 0x000fea0003800200 */
.L_x_13877:
[----:B------:R-:W-:Y:S01]  /*1a000*/  DADD R58, R60, R58 ;  /* 0x000000003c3a7229 */ /* 0x000fe2000000003a */
[----:B------:R-:W-:-:S07]  /*1a010*/  LOP3.LUT R3, R3, 0x80000000, R19, 0xb8, !PT ;  /* 0x8000000003037812 */ /* 0x000fce00078eb813 */
[----:B------:R-:W-:-:S06]  /*1a020*/  DSETP.NAN.AND P0, PT, R58, R58, PT ;  /* 0x0000003a3a00722a */ /* 0x000fcc0003f08000 */
[----:B------:R-:W-:Y:S02]  /*1a030*/  FSEL R2, R58, R2, P0 ;  /* 0x000000023a027208 */ /* 0x000fe40000000000 */
[----:B------:R-:W-:Y:S01]  /*1a040*/  FSEL R3, R59, R3, P0 ;  /* 0x000000033b037208 */ /* 0x000fe20000000000 */
[----:B------:R-:W-:Y:S06]  /*1a050*/  BRA `(.L_x_13872) ;  /* 0x0000001000907947 */ /* 0x000fec0003800000 */
.L_x_13863:
        /* <DEDUP_REMOVED lines=23> */
[----:B------:R-:W-:Y:S02]  /*1a1d0*/  IMAD.MOV.U32 R62, RZ, RZ, R32 ;  /* 0x000000ffff3e7224 */ /* 0x000fe400078e0020 */
[----:B------:R-:W-:-:S07]  /*1a1e0*/  IMAD.MOV.U32 R63, RZ, RZ, R33 ;  /* 0x000000ffff3f7224 */ /* 0x000fce00078e0021 */
.L_x_13881:
[----:B------:R-:W-:Y:S05]  /*1a1f0*/  BSYNC.RECONVERGENT B3 ;  /* 0x0000000000037941 */ /* 0x000fea0003800200 */
.L_x_13880:
        /* <DEDUP_REMOVED lines=23> */
.L_x_13883:
[----:B------:R-:W-:Y:S05]  /*1a370*/  BSYNC.RECONVERGENT B3 ;  /* 0x0000000000037941 */ /* 0x000fea0003800200 */
.L_x_13882:
        /* <DEDUP_REMOVED lines=139> */
.L_x_13885:
[----:B------:R-:W-:Y:S05]  /*1ac30*/  BSYNC.RECONVERGENT B0 ;  /* 0x0000000000007941 */ /* 0x000fea0003800200 */
.L_x_13884:
[----:B------:R-:W-:Y:S04]  /*1ac40*/  BSSY.RECONVERGENT B3, `(.L_x_13886) ;  /* 0x0000008000037945 */ /* 0x000fe80003800200 */
[----:B------:R-:W-:Y:S05]  /*1ac50*/  @P4 BRA P5, `(.L_x_13887) ;  /* 0x0000000000184947 */ /* 0x000fea0002800000 */
[----:B------:R-:W-:Y:S01]  /*1ac60*/  MOV R34, R12 ;  /* 0x0000000c00227202 */ /* 0x000fe20000000f00 */
[----:B------:R-:W-:Y:S01]  /*1ac70*/  IMAD.MOV.U32 R35, RZ, RZ, R13 ;  /* 0x000000ffff237224 */ /* 0x000fe200078e000d */
[----:B------:R-:W-:Y:S01]  /*1ac80*/  MOV R3, 0x1acc0 ;  /* 0x0001acc000037802 */ /* 0x000fe20000000f00 */
[----:B------:R-:W-:Y:S02]  /*1ac90*/  IMAD.MOV.U32 R2, RZ, RZ, R14 ;  /* 0x000000ffff027224 */ /* 0x000fe400078e000e */
[----:B------:R-:W-:-:S07]  /*1aca0*/  IMAD.MOV.U32 R33, RZ, RZ, R15 ;  /* 0x000000ffff217224 */ /* 0x000fce00078e000f */
[----:B------:R-:W-:Y:S05]  /*1acb0*/  CALL.REL.NOINC `($__internal_24_$__cuda_sm20_div_rn_f64_full) ;  /* 0x0000075400587944 */ /* 0x000fea0003c00000 */
.L_x_13887:
[----:B------:R-:W-:Y:S05]  /*1acc0*/  BSYNC.RECONVERGENT B3 ;  /* 0x0000000000037941 */ /* 0x000fea0003800200 */
.L_x_13886:
        /* <DEDUP_REMOVED lines=84> */
.L_x_13889:
[----:B------:R-:W-:Y:S02]  /*1b210*/  FSEL R2, RZ, 3.37028055040000000000e+12, P0 ;  /* 0x54442d18ff027808 */ /* 0x000fe40000000000 */
[----:B------:R-:W-:-:S07]  /*1b220*/  FSEL R3, RZ, 2.1426990032196044922, P0 ;  /* 0x400921fbff037808 */ /* 0x000fce0000000000 */
.L_x_13890:
[----:B------:R-:W-:Y:S05]  /*1b230*/  BSYNC.RECONVERGENT B0 ;  /* 0x0000000000007941 */ /* 0x000fea0003800200 */
.L_x_13888:
[----:B------:R-:W-:Y:S01]  /*1b240*/  DADD R58, R60, R58 ;  /* 0x000000003c3a7229 */ /* 0x000fe2000000003a */
[----:B------:R-:W-:Y:S01]  /*1b250*/  LOP3.LUT R3, R3, 0x80000000, R19, 0xb8, !PT ;  /* 0x8000000003037812 */ /* 0x000fe200078eb813 */
[----:B------:R-:W-:-:S06]  /*1b260*/  DADD R62, R62, 1 ;  /* 0x3ff000003e3e7429 */ /* 0x000fcc0000000000 */
[----:B------:R-:W-:-:S06]  /*1b270*/  DSETP.NAN.AND P0, PT, R58, R58, PT ;  /* 0x0000003a3a00722a */ /* 0x000fcc0003f08000 */
[----:B------:R-:W-:Y:S02]  /*1b280*/  FSEL R2, R58, R2, P0 ;  /* 0x000000023a027208 */ /* 0x000fe40000000000 */
[----:B------:R-:W-:-:S07]  /*1b290*/  FSEL R3, R59, R3, P0 ;  /* 0x000000033b037208 */ /* 0x000fce0000000000 */
.L_x_13872:
[----:B------:R-:W-:Y:S05]  /*1b2a0*/  BSYNC.RECONVERGENT B2 ;  /* 0x0000000000027941 */ /* 0x000fea0003800200 */
.L_x_13862:
        /* <DEDUP_REMOVED lines=8> */
.L_x_13777:
[----:B------:R-:W-:Y:S05]  /*1b330*/  BSYNC.RECONVERGENT B1 ;  /* 0x0000000000017941 */ /* 0x000fea0003800200 */
.L_x_13776:
        /* <DEDUP_REMOVED lines=37> */
.L_x_13893:
        /* <DEDUP_REMOVED lines=141> */
.L_x_13900:
[----:B------:R-:W-:Y:S05]  /*1be60*/  BSYNC.RECONVERGENT B3 ;  /* 0x0000000000037941 */ /* 0x000fea0003800200 */
.L_x_13899:
        /* <DEDUP_REMOVED lines=81> */
.L_x_13898:
        /* <DEDUP_REMOVED lines=33> */
.L_x_13907:
[----:B------:R-:W-:Y:S05]  /*1c590*/  BSYNC.RECONVERGENT B4 ;  /* 0x0000000000047941 */ /* 0x000fea0003800200 */
.L_x_13906:
[----:B------:R-:W-:Y:S02]  /*1c5a0*/  IMAD.MOV.U32 R18, RZ, RZ, R32 ;  /* 0x000000ffff127224 */ /* 0x000fe400078e0020 */
[----:B------:R-:W-:-:S07]  /*1c5b0*/  IMAD.MOV.U32 R19, RZ, RZ, R33 ;  /* 0x000000ffff137224 */ /* 0x000fce00078e0021 */
.L_x_13905:
[----:B------:R-:W-:Y:S05]  /*1c5c0*/  BSYNC.RECONVERGENT B3 ;  /* 0x0000000000037941 */ /* 0x000fea0003800200 */
.L_x_13904:
        /* <DEDUP_REMOVED lines=28> */
.L_x_13912:
[----:B------:R-:W-:Y:S05]  /*1c790*/  BSYNC.RECONVERGENT B4 ;  /* 0x0000000000047941 */ /* 0x000fea0003800200 */
.L_x_13911:
[----:B------:R-:W-:Y:S05]  /*1c7a0*/  BRA `(.L_x_13910) ;  /* 0x0000000000047947 */ /* 0x000fea0003800000 */
.L_x_13909:
[----:B------:R-:W-:-:S11]  /*1c7b0*/  DADD R32, R62, -R2 ;  /* 0x000000003e207229 */ /* 0x000fd60000000802 */
.L_x_13910:
[----:B------:R-:W-:Y:S05]  /*1c7c0*/  BSYNC.RECONVERGENT B3 ;  /* 0x0000000000037941 */ /* 0x000fea0003800200 */
.L_x_13908:
        /* <DEDUP_REMOVED lines=28> */
[----:B------:R-:W-:Y:S02]  /*1c990*/  IMAD.MOV.U32 R50, RZ, RZ, R2 ;  /* 0x000000ffff327224 */ /* 0x000fe400078e0002 */
[----:B------:R-:W-:-:S07]  /*1c9a0*/  IMAD.MOV.U32 R51, RZ, RZ, R3 ;  /* 0x000000ffff337224 */ /* 0x000fce00078e0003 */
.L_x_13914:
[----:B------:R-:W-:Y:S05]  /*1c9b0*/  BSYNC.RECONVERGENT B3 ;  /* 0x0000000000037941 */ /* 0x000fea0003800200 */
.L_x_13913:
        /* <DEDUP_REMOVED lines=85> */
.L_x_13915:
        /* <DEDUP_REMOVED lines=21> */
.L_x_13917:
[----:B------:R-:W-:Y:S05]  /*1d060*/  BSYNC.RECONVERGENT B3 ;  /* 0x0000000000037941 */ /* 0x000fea0003800200 */
.L_x_13916:
        /* <DEDUP_REMOVED lines=30> */
.L_x_13903:
        /* <DEDUP_REMOVED lines=25> */
.L_x_13920:
[----:B------:R-:W-:Y:S05]  /*1d3e0*/  BSYNC.RECONVERGENT B3 ;  /* 0x0000000000037941 */ /* 0x000fea0003800200 */
.L_x_13919:
        /* <DEDUP_REMOVED lines=85> */
.L_x_13921:
        /* <DEDUP_REMOVED lines=21> */
.L_x_13923:
[----:B------:R-:W-:Y:S05]  /*1da90*/  BSYNC.RECONVERGENT B3 ;  /* 0x0000000000037941 */ /* 0x000fea0003800200 */
.L_x_13922:
        /* <DEDUP_REMOVED lines=30> */
.L_x_13918:
        /* <DEDUP_REMOVED lines=24> */
.L_x_13925:
[----:B------:R-:W-:Y:S05]  /*1de00*/  BSYNC.RECONVERGENT B3 ;  /* 0x0000000000037941 */ /* 0x000fea0003800200 */
.L_x_13924:
        /* <DEDUP_REMOVED lines=21> */
.L_x_13927:
[----:B------:R-:W-:Y:S05]  /*1df60*/  BSYNC.RECONVERGENT B3 ;  /* 0x0000000000037941 */ /* 0x000fea0003800200 */
.L_x_13926:
[----:B------:R-:W-:Y:S02]  /*1df70*/  IMAD.MOV.U32 R18, RZ, RZ, R32 ;  /* 0x000000ffff127224 */ /* 0x000fe400078e0020 */
[----:B------:R-:W-:Y:S01]  /*1df80*/  IMAD.MOV.U32 R19, RZ, RZ, R33 ;  /* 0x000000ffff137224 */ /* 0x000fe200078e0021 */
[----:B------:R-:W-:Y:S06]  /*1df90*/  BRA `(.L_x_13901) ;  /* 0x0000000000647947 */ /* 0x000fec0003800000 */
.L_x_13902:
        /* <DEDUP_REMOVED lines=24> */
.L_x_13928:
[----:B------:R-:W-:Y:S05]  /*1e120*/  BSYNC.RECONVERGENT B3 ;  /* 0x0000000000037941 */ /* 0x000fea0003800200 */
.L_x_13901:
[----:B------:R-:W-:Y:S05]  /*1e130*/  BSYNC.RECONVERGENT B2 ;  /* 0x0000000000027941 */ /* 0x000fea0003800200 */
.L_x_13897:
        /* <DEDUP_REMOVED lines=24> */
[----:B------:R-:W-:Y:S05]  /*1e2c0*/  CALL.REL.NOINC `($__internal_24_$__cuda_sm20_div_rn_f64_full) ;  /* 0x0000071c00d47944 */ /* 0x000fea0003c00000 */
.L_x_13933:
[----:B------:R-:W-:Y:S05]  /*1e2d0*/  BSYNC.RECONVERGENT B4 ;  /* 0x0000000000047941 */ /* 0x000fea0003800200 */
.L_x_13932:
        /* <DEDUP_REMOVED lines=84> */
.L_x_13936:
        /* <DEDUP_REMOVED lines=53> */
.L_x_13935:
        /* <DEDUP_REMOVED lines=76> */
.L_x_13938:
        /* <DEDUP_REMOVED lines=53> */
.L_x_13934:
        /* <DEDUP_REMOVED lines=34> */
.L_x_13945:
[----:B------:R-:W-:Y:S05]  /*1f5a0*/  BSYNC.RECONVERGENT B6 ;  /* 0x0000000000067941 */ /* 0x000fea0003800200 */
.L_x_13944:
[----:B------:R-:W-:Y:S02]  /*1f5b0*/  IMAD.MOV.U32 R70, RZ, RZ, R32 ;  /* 0x000000ffff467224 */ /* 0x000fe400078e0020 */
[----:B------:R-:W-:-:S07]  /*1f5c0*/  IMAD.MOV.U32 R71, RZ, RZ, R33 ;  /* 0x000000ffff477224 */ /* 0x000fce00078e0021 */
.L_x_13943:
[----:B------:R-:W-:Y:S05]  /*1f5d0*/  BSYNC.RECONVERGENT B5 ;  /* 0x0000000000057941 */ /* 0x000fea0003800200 */
.L_x_13942:
        /* <DEDUP_REMOVED lines=27> */
.L_x_13950:
[----:B------:R-:W-:Y:S05]  /*1f790*/  BSYNC.RECONVERGENT B6 ;  /* 0x0000000000067941 */ /* 0x000fea0003800200 */
.L_x_13949:
[----:B------:R-:W-:Y:S02]  /*1f7a0*/  IMAD.MOV.U32 R58, RZ, RZ, R32 ;  /* 0x000000ffff3a7224 */ /* 0x000fe400078e0020 */
[----:B------:R-:W-:Y:S01]  /*1f7b0*/  IMAD.MOV.U32 R59, RZ, RZ, R33 ;  /* 0x000000ffff3b7224 */ /* 0x000fe200078e0021 */
[----:B------:R-:W-:Y:S06]  /*1f7c0*/  BRA `(.L_x_13948) ;  /* 0x0000000000047947 */ /* 0x000fec0003800000 */
.L_x_13947:
[----:B------:R-:W-:-:S11]  /*1f7d0*/  DADD R58, -R64, R62 ;  /* 0x00000000403a7229 */ /* 0x000fd6000000013e */
.L_x_13948:
[----:B------:R-:W-:Y:S05]  /*1f7e0*/  BSYNC.RECONVERGENT B5 ;  /* 0x0000000000057941 */ /* 0x000fea0003800200 */
.L_x_13946:
        /* <DEDUP_REMOVED lines=31> */
.L_x_13952:
[----:B------:R-:W-:Y:S05]  /*1f9e0*/  BSYNC.RECONVERGENT B5 ;  /* 0x0000000000057941 */ /* 0x000fea0003800200 */
.L_x_13951:
[----:B------:R-:W-:Y:S02]  /*1f9f0*/  IMAD.MOV.U32 R58, RZ, RZ, R2 ;  /* 0x000000ffff3a7224 */ /* 0x000fe400078e0002 */
[----:B------:R-:W-:Y:S01]  /*1fa00*/  IMAD.MOV.U32 R59, RZ, RZ, R3 ;  /* 0x000000ffff3b7224 */ /* 0x000fe200078e0003 */
[----:B------:R-:W-:Y:S06]  /*1fa10*/  BRA `(.L_x_13953) ;  /* 0x00000008004c7947 */ /* 0x000fec0003800000 */
.L_x_13941:
        /* <DEDUP_REMOVED lines=29> */
.L_x_13956:
[----:B------:R-:W-:Y:S05]  /*1fbf0*/  BSYNC.RECONVERGENT B5 ;  /* 0x0000000000057941 */ /* 0x000fea0003800200 */
.L_x_13955:
[----:B------:R-:W-:Y:S01]  /*1fc00*/  MOV R58, R2 ;  /* 0x00000002003a7202 */ /* 0x000fe20000000f00 */
[----:B------:R-:W-:Y:S01]  /*1fc10*/  IMAD.MOV.U32 R59, RZ, RZ, R3 ;  /* 0x000000ffff3b7224 */ /* 0x000fe200078e0003 */
[----:B------:R-:W-:Y:S06]  /*1fc20*/  BRA `(.L_x_13953) ;  /* 0x0000000400c87947 */ /* 0x000fec0003800000 */
.L_x_13954:
        /* <DEDUP_REMOVED lines=28> */
.L_x_13958:
[----:B------:R-:W-:Y:S05]  /*1fdf0*/  BSYNC.RECONVERGENT B5 ;  /* 0x0000000000057941 */ /* 0x000fea0003800200 */
.L_x_13957:
        /* <DEDUP_REMOVED lines=20> */
.L_x_13960:
[----:B------:R-:W-:Y:S05]  /*1ff40*/  BSYNC.RECONVERGENT B5 ;  /* 0x0000000000057941 */ /* 0x000fea0003800200 */
.L_x_13959:
[----:B------:R-:W-:Y:S01]  /*1ff50*/  DMUL R60, R60, 8.11296384146066816958e+31 ;  /* 0x469000003c3c7828 */ /* 0x000fe20000000000 */
[----:B------:R-:W-:Y:S02]  /*1ff60*/  IMAD.MOV.U32 R58, RZ, RZ, R32 ;  /* 0x000000ffff3a7224 */ /* 0x000fe400078e0020 */
[----:B------:R-:W-:Y:S01]  /*1ff70*/  IMAD.MOV.U32 R59, RZ, RZ, R33 ;  /* 0x000000ffff3b7224 */ /* 0x000fe200078e0021 */
[----:B------:R-:W-:Y:S07]  /*1ff80*/  BRA `(.L_x_13953) ;  /* 0x0000000000f07947 */ /* 0x000fee0003800000 */
.L_x_13940:
        /* <DEDUP_REMOVED lines=26> */
.L_x_13962:
[----:B------:R-:W-:Y:S05]  /*20130*/  BSYNC.RECONVERGENT B5 ;  /* 0x0000000000057941 */ /* 0x000fea0003800200 */
.L_x_13961:
        /* <DEDUP_REMOVED lines=28> */
[----:B------:R-:W-:Y:S05]  /*20300*/  CALL.REL.NOINC `($__internal_25_$__cuda_sm20_dsqrt_rn_f64_mediumpath_v1) ;  /* 0x00000704005c7944 */ /* 0x000fea0003c00000 */
.L_x_13964:
[----:B------:R-:W-:Y:S05]  /*20310*/  BSYNC.RECONVERGENT B5 ;  /* 0x0000000000057941 */ /* 0x000fea0003800200 */
.L_x_13963:
[----:B------:R-:W-:Y:S01]  /*20320*/  DMUL R58, R2, R48 ;  /* 0x00000030023a7228 */ /* 0x000fe20000000000 */
[----:B------:R-:W-:Y:S02]  /*20330*/  IMAD.MOV.U32 R60, RZ, RZ, 0x0 ;  /* 0x00000000ff3c7424 */ /* 0x000fe400078e00ff */
[----:B------:R-:W-:-:S08]  /*20340*/  IMAD.MOV.U32 R61, RZ, RZ, 0x3ff00000 ;  /* 0x3ff00000ff3d7424 */ /* 0x000fd000078e00ff */
.L_x_13953:
[----:B------:R-:W-:Y:S05]  /*20350*/  BSYNC.RECONVERGENT B4 ;  /* 0x0000000000047941 */ /* 0x000fea0003800200 */
.L_x_13939:
[----:B------:R-:W-:Y:S05]  /*20360*/  BRA `(.L_x_13965) ;  /* 0x0000000000087947 */ /* 0x000fea0003800000 */
.L_x_13931:
[----:B------:R-:W-:Y:S02]  /*20370*/  DMUL R58, R16, 9.00719925474099200000e+15 ;  /* 0x43400000103a7828 */ /* 0x000fe40000000000 */
[----:B------:R-:W-:-:S11]  /*20380*/  DMUL R60, R60, 9.00719925474099200000e+15 ;  /* 0x434000003c3c7828 */ /* 0x000fd60000000000 */
.L_x_13965:
[----:B------:R-:W-:Y:S05]  /*20390*/  BSYNC.RELIABLE B2 ;  /* 0x0000000000027941 */ /* 0x000fea0003800100 */
.L_x_13930:
        /* <DEDUP_REMOVED lines=28> */
[----:B------:R-:W-:Y:S05]  /*20560*/  CALL.REL.NOINC `($__internal_24_$__cuda_sm20_div_rn_f64_full) ;  /* 0x000006fc002c7944 */ /* 0x000fea0003c00000 */
.L_x_13968:
[----:B------:R-:W-:Y:S05]  /*20570*/  BSYNC.RECONVERGENT B2 ;  /* 0x0000000000027941 */ /* 0x000fea0003800200 */
.L_x_13967:
        /* <DEDUP_REMOVED lines=84> */
.L_x_13970:
[----:B------:R-:W-:Y:S02]  /*20ac0*/  FSEL R2, RZ, 3.37028055040000000000e+12, P0 ;  /* 0x54442d18ff027808 */ /* 0x000fe40000000000 */
[----:B------:R-:W-:-:S07]  /*20ad0*/  FSEL R3, RZ, 2.1426990032196044922, P0 ;  /* 0x400921fbff037808 */ /* 0x000fce0000000000 */
.L_x_13971:
[----:B------:R-:W-:Y:S05]  /*20ae0*/  BSYNC.RECONVERGENT B0 ;  /* 0x0000000000007941 */ /* 0x000fea0003800200 */
.L_x_13969:
[----:B------:R-:W-:Y:S01]  /*20af0*/  DADD R60, |R58|, R60 ;  /* 0x000000003a3c7229 */ /* 0x000fe2000000023c */
[----:B------:R-:W-:-:S07]  /*20b00*/  LOP3.LUT R59, R3, 0x80000000, R59, 0xb8, !PT ;  /* 0x80000000033b7812 */ /* 0x000fce00078eb83b */
[----:B------:R-:W-:-:S06]  /*20b10*/  DSETP.NAN.AND P0, PT, R60, R60, PT ;  /* 0x0000003c3c00722a */ /* 0x000fcc0003f08000 */
[----:B------:R-:W-:Y:S02]  /*20b20*/  FSEL R16, R60, R2, P0 ;  /* 0x000000023c107208 */ /* 0x000fe40000000000 */
[----:B------:R-:W-:Y:S01]  /*20b30*/  FSEL R17, R61, R59, P0 ;  /* 0x0000003b3d117208 */ /* 0x000fe20000000000 */
[----:B------:R-:W-:Y:S06]  /*20b40*/  BRA `(.L_x_13937) ;  /* 0x0000000400d87947 */ /* 0x000fec0003800000 */
.L_x_13966:
        /* <DEDUP_REMOVED lines=25> */
.L_x_13973:
[----:B------:R-:W-:Y:S05]  /*20ce0*/  BSYNC.RECONVERGENT B2 ;  /* 0x0000000000027941 */ /* 0x000fea0003800200 */
.L_x_13972:
        /* <DEDUP_REMOVED lines=84> */
.L_x_13975:
[----:B------:R-:W-:Y:S02]  /*21230*/  FSEL R2, RZ, 3.37028055040000000000e+12, P0 ;  /* 0x54442d18ff027808 */ /* 0x000fe40000000000 */
[----:B------:R-:W-:-:S07]  /*21240*/  FSEL R3, RZ, 2.1426990032196044922, P0 ;  /* 0x400921fbff037808 */ /* 0x000fce0000000000 */
.L_x_13976:
[----:B------:R-:W-:Y:S05]  /*21250*/  BSYNC.RECONVERGENT B0 ;  /* 0x0000000000007941 */ /* 0x000fea0003800200 */
.L_x_13974:
[----:B------:R-:W-:Y:S01]  /*21260*/  DADD R60, |R58|, R60 ;  /* 0x000000003a3c7229 */ /* 0x000fe2000000023c */
[----:B------:R-:W-:-:S07]  /*21270*/  LOP3.LUT R59, R3, 0x80000000, R59, 0xb8, !PT ;  /* 0x80000000033b7812 */ /* 0x000fce00078eb83b */
[----:B------:R-:W-:-:S06]  /*21280*/  DSETP.NAN.AND P0, PT, R60, R60, PT ;  /* 0x0000003c3c00722a */ /* 0x000fcc0003f08000 */
[----:B------:R-:W-:Y:S02]  /*21290*/  FSEL R16, R60, R2, P0 ;  /* 0x000000023c107208 */ /* 0x000fe40000000000 */
[----:B------:R-:W-:-:S07]  /*212a0*/  FSEL R17, R61, R59, P0 ;  /* 0x0000003b3d117208 */ /* 0x000fce0000000000 */
.L_x_13937:
[----:B------:R-:W-:Y:S05]  /*212b0*/  BSYNC.RECONVERGENT B3 ;  /* 0x0000000000037941 */ /* 0x000fea0003800200 */
.L_x_13929:
[----:B------:R-:W-:Y:S01]  /*212c0*/  DADD R2, -RZ, -R18 ;  /* 0x00000000ff027229 */ /* 0x000fe20000000912 */
[----:B------:R-:W-:-:S09]  /*212d0*/  ISETP.GE.AND P0, PT, R23, RZ, PT ;  /* 0x000000ff1700720c */ /* 0x000fd20003f06270 */
[----:B------:R-:W-:Y:S02]  /*212e0*/  FSEL R18, R18, R2, !P0 ;  /* 0x0000000212127208 */ /* 0x000fe40004000000 */
[----:B------:R-:W-:Y:S01]  /*212f0*/  FSEL R19, R19, R3, !P0 ;  /* 0x0000000313137208 */ /* 0x000fe20004000000 */
[----:B------:R-:W-:Y:S06]  /*21300*/  BRA `(.L_x_13892) ;  /* 0x0000002c00f47947 */ /* 0x000fec0003800000 */
.L_x_13896:
[----:B------:R-:W2:Y:S01]  /*21310*/  LDL.64 R16, [R1+0x8] ;  /* 0x0000080001107983 */ /* 0x000ea20000100a00 */
[----:B------:R-:W-:Y:S01]  /*21320*/  UMOV UR6, 0x54442d18 ;  /* 0x54442d1800067882 */ /* 0x000fe20000000000 */
[----:B------:R-:W-:Y:S01]  /*21330*/  UMOV UR7, 0x3ff921fb ;  /* 0x3ff921fb00077882 */ /* 0x000fe20000000000 */
[----:B------:R-:W-:Y:S02]  /*21340*/  DADD R18, -RZ, -R22 ;  /* 0x00000000ff127229 */ /* 0x000fe40000000916 */
[----:B--2---:R-:W-:-:S08]  /*21350*/  DADD R16, R16, -R20 ;  /* 0x0000000010107229 */ /* 0x004fd00000000814 */
[----:B------:R-:W-:Y:S01]  /*21360*/  DADD R16, R16, UR6 ;  /* 0x0000000610107e29 */ /* 0x000fe20008000000 */
[----:B------:R-:W-:Y:S10]  /*21370*/  BRA `(.L_x_13892) ;  /* 0x0000002c00d87947 */ /* 0x000ff40003800000 */
.L_x_13895:
[----:B------:R-:W-:Y:S01]  /*21380*/  DADD R18, -RZ, -R22 ;  /* 0x00000000ff127229 */ /* 0x000fe20000000916 */
[----:B------:R-:W-:Y:S01]  /*21390*/  CS2R R16, SRZ ;  /* 0x0000000000107805 */ /* 0x000fe2000001ff00 */
[----:B------:R-:W-:Y:S09]  /*213a0*/  BRA `(.L_x_13892) ;  /* 0x0000002c00cc7947 */ /* 0x000ff20003800000 */
.L_x_13894:
        /* <DEDUP_REMOVED lines=110> */
.L_x_13981:
[----:B------:R-:W-:Y:S05]  /*21a90*/  BSYNC.RECONVERGENT B0 ;  /* 0x0000000000007941 */ /* 0x000fea0003800200 */
.L_x_13980:
        /* <DEDUP_REMOVED lines=8> */
.L_x_13983:
[----:B------:R-:W-:Y:S05]  /*21b20*/  BSYNC.RECONVERGENT B3 ;  /* 0x0000000000037941 */ /* 0x000fea0003800200 */
.L_x_13982:
        /* <DEDUP_REMOVED lines=84> */
.L_x_13985:
[----:B------:R-:W-:Y:S02]  /*22070*/  FSEL R2, RZ, 3.37028055040000000000e+12, P0 ;  /* 0x54442d18ff027808 */ /* 0x000fe40000000000 */
[----:B------:R-:W-:-:S07]  /*22080*/  FSEL R3, RZ, 2.1426990032196044922, P0 ;  /* 0x400921fbff037808 */ /* 0x000fce0000000000 */
.L_x_13986:
[----:B------:R-:W-:Y:S05]  /*22090*/  BSYNC.RECONVERGENT B0 ;  /* 0x0000000000007941 */ /* 0x000fea0003800200 */
.L_x_13984:
[----:B------:R-:W-:Y:S01]  /*220a0*/  DADD R58, R60, R58 ;  /* 0x000000003c3a7229 */ /* 0x000fe2000000003a */
[----:B------:R-:W-:Y:S01]  /*220b0*/  LOP3.LUT R3, R3, 0x80000000, R23, 0xb8, !PT ;  /* 0x8000000003037812 */ /* 0x000fe200078eb817 */
[----:B------:R-:W-:-:S06]  /*220c0*/  DMUL R62, R62, 0.5 ;  /* 0x3fe000003e3e7828 */ /* 0x000fcc0000000000 */
[----:B------:R-:W-:-:S06]  /*220d0*/  DSETP.NAN.AND P0, PT, R58, R58, PT ;  /* 0x0000003a3a00722a */ /* 0x000fcc0003f08000 */
[----:B------:R-:W-:Y:S02]  /*220e0*/  FSEL R2, R58, R2, P0 ;  /* 0x000000023a027208 */ /* 0x000fe40000000000 */
[----:B------:R-:W-:Y:S01]  /*220f0*/  FSEL R3, R59, R3, P0 ;  /* 0x000000033b037208 */ /* 0x000fe20000000000 */
[----:B------:R-:W-:Y:S06]  /*22100*/  BRA `(.L_x_13987) ;  /* 0x0000002000507947 */ /* 0x000fec0003800000 */
.L_x_13979:
        /* <DEDUP_REMOVED lines=137> */
.L_x_13989:
[----:B------:R-:W-:Y:S05]  /*229a0*/  BSYNC.RECONVERGENT B0 ;  /* 0x0000000000007941 */ /* 0x000fea0003800200 */
.L_x_13988:
        /* <DEDUP_REMOVED lines=8> */
.L_x_13991:
[----:B------:R-:W-:Y:S05]  /*22a30*/  BSYNC.RECONVERGENT B3 ;  /* 0x0000000000037941 */ /* 0x000fea0003800200 */
.L_x_13990:
        /* <DEDUP_REMOVED lines=84> */
.L_x_13993:
[----:B------:R-:W-:Y:S02]  /*22f80*/  FSEL R2, RZ, 3.37028055040000000000e+12, P0 ;  /* 0x54442d18ff027808 */ /* 0x000fe40000000000 */
[----:B------:R-:W-:-:S07]  /*22f90*/  FSEL R3, RZ, 2.1426990032196044922, P0 ;  /* 0x400921fbff037808 */ /* 0x000fce0000000000 */
.L_x_13994:
[----:B------:R-:W-:Y:S05]  /*22fa0*/  BSYNC.RECONVERGENT B0 ;  /* 0x0000000000007941 */ /* 0x000fea0003800200 */
.L_x_13992:
[----:B------:R-:W-:Y:S01]  /*22fb0*/  DADD R58, R60, R58 ;  /* 0x000000003c3a7229 */ /* 0x000fe2000000003a */
[----:B------:R-:W-:-:S07]  /*22fc0*/  LOP3.LUT R3, R3, 0x80000000, R23, 0xb8, !PT ;  /* 0x8000000003037812 */ /* 0x000fce00078eb817 */
[----:B------:R-:W-:-:S06]  /*22fd0*/  DSETP.NAN.AND P0, PT, R58, R58, PT ;  /* 0x0000003a3a00722a */ /* 0x000fcc0003f08000 */
[----:B------:R-:W-:Y:S02]  /*22fe0*/  FSEL R2, R58, R2, P0 ;  /* 0x000000023a027208 */ /* 0x000fe40000000000 */
[----:B------:R-:W-:Y:S01]  /*22ff0*/  FSEL R3, R59, R3, P0 ;  /* 0x000000033b037208 */ /* 0x000fe20000000000 */
[----:B------:R-:W-:Y:S06]  /*23000*/  BRA `(.L_x_13987) ;  /* 0x0000001000907947 */ /* 0x000fec0003800000 */
.L_x_13978:
        /* <DEDUP_REMOVED lines=25> */
.L_x_13996:
[----:B------:R-:W-:Y:S05]  /*231a0*/  BSYNC.RECONVERGENT B3 ;  /* 0x0000000000037941 */ /* 0x000fea0003800200 */
.L_x_13995:
        /* <DEDUP_REMOVED lines=23> */
.L_x_13998:
[----:B------:R-:W-:Y:S05]  /*23320*/  BSYNC.RECONVERGENT B3 ;  /* 0x0000000000037941 */ /* 0x000fea0003800200 */
.L_x_13997:
        /* <DEDUP_REMOVED lines=139> */
.L_x_14000:
[----:B------:R-:W-:Y:S05]  /*23be0*/  BSYNC.RECONVERGENT B0 ;  /* 0x0000000000007941 */ /* 0x000fea0003800200 */
.L_x_13999:
        /* <DEDUP_REMOVED lines=8> */
.L_x_14002:
[----:B------:R-:W-:Y:S05]  /*23c70*/  BSYNC.RECONVERGENT B3 ;  /* 0x0000000000037941 */ /* 0x000fea0003800200 */
.L_x_14001:
        /* <DEDUP_REMOVED lines=84> */
.L_x_14004:
[----:B------:R-:W-:Y:S02]  /*241c0*/  FSEL R2, RZ, 3.37028055040000000000e+12, P0 ;  /* 0x54442d18ff027808 */ /* 0x000fe40000000000 */
[----:B------:R-:W-:-:S07]  /*241d0*/  FSEL R3, RZ, 2.1426990032196044922, P0 ;  /* 0x400921fbff037808 */ /* 0x000fce0000000000 */
.L_x_14005:
[----:B------:R-:W-:Y:S05]  /*241e0*/  BSYNC.RECONVERGENT B0 ;  /* 0x0000000000007941 */ /* 0x000fea0003800200 */
.L_x_14003:
[----:B------:R-:W-:Y:S01]  /*241f0*/  DADD R58, R60, R58 ;  /* 0x000000003c3a7229 */ /* 0x000fe2000000003a */
[----:B------:R-:W-:Y:S01]  /*24200*/  LOP3.LUT R3, R3, 0x80000000, R23, 0xb8, !PT ;  /* 0x8000000003037812 */ /* 0x000fe200078eb817 */
[----:B------:R-:W-:-:S06]  /*24210*/  DADD R62, R62, 1 ;  /* 0x3ff000003e3e7429 */ /* 0x000fcc0000000000 */
[----:B------:R-:W-:-:S06]  /*24220*/  DSETP.NAN.AND P0, PT, R58, R58, PT ;  /* 0x0000003a3a00722a */ /* 0x000fcc0003f08000 */
[----:B------:R-:W-:Y:S02]  /*24230*/  FSEL R2, R58, R2, P0 ;  /* 0x000000023a027208 */ /* 0x000fe40000000000 */
[----:B------:R-:W-:-:S07]  /*24240*/  FSEL R3, R59, R3, P0 ;  /* 0x000000033b037208 */ /* 0x000fce0000000000 */
.L_x_13987:
[----:B------:R-:W-:Y:S05]  /*24250*/  BSYNC.RECONVERGENT B2 ;  /* 0x0000000000027941 */ /* 0x000fea0003800200 */
.L_x_13977:
        /* <DEDUP_REMOVED lines=8> */
.L_x_13892:
[----:B------:R-:W-:Y:S05]  /*242e0*/  BSYNC.RECONVERGENT B1 ;  /* 0x0000000000017941 */ /* 0x000fea0003800200 */
.L_x_13891:
        /* <DEDUP_REMOVED lines=37> */
.L_x_14008:
        /* <DEDUP_REMOVED lines=139> */
[----:B------:R-:W-:Y:S01]  /*24df0*/  MOV R48, R2 ;  /* 0x0000000200307202 */ /* 0x000fe20000000f00 */
[----:B------:R-:W-:-:S07]  /*24e00*/  IMAD.MOV.U32 R49, RZ, RZ, R3 ;  /* 0x000000ffff317224 */ /* 0x000fce00078e0003 */
.L_x_14015:
[----:B------:R-:W-:Y:S05]  /*24e10*/  BSYNC.RECONVERGENT B3 ;  /* 0x0000000000037941 */ /* 0x000fea0003800200 */
.L_x_14014:
        /* <DEDUP_REMOVED lines=81> */
.L_x_14013:
        /* <DEDUP_REMOVED lines=33> */
.L_x_14022:
[----:B------:R-:W-:Y:S05]  /*25540*/  BSYNC.RECONVERGENT B4 ;  /* 0x0000000000047941 */ /* 0x000fea0003800200 */
.L_x_14021:
[----:B------:R-:W-:Y:S02]  /*25550*/  IMAD.MOV.U32 R22, RZ, RZ, R32 ;  /* 0x000000ffff167224 */ /* 0x000fe400078e0020 */
[----:B------:R-:W-:-:S07]  /*25560*/  IMAD.MOV.U32 R23, RZ, RZ, R33 ;  /* 0x000000ffff177224 */ /* 0x000fce00078e0021 */
.L_x_14020:
[----:B------:R-:W-:Y:S05]  /*25570*/  BSYNC.RECONVERGENT B3 ;  /* 0x0000000000037941 */ /* 0x000fea0003800200 */
.L_x_14019:
        /* <DEDUP_REMOVED lines=28> */
.L_x_14027:
[----:B------:R-:W-:Y:S05]  /*25740*/  BSYNC.RECONVERGENT B4 ;  /* 0x0000000000047941 */ /* 0x000fea0003800200 */
.L_x_14026:
[----:B------:R-:W-:Y:S05]  /*25750*/  BRA `(.L_x_14025) ;  /* 0x0000000000047947 */ /* 0x000fea0003800000 */
.L_x_14024:
[----:B------:R-:W-:-:S11]  /*25760*/  DADD R32, R62, -R2 ;  /* 0x000000003e207229 */ /* 0x000fd60000000802 */
.L_x_14025:
[----:B------:R-:W-:Y:S05]  /*25770*/  BSYNC.RECONVERGENT B3 ;  /* 0x0000000000037941 */ /* 0x000fea0003800200 */
.L_x_14023:
        /* <DEDUP_REMOVED lines=27> */
[----:B------:R-:W-:Y:S05]  /*25930*/  CALL.REL.NOINC `($__internal_25_$__cuda_sm20_dsqrt_rn_f64_mediumpath_v1) ;  /* 0x000006ac00d07944 */ /* 0x000fea0003c00000 */
[----:B------:R-:W-:Y:S02]  /*25940*/  IMAD.MOV.U32 R50, RZ, RZ, R2 ;  /* 0x000000ffff327224 */ /* 0x000fe400078e0002 */
[----:B------:R-:W-:-:S07]  /*25950*/  IMAD.MOV.U32 R51, RZ, RZ, R3 ;  /* 0x000000ffff337224 */ /* 0x000fce00078e0003 */
.L_x_14029:
[----:B------:R-:W-:Y:S05]  /*25960*/  BSYNC.RECONVERGENT B3 ;  /* 0x0000000000037941 */ /* 0x000fea0003800200 */
.L_x_14028:
        /* <DEDUP_REMOVED lines=85> */
.L_x_14030:
        /* <DEDUP_REMOVED lines=21> */
.L_x_14032:
[----:B------:R-:W-:Y:S05]  /*26010*/  BSYNC.RECONVERGENT B3 ;  /* 0x0000000000037941 */ /* 0x000fea0003800200 */
.L_x_14031:
        /* <DEDUP_REMOVED lines=30> */
.L_x_14018:
        /* <DEDUP_REMOVED lines=25> */
.L_x_14035:
[----:B------:R-:W-:Y:S05]  /*26390*/  BSYNC.RECONVERGENT B3 ;  /* 0x0000000000037941 */ /* 0x000fea0003800200 */
.L_x_14034:
        /* <DEDUP_REMOVED lines=85> */
.L_x_14036:
        /* <DEDUP_REMOVED lines=21> */
.L_x_14038:
[----:B------:R-:W-:Y:S05]  /*26a40*/  BSYNC.RECONVERGENT B3 ;  /* 0x0000000000037941 */ /* 0x000fea0003800200 */
.L_x_14037:
        /* <DEDUP_REMOVED lines=30> */
.L_x_14033:
        /* <DEDUP_REMOVED lines=24> */
.L_x_14040:
[----:B------:R-:W-:Y:S05]  /*26db0*/  BSYNC.RECONVERGENT B3 ;  /* 0x0000000000037941 */ /* 0x000fea0003800200 */
.L_x_14039:
        /* <DEDUP_REMOVED lines=21> */
.L_x_14042:
[----:B------:R-:W-:Y:S05]  /*26f10*/  BSYNC.RECONVERGENT B3 ;  /* 0x0000000000037941 */ /* 0x000fea0003800200 */
.L_x_14041:
[----:B------:R-:W-:Y:S02]  /*26f20*/  IMAD.MOV.U32 R22, RZ, RZ, R32 ;  /* 0x000000ffff167224 */ /* 0x000fe400078e0020 */
[----:B------:R-:W-:Y:S01]  /*26f30*/  IMAD.MOV.U32 R23, RZ, RZ, R33 ;  /* 0x000000ffff177224 */ /* 0x000fe200078e0021 */
[----:B------:R-:W-:Y:S06]  /*26f40*/  BRA `(.L_x_14016) ;  /* 0x0000000000647947 */ /* 0x000fec0003800000 */
.L_x_14017:
        /* <DEDUP_REMOVED lines=24> */
.L_x_14043:
[----:B------:R-:W-:Y:S05]  /*270d0*/  BSYNC.RECONVERGENT B3 ;  /* 0x0000000000037941 */ /* 0x000fea0003800200 */
.L_x_14016:
[----:B------:R-:W-:Y:S05]  /*270e0*/  BSYNC.RECONVERGENT B2 ;  /* 0x0000000000027941 */ /* 0x000fea0003800200 */
.L_x_14012:
        /* <DEDUP_REMOVED lines=25> */
.L_x_14048:
[----:B------:R-:W-:Y:S05]  /*27280*/  BSYNC.RECONVERGENT B4 ;  /* 0x0000000000047941 */ /* 0x000fea0003800200 */
.L_x_14047:
        /* <DEDUP_REMOVED lines=84> */
.L_x_14051:
        /* <DEDUP_REMOVED lines=53> */
.L_x_14050:
        /* <DEDUP_REMOVED lines=76> */
.L_x_14053:
        /* <DEDUP_REMOVED lines=53> */
.L_x_14049:
        /* <DEDUP_REMOVED lines=34> */
.L_x_14060:
[----:B------:R-:W-:Y:S05]  /*28550*/  BSYNC.RECONVERGENT B6 ;  /* 0x0000000000067941 */ /* 0x000fea0003800200 */
.L_x_14059:
[----:B------:R-:W-:Y:S02]  /*28560*/  IMAD.MOV.U32 R70, RZ, RZ, R32 ;  /* 0x000000ffff467224 */ /* 0x000fe400078e0020 */
[----:B------:R-:W-:-:S07]  /*28570*/  IMAD.MOV.U32 R71, RZ, RZ, R33 ;  /* 0x000000ffff477224 */ /* 0x000fce00078e0021 */
.L_x_14058:
[----:B------:R-:W-:Y:S05]  /*28580*/  BSYNC.RECONVERGENT B5 ;  /* 0x0000000000057941 */ /* 0x000fea0003800200 */
.L_x_14057:
        /* <DEDUP_REMOVED lines=27> */
.L_x_14065:
[----:B------:R-:W-:Y:S05]  /*28740*/  BSYNC.RECONVERGENT B6 ;  /* 0x0000000000067941 */ /* 0x000fea0003800200 */
.L_x_14064:
[----:B------:R-:W-:Y:S01]  /*28750*/  IMAD.MOV.U32 R58, RZ, RZ, R32 ;  /* 0x000000ffff3a7224 */ /* 0x000fe200078e0020 */
[----:B------:R-:W-:Y:S01]  /*28760*/  MOV R59, R33 ;  /* 0x00000021003b7202 */ /* 0x000fe20000000f00 */
[----:B------:R-:W-:Y:S06]  /*28770*/  BRA `(.L_x_14063) ;  /* 0x0000000000047947 */ /* 0x000fec0003800000 */
.L_x_14062:
[----:B------:R-:W-:-:S11]  /*28780*/  DADD R58, -R64, R62 ;  /* 0x00000000403a7229 */ /* 0x000fd6000000013e */
.L_x_14063:
[----:B------:R-:W-:Y:S05]  /*28790*/  BSYNC.RECONVERGENT B5 ;  /* 0x0000000000057941 */ /* 0x000fea0003800200 */
.L_x_14061:
        /* <DEDUP_REMOVED lines=31> */
.L_x_14067:
[----:B------:R-:W-:Y:S05]  /*28990*/  BSYNC.RECONVERGENT B5 ;  /* 0x0000000000057941 */ /* 0x000fea0003800200 */
.L_x_14066:
[----:B------:R-:W-:Y:S02]  /*289a0*/  IMAD.MOV.U32 R58, RZ, RZ, R2 ;  /* 0x000000ffff3a7224 */ /* 0x000fe400078e0002 */
[----:B------:R-:W-:Y:S01]  /*289b0*/  IMAD.MOV.U32 R59, RZ, RZ, R3 ;  /* 0x000000ffff3b7224 */ /* 0x000fe200078e0003 */
[----:B------:R-:W-:Y:S06]  /*289c0*/  BRA `(.L_x_14068) ;  /* 0x00000008004c7947 */ /* 0x000fec0003800000 */
.L_x_14056:
        /* <DEDUP_REMOVED lines=29> */
.L_x_14071:
[----:B------:R-:W-:Y:S05]  /*28ba0*/  BSYNC.RECONVERGENT B5 ;  /* 0x0000000000057941 */ /* 0x000fea0003800200 */
.L_x_14070:
[----:B------:R-:W-:Y:S02]  /*28bb0*/  IMAD.MOV.U32 R58, RZ, RZ, R2 ;  /* 0x000000ffff3a7224 */ /* 0x000fe400078e0002 */
[----:B------:R-:W-:Y:S01]  /*28bc0*/  IMAD.MOV.U32 R59, RZ, RZ, R3 ;  /* 0x000000ffff3b7224 */ /* 0x000fe200078e0003 */
[----:B------:R-:W-:Y:S06]  /*28bd0*/  BRA `(.L_x_14068) ;  /* 0x0000000400c87947 */ /* 0x000fec0003800000 */
.L_x_14069:
        /* <DEDUP_REMOVED lines=28> */
.L_x_14073:
[----:B------:R-:W-:Y:S05]  /*28da0*/  BSYNC.RECONVERGENT B5 ;  /* 0x0000000000057941 */ /* 0x000fea0003800200 */
.L_x_14072:
        /* <DEDUP_REMOVED lines=20> */
.L_x_14075:
[----:B------:R-:W-:Y:S05]  /*28ef0*/  BSYNC.RECONVERGENT B5 ;  /* 0x0000000000057941 */ /* 0x000fea0003800200 */
.L_x_14074:
[----:B------:R-:W-:Y:S01]  /*28f00*/  DMUL R60, R60, 8.11296384146066816958e+31 ;  /* 0x469000003c3c7828 */ /* 0x000fe20000000000 */
[----:B------:R-:W-:Y:S02]  /*28f10*/  IMAD.MOV.U32 R58, RZ, RZ, R32 ;  /* 0x000000ffff3a7224 */ /* 0x000fe400078e0020 */
[----:B------:R-:W-:Y:S01]  /*28f20*/  IMAD.MOV.U32 R59, RZ, RZ, R33 ;  /* 0x000000ffff3b7224 */ /* 0x000fe200078e0021 */
[----:B------:R-:W-:Y:S07]  /*28f30*/  BRA `(.L_x_14068) ;  /* 0x0000000000f07947 */ /* 0x000fee0003800000 */
.L_x_14055:
        /* <DEDUP_REMOVED lines=26> */
.L_x_14077:
[----:B------:R-:W-:Y:S05]  /*290e0*/  BSYNC.RECONVERGENT B5 ;  /* 0x0000000000057941 */ /* 0x000fea0003800200 */
.L_x_14076:
        /* <DEDUP_REMOVED lines=29> */
.L_x_14079:
[----:B------:R-:W-:Y:S05]  /*292c0*/  BSYNC.RECONVERGENT B5 ;  /* 0x0000000000057941 */ /* 0x000fea0003800200 */
.L_x_14078:
[----:B------:R-:W-:Y:S01]  /*292d0*/  DMUL R58, R2, R48 ;  /* 0x00000030023a7228 */ /* 0x000fe20000000000 */
[----:B------:R-:W-:Y:S01]  /*292e0*/  IMAD.MOV.U32 R60, RZ, RZ, 0x0 ;  /* 0x00000000ff3c7424 */ /* 0x000fe200078e00ff */
[----:B------:R-:W-:-:S09]  /*292f0*/  MOV R61, 0x3ff00000 ;  /* 0x3ff00000003d7802 */ /* 0x000fd20000000f00 */
.L_x_14068:
[----:B------:R-:W-:Y:S05]  /*29300*/  BSYNC.RECONVERGENT B4 ;  /* 0x0000000000047941 */ /* 0x000fea0003800200 */
.L_x_14054:
[----:B------:R-:W-:Y:S05]  /*29310*/  BRA `(.L_x_14080) ;  /* 0x0000000000087947 */ /* 0x000fea0003800000 */
.L_x_14046:
[----:B------:R-:W-:Y:S02]  /*29320*/  DMUL R58, R20, 9.00719925474099200000e+15 ;  /* 0x43400000143a7828 */ /* 0x000fe40000000000 */
[----:B------:R-:W-:-:S11]  /*29330*/  DMUL R60, R60, 9.00719925474099200000e+15 ;  /* 0x434000003c3c7828 */ /* 0x000fd60000000000 */
.L_x_14080:
[----:B------:R-:W-:Y:S05]  /*29340*/  BSYNC.RELIABLE B2 ;  /* 0x0000000000027941 */ /* 0x000fea0003800100 */
.L_x_14045:
        /* <DEDUP_REMOVED lines=29> */
.L_x_14083:
[----:B------:R-:W-:Y:S05]  /*29520*/  BSYNC.RECONVERGENT B2 ;  /* 0x0000000000027941 */ /* 0x000fea0003800200 */
.L_x_14082:
        /* <DEDUP_REMOVED lines=84> */
.L_x_14085:
[----:B------:R-:W-:Y:S02]  /*29a70*/  FSEL R2, RZ, 3.37028055040000000000e+12, P0 ;  /* 0x54442d18ff027808 */ /* 0x000fe40000000000 */
[----:B------:R-:W-:-:S07]  /*29a80*/  FSEL R3, RZ, 2.1426990032196044922, P0 ;  /* 0x400921fbff037808 */ /* 0x000fce0000000000 */
.L_x_14086:
[----:B------:R-:W-:Y:S05]  /*29a90*/  BSYNC.RECONVERGENT B0 ;  /* 0x0000000000007941 */ /* 0x000fea0003800200 */
.L_x_14084:
[----:B------:R-:W-:Y:S01]  /*29aa0*/  DADD R60, |R58|, R60 ;  /* 0x000000003a3c7229 */ /* 0x000fe2000000023c */
[----:B------:R-:W-:-:S07]  /*29ab0*/  LOP3.LUT R59, R3, 0x80000000, R59, 0xb8, !PT ;  /* 0x80000000033b7812 */ /* 0x000fce00078eb83b */
[----:B------:R-:W-:-:S06]  /*29ac0*/  DSETP.NAN.AND P0, PT, R60, R60, PT ;  /* 0x0000003c3c00722a */ /* 0x000fcc0003f08000 */
[----:B------:R-:W-:Y:S02]  /*29ad0*/  FSEL R20, R60, R2, P0 ;  /* 0x000000023c147208 */ /* 0x000fe40000000000 */
[----:B------:R-:W-:Y:S01]  /*29ae0*/  FSEL R21, R61, R59, P0 ;  /* 0x0000003b3d157208 */ /* 0x000fe20000000000 */
[----:B------:R-:W-:Y:S06]  /*29af0*/  BRA `(.L_x_14052) ;  /* 0x0000000400d87947 */ /* 0x000fec0003800000 */
.L_x_14081:
        /* <DEDUP_REMOVED lines=25> */
.L_x_14088:
[----:B------:R-:W-:Y:S05]  /*29c90*/  BSYNC.RECONVERGENT B2 ;  /* 0x0000000000027941 */ /* 0x000fea0003800200 */
.L_x_14087:
        /* <DEDUP_REMOVED lines=84> */
.L_x_14090:
[----:B------:R-:W-:Y:S02]  /*2a1e0*/  FSEL R2, RZ, 3.37028055040000000000e+12, P0 ;  /* 0x54442d18ff027808 */ /* 0x000fe40000000000 */
[----:B------:R-:W-:-:S07]  /*2a1f0*/  FSEL R3, RZ, 2.1426990032196044922, P0 ;  /* 0x400921fbff037808 */ /* 0x000fce0000000000 */
.L_x_14091:
[----:B------:R-:W-:Y:S05]  /*2a200*/  BSYNC.RECONVERGENT B0 ;  /* 0x0000000000007941 */ /* 0x000fea0003800200 */
.L_x_14089:
[----:B------:R-:W-:Y:S01]  /*2a210*/  DADD R60, |R58|, R60 ;  /* 0x000000003a3c7229 */ /* 0x000fe2000000023c */
[----:B------:R-:W-:-:S07]  /*2a220*/  LOP3.LUT R59, R3, 0x80000000, R59, 0xb8, !PT ;  /* 0x80000000033b7812 */ /* 0x000fce00078eb83b */
[----:B------:R-:W-:-:S06]  /*2a230*/  DSETP.NAN.AND P0, PT, R60, R60, PT ;  /* 0x0000003c3c00722a */ /* 0x000fcc0003f08000 */
[----:B------:R-:W-:Y:S02]  /*2a240*/  FSEL R20, R60, R2, P0 ;  /* 0x000000023c147208 */ /* 0x000fe40000000000 */
[----:B------:R-:W-:-:S07]  /*2a250*/  FSEL R21, R61, R59, P0 ;  /* 0x0000003b3d157208 */ /* 0x000fce0000000000 */
.L_x_14052:
[----:B------:R-:W-:Y:S05]  /*2a260*/  BSYNC.RECONVERGENT B3 ;  /* 0x0000000000037941 */ /* 0x000fea0003800200 */
.L_x_14044:
[----:B------:R-:W-:Y:S01]  /*2a270*/  DADD R2, -RZ, -R22 ;  /* 0x00000000ff027229 */ /* 0x000fe20000000916 */
[----:B------:R-:W-:-:S09]  /*2a280*/  ISETP.GE.AND P0, PT, R27, RZ, PT ;  /* 0x000000ff1b00720c */ /* 0x000fd20003f06270 */
[----:B------:R-:W-:Y:S02]  /*2a290*/  FSEL R22, R22, R2, !P0 ;  /* 0x0000000216167208 */ /* 0x000fe40004000000 */
[----:B------:R-:W-:Y:S01]  /*2a2a0*/  FSEL R23, R23, R3, !P0 ;  /* 0x0000000317177208 */ /* 0x000fe20004000000 */
[----:B------:R-:W-:Y:S06]  /*2a2b0*/  BRA `(.L_x_14007) ;  /* 0x0000002c00f47947 */ /* 0x000fec0003800000 */
.L_x_14011:
[----:B------:R-:W2:Y:S01]  /*2a2c0*/  LDL.64 R20, [R1+0x8] ;  /* 0x0000080001147983 */ /* 0x000ea20000100a00 */
[----:B------:R-:W-:Y:S01]  /*2a2d0*/  UMOV UR6, 0x54442d18 ;  /* 0x54442d1800067882 */ /* 0x000fe20000000000 */
[----:B------:R-:W-:Y:S01]  /*2a2e0*/  UMOV UR7, 0x3ff921fb ;  /* 0x3ff921fb00077882 */ /* 0x000fe20000000000 */
[----:B------:R-:W-:Y:S02]  /*2a2f0*/  DADD R22, -RZ, -R26 ;  /* 0x00000000ff167229 */ /* 0x000fe4000000091a */
[----:B--2---:R-:W-:-:S08]  /*2a300*/  DADD R20, R20, -R24 ;  /* 0x0000000014147229 */ /* 0x004fd00000000818 */
[----:B------:R-:W-:Y:S01]  /*2a310*/  DADD R20, R20, UR6 ;  /* 0x0000000614147e29 */ /* 0x000fe20008000000 */
[----:B------:R-:W-:Y:S10]  /*2a320*/  BRA `(.L_x_14007) ;  /* 0x0000002c00d87947 */ /* 0x000ff40003800000 */
.L_x_14010:
[----:B------:R-:W-:Y:S01]  /*2a330*/  DADD R22, -RZ, -R26 ;  /* 0x00000000ff167229 */ /* 0x000fe2000000091a */
[----:B------:R-:W-:Y:S01]  /*2a340*/  CS2R R20, SRZ ;  /* 0x0000000000147805 */ /* 0x000fe2000001ff00 */
[----:B------:R-:W-:Y:S09]  /*2a350*/  BRA `(.L_x_14007) ;  /* 0x0000002c00cc7947 */ /* 0x000ff20003800000 */
.L_x_14009:
        /* <DEDUP_REMOVED lines=110> */
.L_x_14096:
[----:B------:R-:W-:Y:S05]  /*2aa40*/  BSYNC.RECONVERGENT B0 ;  /* 0x0000000000007941 */ /* 0x000fea0003800200 */
.L_x_14095:
        /* <DEDUP_REMOVED lines=8> */
.L_x_14098:
[----:B------:R-:W-:Y:S05]  /*2aad0*/  BSYNC.RECONVERGENT B3 ;  /* 0x0000000000037941 */ /* 0x000fea0003800200 */
.L_x_14097:
        /* <DEDUP_REMOVED lines=84> */
.L_x_14100:
[----:B------:R-:W-:Y:S02]  /*2b020*/  FSEL R2, RZ, 3.37028055040000000000e+12, P0 ;  /* 0x54442d18ff027808 */ /* 0x000fe40000000000 */
[----:B------:R-:W-:-:S07]  /*2b030*/  FSEL R3, RZ, 2.1426990032196044922, P0 ;  /* 0x400921fbff037808 */ /* 0x000fce0000000000 */
.L_x_14101:
[----:B------:R-:W-:Y:S05]  /*2b040*/  BSYNC.RECONVERGENT B0 ;  /* 0x0000000000007941 */ /* 0x000fea0003800200 */
.L_x_14099:
[----:B------:R-:W-:Y:S01]  /*2b050*/  DADD R58, R60, R58 ;  /* 0x000000003c3a7229 */ /* 0x000fe2000000003a */
[----:B------:R-:W-:Y:S01]  /*2b060*/  LOP3.LUT R3, R3, 0x80000000, R27, 0xb8, !PT ;  /* 0x8000000003037812 */ /* 0x000fe200078eb81b */
[----:B------:R-:W-:-:S06]  /*2b070*/  DMUL R62, R62, 0.5 ;  /* 0x3fe000003e3e7828 */ /* 0x000fcc0000000000 */
[----:B------:R-:W-:-:S06]  /*2b080*/  DSETP.NAN.AND P0, PT, R58, R58, PT ;  /* 0x0000003a3a00722a */ /* 0x000fcc0003f08000 */
[----:B------:R-:W-:Y:S02]  /*2b090*/  FSEL R2, R58, R2, P0 ;  /* 0x000000023a027208 */ /* 0x000fe40000000000 */
[----:B------:R-:W-:Y:S01]  /*2b0a0*/  FSEL R3, R59, R3, P0 ;  /* 0x000000033b037208 */ /* 0x000fe20000000000 */
[----:B------:R-:W-:Y:S06]  /*2b0b0*/  BRA `(.L_x_14102) ;  /* 0x0000002000507947 */ /* 0x000fec0003800000 */
.L_x_14094:
        /* <DEDUP_REMOVED lines=137> */
.L_x_14104:
[----:B------:R-:W-:Y:S05]  /*2b950*/  BSYNC.RECONVERGENT B0 ;  /* 0x0000000000007941 */ /* 0x000fea0003800200 */
.L_x_14103:
        /* <DEDUP_REMOVED lines=8> */
.L_x_14106:
[----:B------:R-:W-:Y:S05]  /*2b9e0*/  BSYNC.RECONVERGENT B3 ;  /* 0x0000000000037941 */ /* 0x000fea0003800200 */
.L_x_14105:
        /* <DEDUP_REMOVED lines=84> */
.L_x_14108:
[----:B------:R-:W-:Y:S02]  /*2bf30*/  FSEL R2, RZ, 3.37028055040000000000e+12, P0 ;  /* 0x54442d18ff027808 */ /* 0x000fe40000000000 */
[----:B------:R-:W-:-:S07]  /*2bf40*/  FSEL R3, RZ, 2.1426990032196044922, P0 ;  /* 0x400921fbff037808 */ /* 0x000fce0000000000 */
.L_x_14109:
[----:B------:R-:W-:Y:S05]  /*2bf50*/  BSYNC.RECONVERGENT B0 ;  /* 0x0000000000007941 */ /* 0x000fea0003800200 */
.L_x_14107:
[----:B------:R-:W-:Y:S01]  /*2bf60*/  DADD R58, R60, R58 ;  /* 0x000000003c3a7229 */ /* 0x000fe2000000003a */
[----:B------:R-:W-:-:S07]  /*2bf70*/  LOP3.LUT R3, R3, 0x80000000, R27, 0xb8, !PT ;  /* 0x8000000003037812 */ /* 0x000fce00078eb81b */
[----:B------:R-:W-:-:S06]  /*2bf80*/  DSETP.NAN.AND P0, PT, R58, R58, PT ;  /* 0x0000003a3a00722a */ /* 0x000fcc0003f08000 */
[----:B------:R-:W-:Y:S02]  /*2bf90*/  FSEL R2, R58, R2, P0 ;  /* 0x000000023a027208 */ /* 0x000fe40000000000 */
[----:B------:R-:W-:Y:S01]  /*2bfa0*/  FSEL R3, R59, R3, P0 ;  /* 0x000000033b037208 */ /* 0x000fe20000000000 */
[----:B------:R-:W-:Y:S06]  /*2bfb0*/  BRA `(.L_x_14102) ;  /* 0x0000001000907947 */ /* 0x000fec0003800000 */
.L_x_14093:
        /* <DEDUP_REMOVED lines=23> */
[----:B------:R-:W-:Y:S02]  /*2c130*/  IMAD.MOV.U32 R62, RZ, RZ, R32 ;  /* 0x000000ffff3e7224 */ /* 0x000fe400078e0020 */
[----:B------:R-:W-:-:S07]  /*2c140*/  IMAD.MOV.U32 R63, RZ, RZ, R33 ;  /* 0x000000ffff3f7224 */ /* 0x000fce00078e0021 */
.L_x_14111:
[----:B------:R-:W-:Y:S05]  /*2c150*/  BSYNC.RECONVERGENT B3 ;  /* 0x0000000000037941 */ /* 0x000fea0003800200 */
.L_x_14110:
        /* <DEDUP_REMOVED lines=22> */
[----:B------:R-:W-:Y:S05]  /*2c2c0*/  CALL.REL.NOINC `($__internal_24_$__cuda_sm20_div_rn_f64_full) ;  /* 0x0000063c00d47944 */ /* 0x000fea0003c00000 */
.L_x_14113:
[----:B------:R-:W-:Y:S05]  /*2c2d0*/  BSYNC.RECONVERGENT B3 ;  /* 0x0000000000037941 */ /* 0x000fea0003800200 */
.L_x_14112:
        /* <DEDUP_REMOVED lines=139> */
.L_x_14115:
[----:B------:R-:W-:Y:S05]  /*2cb90*/  BSYNC.RECONVERGENT B0 ;  /* 0x0000000000007941 */ /* 0x000fea0003800200 */
.L_x_14114:
        /* <DEDUP_REMOVED lines=8> */
.L_x_14117:
[----:B------:R-:W-:Y:S05]  /*2cc20*/  BSYNC.RECONVERGENT B3 ;  /* 0x0000000000037941 */ /* 0x000fea0003800200 */
.L_x_14116:
        /* <DEDUP_REMOVED lines=84> */
.L_x_14119:
[----:B------:R-:W-:Y:S02]  /*2d170*/  FSEL R2, RZ, 3.37028055040000000000e+12, P0 ;  /* 0x54442d18ff027808 */ /* 0x000fe40000000000 */
[----:B------:R-:W-:-:S07]  /*2d180*/  FSEL R3, RZ, 2.1426990032196044922, P0 ;  /* 0x400921fbff037808 */ /* 0x000fce0000000000 */
.L_x_14120:
[----:B------:R-:W-:Y:S05]  /*2d190*/  BSYNC.RECONVERGENT B0 ;  /* 0x0000000000007941 */ /* 0x000fea0003800200 */
.L_x_14118:
[----:B------:R-:W-:Y:S01]  /*2d1a0*/  DADD R58, R60, R58 ;  /* 0x000000003c3a7229 */ /* 0x000fe2000000003a */
[----:B------:R-:W-:Y:S01]  /*2d1b0*/  LOP3.LUT R3, R3, 0x80000000, R27, 0xb8, !PT ;  /* 0x8000000003037812 */ /* 0x000fe200078eb81b */
[----:B------:R-:W-:-:S06]  /*2d1c0*/  DADD R62, R62, 1 ;  /* 0x3ff000003e3e7429 */ /* 0x000fcc0000000000 */
[----:B------:R-:W-:-:S06]  /*2d1d0*/  DSETP.NAN.AND P0, PT, R58, R58, PT ;  /* 0x0000003a3a00722a */ /* 0x000fcc0003f08000 */
[----:B------:R-:W-:Y:S02]  /*2d1e0*/  FSEL R2, R58, R2, P0 ;  /* 0x000000023a027208 */ /* 0x000fe40000000000 */
[----:B------:R-:W-:-:S07]  /*2d1f0*/  FSEL R3, R59, R3, P0 ;  /* 0x000000033b037208 */ /* 0x000fce0000000000 */
.L_x_14102:
[----:B------:R-:W-:Y:S05]  /*2d200*/  BSYNC.RECONVERGENT B2 ;  /* 0x0000000000027941 */ /* 0x000fea0003800200 */
.L_x_14092:
        /* <DEDUP_REMOVED lines=8> */
.L_x_14007:
[----:B------:R-:W-:Y:S05]  /*2d290*/  BSYNC.RECONVERGENT B1 ;  /* 0x0000000000017941 */ /* 0x000fea0003800200 */
.L_x_14006:
        /* <DEDUP_REMOVED lines=37> */
.L_x_14123:
        /* <DEDUP_REMOVED lines=141> */
.L_x_14130:
[----:B------:R-:W-:Y:S05]  /*2ddc0*/  BSYNC.RECONVERGENT B3 ;  /* 0x0000000000037941 */ /* 0x000fea0003800200 */
.L_x_14129:
        /* <DEDUP_REMOVED lines=81> */
.L_x_14128:
        /* <DEDUP_REMOVED lines=33> */
.L_x_14137:
[----:B------:R-:W-:Y:S05]  /*2e4f0*/  BSYNC.RECONVERGENT B4 ;  /* 0x0000000000047941 */ /* 0x000fea0003800200 */
.L_x_14136:
[----:B------:R-:W-:Y:S02]  /*2e500*/  IMAD.MOV.U32 R26, RZ, RZ, R32 ;  /* 0x000000ffff1a7224 */ /* 0x000fe400078e0020 */
[----:B------:R-:W-:-:S07]  /*2e510*/  IMAD.MOV.U32 R27, RZ, RZ, R33 ;  /* 0x000000ffff1b7224 */ /* 0x000fce00078e0021 */
.L_x_14135:
[----:B------:R-:W-:Y:S05]  /*2e520*/  BSYNC.RECONVERGENT B3 ;  /* 0x0000000000037941 */ /* 0x000fea0003800200 */
.L_x_14134:
        /* <DEDUP_REMOVED lines=28> */
.L_x_14142:
[----:B------:R-:W-:Y:S05]  /*2e6f0*/  BSYNC.RECONVERGENT B4 ;  /* 0x0000000000047941 */ /* 0x000fea0003800200 */
.L_x_14141:
[----:B------:R-:W-:Y:S05]  /*2e700*/  BRA `(.L_x_14140) ;  /* 0x0000000000047947 */ /* 0x000fea0003800000 */
.L_x_14139:
[----:B------:R-:W-:-:S11]  /*2e710*/  DADD R32, R62, -R2 ;  /* 0x000000003e207229 */ /* 0x000fd60000000802 */
.L_x_14140:
[----:B------:R-:W-:Y:S05]  /*2e720*/  BSYNC.RECONVERGENT B3 ;  /* 0x0000000000037941 */ /* 0x000fea0003800200 */
.L_x_14138:
        /* <DEDUP_REMOVED lines=30> */
.L_x_14144:
[----:B------:R-:W-:Y:S05]  /*2e910*/  BSYNC.RECONVERGENT B3 ;  /* 0x0000000000037941 */ /* 0x000fea0003800200 */
.L_x_14143:
        /* <DEDUP_REMOVED lines=85> */
.L_x_14145:
        /* <DEDUP_REMOVED lines=21> */
.L_x_14147:
[----:B------:R-:W-:Y:S05]  /*2efc0*/  BSYNC.RECONVERGENT B3 ;  /* 0x0000000000037941 */ /* 0x000fea0003800200 */
.L_x_14146:
        /* <DEDUP_REMOVED lines=30> */
.L_x_14133:
        /* <DEDUP_REMOVED lines=25> */
.L_x_14150:
[----:B------:R-:W-:Y:S05]  /*2f340*/  BSYNC.RECONVERGENT B3 ;  /* 0x0000000000037941 */ /* 0x000fea0003800200 */
.L_x_14149:
        /* <DEDUP_REMOVED lines=85> */
.L_x_14151:
        /* <DEDUP_REMOVED lines=21> */
.L_x_14153:
[----:B------:R-:W-:Y:S05]  /*2f9f0*/  BSYNC.RECONVERGENT B3 ;  /* 0x0000000000037941 */ /* 0x000fea0003800200 */
.L_x_14152:
        /* <DEDUP_REMOVED lines=30> */
.L_x_14148:
        /* <DEDUP_REMOVED lines=24> */
.L_x_14155:
[----:B------:R-:W-:Y:S05]  /*2fd60*/  BSYNC.RECONVERGENT B3 ;  /* 0x0000000000037941 */ /* 0x000fea0003800200 */
.L_x_14154:
        /* <DEDUP_REMOVED lines=21> */
.L_x_14157:
[----:B------:R-:W-:Y:S05]  /*2fec0*/  BSYNC.RECONVERGENT B3 ;  /* 0x0000000000037941 */ /* 0x000fea0003800200 */
.L_x_14156:
[----:B------:R-:W-:Y:S02]  /*2fed0*/  IMAD.MOV.U32 R26, RZ, RZ, R32 ;  /* 0x000000ffff1a7224 */ /* 0x000fe400078e0020 */
[----:B------:R-:W-:Y:S01]  /*2fee0*/  IMAD.MOV.U32 R27, RZ, RZ, R33 ;  /* 0x000000ffff1b7224 */ /* 0x000fe200078e0021 */
[----:B------:R-:W-:Y:S06]  /*2fef0*/  BRA `(.L_x_14131) ;  /* 0x0000000000647947 */ /* 0x000fec0003800000 */
.L_x_14132:
        /* <DEDUP_REMOVED lines=24> */
.L_x_14158:
[----:B------:R-:W-:Y:S05]  /*30080*/  BSYNC.RECONVERGENT B3 ;  /* 0x0000000000037941 */ /* 0x000fea0003800200 */
.L_x_14131:
[----:B------:R-:W-:Y:S05]  /*30090*/  BSYNC.RECONVERGENT B2 ;  /* 0x0000000000027941 */ /* 0x000fea0003800200 */
.L_x_14127:
        /* <DEDUP_REMOVED lines=25> */
.L_x_14163:
[----:B------:R-:W-:Y:S05]  /*30230*/  BSYNC.RECONVERGENT B4 ;  /* 0x0000000000047941 */ /* 0x000fea0003800200 */
.L_x_14162:
        /* <DEDUP_REMOVED lines=84> */
.L_x_14166:
        /* <DEDUP_REMOVED lines=53> */
.L_x_14165:
        /* <DEDUP_REMOVED lines=76> */
.L_x_14168:
        /* <DEDUP_REMOVED lines=53> */
.L_x_14164:
        /* <DEDUP_REMOVED lines=34> */
.L_x_14175:
[----:B------:R-:W-:Y:S05]  /*31500*/  BSYNC.RECONVERGENT B6 ;  /* 0x0000000000067941 */ /* 0x000fea0003800200 */
.L_x_14174:
[----:B------:R-:W-:Y:S02]  /*31510*/  IMAD.MOV.U32 R70, RZ, RZ, R32 ;  /* 0x000000ffff467224 */ /* 0x000fe400078e0020 */
[----:B------:R-:W-:-:S07]  /*31520*/  IMAD.MOV.U32 R71, RZ, RZ, R33 ;  /* 0x000000ffff477224 */ /* 0x000fce00078e0021 */
.L_x_14173:
[----:B------:R-:W-:Y:S05]  /*31530*/  BSYNC.RECONVERGENT B5 ;  /* 0x0000000000057941 */ /* 0x000fea0003800200 */
.L_x_14172:
        /* <DEDUP_REMOVED lines=27> */
.L_x_14180:
[----:B------:R-:W-:Y:S05]  /*316f0*/  BSYNC.RECONVERGENT B6 ;  /* 0x0000000000067941 */ /* 0x000fea0003800200 */
.L_x_14179:
[----:B------:R-:W-:Y:S02]  /*31700*/  IMAD.MOV.U32 R58, RZ, RZ, R32 ;  /* 0x000000ffff3a7224 */ /* 0x000fe400078e0020 */
[----:B------:R-:W-:Y:S01]  /*31710*/  IMAD.MOV.U32 R59, RZ, RZ, R33 ;  /* 0x000000ffff3b7224 */ /* 0x000fe200078e0021 */
[----:B------:R-:W-:Y:S06]  /*31720*/  BRA `(.L_x_14178) ;  /* 0x0000000000047947 */ /* 0x000fec0003800000 */
.L_x_14177:
[----:B------:R-:W-:-:S11]  /*31730*/  DADD R58, -R64, R62 ;  /* 0x00000000403a7229 */ /* 0x000fd6000000013e */
.L_x_14178:
[----:B------:R-:W-:Y:S05]  /*31740*/  BSYNC.RECONVERGENT B5 ;  /* 0x0000000000057941 */ /* 0x000fea0003800200 */
.L_x_14176:
        /* <DEDUP_REMOVED lines=31> */
.L_x_14182:
[----:B------:R-:W-:Y:S05]  /*31940*/  BSYNC.RECONVERGENT B5 ;  /* 0x0000000000057941 */ /* 0x000fea0003800200 */
.L_x_14181:
[----:B------:R-:W-:Y:S02]  /*31950*/  IMAD.MOV.U32 R58, RZ, RZ, R2 ;  /* 0x000000ffff3a7224 */ /* 0x000fe400078e0002 */
[----:B------:R-:W-:Y:S01]  /*31960*/  IMAD.MOV.U32 R59, RZ, RZ, R3 ;  /* 0x000000ffff3b7224 */ /* 0x000fe200078e0003 */
[----:B------:R-:W-:Y:S06]  /*31970*/  BRA `(.L_x_14183) ;  /* 0x00000008004c7947 */ /* 0x000fec0003800000 */
.L_x_14171:
        /* <DEDUP_REMOVED lines=28> */
[----:B------:R-:W-:Y:S05]  /*31b40*/  CALL.REL.NOINC `($__internal_25_$__cuda_sm20_dsqrt_rn_f64_mediumpath_v1) ;  /* 0x000005ec004c7944 */ /* 0x000fea0003c00000 */
.L_x_14186:
[----:B------:R-:W-:Y:S05]  /*31b50*/  BSYNC.RECONVERGENT B5 ;  /* 0x0000000000057941 */ /* 0x000fea0003800200 */
.L_x_14185:
[----:B------:R-:W-:Y:S02]  /*31b60*/  IMAD.MOV.U32 R58, RZ, RZ, R2 ;  /* 0x000000ffff3a7224 */ /* 0x000fe400078e0002 */
[----:B------:R-:W-:Y:S01]  /*31b70*/  IMAD.MOV.U32 R59, RZ, RZ, R3 ;  /* 0x000000ffff3b7224 */ /* 0x000fe200078e0003 */
[----:B------:R-:W-:Y:S06]  /*31b80*/  BRA `(.L_x_14183) ;  /* 0x0000000400c87947 */ /* 0x000fec0003800000 */
.L_x_14184:
        /* <DEDUP_REMOVED lines=28> */
.L_x_14188:
[----:B------:R-:W-:Y:S05]  /*31d50*/  BSYNC.RECONVERGENT B5 ;  /* 0x0000000000057941 */ /* 0x000fea0003800200 */
.L_x_14187:
        /* <DEDUP_REMOVED lines=20> */
.L_x_14190:
[----:B------:R-:W-:Y:S05]  /*31ea0*/  BSYNC.RECONVERGENT B5 ;  /* 0x0000000000057941 */ /* 0x000fea0003800200 */
.L_x_14189:
[----:B------:R-:W-:Y:S01]  /*31eb0*/  DMUL R60, R60, 8.11296384146066816958e+31 ;  /* 0x469000003c3c7828 */ /* 0x000fe20000000000 */
[----:B------:R-:W-:Y:S01]  /*31ec0*/  IMAD.MOV.U32 R58, RZ, RZ, R32 ;  /* 0x000000ffff3a7224 */ /* 0x000fe200078e0020 */
[----:B------:R-:W-:Y:S01]  /*31ed0*/  MOV R59, R33 ;  /* 0x00000021003b7202 */ /* 0x000fe20000000f00 */
[----:B------:R-:W-:Y:S08]  /*31ee0*/  BRA `(.L_x_14183) ;  /* 0x0000000000f07947 */ /* 0x000ff00003800000 */
.L_x_14170:
        /* <DEDUP_REMOVED lines=26> */
.L_x_14192:
[----:B------:R-:W-:Y:S05]  /*32090*/  BSYNC.RECONVERGENT B5 ;  /* 0x0000000000057941 */ /* 0x000fea0003800200 */
.L_x_14191:
        /* <DEDUP_REMOVED lines=29> */
.L_x_14194:
[----:B------:R-:W-:Y:S05]  /*32270*/  BSYNC.RECONVERGENT B5 ;  /* 0x0000000000057941 */ /* 0x000fea0003800200 */
.L_x_14193:
[----:B------:R-:W-:Y:S01]  /*32280*/  DMUL R58, R2, R48 ;  /* 0x00000030023a7228 */ /* 0x000fe20000000000 */
[----:B------:R-:W-:Y:S02]  /*32290*/  IMAD.MOV.U32 R60, RZ, RZ, 0x0 ;  /* 0x00000000ff3c7424 */ /* 0x000fe400078e00ff */
[----:B------:R-:W-:-:S08]  /*322a0*/  IMAD.MOV.U32 R61, RZ, RZ, 0x3ff00000 ;  /* 0x3ff00000ff3d7424 */ /* 0x000fd000078e00ff */
.L_x_14183:
[----:B------:R-:W-:Y:S05]  /*322b0*/  BSYNC.RECONVERGENT B4 ;  /* 0x0000000000047941 */ /* 0x000fea0003800200 */
.L_x_14169:
[----:B------:R-:W-:Y:S05]  /*322c0*/  BRA `(.L_x_14195) ;  /* 0x0000000000087947 */ /* 0x000fea0003800000 */
.L_x_14161:
[----:B------:R-:W-:Y:S02]  /*322d0*/  DMUL R58, R24, 9.00719925474099200000e+15 ;  /* 0x43400000183a7828 */ /* 0x000fe40000000000 */
[----:B------:R-:W-:-:S11]  /*322e0*/  DMUL R60, R60, 9.00719925474099200000e+15 ;  /* 0x434000003c3c7828 */ /* 0x000fd60000000000 */
.L_x_14195:
[----:B------:R-:W-:Y:S05]  /*322f0*/  BSYNC.RELIABLE B2 ;  /* 0x0000000000027941 */ /* 0x000fea0003800100 */
.L_x_14160:
        /* <DEDUP_REMOVED lines=29> */
.L_x_14198:
[----:B------:R-:W-:Y:S05]  /*324d0*/  BSYNC.RECONVERGENT B2 ;  /* 0x0000000000027941 */ /* 0x000fea0003800200 */
.L_x_14197:
        /* <DEDUP_REMOVED lines=84> */
.L_x_14200:
[----:B------:R-:W-:Y:S02]  /*32a20*/  FSEL R2, RZ, 3.37028055040000000000e+12, P0 ;  /* 0x54442d18ff027808 */ /* 0x000fe40000000000 */
[----:B------:R-:W-:-:S07]  /*32a30*/  FSEL R3, RZ, 2.1426990032196044922, P0 ;  /* 0x400921fbff037808 */ /* 0x000fce0000000000 */
.L_x_14201:
[----:B------:R-:W-:Y:S05]  /*32a40*/  BSYNC.RECONVERGENT B0 ;  /* 0x0000000000007941 */ /* 0x000fea0003800200 */
.L_x_14199:
[----:B------:R-:W-:Y:S01]  /*32a50*/  DADD R60, |R58|, R60 ;  /* 0x000000003a3c7229 */ /* 0x000fe2000000023c */
[----:B------:R-:W-:-:S07]  /*32a60*/  LOP3.LUT R59, R3, 0x80000000, R59, 0xb8, !PT ;  /* 0x80000000033b7812 */ /* 0x000fce00078eb83b */
[----:B------:R-:W-:-:S06]  /*32a70*/  DSETP.NAN.AND P0, PT, R60, R60, PT ;  /* 0x0000003c3c00722a */ /* 0x000fcc0003f08000 */
[----:B------:R-:W-:Y:S02]  /*32a80*/  FSEL R24, R60, R2, P0 ;  /* 0x000000023c187208 */ /* 0x000fe40000000000 */
[----:B------:R-:W-:Y:S01]  /*32a90*/  FSEL R25, R61, R59, P0 ;  /* 0x0000003b3d197208 */ /* 0x000fe20000000000 */
[----:B------:R-:W-:Y:S06]  /*32aa0*/  BRA `(.L_x_14167) ;  /* 0x0000000400d87947 */ /* 0x000fec0003800000 */
.L_x_14196:
        /* <DEDUP_REMOVED lines=25> */
.L_x_14203:
[----:B------:R-:W-:Y:S05]  /*32c40*/  BSYNC.RECONVERGENT B2 ;  /* 0x0000000000027941 */ /* 0x000fea0003800200 */
.L_x_14202:
        /* <DEDUP_REMOVED lines=84> */
.L_x_14205:
[----:B------:R-:W-:Y:S02]  /*33190*/  FSEL R2, RZ, 3.37028055040000000000e+12, P0 ;  /* 0x54442d18ff027808 */ /* 0x000fe40000000000 */
[----:B------:R-:W-:-:S07]  /*331a0*/  FSEL R3, RZ, 2.1426990032196044922, P0 ;  /* 0x400921fbff037808 */ /* 0x000fce0000000000 */
.L_x_14206:
[----:B------:R-:W-:Y:S05]  /*331b0*/  BSYNC.RECONVERGENT B0 ;  /* 0x0000000000007941 */ /* 0x000fea0003800200 */
.L_x_14204:
[----:B------:R-:W-:Y:S01]  /*331c0*/  DADD R60, |R58|, R60 ;  /* 0x000000003a3c7229 */ /* 0x000fe2000000023c */
[----:B------:R-:W-:-:S07]  /*331d0*/  LOP3.LUT R59, R3, 0x80000000, R59, 0xb8, !PT ;  /* 0x80000000033b7812 */ /* 0x000fce00078eb83b */
[----:B------:R-:W-:-:S06]  /*331e0*/  DSETP.NAN.AND P0, PT, R60, R60, PT ;  /* 0x0000003c3c00722a */ /* 0x000fcc0003f08000 */
[----:B------:R-:W-:Y:S02]  /*331f0*/  FSEL R24, R60, R2, P0 ;  /* 0x000000023c187208 */ /* 0x000fe40000000000 */
[----:B------:R-:W-:-:S07]  /*33200*/  FSEL R25, R61, R59, P0 ;  /* 0x0000003b3d197208 */ /* 0x000fce0000000000 */
.L_x_14167:
[----:B------:R-:W-:Y:S05]  /*33210*/  BSYNC.RECONVERGENT B3 ;  /* 0x0000000000037941 */ /* 0x000fea0003800200 */
.L_x_14159:
[----:B------:R-:W-:Y:S01]  /*33220*/  DADD R2, -RZ, -R26 ;  /* 0x00000000ff027229 */ /* 0x000fe2000000091a */
[----:B------:R-:W-:-:S09]  /*33230*/  ISETP.GE.AND P0, PT, R31, RZ, PT ;  /* 0x000000ff1f00720c */ /* 0x000fd20003f06270 */
[----:B------:R-:W-:Y:S02]  /*33240*/  FSEL R26, R26, R2, !P0 ;  /* 0x000000021a1a7208 */ /* 0x000fe40004000000 */
[----:B------:R-:W-:Y:S01]  /*33250*/  FSEL R27, R27, R3, !P0 ;  /* 0x000000031b1b7208 */ /* 0x000fe20004000000 */
[----:B------:R-:W-:Y:S06]  /*33260*/  BRA `(.L_x_14122) ;  /* 0x0000002c00f47947 */ /* 0x000fec0003800000 */
.L_x_14126:
[----:B------:R-:W2:Y:S01]  /*33270*/  LDL.64 R24, [R1+0x8] ;  /* 0x0000080001187983 */ /* 0x000ea20000100a00 */
[----:B------:R-:W-:Y:S01]  /*33280*/  UMOV UR6, 0x54442d18 ;  /* 0x54442d1800067882 */ /* 0x000fe20000000000 */
[----:B------:R-:W-:Y:S01]  /*33290*/  UMOV UR7, 0x3ff921fb ;  /* 0x3ff921fb00077882 */ /* 0x000fe20000000000 */
[----:B------:R-:W-:Y:S02]  /*332a0*/  DADD R26, -RZ, -R30 ;  /* 0x00000000ff1a7229 */ /* 0x000fe4000000091e */
[----:B--2---:R-:W-:-:S08]  /*332b0*/  DADD R24, R24, -R28 ;  /* 0x0000000018187229 */ /* 0x004fd0000000081c */
[----:B------:R-:W-:Y:S01]  /*332c0*/  DADD R24, R24, UR6 ;  /* 0x0000000618187e29 */ /* 0x000fe20008000000 */
[----:B------:R-:W-:Y:S10]  /*332d0*/  BRA `(.L_x_14122) ;  /* 0x0000002c00d87947 */ /* 0x000ff40003800000 */
.L_x_14125:
[----:B------:R-:W-:Y:S01]  /*332e0*/  DADD R26, -RZ, -R30 ;  /* 0x00000000ff1a7229 */ /* 0x000fe2000000091e */
[----:B------:R-:W-:Y:S01]  /*332f0*/  CS2R R24, SRZ ;  /* 0x0000000000187805 */ /* 0x000fe2000001ff00 */
[----:B------:R-:W-:Y:S09]  /*33300*/  BRA `(.L_x_14122) ;  /* 0x0000002c00cc7947 */ /* 0x000ff20003800000 */
.L_x_14124:
        /* <DEDUP_REMOVED lines=110> */
.L_x_14211:
[----:B------:R-:W-:Y:S05]  /*339f0*/  BSYNC.RECONVERGENT B0 ;  /* 0x0000000000007941 */ /* 0x000fea0003800200 */
.L_x_14210:
        /* <DEDUP_REMOVED lines=8> */
.L_x_14213:
[----:B------:R-:W-:Y:S05]  /*33a80*/  BSYNC.RECONVERGENT B3 ;  /* 0x0000000000037941 */ /* 0x000fea0003800200 */
.L_x_14212:
        /* <DEDUP_REMOVED lines=84> */
.L_x_14215:
[----:B------:R-:W-:Y:S02]  /*33fd0*/  FSEL R2, RZ, 3.37028055040000000000e+12, P0 ;  /* 0x54442d18ff027808 */ /* 0x000fe40000000000 */
[----:B------:R-:W-:-:S07]  /*33fe0*/  FSEL R3, RZ, 2.1426990032196044922, P0 ;  /* 0x400921fbff037808 */ /* 0x000fce0000000000 */
.L_x_14216:
[----:B------:R-:W-:Y:S05]  /*33ff0*/  BSYNC.RECONVERGENT B0 ;  /* 0x0000000000007941 */ /* 0x000fea0003800200 */
.L_x_14214:
[----:B------:R-:W-:Y:S01]  /*34000*/  DADD R58, R60, R58 ;  /* 0x000000003c3a7229 */ /* 0x000fe2000000003a */
[----:B------:R-:W-:Y:S01]  /*34010*/  LOP3.LUT R3, R3, 0x80000000, R31, 0xb8, !PT ;  /* 0x8000000003037812 */ /* 0x000fe200078eb81f */
[----:B------:R-:W-:-:S06]  /*34020*/  DMUL R62, R62, 0.5 ;  /* 0x3fe000003e3e7828 */ /* 0x000fcc0000000000 */
[----:B------:R-:W-:-:S06]  /*34030*/  DSETP.NAN.AND P0, PT, R58, R58, PT ;  /* 0x0000003a3a00722a */ /* 0x000fcc0003f08000 */
[----:B------:R-:W-:Y:S02]  /*34040*/  FSEL R2, R58, R2, P0 ;  /* 0x000000023a027208 */ /* 0x000fe40000000000 */
[----:B------:R-:W-:Y:S01]  /*34050*/  FSEL R3, R59, R3, P0 ;  /* 0x000000033b037208 */ /* 0x000fe20000000000 */
[----:B------:R-:W-:Y:S06]  /*34060*/  BRA `(.L_x_14217) ;  /* 0x0000002000507947 */ /* 0x000fec0003800000 */
.L_x_14209:
        /* <DEDUP_REMOVED lines=137> */
.L_x_14219:
[----:B------:R-:W-:Y:S05]  /*34900*/  BSYNC.RECONVERGENT B0 ;  /* 0x0000000000007941 */ /* 0x000fea0003800200 */
.L_x_14218:
        /* <DEDUP_REMOVED lines=8> */
.L_x_14221:
[----:B------:R-:W-:Y:S05]  /*34990*/  BSYNC.RECONVERGENT B3 ;  /* 0x0000000000037941 */ /* 0x000fea0003800200 */
.L_x_14220:
        /* <DEDUP_REMOVED lines=84> */
.L_x_14223:
[----:B------:R-:W-:Y:S02]  /*34ee0*/  FSEL R2, RZ, 3.37028055040000000000e+12, P0 ;  /* 0x54442d18ff027808 */ /* 0x000fe40000000000 */
[----:B------:R-:W-:-:S07]  /*34ef0*/  FSEL R3, RZ, 2.1426990032196044922, P0 ;  /* 0x400921fbff037808 */ /* 0x000fce0000000000 */
.L_x_14224:
[----:B------:R-:W-:Y:S05]  /*34f00*/  BSYNC.RECONVERGENT B0 ;  /* 0x0000000000007941 */ /* 0x000fea0003800200 */
.L_x_14222:
[----:B------:R-:W-:Y:S01]  /*34f10*/  DADD R58, R60, R58 ;  /* 0x000000003c3a7229 */ /* 0x000fe2000000003a */
[----:B------:R-:W-:-:S07]  /*34f20*/  LOP3.LUT R3, R3, 0x80000000, R31, 0xb8, !PT ;  /* 0x8000000003037812 */ /* 0x000fce00078eb81f */
[----:B------:R-:W-:-:S06]  /*34f30*/  DSETP.NAN.AND P0, PT, R58, R58, PT ;  /* 0x0000003a3a00722a */ /* 0x000fcc0003f08000 */
[----:B------:R-:W-:Y:S02]  /*34f40*/  FSEL R2, R58, R2, P0 ;  /* 0x000000023a027208 */ /* 0x000fe40000000000 */
[----:B------:R-:W-:Y:S01]  /*34f50*/  FSEL R3, R59, R3, P0 ;  /* 0x000000033b037208 */ /* 0x000fe20000000000 */
[----:B------:R-:W-:Y:S06]  /*34f60*/  BRA `(.L_x_14217) ;  /* 0x0000001000907947 */ /* 0x000fec0003800000 */
.L_x_14208:
        /* <DEDUP_REMOVED lines=25> */
.L_x_14226:
[----:B------:R-:W-:Y:S05]  /*35100*/  BSYNC.RECONVERGENT B3 ;  /* 0x0000000000037941 */ /* 0x000fea0003800200 */
.L_x_14225:
        /* <DEDUP_REMOVED lines=23> */
.L_x_14228:
[----:B------:R-:W-:Y:S05]  /*35280*/  BSYNC.RECONVERGENT B3 ;  /* 0x0000000000037941 */ /* 0x000fea0003800200 */
.L_x_14227:
        /* <DEDUP_REMOVED lines=139> */
.L_x_14230:
[----:B------:R-:W-:Y:S05]  /*35b40*/  BSYNC.RECONVERGENT B0 ;  /* 0x0000000000007941 */ /* 0x000fea0003800200 */
.L_x_14229:
        /* <DEDUP_REMOVED lines=8> */
.L_x_14232:
[----:B------:R-:W-:Y:S05]  /*35bd0*/  BSYNC.RECONVERGENT B3 ;  /* 0x0000000000037941 */ /* 0x000fea0003800200 */
.L_x_14231:
        /* <DEDUP_REMOVED lines=84> */
.L_x_14234:
[----:B------:R-:W-:Y:S02]  /*36120*/  FSEL R2, RZ, 3.37028055040000000000e+12, P0 ;  /* 0x54442d18ff027808 */ /* 0x000fe40000000000 */
[----:B------:R-:W-:-:S07]  /*36130*/  FSEL R3, RZ, 2.1426990032196044922, P0 ;  /* 0x400921fbff037808 */ /* 0x000fce0000000000 */
.L_x_14235:
[----:B------:R-:W-:Y:S05]  /*36140*/  BSYNC.RECONVERGENT B0 ;  /* 0x0000000000007941 */ /* 0x000fea0003800200 */
.L_x_14233:
[----:B------:R-:W-:Y:S01]  /*36150*/  DADD R58, R60, R58 ;  /* 0x000000003c3a7229 */ /* 0x000fe2000000003a */
[----:B------:R-:W-:Y:S01]  /*36160*/  LOP3.LUT R3, R3, 0x80000000, R31, 0xb8, !PT ;  /* 0x8000000003037812 */ /* 0x000fe200078eb81f */
[----:B------:R-:W-:-:S06]  /*36170*/  DADD R62, R62, 1 ;  /* 0x3ff000003e3e7429 */ /* 0x000fcc0000000000 */
[----:B------:R-:W-:-:S06]  /*36180*/  DSETP.NAN.AND P0, PT, R58, R58, PT ;  /* 0x0000003a3a00722a */ /* 0x000fcc0003f08000 */
[----:B------:R-:W-:Y:S02]  /*36190*/  FSEL R2, R58, R2, P0 ;  /* 0x000000023a027208 */ /* 0x000fe40000000000 */
[----:B------:R-:W-:-:S07]  /*361a0*/  FSEL R3, R59, R3, P0 ;  /* 0x000000033b037208 */ /* 0x000fce0000000000 */
.L_x_14217:
[----:B------:R-:W-:Y:S05]  /*361b0*/  BSYNC.RECONVERGENT B2 ;  /* 0x0000000000027941 */ /* 0x000fea0003800200 */
.L_x_14207:
        /* <DEDUP_REMOVED lines=8> */
.L_x_14122:
[----:B------:R-:W-:Y:S05]  /*36240*/  BSYNC.RECONVERGENT B1 ;  /* 0x0000000000017941 */ /* 0x000fea0003800200 */
.L_x_14121:
        /* <DEDUP_REMOVED lines=37> */
.L_x_14238:
        /* <DEDUP_REMOVED lines=141> */
.L_x_14245:
[----:B------:R-:W-:Y:S05]  /*36d70*/  BSYNC.RECONVERGENT B3 ;  /* 0x0000000000037941 */ /* 0x000fea0003800200 */
.L_x_14244:
        /* <DEDUP_REMOVED lines=81> */
.L_x_14243:
        /* <DEDUP_REMOVED lines=33> */
.L_x_14252:
[----:B------:R-:W-:Y:S05]  /*374a0*/  BSYNC.RECONVERGENT B4 ;  /* 0x0000000000047941 */ /* 0x000fea0003800200 */
.L_x_14251:
[----:B------:R-:W-:Y:S01]  /*374b0*/  IMAD.MOV.U32 R30, RZ, RZ, R32 ;  /* 0x000000ffff1e7224 */ /* 0x000fe200078e0020 */
[----:B------:R-:W-:-:S07]  /*374c0*/  MOV R31, R33 ;  /* 0x00000021001f7202 */ /* 0x000fce0000000f00 */
.L_x_14250:
[----:B------:R-:W-:Y:S05]  /*374d0*/  BSYNC.RECONVERGENT B3 ;  /* 0x0000000000037941 */ /* 0x000fea0003800200 */
.L_x_14249:
        /* <DEDUP_REMOVED lines=28> */
.L_x_14257:
[----:B------:R-:W-:Y:S05]  /*376a0*/  BSYNC.RECONVERGENT B4 ;  /* 0x0000000000047941 */ /* 0x000fea0003800200 */
.L_x_14256:
[----:B------:R-:W-:Y:S05]  /*376b0*/  BRA `(.L_x_14255) ;  /* 0x0000000000047947 */ /* 0x000fea0003800000 */
.L_x_14254:
[----:B------:R-:W-:-:S11]  /*376c0*/  DADD R32, R62, -R2 ;  /* 0x000000003e207229 */ /* 0x000fd60000000802 */
.L_x_14255:
[----:B------:R-:W-:Y:S05]  /*376d0*/  BSYNC.RECONVERGENT B3 ;  /* 0x0000000000037941 */ /* 0x000fea0003800200 */
.L_x_14253:
        /* <DEDUP_REMOVED lines=30> */
.L_x_14259:
[----:B------:R-:W-:Y:S05]  /*378c0*/  BSYNC.RECONVERGENT B3 ;  /* 0x0000000000037941 */ /* 0x000fea0003800200 */
.L_x_14258:
        /* <DEDUP_REMOVED lines=85> */
.L_x_14260:
        /* <DEDUP_REMOVED lines=21> */
.L_x_14262:
[----:B------:R-:W-:Y:S05]  /*37f70*/  BSYNC.RECONVERGENT B3 ;  /* 0x0000000000037941 */ /* 0x000fea0003800200 */
.L_x_14261:
        /* <DEDUP_REMOVED lines=30> */
.L_x_14248:
        /* <DEDUP_REMOVED lines=25> */
.L_x_14265:
[----:B------:R-:W-:Y:S05]  /*382f0*/  BSYNC.RECONVERGENT B3 ;  /* 0x0000000000037941 */ /* 0x000fea0003800200 */
.L_x_14264:
        /* <DEDUP_REMOVED lines=85> */
.L_x_14266:
        /* <DEDUP_REMOVED lines=21> */
.L_x_14268:
[----:B------:R-:W-:Y:S05]  /*389a0*/  BSYNC.RECONVERGENT B3 ;  /* 0x0000000000037941 */ /* 0x000fea0003800200 */
.L_x_14267:
        /* <DEDUP_REMOVED lines=30> */
.L_x_14263:
        /* <DEDUP_REMOVED lines=24> */
.L_x_14270:
[----:B------:R-:W-:Y:S05]  /*38d10*/  BSYNC.RECONVERGENT B3 ;  /* 0x0000000000037941 */ /* 0x000fea0003800200 */
.L_x_14269:
        /* <DEDUP_REMOVED lines=21> */
.L_x_14272:
[----:B------:R-:W-:Y:S05]  /*38e70*/  BSYNC.RECONVERGENT B3 ;  /* 0x0000000000037941 */ /* 0x000fea0003800200 */
.L_x_14271:
[----:B------:R-:W-:Y:S02]  /*38e80*/  IMAD.MOV.U32 R30, RZ, RZ, R32 ;  /* 0x000000ffff1e7224 */ /* 0x000fe400078e0020 */
[----:B------:R-:W-:Y:S01]  /*38e90*/  IMAD.MOV.U32 R31, RZ, RZ, R33 ;  /* 0x000000ffff1f7224 */ /* 0x000fe200078e0021 */
[----:B------:R-:W-:Y:S06]  /*38ea0*/  BRA `(.L_x_14246) ;  /* 0x0000000000647947 */ /* 0x000fec0003800000 */
.L_x_14247:
        /* <DEDUP_REMOVED lines=24> */
.L_x_14273:
[----:B------:R-:W-:Y:S05]  /*39030*/  BSYNC.RECONVERGENT B3 ;  /* 0x0000000000037941 */ /* 0x000fea0003800200 */
.L_x_14246:
[----:B------:R-:W-:Y:S05]  /*39040*/  BSYNC.RECONVERGENT B2 ;  /* 0x0000000000027941 */ /* 0x000fea0003800200 */
.L_x_14242:
        /* <DEDUP_REMOVED lines=25> */
.L_x_14278:
[----:B------:R-:W-:Y:S05]  /*391e0*/  BSYNC.RECONVERGENT B4 ;  /* 0x0000000000047941 */ /* 0x000fea0003800200 */
.L_x_14277:
        /* <DEDUP_REMOVED lines=84> */
.L_x_14281:
        /* <DEDUP_REMOVED lines=53> */
.L_x_14280:
        /* <DEDUP_REMOVED lines=76> */
.L_x_14283:
        /* <DEDUP_REMOVED lines=53> */
.L_x_14279:
        /* <DEDUP_REMOVED lines=34> */
.L_x_14290:
[----:B------:R-:W-:Y:S05]  /*3a4b0*/  BSYNC.RECONVERGENT B6 ;  /* 0x0000000000067941 */ /* 0x000fea0003800200 */
.L_x_14289:
[----:B------:R-:W-:Y:S01]  /*3a4c0*/  IMAD.MOV.U32 R70, RZ, RZ, R32 ;  /* 0x000000ffff467224 */ /* 0x000fe200078e0020 */
[----:B------:R-:W-:-:S07]  /*3a4d0*/  MOV R71, R33 ;  /* 0x0000002100477202 */ /* 0x000fce0000000f00 */
.L_x_14288:
[----:B------:R-:W-:Y:S05]  /*3a4e0*/  BSYNC.RECONVERGENT B5 ;  /* 0x0000000000057941 */ /* 0x000fea0003800200 */
.L_x_14287:
        /* <DEDUP_REMOVED lines=27> */
.L_x_14295:
[----:B------:R-:W-:Y:S05]  /*3a6a0*/  BSYNC.RECONVERGENT B6 ;  /* 0x0000000000067941 */ /* 0x000fea0003800200 */
.L_x_14294:
[----:B------:R-:W-:Y:S02]  /*3a6b0*/  IMAD.MOV.U32 R58, RZ, RZ, R32 ;  /* 0x000000ffff3a7224 */ /* 0x000fe400078e0020 */
[----:B------:R-:W-:Y:S01]  /*3a6c0*/  IMAD.MOV.U32 R59, RZ, RZ, R33 ;  /* 0x000000ffff3b7224 */ /* 0x000fe200078e0021 */
[----:B------:R-:W-:Y:S06]  /*3a6d0*/  BRA `(.L_x_14293) ;  /* 0x0000000000047947 */ /* 0x000fec0003800000 */
.L_x_14292:
[----:B------:R-:W-:-:S11]  /*3a6e0*/  DADD R58, -R64, R62 ;  /* 0x00000000403a7229 */ /* 0x000fd6000000013e */
.L_x_14293:
[----:B------:R-:W-:Y:S05]  /*3a6f0*/  BSYNC.RECONVERGENT B5 ;  /* 0x0000000000057941 */ /* 0x000fea0003800200 */
.L_x_14291:
        /* <DEDUP_REMOVED lines=31> */
.L_x_14297:
[----:B------:R-:W-:Y:S05]  /*3a8f0*/  BSYNC.RECONVERGENT B5 ;  /* 0x0000000000057941 */ /* 0x000fea0003800200 */
.L_x_14296:
[----:B------:R-:W-:Y:S02]  /*3a900*/  IMAD.MOV.U32 R58, RZ, RZ, R2 ;  /* 0x000000ffff3a7224 */ /* 0x000fe400078e0002 */
[----:B------:R-:W-:Y:S01]  /*3a910*/  IMAD.MOV.U32 R59, RZ, RZ, R3 ;  /* 0x000000ffff3b7224 */ /* 0x000fe200078e0003 */
[----:B------:R-:W-:Y:S06]  /*3a920*/  BRA `(.L_x_14298) ;  /* 0x00000008004c7947 */ /* 0x000fec0003800000 */
.L_x_14286:
        /* <DEDUP_REMOVED lines=29> */
.L_x_14301:
[----:B------:R-:W-:Y:S05]  /*3ab00*/  BSYNC.RECONVERGENT B5 ;  /* 0x0000000000057941 */ /* 0x000fea0003800200 */
.L_x_14300:
[----:B------:R-:W-:Y:S02]  /*3ab10*/  IMAD.MOV.U32 R58, RZ, RZ, R2 ;  /* 0x000000ffff3a7224 */ /* 0x000fe400078e0002 */
[----:B------:R-:W-:Y:S01]  /*3ab20*/  IMAD.MOV.U32 R59, RZ, RZ, R3 ;  /* 0x000000ffff3b7224 */ /* 0x000fe200078e0003 */
[----:B------:R-:W-:Y:S06]  /*3ab30*/  BRA `(.L_x_14298) ;  /* 0x0000000400c87947 */ /* 0x000fec0003800000 */
.L_x_14299:
        /* <DEDUP_REMOVED lines=28> */
.L_x_14303:
[----:B------:R-:W-:Y:S05]  /*3ad00*/  BSYNC.RECONVERGENT B5 ;  /* 0x0000000000057941 */ /* 0x000fea0003800200 */
.L_x_14302:
        /* <DEDUP_REMOVED lines=20> */
.L_x_14305:
[----:B------:R-:W-:Y:S05]  /*3ae50*/  BSYNC.RECONVERGENT B5 ;  /* 0x0000000000057941 */ /* 0x000fea0003800200 */
.L_x_14304:
[----:B------:R-:W-:Y:S01]  /*3ae60*/  DMUL R60, R60, 8.11296384146066816958e+31 ;  /* 0x469000003c3c7828 */ /* 0x000fe20000000000 */
[----:B------:R-:W-:Y:S02]  /*3ae70*/  IMAD.MOV.U32 R58, RZ, RZ, R32 ;  /* 0x000000ffff3a7224 */ /* 0x000fe400078e0020 */
[----:B------:R-:W-:Y:S01]  /*3ae80*/  IMAD.MOV.U32 R59, RZ, RZ, R33 ;  /* 0x000000ffff3b7224 */ /* 0x000fe200078e0021 */
[----:B------:R-:W-:Y:S07]  /*3ae90*/  BRA `(.L_x_14298) ;  /* 0x0000000000f07947 */ /* 0x000fee0003800000 */
.L_x_14285:
        /* <DEDUP_REMOVED lines=26> */
.L_x_14307:
[----:B------:R-:W-:Y:S05]  /*3b040*/  BSYNC.RECONVERGENT B5 ;  /* 0x0000000000057941 */ /* 0x000fea0003800200 */
.L_x_14306:
        /* <DEDUP_REMOVED lines=29> */
.L_x_14309:
[----:B------:R-:W-:Y:S05]  /*3b220*/  BSYNC.RECONVERGENT B5 ;  /* 0x0000000000057941 */ /* 0x000fea0003800200 */
.L_x_14308:
[----:B------:R-:W-:Y:S01]  /*3b230*/  DMUL R58, R2, R48 ;  /* 0x00000030023a7228 */ /* 0x000fe20000000000 */
[----:B------:R-:W-:Y:S02]  /*3b240*/  IMAD.MOV.U32 R60, RZ, RZ, 0x0 ;  /* 0x00000000ff3c7424 */ /* 0x000fe400078e00ff */
[----:B------:R-:W-:-:S08]  /*3b250*/  IMAD.MOV.U32 R61, RZ, RZ, 0x3ff00000 ;  /* 0x3ff00000ff3d7424 */ /* 0x000fd000078e00ff */
.L_x_14298:
[----:B------:R-:W-:Y:S05]  /*3b260*/  BSYNC.RECONVERGENT B4 ;  /* 0x0000000000047941 */ /* 0x000fea0003800200 */
.L_x_14284:
[----:B------:R-:W-:Y:S05]  /*3b270*/  BRA `(.L_x_14310) ;  /* 0x0000000000087947 */ /* 0x000fea0003800000 */
.L_x_14276:
[----:B------:R-:W-:Y:S02]  /*3b280*/  DMUL R58, R28, 9.00719925474099200000e+15 ;  /* 0x434000001c3a7828 */ /* 0x000fe40000000000 */
[----:B------:R-:W-:-:S11]  /*3b290*/  DMUL R60, R60, 9.00719925474099200000e+15 ;  /* 0x434000003c3c7828 */ /* 0x000fd60000000000 */
.L_x_14310:
[----:B------:R-:W-:Y:S05]  /*3b2a0*/  BSYNC.RELIABLE B2 ;  /* 0x0000000000027941 */ /* 0x000fea0003800100 */
.L_x_14275:
        /* <DEDUP_REMOVED lines=28> */
[----:B------:R-:W-:Y:S05]  /*3b470*/  CALL.REL.NOINC `($__internal_24_$__cuda_sm20_div_rn_f64_full) ;  /* 0x0000054c00687944 */ /* 0x000fea0003c00000 */
.L_x_14313:
[----:B------:R-:W-:Y:S05]  /*3b480*/  BSYNC.RECONVERGENT B2 ;  /* 0x0000000000027941 */ /* 0x000fea0003800200 */
.L_x_14312:
        /* <DEDUP_REMOVED lines=84> */
.L_x_14315:
[----:B------:R-:W-:Y:S02]  /*3b9d0*/  FSEL R2, RZ, 3.37028055040000000000e+12, P0 ;  /* 0x54442d18ff027808 */ /* 0x000fe40000000000 */
[----:B------:R-:W-:-:S07]  /*3b9e0*/  FSEL R3, RZ, 2.1426990032196044922, P0 ;  /* 0x400921fbff037808 */ /* 0x000fce0000000000 */
.L_x_14316:
[----:B------:R-:W-:Y:S05]  /*3b9f0*/  BSYNC.RECONVERGENT B0 ;  /* 0x0000000000007941 */ /* 0x000fea0003800200 */
.L_x_14314:
[----:B------:R-:W-:Y:S01]  /*3ba00*/  DADD R60, |R58|, R60 ;  /* 0x000000003a3c7229 */ /* 0x000fe2000000023c */
[----:B------:R-:W-:-:S07]  /*3ba10*/  LOP3.LUT R59, R3, 0x80000000, R59, 0xb8, !PT ;  /* 0x80000000033b7812 */ /* 0x000fce00078eb83b */
[----:B------:R-:W-:-:S06]  /*3ba20*/  DSETP.NAN.AND P0, PT, R60, R60, PT ;  /* 0x0000003c3c00722a */ /* 0x000fcc0003f08000 */
[----:B------:R-:W-:Y:S02]  /*3ba30*/  FSEL R28, R60, R2, P0 ;  /* 0x000000023c1c7208 */ /* 0x000fe40000000000 */
[----:B------:R-:W-:Y:S01]  /*3ba40*/  FSEL R29, R61, R59, P0 ;  /* 0x0000003b3d1d7208 */ /* 0x000fe20000000000 */
[----:B------:R-:W-:Y:S06]  /*3ba50*/  BRA `(.L_x_14282) ;  /* 0x0000000400e07947 */ /* 0x000fec0003800000 */
.L_x_14311:
        /* <DEDUP_REMOVED lines=27> */
.L_x_14318:
[----:B------:R-:W-:Y:S05]  /*3bc10*/  BSYNC.RECONVERGENT B2 ;  /* 0x0000000000027941 */ /* 0x000fea0003800200 */
.L_x_14317:
        /* <DEDUP_REMOVED lines=84> */
.L_x_14320:
[----:B------:R-:W-:Y:S02]  /*3c160*/  FSEL R2, RZ, 3.37028055040000000000e+12, P0 ;  /* 0x54442d18ff027808 */ /* 0x000fe40000000000 */
[----:B------:R-:W-:-:S07]  /*3c170*/  FSEL R3, RZ, 2.1426990032196044922, P0 ;  /* 0x400921fbff037808 */ /* 0x000fce0000000000 */
.L_x_14321:
[----:B------:R-:W-:Y:S05]  /*3c180*/  BSYNC.RECONVERGENT B0 ;  /* 0x0000000000007941 */ /* 0x000fea0003800200 */
.L_x_14319:
[----:B------:R-:W-:Y:S01]  /*3c190*/  DADD R60, |R58|, R60 ;  /* 0x000000003a3c7229 */ /* 0x000fe2000000023c */
[----:B------:R-:W-:-:S07]  /*3c1a0*/  LOP3.LUT R59, R3, 0x80000000, R59, 0xb8, !PT ;  /* 0x80000000033b7812 */ /* 0x000fce00078eb83b */
[----:B------:R-:W-:-:S06]  /*3c1b0*/  DSETP.NAN.AND P0, PT, R60, R60, PT ;  /* 0x0000003c3c00722a */ /* 0x000fcc0003f08000 */
[----:B------:R-:W-:Y:S02]  /*3c1c0*/  FSEL R28, R60, R2, P0 ;  /* 0x000000023c1c7208 */ /* 0x000fe40000000000 */
[----:B------:R-:W-:-:S07]  /*3c1d0*/  FSEL R29, R61, R59, P0 ;  /* 0x0000003b3d1d7208 */ /* 0x000fce0000000000 */
.L_x_14282:
[----:B------:R-:W-:Y:S05]  /*3c1e0*/  BSYNC.RECONVERGENT B3 ;  /* 0x0000000000037941 */ /* 0x000fea0003800200 */
.L_x_14274:
[----:B------:R-:W-:Y:S01]  /*3c1f0*/  DADD R2, -RZ, -R30 ;  /* 0x00000000ff027229 */ /* 0x000fe2000000091e */
[----:B------:R-:W-:-:S09]  /*3c200*/  ISETP.GE.AND P0, PT, R39, RZ, PT ;  /* 0x000000ff2700720c */ /* 0x000fd20003f06270 */
[----:B------:R-:W-:Y:S02]  /*3c210*/  FSEL R30, R30, R2, !P0 ;  /* 0x000000021e1e7208 */ /* 0x000fe40004000000 */
[----:B------:R-:W-:Y:S01]  /*3c220*/  FSEL R31, R31, R3, !P0 ;  /* 0x000000031f1f7208 */ /* 0x000fe20004000000 */
[----:B------:R-:W-:Y:S06]  /*3c230*/  BRA `(.L_x_14237) ;  /* 0x0000002c00f47947 */ /* 0x000fec0003800000 */
.L_x_14241:
[----:B------:R-:W2:Y:S01]  /*3c240*/  LDL.64 R28, [R1+0x8] ;  /* 0x00000800011c7983 */ /* 0x000ea20000100a00 */
[----:B------:R-:W-:Y:S01]  /*3c250*/  UMOV UR6, 0x54442d18 ;  /* 0x54442d1800067882 */ /* 0x000fe20000000000 */
[----:B------:R-:W-:Y:S01]  /*3c260*/  UMOV UR7, 0x3ff921fb ;  /* 0x3ff921fb00077882 */ /* 0x000fe20000000000 */
[----:B------:R-:W-:Y:S02]  /*3c270*/  DADD R30, -RZ, -R38 ;  /* 0x00000000ff1e7229 */ /* 0x000fe40000000926 */
[----:B--2---:R-:W-:-:S08]  /*3c280*/  DADD R28, R28, -R36 ;  /* 0x000000001c1c7229 */ /* 0x004fd00000000824 */
[----:B------:R-:W-:Y:S01]  /*3c290*/  DADD R28, R28, UR6 ;  /* 0x000000061c1c7e29 */ /* 0x000fe20008000000 */
[----:B------:R-:W-:Y:S10]  /*3c2a0*/  BRA `(.L_x_14237) ;  /* 0x0000002c00d87947 */ /* 0x000ff40003800000 */
.L_x_14240:
[----:B------:R-:W-:Y:S01]  /*3c2b0*/  DADD R30, -RZ, -R38 ;  /* 0x00000000ff1e7229 */ /* 0x000fe20000000926 */
[----:B------:R-:W-:Y:S01]  /*3c2c0*/  CS2R R28, SRZ ;  /* 0x00000000001c7805 */ /* 0x000fe2000001ff00 */
[----:B------:R-:W-:Y:S09]  /*3c2d0*/  BRA `(.L_x_14237) ;  /* 0x0000002c00cc7947 */ /* 0x000ff20003800000 */
.L_x_14239:
        /* <DEDUP_REMOVED lines=110> */
.L_x_14326:
[----:B------:R-:W-:Y:S05]  /*3c9c0*/  BSYNC.RECONVERGENT B0 ;  /* 0x0000000000007941 */ /* 0x000fea0003800200 */
.L_x_14325:
        /* <DEDUP_REMOVED lines=8> */
.L_x_14328:
[----:B------:R-:W-:Y:S05]  /*3ca50*/  BSYNC.RECONVERGENT B3 ;  /* 0x0000000000037941 */ /* 0x000fea0003800200 */
.L_x_14327:
        /* <DEDUP_REMOVED lines=84> */
.L_x_14330:
[----:B------:R-:W-:Y:S02]  /*3cfa0*/  FSEL R2, RZ, 3.37028055040000000000e+12, P0 ;  /* 0x54442d18ff027808 */ /* 0x000fe40000000000 */
[----:B------:R-:W-:-:S07]  /*3cfb0*/  FSEL R3, RZ, 2.1426990032196044922, P0 ;  /* 0x400921fbff037808 */ /* 0x000fce0000000000 */
.L_x_14331:
[----:B------:R-:W-:Y:S05]  /*3cfc0*/  BSYNC.RECONVERGENT B0 ;  /* 0x0000000000007941 */ /* 0x000fea0003800200 */
.L_x_14329:
[----:B------:R-:W-:Y:S01]  /*3cfd0*/  DADD R58, R60, R58 ;  /* 0x000000003c3a7229 */ /* 0x000fe2000000003a */
[----:B------:R-:W-:Y:S01]  /*3cfe0*/  LOP3.LUT R3, R3, 0x80000000, R39, 0xb8, !PT ;  /* 0x8000000003037812 */ /* 0x000fe200078eb827 */
[----:B------:R-:W-:-:S06]  /*3cff0*/  DMUL R62, R62, 0.5 ;  /* 0x3fe000003e3e7828 */ /* 0x000fcc0000000000 */
[----:B------:R-:W-:-:S06]  /*3d000*/  DSETP.NAN.AND P0, PT, R58, R58, PT ;  /* 0x0000003a3a00722a */ /* 0x000fcc0003f08000 */
[----:B------:R-:W-:Y:S02]  /*3d010*/  FSEL R2, R58, R2, P0 ;  /* 0x000000023a027208 */ /* 0x000fe40000000000 */
[----:B------:R-:W-:Y:S01]  /*3d020*/  FSEL R3, R59, R3, P0 ;  /* 0x000000033b037208 */ /* 0x000fe20000000000 */
[----:B------:R-:W-:Y:S06]  /*3d030*/  BRA `(.L_x_14332) ;  /* 0x0000002000507947 */ /* 0x000fec0003800000 */
.L_x_14324:
        /* <DEDUP_REMOVED lines=137> */
.L_x_14334:
[----:B------:R-:W-:Y:S05]  /*3d8d0*/  BSYNC.RECONVERGENT B0 ;  /* 0x0000000000007941 */ /* 0x000fea0003800200 */
.L_x_14333:
        /* <DEDUP_REMOVED lines=8> */
.L_x_14336:
[----:B------:R-:W-:Y:S05]  /*3d960*/  BSYNC.RECONVERGENT B3 ;  /* 0x0000000000037941 */ /* 0x000fea0003800200 */
.L_x_14335:
        /* <DEDUP_REMOVED lines=84> */
.L_x_14338:
[----:B------:R-:W-:Y:S02]  /*3deb0*/  FSEL R2, RZ, 3.37028055040000000000e+12, P0 ;  /* 0x54442d18ff027808 */ /* 0x000fe40000000000 */
[----:B------:R-:W-:-:S07]  /*3dec0*/  FSEL R3, RZ, 2.1426990032196044922, P0 ;  /* 0x400921fbff037808 */ /* 0x000fce0000000000 */
.L_x_14339:
[----:B------:R-:W-:Y:S05]  /*3ded0*/  BSYNC.RECONVERGENT B0 ;  /* 0x0000000000007941 */ /* 0x000fea0003800200 */
.L_x_14337:
[----:B------:R-:W-:Y:S01]  /*3dee0*/  DADD R58, R60, R58 ;  /* 0x000000003c3a7229 */ /* 0x000fe2000000003a */
[----:B------:R-:W-:-:S07]  /*3def0*/  LOP3.LUT R3, R3, 0x80000000, R39, 0xb8, !PT ;  /* 0x8000000003037812 */ /* 0x000fce00078eb827 */
[----:B------:R-:W-:-:S06]  /*3df00*/  DSETP.NAN.AND P0, PT, R58, R58, PT ;  /* 0x0000003a3a00722a */ /* 0x000fcc0003f08000 */
[----:B------:R-:W-:Y:S02]  /*3df10*/  FSEL R2, R58, R2, P0 ;  /* 0x000000023a027208 */ /* 0x000fe40000000000 */
[----:B------:R-:W-:Y:S01]  /*3df20*/  FSEL R3, R59, R3, P0 ;  /* 0x000000033b037208 */ /* 0x000fe20000000000 */
[----:B------:R-:W-:Y:S06]  /*3df30*/  BRA `(.L_x_14332) ;  /* 0x0000001000907947 */ /* 0x000fec0003800000 */
.L_x_14323:
        /* <DEDUP_REMOVED lines=25> */
.L_x_14341:
[----:B------:R-:W-:Y:S05]  /*3e0d0*/  BSYNC.RECONVERGENT B3 ;  /* 0x0000000000037941 */ /* 0x000fea0003800200 */
.L_x_14340:
        /* <DEDUP_REMOVED lines=23> */
.L_x_14343:
[----:B------:R-:W-:Y:S05]  /*3e250*/  BSYNC.RECONVERGENT B3 ;  /* 0x0000000000037941 */ /* 0x000fea0003800200 */
.L_x_14342:
        /* <DEDUP_REMOVED lines=139> */
.L_x_14345:
[----:B------:R-:W-:Y:S05]  /*3eb10*/  BSYNC.RECONVERGENT B0 ;  /* 0x0000000000007941 */ /* 0x000fea0003800200 */
.L_x_14344:
        /* <DEDUP_REMOVED lines=8> */
.L_x_14347:
[----:B------:R-:W-:Y:S05]  /*3eba0*/  BSYNC.RECONVERGENT B3 ;  /* 0x0000000000037941 */ /* 0x000fea0003800200 */
.L_x_14346:
        /* <DEDUP_REMOVED lines=84> */
.L_x_14349:
[----:B------:R-:W-:Y:S02]  /*3f0f0*/  FSEL R2, RZ, 3.37028055040000000000e+12, P0 ;  /* 0x54442d18ff027808 */ /* 0x000fe40000000000 */
[----:B------:R-:W-:-:S07]  /*3f100*/  FSEL R3, RZ, 2.1426990032196044922, P0 ;  /* 0x400921fbff037808 */ /* 0x000fce0000000000 */
.L_x_14350:
[----:B------:R-:W-:Y:S05]  /*3f110*/  BSYNC.RECONVERGENT B0 ;  /* 0x0000000000007941 */ /* 0x000fea0003800200 */
.L_x_14348:
[----:B------:R-:W-:Y:S01]  /*3f120*/  DADD R58, R60, R58 ;  /* 0x000000003c3a7229 */ /* 0x000fe2000000003a */
[----:B------:R-:W-:Y:S01]  /*3f130*/  LOP3.LUT R3, R3, 0x80000000, R39, 0xb8, !PT ;  /* 0x8000000003037812 */ /* 0x000fe200078eb827 */
[----:B------:R-:W-:-:S06]  /*3f140*/  DADD R62, R62, 1 ;  /* 0x3ff000003e3e7429 */ /* 0x000fcc0000000000 */
[----:B------:R-:W-:-:S06]  /*3f150*/  DSETP.NAN.AND P0, PT, R58, R58, PT ;  /* 0x0000003a3a00722a */ /* 0x000fcc0003f08000 */
[----:B------:R-:W-:Y:S02]  /*3f160*/  FSEL R2, R58, R2, P0 ;  /* 0x000000023a027208 */ /* 0x000fe40000000000 */
[----:B------:R-:W-:-:S07]  /*3f170*/  FSEL R3, R59, R3, P0 ;  /* 0x000000033b037208 */ /* 0x000fce0000000000 */
.L_x_14332:
[----:B------:R-:W-:Y:S05]  /*3f180*/  BSYNC.RECONVERGENT B2 ;  /* 0x0000000000027941 */ /* 0x000fea0003800200 */
.L_x_14322:
        /* <DEDUP_REMOVED lines=8> */
.L_x_14237:
[----:B------:R-:W-:Y:S05]  /*3f210*/  BSYNC.RECONVERGENT B1 ;  /* 0x0000000000017941 */ /* 0x000fea0003800200 */
.L_x_14236:
        /* <DEDUP_REMOVED lines=37> */
.L_x_14353:
        /* <DEDUP_REMOVED lines=143> */
.L_x_14360:
[----:B------:R-:W-:Y:S05]  /*3fd60*/  BSYNC.RECONVERGENT B3 ;  /* 0x0000000000037941 */ /* 0x000fea0003800200 */
.L_x_14359:
        /* <DEDUP_REMOVED lines=81> */
.L_x_14358:
        /* <DEDUP_REMOVED lines=33> */
.L_x_14367:
[----:B------:R-:W-:Y:S05]  /*40490*/  BSYNC.RECONVERGENT B4 ;  /* 0x0000000000047941 */ /* 0x000fea0003800200 */
.L_x_14366:
[----:B------:R-:W-:Y:S02]  /*404a0*/  IMAD.MOV.U32 R38, RZ, RZ, R32 ;  /* 0x000000ffff267224 */ /* 0x000fe400078e0020 */
[----:B------:R-:W-:-:S07]  /*404b0*/  IMAD.MOV.U32 R39, RZ, RZ, R33 ;  /* 0x000000ffff277224 */ /* 0x000fce00078e0021 */
.L_x_14365:
[----:B------:R-:W-:Y:S05]  /*404c0*/  BSYNC.RECONVERGENT B3 ;  /* 0x0000000000037941 */ /* 0x000fea0003800200 */
.L_x_14364:
        /* <DEDUP_REMOVED lines=28> */
.L_x_14372:
[----:B------:R-:W-:Y:S05]  /*40690*/  BSYNC.RECONVERGENT B4 ;  /* 0x0000000000047941 */ /* 0x000fea0003800200 */
.L_x_14371:
[----:B------:R-:W-:Y:S05]  /*406a0*/  BRA `(.L_x_14370) ;  /* 0x0000000000047947 */ /* 0x000fea0003800000 */
.L_x_14369:
[----:B------:R-:W-:-:S11]  /*406b0*/  DADD R32, R60, -R2 ;  /* 0x000000003c207229 */ /* 0x000fd60000000802 */
.L_x_14370:
[----:B------:R-:W-:Y:S05]  /*406c0*/  BSYNC.RECONVERGENT B3 ;  /* 0x0000000000037941 */ /* 0x000fea0003800200 */
.L_x_14368:
        /* <DEDUP_REMOVED lines=30> */
.L_x_14374:
[----:B------:R-:W-:Y:S05]  /*408b0*/  BSYNC.RECONVERGENT B3 ;  /* 0x0000000000037941 */ /* 0x000fea0003800200 */
.L_x_14373:
        /* <DEDUP_REMOVED lines=85> */
.L_x_14375:
        /* <DEDUP_REMOVED lines=21> */
.L_x_14377:
[----:B------:R-:W-:Y:S05]  /*40f60*/  BSYNC.RECONVERGENT B3 ;  /* 0x0000000000037941 */ /* 0x000fea0003800200 */
.L_x_14376:
        /* <DEDUP_REMOVED lines=30> */
.L_x_14363:
        /* <DEDUP_REMOVED lines=27> */
.L_x_14380:
[----:B------:R-:W-:Y:S05]  /*41300*/  BSYNC.RECONVERGENT B3 ;  /* 0x0000000000037941 */ /* 0x000fea0003800200 */
.L_x_14379:
        /* <DEDUP_REMOVED lines=85> */
.L_x_14381:
        /* <DEDUP_REMOVED lines=21> */
.L_x_14383:
[----:B------:R-:W-:Y:S05]  /*419b0*/  BSYNC.RECONVERGENT B3 ;  /* 0x0000000000037941 */ /* 0x000fea0003800200 */
.L_x_14382:
        /* <DEDUP_REMOVED lines=30> */
.L_x_14378:
        /* <DEDUP_REMOVED lines=26> */
.L_x_14385:
[----:B------:R-:W-:Y:S05]  /*41d40*/  BSYNC.RECONVERGENT B3 ;  /* 0x0000000000037941 */ /* 0x000fea0003800200 */
.L_x_14384:
        /* <DEDUP_REMOVED lines=21> */
.L_x_14387:
[----:B------:R-:W-:Y:S05]  /*41ea0*/  BSYNC.RECONVERGENT B3 ;  /* 0x0000000000037941 */ /* 0x000fea0003800200 */
.L_x_14386:
[----:B------:R-:W-:Y:S01]  /*41eb0*/  IMAD.MOV.U32 R38, RZ, RZ, R32 ;  /* 0x000000ffff267224 */ /* 0x000fe200078e0020 */
[----:B------:R-:W-:Y:S01]  /*41ec0*/  MOV R39, R33 ;  /* 0x0000002100277202 */ /* 0x000fe20000000f00 */
[----:B------:R-:W-:Y:S06]  /*41ed0*/  BRA `(.L_x_14361) ;  /* 0x0000000000647947 */ /* 0x000fec0003800000 */
.L_x_14362:
        /* <DEDUP_REMOVED lines=24> */
.L_x_14388:
[----:B------:R-:W-:Y:S05]  /*42060*/  BSYNC.RECONVERGENT B3 ;  /* 0x0000000000037941 */ /* 0x000fea0003800200 */
.L_x_14361:
[----:B------:R-:W-:Y:S05]  /*42070*/  BSYNC.RECONVERGENT B2 ;  /* 0x0000000000027941 */ /* 0x000fea0003800200 */
.L_x_14357:
        /* <DEDUP_REMOVED lines=25> */
.L_x_14393:
[----:B------:R-:W-:Y:S05]  /*42210*/  BSYNC.RECONVERGENT B4 ;  /* 0x0000000000047941 */ /* 0x000fea0003800200 */
.L_x_14392:
        /* <DEDUP_REMOVED lines=84> */
.L_x_14396:
        /* <DEDUP_REMOVED lines=53> */
.L_x_14395:
        /* <DEDUP_REMOVED lines=76> */
.L_x_14398:
        /* <DEDUP_REMOVED lines=53> */
.L_x_14394:
        /* <DEDUP_REMOVED lines=34> */
.L_x_14405:
[----:B------:R-:W-:Y:S05]  /*434e0*/  BSYNC.RECONVERGENT B6 ;  /* 0x0000000000067941 */ /* 0x000fea0003800200 */
.L_x_14404:
[----:B------:R-:W-:Y:S02]  /*434f0*/  IMAD.MOV.U32 R70, RZ, RZ, R32 ;  /* 0x000000ffff467224 */ /* 0x000fe400078e0020 */
[----:B------:R-:W-:-:S07]  /*43500*/  IMAD.MOV.U32 R71, RZ, RZ, R33 ;  /* 0x000000ffff477224 */ /* 0x000fce00078e0021 */
.L_x_14403:
[----:B------:R-:W-:Y:S05]  /*43510*/  BSYNC.RECONVERGENT B5 ;  /* 0x0000000000057941 */ /* 0x000fea0003800200 */
.L_x_14402:
        /* <DEDUP_REMOVED lines=27> */
.L_x_14410:
[----:B------:R-:W-:Y:S05]  /*436d0*/  BSYNC.RECONVERGENT B6 ;  /* 0x0000000000067941 */ /* 0x000fea0003800200 */
.L_x_14409:
[----:B------:R-:W-:Y:S01]  /*436e0*/  MOV R68, R32 ;  /* 0x0000002000447202 */ /* 0x000fe20000000f00 */
[----:B------:R-:W-:Y:S01]  /*436f0*/  IMAD.MOV.U32 R69, RZ, RZ, R33 ;  /* 0x000000ffff457224 */ /* 0x000fe200078e0021 */
[----:B------:R-:W-:Y:S06]  /*43700*/  BRA `(.L_x_14408) ;  /* 0x0000000000047947 */ /* 0x000fec0003800000 */
.L_x_14407:
[----:B------:R-:W-:-:S11]  /*43710*/  DADD R68, -R62, R60 ;  /* 0x000000003e447229 */ /* 0x000fd6000000013c */
.L_x_14408:
[----:B------:R-:W-:Y:S05]  /*43720*/  BSYNC.RECONVERGENT B5 ;  /* 0x0000000000057941 */ /* 0x000fea0003800200 */
.L_x_14406:
        /* <DEDUP_REMOVED lines=31> */
.L_x_14412:
[----:B------:R-:W-:Y:S05]  /*43920*/  BSYNC.RECONVERGENT B5 ;  /* 0x0000000000057941 */ /* 0x000fea0003800200 */
.L_x_14411:
[----:B------:R-:W-:Y:S01]  /*43930*/  IMAD.MOV.U32 R60, RZ, RZ, R2 ;  /* 0x000000ffff3c7224 */ /* 0x000fe200078e0002 */
[----:B------:R-:W-:Y:S01]  /*43940*/  MOV R61, R3 ;  /* 0x00000003003d7202 */ /* 0x000fe20000000f00 */
[----:B------:R-:W-:Y:S06]  /*43950*/  BRA `(.L_x_14413) ;  /* 0x00000008004c7947 */ /* 0x000fec0003800000 */
.L_x_14401:
        /* <DEDUP_REMOVED lines=29> */
.L_x_14416:
[----:B------:R-:W-:Y:S05]  /*43b30*/  BSYNC.RECONVERGENT B5 ;  /* 0x0000000000057941 */ /* 0x000fea0003800200 */
.L_x_14415:
[----:B------:R-:W-:Y:S02]  /*43b40*/  IMAD.MOV.U32 R60, RZ, RZ, R2 ;  /* 0x000000ffff3c7224 */ /* 0x000fe400078e0002 */
[----:B------:R-:W-:Y:S01]  /*43b50*/  IMAD.MOV.U32 R61, RZ, RZ, R3 ;  /* 0x000000ffff3d7224 */ /* 0x000fe200078e0003 */
[----:B------:R-:W-:Y:S06]  /*43b60*/  BRA `(.L_x_14413) ;  /* 0x0000000400c87947 */ /* 0x000fec0003800000 */
.L_x_14414:
        /* <DEDUP_REMOVED lines=28> */
.L_x_14418:
[----:B------:R-:W-:Y:S05]  /*43d30*/  BSYNC.RECONVERGENT B5 ;  /* 0x0000000000057941 */ /* 0x000fea0003800200 */
.L_x_14417:
        /* <DEDUP_REMOVED lines=20> */
.L_x_14420:
[----:B------:R-:W-:Y:S05]  /*43e80*/  BSYNC.RECONVERGENT B5 ;  /* 0x0000000000057941 */ /* 0x000fea0003800200 */
.L_x_14419:
[----:B------:R-:W-:Y:S01]  /*43e90*/  DMUL R58, R58, 8.11296384146066816958e+31 ;  /* 0x469000003a3a7828 */ /* 0x000fe20000000000 */
[----:B------:R-:W-:Y:S02]  /*43ea0*/  IMAD.MOV.U32 R60, RZ, RZ, R32 ;  /* 0x000000ffff3c7224 */ /* 0x000fe400078e0020 */
[----:B------:R-:W-:Y:S01]  /*43eb0*/  IMAD.MOV.U32 R61, RZ, RZ, R33 ;  /* 0x000000ffff3d7224 */ /* 0x000fe200078e0021 */
[----:B------:R-:W-:Y:S07]  /*43ec0*/  BRA `(.L_x_14413) ;  /* 0x0000000000f07947 */ /* 0x000fee0003800000 */
.L_x_14400:
        /* <DEDUP_REMOVED lines=26> */
.L_x_14422:
[----:B------:R-:W-:Y:S05]  /*44070*/  BSYNC.RECONVERGENT B5 ;  /* 0x0000000000057941 */ /* 0x000fea0003800200 */
.L_x_14421:
        /* <DEDUP_REMOVED lines=29> */
.L_x_14424:
[----:B------:R-:W-:Y:S05]  /*44250*/  BSYNC.RECONVERGENT B5 ;  /* 0x0000000000057941 */ /* 0x000fea0003800200 */
.L_x_14423:
[----:B------:R-:W-:Y:S01]  /*44260*/  DMUL R60, R2, R60 ;  /* 0x0000003c023c7228 */ /* 0x000fe20000000000 */
[----:B------:R-:W-:Y:S01]  /*44270*/  MOV R58, 0x0 ;  /* 0x00000000003a7802 */ /* 0x000fe20000000f00 */
[----:B------:R-:W-:-:S09]  /*44280*/  IMAD.MOV.U32 R59, RZ, RZ, 0x3ff00000 ;  /* 0x3ff00000ff3b7424 */ /* 0x000fd200078e00ff */
.L_x_14413:
[----:B------:R-:W-:Y:S05]  /*44290*/  BSYNC.RECONVERGENT B4 ;  /* 0x0000000000047941 */ /* 0x000fea0003800200 */
.L_x_14399:
[----:B------:R-:W-:Y:S05]  /*442a0*/  BRA `(.L_x_14425) ;  /* 0x0000000000087947 */ /* 0x000fea0003800000 */
.L_x_14391:
[----:B------:R-:W-:Y:S02]  /*442b0*/  DMUL R60, R36, 9.00719925474099200000e+15 ;  /* 0x43400000243c7828 */ /* 0x000fe40000000000 */
[----:B------:R-:W-:-:S11]  /*442c0*/  DMUL R58, R58, 9.00719925474099200000e+15 ;  /* 0x434000003a3a7828 */ /* 0x000fd60000000000 */
.L_x_14425:
[----:B------:R-:W-:Y:S05]  /*442d0*/  BSYNC.RELIABLE B2 ;  /* 0x0000000000027941 */ /* 0x000fea0003800100 */
.L_x_14390:
        /* <DEDUP_REMOVED lines=31> */
.L_x_14428:
[----:B------:R-:W-:Y:S05]  /*444d0*/  BSYNC.RECONVERGENT B2 ;  /* 0x0000000000027941 */ /* 0x000fea0003800200 */
.L_x_14427:
        /* <DEDUP_REMOVED lines=84> */
.L_x_14430:
[----:B------:R-:W-:Y:S02]  /*44a20*/  FSEL R2, RZ, 3.37028055040000000000e+12, P0 ;  /* 0x54442d18ff027808 */ /* 0x000fe40000000000 */
[----:B------:R-:W-:-:S07]  /*44a30*/  FSEL R3, RZ, 2.1426990032196044922, P0 ;  /* 0x400921fbff037808 */ /* 0x000fce0000000000 */
.L_x_14431:
[----:B------:R-:W-:Y:S05]  /*44a40*/  BSYNC.RECONVERGENT B0 ;  /* 0x0000000000007941 */ /* 0x000fea0003800200 */
.L_x_14429:
[----:B------:R-:W-:Y:S01]  /*44a50*/  DADD R58, |R60|, R58 ;  /* 0x000000003c3a7229 */ /* 0x000fe2000000023a */
[----:B------:R-:W-:-:S07]  /*44a60*/  LOP3.LUT R61, R3, 0x80000000, R61, 0xb8, !PT ;  /* 0x80000000033d7812 */ /* 0x000fce00078eb83d */
[----:B------:R-:W-:-:S06]  /*44a70*/  DSETP.NAN.AND P0, PT, R58, R58, PT ;  /* 0x0000003a3a00722a */ /* 0x000fcc0003f08000 */
[----:B------:R-:W-:Y:S02]  /*44a80*/  FSEL R32, R58, R2, P0 ;  /* 0x000000023a207208 */ /* 0x000fe40000000000 */
[----:B------:R-:W-:Y:S01]  /*44a90*/  FSEL R33, R59, R61, P0 ;  /* 0x0000003d3b217208 */ /* 0x000fe20000000000 */
[----:B------:R-:W-:Y:S06]  /*44aa0*/  BRA `(.L_x_14397) ;  /* 0x0000000400e07947 */ /* 0x000fec0003800000 */
.L_x_14426:
        /* <DEDUP_REMOVED lines=27> */
.L_x_14433:
[----:B------:R-:W-:Y:S05]  /*44c60*/  BSYNC.RECONVERGENT B2 ;  /* 0x0000000000027941 */ /* 0x000fea0003800200 */
.L_x_14432:
        /* <DEDUP_REMOVED lines=84> */
.L_x_14435:
[----:B------:R-:W-:Y:S02]  /*451b0*/  FSEL R2, RZ, 3.37028055040000000000e+12, P0 ;  /* 0x54442d18ff027808 */ /* 0x000fe40000000000 */
[----:B------:R-:W-:-:S07]  /*451c0*/  FSEL R3, RZ, 2.1426990032196044922, P0 ;  /* 0x400921fbff037808 */ /* 0x000fce0000000000 */
.L_x_14436:
[----:B------:R-:W-:Y:S05]  /*451d0*/  BSYNC.RECONVERGENT B0 ;  /* 0x0000000000007941 */ /* 0x000fea0003800200 */
.L_x_14434:
[----:B------:R-:W-:Y:S01]  /*451e0*/  DADD R58, |R60|, R58 ;  /* 0x000000003c3a7229 */ /* 0x000fe2000000023a */
[----:B------:R-:W-:-:S07]  /*451f0*/  LOP3.LUT R61, R3, 0x80000000, R61, 0xb8, !PT ;  /* 0x80000000033d7812 */ /* 0x000fce00078eb83d */
[----:B------:R-:W-:-:S06]  /*45200*/  DSETP.NAN.AND P0, PT, R58, R58, PT ;  /* 0x0000003a3a00722a */ /* 0x000fcc0003f08000 */
[----:B------:R-:W-:Y:S02]  /*45210*/  FSEL R32, R58, R2, P0 ;  /* 0x000000023a207208 */ /* 0x000fe40000000000 */
[----:B------:R-:W-:-:S07]  /*45220*/  FSEL R33, R59, R61, P0 ;  /* 0x0000003d3b217208 */ /* 0x000fce0000000000 */
.L_x_14397:
[----:B------:R-:W-:Y:S05]  /*45230*/  BSYNC.RECONVERGENT B3 ;  /* 0x0000000000037941 */ /* 0x000fea0003800200 */
.L_x_14389:
[----:B------:R-:W-:Y:S01]  /*45240*/  DADD R2, -RZ, -R38 ;  /* 0x00000000ff027229 */ /* 0x000fe20000000926 */
[----:B------:R-:W-:-:S09]  /*45250*/  ISETP.GE.AND P0, PT, R43, RZ, PT ;  /* 0x000000ff2b00720c */ /* 0x000fd20003f06270 */
[----:B------:R-:W-:Y:S02]  /*45260*/  FSEL R34, R38, R2, !P0 ;  /* 0x0000000226227208 */ /* 0x000fe40004000000 */
[----:B------:R-:W-:Y:S01]  /*45270*/  FSEL R35, R39, R3, !P0 ;  /* 0x0000000327237208 */ /* 0x000fe20004000000 */
[----:B------:R-:W-:Y:S06]  /*45280*/  BRA `(.L_x_14352) ;  /* 0x0000002c00f87947 */ /* 0x000fec0003800000 */
.L_x_14356:
[----:B------:R-:W2:Y:S01]  /*45290*/  LDL.64 R32, [R1+0x8] ;  /* 0x0000080001207983 */ /* 0x000ea20000100a00 */
[----:B------:R-:W-:Y:S01]  /*452a0*/  UMOV UR6, 0x54442d18 ;  /* 0x54442d1800067882 */ /* 0x000fe20000000000 */
[----:B------:R-:W-:Y:S01]  /*452b0*/  UMOV UR7, 0x3ff921fb ;  /* 0x3ff921fb00077882 */ /* 0x000fe20000000000 */
[----:B------:R-:W-:Y:S02]  /*452c0*/  DADD R34, -RZ, -R42 ;  /* 0x00000000ff227229 */ /* 0x000fe4000000092a */
[----:B--2---:R-:W-:-:S08]  /*452d0*/  DADD R32, R32, -R40 ;  /* 0x0000000020207229 */ /* 0x004fd00000000828 */
[----:B------:R-:W-:Y:S01]  /*452e0*/  DADD R32, R32, UR6 ;  /* 0x0000000620207e29 */ /* 0x000fe20008000000 */
[----:B------:R-:W-:Y:S10]  /*452f0*/  BRA `(.L_x_14352) ;  /* 0x0000002c00dc7947 */ /* 0x000ff40003800000 */
.L_x_14355:
[----:B------:R-:W-:Y:S01]  /*45300*/  DADD R34, -RZ, -R42 ;  /* 0x00000000ff227229 */ /* 0x000fe2000000092a */
[----:B------:R-:W-:Y:S01]  /*45310*/  CS2R R32, SRZ ;  /* 0x0000000000207805 */ /* 0x000fe2000001ff00 */
[----:B------:R-:W-:Y:S09]  /*45320*/  BRA `(.L_x_14352) ;  /* 0x0000002c00d07947 */ /* 0x000ff20003800000 */
.L_x_14354:
        /* <DEDUP_REMOVED lines=110> */
.L_x_14441:
[----:B------:R-:W-:Y:S05]  /*45a10*/  BSYNC.RECONVERGENT B0 ;  /* 0x0000000000007941 */ /* 0x000fea0003800200 */
.L_x_14440:
        /* <DEDUP_REMOVED lines=8> */
.L_x_14443:
[----:B------:R-:W-:Y:S05]  /*45aa0*/  BSYNC.RECONVERGENT B3 ;  /* 0x0000000000037941 */ /* 0x000fea0003800200 */
.L_x_14442:
        /* <DEDUP_REMOVED lines=84> */
.L_x_14445:
[----:B------:R-:W-:Y:S02]  /*45ff0*/  FSEL R2, RZ, 3.37028055040000000000e+12, P0 ;  /* 0x54442d18ff027808 */ /* 0x000fe40000000000 */
[----:B------:R-:W-:-:S07]  /*46000*/  FSEL R3, RZ, 2.1426990032196044922, P0 ;  /* 0x400921fbff037808 */ /* 0x000fce0000000000 */
.L_x_14446:
[----:B------:R-:W-:Y:S05]  /*46010*/  BSYNC.RECONVERGENT B0 ;  /* 0x0000000000007941 */ /* 0x000fea0003800200 */
.L_x_14444:
[----:B------:R-:W-:Y:S01]  /*46020*/  DADD R58, R58, R68 ;  /* 0x000000003a3a7229 */ /* 0x000fe20000000044 */
[----:B------:R-:W-:Y:S01]  /*46030*/  LOP3.LUT R3, R3, 0x80000000, R43, 0xb8, !PT ;  /* 0x8000000003037812 */ /* 0x000fe200078eb82b */
[----:B------:R-:W-:-:S06]  /*46040*/  DMUL R60, R60, 0.5 ;  /* 0x3fe000003c3c7828 */ /* 0x000fcc0000000000 */
[----:B------:R-:W-:-:S06]  /*46050*/  DSETP.NAN.AND P0, PT, R58, R58, PT ;  /* 0x0000003a3a00722a */ /* 0x000fcc0003f08000 */
[----:B------:R-:W-:Y:S02]  /*46060*/  FSEL R2, R58, R2, P0 ;  /* 0x000000023a027208 */ /* 0x000fe40000000000 */
[----:B------:R-:W-:Y:S01]  /*46070*/  FSEL R3, R59, R3, P0 ;  /* 0x000000033b037208 */ /* 0x000fe20000000000 */
[----:B------:R-:W-:Y:S06]  /*46080*/  BRA `(.L_x_14447) ;  /* 0x0000002000547947 */ /* 0x000fec0003800000 */
.L_x_14439:
        /* <DEDUP_REMOVED lines=137> */
.L_x_14449:
[----:B------:R-:W-:Y:S05]  /*46920*/  BSYNC.RECONVERGENT B0 ;  /* 0x0000000000007941 */ /* 0x000fea0003800200 */
.L_x_14448:
        /* <DEDUP_REMOVED lines=8> */
.L_x_14451:
[----:B------:R-:W-:Y:S05]  /*469b0*/  BSYNC.RECONVERGENT B3 ;  /* 0x0000000000037941 */ /* 0x000fea0003800200 */
.L_x_14450:
        /* <DEDUP_REMOVED lines=84> */
.L_x_14453:
[----:B------:R-:W-:Y:S02]  /*46f00*/  FSEL R2, RZ, 3.37028055040000000000e+12, P0 ;  /* 0x54442d18ff027808 */ /* 0x000fe40000000000 */
[----:B------:R-:W-:-:S07]  /*46f10*/  FSEL R3, RZ, 2.1426990032196044922, P0 ;  /* 0x400921fbff037808 */ /* 0x000fce0000000000 */
.L_x_14454:
[----:B------:R-:W-:Y:S05]  /*46f20*/  BSYNC.RECONVERGENT B0 ;  /* 0x0000000000007941 */ /* 0x000fea0003800200 */
.L_x_14452:
[----:B------:R-:W-:Y:S01]  /*46f30*/  DADD R58, R58, R68 ;  /* 0x000000003a3a7229 */ /* 0x000fe20000000044 */
[----:B------:R-:W-:-:S07]  /*46f40*/  LOP3.LUT R3, R3, 0x80000000, R43, 0xb8, !PT ;  /* 0x8000000003037812 */ /* 0x000fce00078eb82b */
[----:B------:R-:W-:-:S06]  /*46f50*/  DSETP.NAN.AND P0, PT, R58, R58, PT ;  /* 0x0000003a3a00722a */ /* 0x000fcc0003f08000 */
[----:B------:R-:W-:Y:S02]  /*46f60*/  FSEL R2, R58, R2, P0 ;  /* 0x000000023a027208 */ /* 0x000fe40000000000 */
[----:B------:R-:W-:Y:S01]  /*46f70*/  FSEL R3, R59, R3, P0 ;  /* 0x000000033b037208 */ /* 0x000fe20000000000 */
[----:B------:R-:W-:Y:S06]  /*46f80*/  BRA `(.L_x_14447) ;  /* 0x0000001000947947 */ /* 0x000fec0003800000 */
.L_x_14438:
        /* <DEDUP_REMOVED lines=23> */
[----:B------:R-:W-:Y:S02]  /*47100*/  IMAD.MOV.U32 R60, RZ, RZ, R32 ;  /* 0x000000ffff3c7224 */ /* 0x000fe400078e0020 */
[----:B------:R-:W-:-:S07]  /*47110*/  IMAD.MOV.U32 R61, RZ, RZ, R33 ;  /* 0x000000ffff3d7224 */ /* 0x000fce00078e0021 */
.L_x_14456:
[----:B------:R-:W-:Y:S05]  /*47120*/  BSYNC.RECONVERGENT B3 ;  /* 0x0000000000037941 */ /* 0x000fea0003800200 */
.L_x_14455:
        /* <DEDUP_REMOVED lines=23> */
.L_x_14458:
[----:B------:R-:W-:Y:S05]  /*472a0*/  BSYNC.RECONVERGENT B3 ;  /* 0x0000000000037941 */ /* 0x000fea0003800200 */
.L_x_14457:
        /* <DEDUP_REMOVED lines=140> */
.L_x_14460:
[----:B------:R-:W-:Y:S05]  /*47b70*/  BSYNC.RECONVERGENT B0 ;  /* 0x0000000000007941 */ /* 0x000fea0003800200 */
.L_x_14459:
        /* <DEDUP_REMOVED lines=8> */
.L_x_14462:
[----:B------:R-:W-:Y:S05]  /*47c00*/  BSYNC.RECONVERGENT B3 ;  /* 0x0000000000037941 */ /* 0x000fea0003800200 */
.L_x_14461:
        /* <DEDUP_REMOVED lines=84> */
.L_x_14464:
[----:B------:R-:W-:Y:S02]  /*48150*/  FSEL R2, RZ, 3.37028055040000000000e+12, P0 ;  /* 0x54442d18ff027808 */ /* 0x000fe40000000000 */
[----:B------:R-:W-:-:S07]  /*48160*/  FSEL R3, RZ, 2.1426990032196044922, P0 ;  /* 0x400921fbff037808 */ /* 0x000fce0000000000 */
.L_x_14465:
[----:B------:R-:W-:Y:S05]  /*48170*/  BSYNC.RECONVERGENT B0 ;  /* 0x0000000000007941 */ /* 0x000fea0003800200 */
.L_x_14463:
[----:B------:R-:W-:Y:S01]  /*48180*/  DADD R58, R58, R68 ;  /* 0x000000003a3a7229 */ /* 0x000fe20000000044 */
[----:B------:R-:W-:Y:S01]  /*48190*/  LOP3.LUT R3, R3, 0x80000000, R43, 0xb8, !PT ;  /* 0x8000000003037812 */ /* 0x000fe200078eb82b */
[----:B------:R-:W-:-:S06]  /*481a0*/  DADD R60, R60, 1 ;  /* 0x3ff000003c3c7429 */ /* 0x000fcc0000000000 */
[----:B------:R-:W-:-:S06]  /*481b0*/  DSETP.NAN.AND P0, PT, R58, R58, PT ;  /* 0x0000003a3a00722a */ /* 0x000fcc0003f08000 */
[----:B------:R-:W-:Y:S02]  /*481c0*/  FSEL R2, R58, R2, P0 ;  /* 0x000000023a027208 */ /* 0x000fe40000000000 */
[----:B------:R-:W-:-:S07]  /*481d0*/  FSEL R3, R59, R3, P0 ;  /* 0x000000033b037208 */ /* 0x000fce0000000000 */
.L_x_14447:
[----:B------:R-:W-:Y:S05]  /*481e0*/  BSYNC.RECONVERGENT B2 ;  /* 0x0000000000027941 */ /* 0x000fea0003800200 */
.L_x_14437:
        /* <DEDUP_REMOVED lines=8> */
.L_x_14352:
[----:B------:R-:W-:Y:S05]  /*48270*/  BSYNC.RECONVERGENT B1 ;  /* 0x0000000000017941 */ /* 0x000fea0003800200 */
.L_x_14351:
        /* <DEDUP_REMOVED lines=17> */
.L_x_14468:
[----:B------:R-:W-:-:S13]  /*48390*/  ISETP.GE.AND P0, PT, R47, UR5, PT ;  /* 0x000000052f007c0c */ /* 0x000fda000bf06270 */
[----:B------:R-:W-:Y:S05]  /*483a0*/  @P0 BRA `(.L_x_14470) ;  /* 0x0000000000300947 */ /* 0x000fea0003800000 */
[----:B01----:R-:W0:Y:S01]  /*483b0*/  LDC.64 R2, c[0x0][0x388] ;  /* 0x0000e200ff027b82 */ /* 0x003e220000000a00 */
[C---:B------:R-:W-:Y:S01]  /*483c0*/  VIADD R5, R47.reuse, UR4 ;  /* 0x000000042f057c36 */ /* 0x040fe20008000000 */
[----:B------:R-:W-:-:S03]  /*483d0*/  IADD3 R47, PT, PT, R47, 0x80, RZ ;  /* 0x000000802f2f7810 */ /* 0x000fc60007ffe0ff */
[----:B0-----:R-:W-:-:S05]  /*483e0*/  IMAD.WIDE.U32 R2, R5, 0x10, R2 ;  /* 0x0000001005027825 */ /* 0x001fca00078e0002 */
[----:B------:R1:W-:Y:S02]  /*483f0*/  STG.E.128 desc[UR8][R2.64], R12 ;  /* 0x0000000c02007986 */ /* 0x0003e4000c101d08 */
.L_x_14469:
[----:B------:R-:W-:-:S13]  /*48400*/  ISETP.GE.AND P0, PT, R47, UR5, PT ;  /* 0x000000052f007c0c */ /* 0x000fda000bf06270 */
[----:B------:R-:W-:Y:S05]  /*48410*/  @P0 BRA `(.L_x_14471) ;  /* 0x0000000000300947 */ /* 0x000fea0003800000 */
[----:B01----:R-:W0:Y:S01]  /*48420*/  LDC.64 R2, c[0x0][0x388] ;  /* 0x0000e200ff027b82 */ /* 0x003e220000000a00 */
[C---:B------:R-:W-:Y:S02]  /*48430*/  VIADD R5, R47.reuse, UR4 ;  /* 0x000000042f057c36 */ /* 0x040fe40008000000 */
[----:B------:R-:W-:Y:S02]  /*48440*/  VIADD R47, R47, 0x80 ;  /* 0x000000802f2f7836 */ /* 0x000fe40000000000 */
[----:B0-----:R-:W-:-:S05]  /*48450*/  IMAD.WIDE.U32 R2, R5, 0x10, R2 ;  /* 0x0000001005027825 */ /* 0x001fca00078e0002 */
[----:B------:R2:W-:Y:S02]  /*48460*/  STG.E.128 desc[UR8][R2.64], R16 ;  /* 0x0000001002007986 */ /* 0x0005e4000c101d08 */
.L_x_14470:
[----:B------:R-:W-:-:S13]  /*48470*/  ISETP.GE.AND P0, PT, R47, UR5, PT ;  /* 0x000000052f007c0c */ /* 0x000fda000bf06270 */
[----:B------:R-:W-:Y:S05]  /*48480*/  @P0 BRA `(.L_x_14472) ;  /* 0x0000000000340947 */ /* 0x000fea0003800000 */
[----:B012---:R-:W0:Y:S01]  /*48490*/  LDC.64 R2, c[0x0][0x388] ;  /* 0x0000e200ff027b82 */ /* 0x007e220000000a00 */
[C---:B------:R-:W-:Y:S02]  /*484a0*/  VIADD R5, R47.reuse, UR4 ;  /* 0x000000042f057c36 */ /* 0x040fe40008000000 */
[----:B------:R-:W-:Y:S02]  /*484b0*/  VIADD R47, R47, 0x80 ;  /* 0x000000802f2f7836 */ /* 0x000fe40000000000 */
[----:B0-----:R-:W-:-:S05]  /*484c0*/  IMAD.WIDE.U32 R2, R5, 0x10, R2 ;  /* 0x0000001005027825 */ /* 0x001fca00078e0002 */
[----:B------:R2:W-:Y:S02]  /*484d0*/  STG.E.128 desc[UR8][R2.64], R20 ;  /* 0x0000001402007986 */ /* 0x0005e4000c101d08 */
.L_x_14471:
        /* <DEDUP_REMOVED lines=8> */
.L_x_14472:
[----:B------:R-:W-:Y:S05]  /*48560*/  BSYNC.RELIABLE B1 ;  /* 0x0000000000017941 */ /* 0x000fea0003800100 */
.L_x_14467:
[----:B------:R-:W-:-:S13]  /*48570*/  ISETP.GE.AND P0, PT, R47, UR5, PT ;  /* 0x000000052f007c0c */ /* 0x000fda000bf06270 */
[----:B0123--:R-:W0:Y:S01]  /*48580*/  @!P0 LDC.64 R2, c[0x0][0x388] ;  /* 0x0000e200ff028b82 */ /* 0x00fe220000000a00 */
[C---:B------:R-:W-:Y:S01]  /*48590*/  @!P0 IADD3 R5, PT, PT, R47.reuse, UR4, RZ ;  /* 0x000000042f058c10 */ /* 0x040fe2000fffe0ff */
[----:B------:R-:W-:-:S04]  /*485a0*/  @!P0 VIADD R47, R47, 0x80 ;  /* 0x000000802f2f8836 */ /* 0x000fc80000000000 */
[----:B0-----:R-:W-:-:S05]  /*485b0*/  @!P0 IMAD.WIDE.U32 R2, R5, 0x10, R2 ;  /* 0x0000001005028825 */ /* 0x001fca00078e0002 */
[----:B------:R3:W-:Y:S02]  /*485c0*/  @!P0 STG.E.128 desc[UR8][R2.64], R28 ;  /* 0x0000001c02008986 */ /* 0x0007e4000c101d08 */
.L_x_14473:
[----:B------:R-:W-:Y:S05]  /*485d0*/  BSYNC.RECONVERGENT B0 ;  /* 0x0000000000007941 */ /* 0x000fea0003800200 */
.L_x_14466:
        /* <DEDUP_REMOVED lines=8> */
.L_x_13559:
        /* <DEDUP_REMOVED lines=41> */
.L_x_14475:
        /* <DEDUP_REMOVED lines=43> */
[----:B-----5:R-:W-:Y:S05]  /*48ba0*/  CALL.REL.NOINC `($__internal_24_$__cuda_sm20_div_rn_f64_full) ;  /* 0x00000474009c7944 */ /* 0x020fea0003c00000 */
[----:B------:R-:W-:Y:S02]  /*48bb0*/  IMAD.MOV.U32 R62, RZ, RZ, R32 ;  /* 0x000000ffff3e7224 */ /* 0x000fe400078e0020 */
[----:B------:R-:W-:-:S07]  /*48bc0*/  IMAD.MOV.U32 R63, RZ, RZ, R33 ;  /* 0x000000ffff3f7224 */ /* 0x000fce00078e0021 */
.L_x_14481:
[----:B------:R-:W-:Y:S05]  /*48bd0*/  BSYNC.RECONVERGENT B3 ;  /* 0x0000000000037941 */ /* 0x000fea0003800200 */
.L_x_14480:
        /* <DEDUP_REMOVED lines=22> */
[----:B-----5:R-:W-:Y:S05]  /*48d40*/  CALL.REL.NOINC `($__internal_24_$__cuda_sm20_div_rn_f64_full) ;  /* 0x0000047400347944 */ /* 0x020fea0003c00000 */
.L_x_14483:
[----:B------:R-:W-:Y:S05]  /*48d50*/  BSYNC.RECONVERGENT B3 ;  /* 0x0000000000037941 */ /* 0x000fea0003800200 */
.L_x_14482:
        /* <DEDUP_REMOVED lines=121> */
.L_x_14485:
[----:B------:R-:W-:Y:S01]  /*494f0*/  IMAD.MOV.U32 R2, RZ, RZ, 0x0 ;  /* 0x00000000ff027424 */ /* 0x000fe200078e00ff */
[----:B------:R-:W-:Y:S01]  /*49500*/  LOP3.LUT P0, RZ, R33, 0x7fffffff, RZ, 0xc0, !PT ;  /* 0x7fffffff21ff7812 */ /* 0x000fe2000780c0ff */
[----:B------:R-:W-:-:S06]  /*49510*/  IMAD.MOV.U32 R3, RZ, RZ, 0x7ff00000 ;  /* 0x7ff00000ff037424 */ /* 0x000fcc00078e00ff */
[----:B------:R-:W-:-:S10]  /*49520*/  DFMA R2, R32, R2, +INF ;  /* 0x7ff000002002742b */ /* 0x000fd40000000002 */
[----:B------:R-:W-:Y:S02]  /*49530*/  FSEL R62, R2, RZ, P0 ;  /* 0x000000ff023e7208 */ /* 0x000fe40000000000 */
[----:B------:R-:W-:-:S07]  /*49540*/  FSEL R63, R3, -QNAN , P0 ;  /* 0xfff00000033f7808 */ /* 0x000fce0000000000 */
.L_x_14486:
[----:B------:R-:W-:Y:S05]  /*49550*/  BSYNC.RECONVERGENT B0 ;  /* 0x0000000000007941 */ /* 0x000fea0003800200 */
.L_x_14484:
        /* <DEDUP_REMOVED lines=21> */
[----:B-----5:R-:W-:Y:S05]  /*496b0*/  CALL.REL.NOINC `($__internal_24_$__cuda_sm20_div_rn_f64_full) ;  /* 0x0000046800d87944 */ /* 0x020fea0003c00000 */
.L_x_14488:
[----:B------:R-:W-:Y:S05]  /*496c0*/  BSYNC.RECONVERGENT B3 ;  /* 0x0000000000037941 */ /* 0x000fea0003800200 */
.L_x_14487:
        /* <DEDUP_REMOVED lines=92> */
.L_x_14479:
        /* <DEDUP_REMOVED lines=122> */
.L_x_14492:
[----:B------:R-:W-:Y:S01]  /*4a430*/  IMAD.MOV.U32 R2, RZ, RZ, 0x0 ;  /* 0x00000000ff027424 */ /* 0x000fe200078e00ff */
[----:B------:R-:W-:Y:S02]  /*4a440*/  MOV R3, 0x7ff00000 ;  /* 0x7ff0000000037802 */ /* 0x000fe40000000f00 */
[----:B------:R-:W-:-:S04]  /*4a450*/  LOP3.LUT P0, RZ, R33, 0x7fffffff, RZ, 0xc0, !PT ;  /* 0x7fffffff21ff7812 */ /* 0x000fc8000780c0ff */
[----:B------:R-:W-:-:S10]  /*4a460*/  DFMA R2, R32, R2, +INF ;  /* 0x7ff000002002742b */ /* 0x000fd40000000002 */
[----:B------:R-:W-:Y:S02]  /*4a470*/  FSEL R62, R2, RZ, P0 ;  /* 0x000000ff023e7208 */ /* 0x000fe40000000000 */
[----:B------:R-:W-:-:S07]  /*4a480*/  FSEL R63, R3, -QNAN , P0 ;  /* 0xfff00000033f7808 */ /* 0x000fce0000000000 */
.L_x_14493:
[----:B------:R-:W-:Y:S05]  /*4a490*/  BSYNC.RECONVERGENT B0 ;  /* 0x0000000000007941 */ /* 0x000fea0003800200 */
.L_x_14491:
        /* <DEDUP_REMOVED lines=20> */
[----:B-----5:R-:W-:Y:S05]  /*4a5e0*/  CALL.REL.NOINC `($__internal_24_$__cuda_sm20_div_rn_f64_full) ;  /* 0x0000045c000c7944 */ /* 0x020fea0003c00000 */
.L_x_14495:
[----:B------:R-:W-:Y:S05]  /*4a5f0*/  BSYNC.RECONVERGENT B3 ;  /* 0x0000000000037941 */ /* 0x000fea0003800200 */
.L_x_14494:
        /* <DEDUP_REMOVED lines=91> */
.L_x_14490:
        /* <DEDUP_REMOVED lines=79> */
.L_x_14497:
[----:B------:R-:W-:Y:S01]  /*4b0a0*/  IMAD.MOV.U32 R2, RZ, RZ, 0x0 ;  /* 0x00000000ff027424 */ /* 0x000fe200078e00ff */
[----:B------:R-:W-:Y:S01]  /*4b0b0*/  LOP3.LUT P0, RZ, R33, 0x7fffffff, RZ, 0xc0, !PT ;  /* 0x7fffffff21ff7812 */ /* 0x000fe2000780c0ff */
[----:B------:R-:W-:-:S06]  /*4b0c0*/  IMAD.MOV.U32 R3, RZ, RZ, 0x7ff00000 ;  /* 0x7ff00000ff037424 */ /* 0x000fcc00078e00ff */
[----:B------:R-:W-:-:S10]  /*4b0d0*/  DFMA R2, R32, R2, +INF ;  /* 0x7ff000002002742b */ /* 0x000fd40000000002 */
[----:B------:R-:W-:Y:S02]  /*4b0e0*/  FSEL R62, R2, RZ, P0 ;  /* 0x000000ff023e7208 */ /* 0x000fe40000000000 */
[----:B------:R-:W-:-:S07]  /*4b0f0*/  FSEL R63, R3, -QNAN , P0 ;  /* 0xfff00000033f7808 */ /* 0x000fce0000000000 */
.L_x_14498:
[----:B------:R-:W-:Y:S05]  /*4b100*/  BSYNC.RECONVERGENT B0 ;  /* 0x0000000000007941 */ /* 0x000fea0003800200 */
.L_x_14496:
        /* <DEDUP_REMOVED lines=21> */
.L_x_14500:
[----:B------:R-:W-:Y:S05]  /*4b260*/  BSYNC.RECONVERGENT B3 ;  /* 0x0000000000037941 */ /* 0x000fea0003800200 */
.L_x_14499:
        /* <DEDUP_REMOVED lines=91> */
.L_x_14489:
[----:B------:R-:W-:Y:S05]  /*4b820*/  BSYNC.RECONVERGENT B2 ;  /* 0x0000000000027941 */ /* 0x000fea0003800200 */
.L_x_14478:
        /* <DEDUP_REMOVED lines=9> */
.L_x_14477:
        /* <DEDUP_REMOVED lines=21> */
.L_x_14501:
        /* <DEDUP_REMOVED lines=119> */
[----:B-----5:R-:W-:Y:S05]  /*4c180*/  CALL.REL.NOINC `($__internal_25_$__cuda_sm20_dsqrt_rn_f64_mediumpath_v1) ;  /* 0x0000044400bc7944 */ /* 0x020fea0003c00000 */
[----:B------:R-:W-:Y:S02]  /*4c190*/  IMAD.MOV.U32 R6, RZ, RZ, R2 ;  /* 0x000000ffff067224 */ /* 0x000fe400078e0002 */
[----:B------:R-:W-:-:S07]  /*4c1a0*/  IMAD.MOV.U32 R7, RZ, RZ, R3 ;  /* 0x000000ffff077224 */ /* 0x000fce00078e0003 */
.L_x_14506:
[----:B------:R-:W-:Y:S05]  /*4c1b0*/  BSYNC.RECONVERGENT B3 ;  /* 0x0000000000037941 */ /* 0x000fea0003800200 */
.L_x_14505:
[----:B------:R-:W-:Y:S05]  /*4c1c0*/  BRA `(.L_x_14507) ;  /* 0x0000002000a47947 */ /* 0x000fea0003800000 */
.L_x_14504:
        /* <DEDUP_REMOVED lines=27> */
[----:B-----5:R-:W-:Y:S05]  /*4c380*/  CALL.REL.NOINC `($__internal_24_$__cuda_sm20_div_rn_f64_full) ;  /* 0x0000043c00a47944 */ /* 0x020fea0003c00000 */
.L_x_14512:
[----:B------:R-:W-:Y:S05]  /*4c390*/  BSYNC.RECONVERGENT B4 ;  /* 0x0000000000047941 */ /* 0x000fea0003800200 */
.L_x_14511:
[----:B------:R-:W-:Y:S02]  /*4c3a0*/  IMAD.MOV.U32 R6, RZ, RZ, R32 ;  /* 0x000000ffff067224 */ /* 0x000fe400078e0020 */
[----:B------:R-:W-:-:S07]  /*4c3b0*/  IMAD.MOV.U32 R7, RZ, RZ, R33 ;  /* 0x000000ffff077224 */ /* 0x000fce00078e0021 */
.L_x_14510:
[----:B------:R-:W-:Y:S05]  /*4c3c0*/  BSYNC.RECONVERGENT B3 ;  /* 0x0000000000037941 */ /* 0x000fea0003800200 */
.L_x_14509:
        /* <DEDUP_REMOVED lines=29> */
.L_x_14515:
[----:B------:R-:W-:Y:S05]  /*4c5a0*/  BSYNC.RECONVERGENT B4 ;  /* 0x0000000000047941 */ /* 0x000fea0003800200 */
.L_x_14514:
[----:B------:R-:W-:Y:S05]  /*4c5b0*/  BSYNC.RECONVERGENT B3 ;  /* 0x0000000000037941 */ /* 0x000fea0003800200 */
.L_x_14513:
        /* <DEDUP_REMOVED lines=27> */
[----:B-----5:R-:W-:Y:S05]  /*4c770*/  CALL.REL.NOINC `($__internal_25_$__cuda_sm20_dsqrt_rn_f64_mediumpath_v1) ;  /* 0x0000044000407944 */ /* 0x020fea0003c00000 */
[----:B------:R-:W-:Y:S01]  /*4c780*/  IMAD.MOV.U32 R50, RZ, RZ, R2 ;  /* 0x000000ffff327224 */ /* 0x000fe200078e0002 */
[----:B------:R-:W-:-:S07]  /*4c790*/  MOV R51, R3 ;  /* 0x0000000300337202 */ /* 0x000fce0000000f00 */
.L_x_14517:
[----:B------:R-:W-:Y:S05]  /*4c7a0*/  BSYNC.RECONVERGENT B3 ;  /* 0x0000000000037941 */ /* 0x000fea0003800200 */
.L_x_14516:
        /* <DEDUP_REMOVED lines=25> */
[----:B-----5:R-:W-:Y:S05]  /*4c940*/  CALL.REL.NOINC `($__internal_24_$__cuda_sm20_div_rn_f64_full) ;  /* 0x0000043800347944 */ /* 0x020fea0003c00000 */
.L_x_14520:
[----:B------:R-:W-:Y:S05]  /*4c950*/  BSYNC.RECONVERGENT B3 ;  /* 0x0000000000037941 */ /* 0x000fea0003800200 */
.L_x_14519:
        /* <DEDUP_REMOVED lines=30> */
.L_x_14518:
        /* <DEDUP_REMOVED lines=75> */
.L_x_14521:
[----:B------:R-:W-:Y:S01]  /*4cff0*/  IMAD.MOV.U32 R2, RZ, RZ, 0x0 ;  /* 0x00000000ff027424 */ /* 0x000fe200078e00ff */
[----:B------:R-:W-:Y:S01]  /*4d000*/  LOP3.LUT P0, RZ, R7, 0x7fffffff, RZ, 0xc0, !PT ;  /* 0x7fffffff07ff7812 */ /* 0x000fe2000780c0ff */
[----:B------:R-:W-:-:S06]  /*4d010*/  IMAD.MOV.U32 R3, RZ, RZ, 0x7ff00000 ;  /* 0x7ff00000ff037424 */ /* 0x000fcc00078e00ff */
[----:B------:R-:W-:-:S10]  /*4d020*/  DFMA R2, R6, R2, +INF ;  /* 0x7ff000000602742b */ /* 0x000fd40000000002 */
[----:B------:R-:W-:Y:S02]  /*4d030*/  FSEL R6, R2, RZ, P0 ;  /* 0x000000ff02067208 */ /* 0x000fe40000000000 */
[----:B------:R-:W-:Y:S01]  /*4d040*/  FSEL R7, R3, -QNAN , P0 ;  /* 0xfff0000003077808 */ /* 0x000fe20000000000 */
[----:B------:R-:W-:Y:S06]  /*4d050*/  BRA `(.L_x_14507) ;  /* 0x0000001400007947 */ /* 0x000fec0003800000 */
.L_x_14508:
        /* <DEDUP_REMOVED lines=23> */
[----:B-----5:R-:W-:Y:S05]  /*4d1d0*/  CALL.REL.NOINC `($__internal_25_$__cuda_sm20_dsqrt_rn_f64_mediumpath_v1) ;  /* 0x0000043400a87944 */ /* 0x020fea0003c00000 */
[----:B------:R-:W-:Y:S02]  /*4d1e0*/  IMAD.MOV.U32 R48, RZ, RZ, R2 ;  /* 0x000000ffff307224 */ /* 0x000fe400078e0002 */
[----:B------:R-:W-:-:S07]  /*4d1f0*/  IMAD.MOV.U32 R49, RZ, RZ, R3 ;  /* 0x000000ffff317224 */ /* 0x000fce00078e0003 */
.L_x_14524:
[----:B------:R-:W-:Y:S05]  /*4d200*/  BSYNC.RECONVERGENT B3 ;  /* 0x0000000000037941 */ /* 0x000fea0003800200 */
.L_x_14523:
        /* <DEDUP_REMOVED lines=21> */
.L_x_14526:
[----:B------:R-:W-:Y:S05]  /*4d360*/  BSYNC.RECONVERGENT B3 ;  /* 0x0000000000037941 */ /* 0x000fea0003800200 */
.L_x_14525:
[----:B------:R-:W-:Y:S02]  /*4d370*/  IMAD.MOV.U32 R6, RZ, RZ, R32 ;  /* 0x000000ffff067224 */ /* 0x000fe400078e0020 */
[----:B------:R-:W-:Y:S01]  /*4d380*/  IMAD.MOV.U32 R7, RZ, RZ, R33 ;  /* 0x000000ffff077224 */ /* 0x000fe200078e0021 */
[----:B------:R-:W-:Y:S06]  /*4d390*/  BRA `(.L_x_14507) ;  /* 0x0000001000307947 */ /* 0x000fec0003800000 */
.L_x_14522:
        /* <DEDUP_REMOVED lines=20> */
[----:B-----5:R-:W-:Y:S05]  /*4d4e0*/  CALL.REL.NOINC `($__internal_25_$__cuda_sm20_dsqrt_rn_f64_mediumpath_v1) ;  /* 0x0000043000e47944 */ /* 0x020fea0003c00000 */
[----:B------:R-:W-:Y:S02]  /*4d4f0*/  IMAD.MOV.U32 R48, RZ, RZ, R2 ;  /* 0x000000ffff307224 */ /* 0x000fe400078e0002 */
[----:B------:R-:W-:-:S07]  /*4d500*/  IMAD.MOV.U32 R49, RZ, RZ, R3 ;  /* 0x000000ffff317224 */ /* 0x000fce00078e0003 */
.L_x_14528:
[----:B------:R-:W-:Y:S05]  /*4d510*/  BSYNC.RECONVERGENT B3 ;  /* 0x0000000000037941 */ /* 0x000fea0003800200 */
.L_x_14527:
        /* <DEDUP_REMOVED lines=25> */
[----:B-----5:R-:W-:Y:S05]  /*4d6b0*/  CALL.REL.NOINC `($__internal_24_$__cuda_sm20_div_rn_f64_full) ;  /* 0x0000042800d87944 */ /* 0x020fea0003c00000 */
.L_x_14531:
[----:B------:R-:W-:Y:S05]  /*4d6c0*/  BSYNC.RECONVERGENT B3 ;  /* 0x0000000000037941 */ /* 0x000fea0003800200 */
.L_x_14530:
        /* <DEDUP_REMOVED lines=30> */
.L_x_14529:
        /* <DEDUP_REMOVED lines=75> */
.L_x_14532:
[----:B------:R-:W-:Y:S01]  /*4dd60*/  IMAD.MOV.U32 R2, RZ, RZ, 0x0 ;  /* 0x00000000ff027424 */ /* 0x000fe200078e00ff */
[----:B------:R-:W-:Y:S01]  /*4dd70*/  LOP3.LUT P0, RZ, R7, 0x7fffffff, RZ, 0xc0, !PT ;  /* 0x7fffffff07ff7812 */ /* 0x000fe2000780c0ff */
[----:B------:R-:W-:-:S06]  /*4dd80*/  IMAD.MOV.U32 R3, RZ, RZ, 0x7ff00000 ;  /* 0x7ff00000ff037424 */ /* 0x000fcc00078e00ff */
[----:B------:R-:W-:-:S10]  /*4dd90*/  DFMA R2, R6, R2, +INF ;  /* 0x7ff000000602742b */ /* 0x000fd40000000002 */
[----:B------:R-:W-:Y:S02]  /*4dda0*/  FSEL R6, R2, RZ, P0 ;  /* 0x000000ff02067208 */ /* 0x000fe40000000000 */
[----:B------:R-:W-:Y:S01]  /*4ddb0*/  FSEL R7, R3, -QNAN , P0 ;  /* 0xfff0000003077808 */ /* 0x000fe20000000000 */
[----:B------:R-:W-:Y:S06]  /*4ddc0*/  BRA `(.L_x_14507) ;  /* 0x0000000400a47947 */ /* 0x000fec0003800000 */
.L_x_14503:
        /* <DEDUP_REMOVED lines=20> */
[----:B-----5:R-:W-:Y:S05]  /*4df10*/  CALL.REL.NOINC `($__internal_25_$__cuda_sm20_dsqrt_rn_f64_mediumpath_v1) ;  /* 0x0000042800587944 */ /* 0x020fea0003c00000 */
[----:B------:R-:W-:Y:S01]  /*4df20*/  IMAD.MOV.U32 R48, RZ, RZ, R2 ;  /* 0x000000ffff307224 */ /* 0x000fe200078e0002 */
[----:B------:R-:W-:-:S07]  /*4df30*/  MOV R49, R3 ;  /* 0x0000000300317202 */ /* 0x000fce0000000f00 */
.L_x_14534:
[----:B------:R-:W-:Y:S05]  /*4df40*/  BSYNC.RECONVERGENT B3 ;  /* 0x0000000000037941 */ /* 0x000fea0003800200 */
.L_x_14533:
        /* <DEDUP_REMOVED lines=75> */
.L_x_14535:
[----:B------:R-:W-:Y:S01]  /*4e400*/  IMAD.MOV.U32 R2, RZ, RZ, 0x0 ;  /* 0x00000000ff027424 */ /* 0x000fe200078e00ff */
[----:B------:R-:W-:Y:S01]  /*4e410*/  LOP3.LUT P0, RZ, R7, 0x7fffffff, RZ, 0xc0, !PT ;  /* 0x7fffffff07ff7812 */ /* 0x000fe2000780c0ff */
[----:B------:R-:W-:-:S06]  /*4e420*/  IMAD.MOV.U32 R3, RZ, RZ, 0x7ff00000 ;  /* 0x7ff00000ff037424 */ /* 0x000fcc00078e00ff */
[----:B------:R-:W-:-:S10]  /*4e430*/  DFMA R2, R6, R2, +INF ;  /* 0x7ff000000602742b */ /* 0x000fd40000000002 */
[----:B------:R-:W-:Y:S02]  /*4e440*/  FSEL R6, R2, RZ, P0 ;  /* 0x000000ff02067208 */ /* 0x000fe40000000000 */
[----:B------:R-:W-:-:S07]  /*4e450*/  FSEL R7, R3, -QNAN , P0 ;  /* 0xfff0000003077808 */ /* 0x000fce0000000000 */
.L_x_14507:
[----:B------:R-:W-:Y:S05]  /*4e460*/  BSYNC.RECONVERGENT B2 ;  /* 0x0000000000027941 */ /* 0x000fea0003800200 */
.L_x_14502:
        /* <DEDUP_REMOVED lines=27> */
.L_x_14540:
[----:B------:R-:W-:Y:S05]  /*4e620*/  BSYNC.RECONVERGENT B4 ;  /* 0x0000000000047941 */ /* 0x000fea0003800200 */
.L_x_14539:
        /* <DEDUP_REMOVED lines=35> */
.L_x_14544:
[----:B------:R-:W-:Y:S05]  /*4e860*/  BSYNC.RECONVERGENT B5 ;  /* 0x0000000000057941 */ /* 0x000fea0003800200 */
.L_x_14543:
        /* <DEDUP_REMOVED lines=28> */
[----:B-----5:R-:W-:Y:S05]  /*4ea30*/  CALL.REL.NOINC `($__internal_25_$__cuda_sm20_dsqrt_rn_f64_mediumpath_v1) ;  /* 0x0000041c00907944 */ /* 0x020fea0003c00000 */
.L_x_14546:
[----:B------:R-:W-:Y:S05]  /*4ea40*/  BSYNC.RECONVERGENT B5 ;  /* 0x0000000000057941 */ /* 0x000fea0003800200 */
.L_x_14545:
[----:B------:R-:W-:Y:S01]  /*4ea50*/  DMUL R70, R2, R70 ;  /* 0x0000004602467228 */ /* 0x000fe20000000000 */
[----:B------:R-:W-:Y:S01]  /*4ea60*/  IMAD.MOV.U32 R58, RZ, RZ, 0x0 ;  /* 0x00000000ff3a7424 */ /* 0x000fe200078e00ff */
[----:B------:R-:W-:Y:S01]  /*4ea70*/  MOV R59, 0x3ff00000 ;  /* 0x3ff00000003b7802 */ /* 0x000fe20000000f00 */
[----:B------:R-:W-:Y:S08]  /*4ea80*/  BRA `(.L_x_14547) ;  /* 0x0000000800ec7947 */ /* 0x000ff00003800000 */
.L_x_14542:
        /* <DEDUP_REMOVED lines=30> */
.L_x_14552:
[----:B------:R-:W-:Y:S05]  /*4ec70*/  BSYNC.RECONVERGENT B6 ;  /* 0x0000000000067941 */ /* 0x000fea0003800200 */
.L_x_14551:
[----:B------:R-:W-:Y:S01]  /*4ec80*/  MOV R70, R32 ;  /* 0x0000002000467202 */ /* 0x000fe20000000f00 */
[----:B------:R-:W-:-:S07]  /*4ec90*/  IMAD.MOV.U32 R71, RZ, RZ, R33 ;  /* 0x000000ffff477224 */ /* 0x000fce00078e0021 */
.L_x_14550:
[----:B------:R-:W-:Y:S05]  /*4eca0*/  BSYNC.RECONVERGENT B5 ;  /* 0x0000000000057941 */ /* 0x000fea0003800200 */
.L_x_14549:
        /* <DEDUP_REMOVED lines=28> */
.L_x_14556:
[----:B------:R-:W-:Y:S05]  /*4ee70*/  BSYNC.RECONVERGENT B6 ;  /* 0x0000000000067941 */ /* 0x000fea0003800200 */
.L_x_14555:
[----:B------:R-:W-:Y:S01]  /*4ee80*/  IMAD.MOV.U32 R60, RZ, RZ, R32 ;  /* 0x000000ffff3c7224 */ /* 0x000fe200078e0020 */
[----:B------:R-:W-:-:S07]  /*4ee90*/  MOV R61, R33 ;  /* 0x00000021003d7202 */ /* 0x000fce0000000f00 */
.L_x_14554:
[----:B------:R-:W-:Y:S05]  /*4eea0*/  BSYNC.RECONVERGENT B5 ;  /* 0x0000000000057941 */ /* 0x000fea0003800200 */
.L_x_14553:
        /* <DEDUP_REMOVED lines=31> */
.L_x_14558:
[----:B------:R-:W-:Y:S05]  /*4f0a0*/  BSYNC.RECONVERGENT B5 ;  /* 0x0000000000057941 */ /* 0x000fea0003800200 */
.L_x_14557:
[----:B------:R-:W-:Y:S01]  /*4f0b0*/  MOV R70, R2 ;  /* 0x0000000200467202 */ /* 0x000fe20000000f00 */
[----:B------:R-:W-:Y:S01]  /*4f0c0*/  IMAD.MOV.U32 R71, RZ, RZ, R3 ;  /* 0x000000ffff477224 */ /* 0x000fe200078e0003 */
[----:B------:R-:W-:Y:S06]  /*4f0d0*/  BRA `(.L_x_14547) ;  /* 0x0000000400587947 */ /* 0x000fec0003800000 */
.L_x_14548:
        /* <DEDUP_REMOVED lines=29> */
[----:B-----5:R-:W-:Y:S05]  /*4f2b0*/  CALL.REL.NOINC `($__internal_25_$__cuda_sm20_dsqrt_rn_f64_mediumpath_v1) ;  /* 0x0000041400707944 */ /* 0x020fea0003c00000 */
.L_x_14561:
[----:B------:R-:W-:Y:S05]  /*4f2c0*/  BSYNC.RECONVERGENT B5 ;  /* 0x0000000000057941 */ /* 0x000fea0003800200 */
.L_x_14560:
        /* <DEDUP_REMOVED lines=20> */
.L_x_14563:
[----:B------:R-:W-:Y:S05]  /*4f410*/  BSYNC.RECONVERGENT B5 ;  /* 0x0000000000057941 */ /* 0x000fea0003800200 */
.L_x_14562:
[----:B------:R-:W-:Y:S01]  /*4f420*/  DMUL R58, R58, 8.11296384146066816958e+31 ;  /* 0x469000003a3a7828 */ /* 0x000fe20000000000 */
[----:B------:R-:W-:Y:S02]  /*4f430*/  IMAD.MOV.U32 R70, RZ, RZ, R32 ;  /* 0x000000ffff467224 */ /* 0x000fe400078e0020 */
[----:B------:R-:W-:Y:S01]  /*4f440*/  IMAD.MOV.U32 R71, RZ, RZ, R33 ;  /* 0x000000ffff477224 */ /* 0x000fe200078e0021 */
[----:B------:R-:W-:Y:S07]  /*4f450*/  BRA `(.L_x_14547) ;  /* 0x0000000000787947 */ /* 0x000fee0003800000 */
.L_x_14559:
        /* <DEDUP_REMOVED lines=26> */
[----:B-----5:R-:W-:Y:S05]  /*4f600*/  CALL.REL.NOINC `($__internal_25_$__cuda_sm20_dsqrt_rn_f64_mediumpath_v1) ;  /* 0x00000410009c7944 */ /* 0x020fea0003c00000 */
.L_x_14565:
[----:B------:R-:W-:Y:S05]  /*4f610*/  BSYNC.RECONVERGENT B5 ;  /* 0x0000000000057941 */ /* 0x000fea0003800200 */
.L_x_14564:
[----:B------:R-:W-:Y:S02]  /*4f620*/  IMAD.MOV.U32 R70, RZ, RZ, R2 ;  /* 0x000000ffff467224 */ /* 0x000fe400078e0002 */
[----:B------:R-:W-:-:S07]  /*4f630*/  IMAD.MOV.U32 R71, RZ, RZ, R3 ;  /* 0x000000ffff477224 */ /* 0x000fce00078e0003 */
.L_x_14547:
[----:B------:R-:W-:Y:S05]  /*4f640*/  BSYNC.RECONVERGENT B4 ;  /* 0x0000000000047941 */ /* 0x000fea0003800200 */
.L_x_14538:
[----:B------:R-:W-:Y:S05]  /*4f650*/  BSYNC.RELIABLE B2 ;  /* 0x0000000000027941 */ /* 0x000fea0003800100 */
.L_x_14537:
        /* <DEDUP_REMOVED lines=26> */
[----:B-----5:R-:W-:Y:S05]  /*4f800*/  CALL.REL.NOINC `($__internal_24_$__cuda_sm20_div_rn_f64_full) ;  /* 0x0000040800847944 */ /* 0x020fea0003c00000 */
.L_x_14568:
[----:B------:R-:W-:Y:S05]  /*4f810*/  BSYNC.RECONVERGENT B2 ;  /* 0x0000000000027941 */ /* 0x000fea0003800200 */
.L_x_14567:
        /* <DEDUP_REMOVED lines=91> */
.L_x_14566:
        /* <DEDUP_REMOVED lines=26> */
[----:B-----5:R-:W-:Y:S05]  /*4ff70*/  CALL.REL.NOINC `($__internal_24_$__cuda_sm20_div_rn_f64_full) ;  /* 0x0000040000a87944 */ /* 0x020fea0003c00000 */
.L_x_14571:
[----:B------:R-:W-:Y:S05]  /*4ff80*/  BSYNC.RECONVERGENT B2 ;  /* 0x0000000000027941 */ /* 0x000fea0003800200 */
.L_x_14570:
        /* <DEDUP_REMOVED lines=91> */
.L_x_14541:
        /* <DEDUP_REMOVED lines=58> */
.L_x_14573:
        /* <DEDUP_REMOVED lines=73> */
.L_x_14572:
        /* <DEDUP_REMOVED lines=57> */
.L_x_14574:
        /* <DEDUP_REMOVED lines=72> */
.L_x_14569:
[----:B------:R-:W-:Y:S05]  /*51580*/  BSYNC.RECONVERGENT B3 ;  /* 0x0000000000037941 */ /* 0x000fea0003800200 */
.L_x_14536:
[----:B------:R-:W-:Y:S01]  /*51590*/  DADD R2, -RZ, -R6 ;  /* 0x00000000ff027229 */ /* 0x000fe20000000906 */
[----:B------:R-:W-:-:S09]  /*515a0*/  ISETP.GE.AND P0, PT, R11, RZ, PT ;  /* 0x000000ff0b00720c */ /* 0x000fd20003f06270 */
[----:B------:R-:W-:Y:S02]  /*515b0*/  FSEL R6, R6, R2, !P0 ;  /* 0x0000000206067208 */ /* 0x000fe40004000000 */
[----:B------:R-:W-:-:S07]  /*515c0*/  FSEL R7, R7, R3, !P0 ;  /* 0x0000000307077208 */ /* 0x000fce0004000000 */
.L_x_14476:
[----:B------:R-:W-:Y:S05]  /*515d0*/  BSYNC.RECONVERGENT B1 ;  /* 0x0000000000017941 */ /* 0x000fea0003800200 */
.L_x_14474:
        /* <DEDUP_REMOVED lines=32> */
.L_x_14576:
        /* <DEDUP_REMOVED lines=141> */
.L_x_14584:
[----:B------:R-:W-:Y:S05]  /*520b0*/  BSYNC.RECONVERGENT B3 ;  /* 0x0000000000037941 */ /* 0x000fea0003800200 */
.L_x_14583:
        /* <DEDUP_REMOVED lines=81> */
.L_x_14582:
        /* <DEDUP_REMOVED lines=30> */
[----:B-----5:R-:W-:Y:S05]  /*527b0*/  CALL.REL.NOINC `($__internal_24_$__cuda_sm20_div_rn_f64_full) ;  /* 0x000003d800987944 */ /* 0x020fea0003c00000 */
.L_x_14591:
[----:B------:R-:W-:Y:S05]  /*527c0*/  BSYNC.RECONVERGENT B4 ;  /* 0x0000000000047941 */ /* 0x000fea0003800200 */
.L_x_14590:
[----:B------:R-:W-:Y:S02]  /*527d0*/  IMAD.MOV.U32 R10, RZ, RZ, R32 ;  /* 0x000000ffff0a7224 */ /* 0x000fe400078e0020 */
[----:B------:R-:W-:-:S07]  /*527e0*/  IMAD.MOV.U32 R11, RZ, RZ, R33 ;  /* 0x000000ffff0b7224 */ /* 0x000fce00078e0021 */
.L_x_14589:
[----:B------:R-:W-:Y:S05]  /*527f0*/  BSYNC.RECONVERGENT B3 ;  /* 0x0000000000037941 */ /* 0x000fea0003800200 */
.L_x_14588:
        /* <DEDUP_REMOVED lines=28> */
.L_x_14596:
[----:B------:R-:W-:Y:S05]  /*529c0*/  BSYNC.RECONVERGENT B4 ;  /* 0x0000000000047941 */ /* 0x000fea0003800200 */
.L_x_14595:
[----:B------:R-:W-:Y:S05]  /*529d0*/  BRA `(.L_x_14594) ;  /* 0x0000000000047947 */ /* 0x000fea0003800000 */
.L_x_14593:
[----:B------:R-:W-:-:S11]  /*529e0*/  DADD R32, R62, -R2 ;  /* 0x000000003e207229 */ /* 0x000fd60000000802 */
.L_x_14594:
[----:B------:R-:W-:Y:S05]  /*529f0*/  BSYNC.RECONVERGENT B3 ;  /* 0x0000000000037941 */ /* 0x000fea0003800200 */
.L_x_14592:
        /* <DEDUP_REMOVED lines=27> */
[----:B-----5:R-:W-:Y:S05]  /*52bb0*/  CALL.REL.NOINC `($__internal_25_$__cuda_sm20_dsqrt_rn_f64_mediumpath_v1) ;  /* 0x000003dc00307944 */ /* 0x020fea0003c00000 */
[----:B------:R-:W-:Y:S02]  /*52bc0*/  IMAD.MOV.U32 R50, RZ, RZ, R2 ;  /* 0x000000ffff327224 */ /* 0x000fe400078e0002 */
[----:B------:R-:W-:-:S07]  /*52bd0*/  IMAD.MOV.U32 R51, RZ, RZ, R3 ;  /* 0x000000ffff337224 */ /* 0x000fce00078e0003 */
.L_x_14598:
[----:B------:R-:W-:Y:S05]  /*52be0*/  BSYNC.RECONVERGENT B3 ;  /* 0x0000000000037941 */ /* 0x000fea0003800200 */
.L_x_14597:
        /* <DEDUP_REMOVED lines=85> */
.L_x_14599:
        /* <DEDUP_REMOVED lines=21> */
.L_x_14601:
[----:B------:R-:W-:Y:S05]  /*53290*/  BSYNC.RECONVERGENT B3 ;  /* 0x0000000000037941 */ /* 0x000fea0003800200 */
.L_x_14600:
        /* <DEDUP_REMOVED lines=30> */
.L_x_14587:
        /* <DEDUP_REMOVED lines=25> */
.L_x_14604:
[----:B------:R-:W-:Y:S05]  /*53610*/  BSYNC.RECONVERGENT B3 ;  /* 0x0000000000037941 */ /* 0x000fea0003800200 */
.L_x_14603:
        /* <DEDUP_REMOVED lines=85> */
.L_x_14605:
        /* <DEDUP_REMOVED lines=21> */
.L_x_14607:
[----:B------:R-:W-:Y:S05]  /*53cc0*/  BSYNC.RECONVERGENT B3 ;  /* 0x0000000000037941 */ /* 0x000fea0003800200 */
.L_x_14606:
        /* <DEDUP_REMOVED lines=30> */
.L_x_14602:
        /* <DEDUP_REMOVED lines=24> */
.L_x_14609:
[----:B------:R-:W-:Y:S05]  /*54030*/  BSYNC.RECONVERGENT B3 ;  /* 0x0000000000037941 */ /* 0x000fea0003800200 */
.L_x_14608:
        /* <DEDUP_REMOVED lines=21> */
.L_x_14611:
[----:B------:R-:W-:Y:S05]  /*54190*/  BSYNC.RECONVERGENT B3 ;  /* 0x0000000000037941 */ /* 0x000fea0003800200 */
.L_x_14610:
[----:B------:R-:W-:Y:S02]  /*541a0*/  IMAD.MOV.U32 R10, RZ, RZ, R32 ;  /* 0x000000ffff0a7224 */ /* 0x000fe400078e0020 */
[----:B------:R-:W-:Y:S01]  /*541b0*/  IMAD.MOV.U32 R11, RZ, RZ, R33 ;  /* 0x000000ffff0b7224 */ /* 0x000fe200078e0021 */
[----:B------:R-:W-:Y:S06]  /*541c0*/  BRA `(.L_x_14585) ;  /* 0x0000000000647947 */ /* 0x000fec0003800000 */
.L_x_14586:
        /* <DEDUP_REMOVED lines=24> */
.L_x_14612:
[----:B------:R-:W-:Y:S05]  /*54350*/  BSYNC.RECONVERGENT B3 ;  /* 0x0000000000037941 */ /* 0x000fea0003800200 */
.L_x_14585:
[----:B------:R-:W-:Y:S05]  /*54360*/  BSYNC.RECONVERGENT B2 ;  /* 0x0000000000027941 */ /* 0x000fea0003800200 */
.L_x_14581:
        /* <DEDUP_REMOVED lines=25> */
.L_x_14617:
[----:B------:R-:W-:Y:S05]  /*54500*/  BSYNC.RECONVERGENT B4 ;  /* 0x0000000000047941 */ /* 0x000fea0003800200 */
.L_x_14616:
        /* <DEDUP_REMOVED lines=84> */
.L_x_14620:
        /* <DEDUP_REMOVED lines=53> */
.L_x_14619:
        /* <DEDUP_REMOVED lines=76> */
.L_x_14622:
        /* <DEDUP_REMOVED lines=53> */
.L_x_14618:
        /* <DEDUP_REMOVED lines=34> */
.L_x_14629:
[----:B------:R-:W-:Y:S05]  /*557d0*/  BSYNC.RECONVERGENT B6 ;  /* 0x0000000000067941 */ /* 0x000fea0003800200 */
.L_x_14628:
[----:B------:R-:W-:Y:S02]  /*557e0*/  IMAD.MOV.U32 R70, RZ, RZ, R32 ;  /* 0x000000ffff467224 */ /* 0x000fe400078e0020 */
[----:B------:R-:W-:-:S07]  /*557f0*/  IMAD.MOV.U32 R71, RZ, RZ, R33 ;  /* 0x000000ffff477224 */ /* 0x000fce00078e0021 */
.L_x_14627:
[----:B------:R-:W-:Y:S05]  /*55800*/  BSYNC.RECONVERGENT B5 ;  /* 0x0000000000057941 */ /* 0x000fea0003800200 */
.L_x_14626:
        /* <DEDUP_REMOVED lines=27> */
.L_x_14634:
[----:B------:R-:W-:Y:S05]  /*559c0*/  BSYNC.RECONVERGENT B6 ;  /* 0x0000000000067941 */ /* 0x000fea0003800200 */
.L_x_14633:
[----:B------:R-:W-:Y:S02]  /*559d0*/  IMAD.MOV.U32 R58, RZ, RZ, R32 ;  /* 0x000000ffff3a7224 */ /* 0x000fe400078e0020 */
[----:B------:R-:W-:Y:S01]  /*559e0*/  IMAD.MOV.U32 R59, RZ, RZ, R33 ;  /* 0x000000ffff3b7224 */ /* 0x000fe200078e0021 */
[----:B------:R-:W-:Y:S06]  /*559f0*/  BRA `(.L_x_14632) ;  /* 0x0000000000047947 */ /* 0x000fec0003800000 */
.L_x_14631:
[----:B------:R-:W-:-:S11]  /*55a00*/  DADD R58, -R64, R62 ;  /* 0x00000000403a7229 */ /* 0x000fd6000000013e */
.L_x_14632:
[----:B------:R-:W-:Y:S05]  /*55a10*/  BSYNC.RECONVERGENT B5 ;  /* 0x0000000000057941 */ /* 0x000fea0003800200 */
.L_x_14630:
        /* <DEDUP_REMOVED lines=30> */
[----:B-----5:R-:W-:Y:S05]  /*55c00*/  CALL.REL.NOINC `($__internal_25_$__cuda_sm20_dsqrt_rn_f64_mediumpath_v1) ;  /* 0x000003ac001c7944 */ /* 0x020fea0003c00000 */
.L_x_14636:
[----:B------:R-:W-:Y:S05]  /*55c10*/  BSYNC.RECONVERGENT B5 ;  /* 0x0000000000057941 */ /* 0x000fea0003800200 */
.L_x_14635:
[----:B------:R-:W-:Y:S02]  /*55c20*/  IMAD.MOV.U32 R58, RZ, RZ, R2 ;  /* 0x000000ffff3a7224 */ /* 0x000fe400078e0002 */
[----:B------:R-:W-:Y:S01]  /*55c30*/  IMAD.MOV.U32 R59, RZ, RZ, R3 ;  /* 0x000000ffff3b7224 */ /* 0x000fe200078e0003 */
[----:B------:R-:W-:Y:S06]  /*55c40*/  BRA `(.L_x_14637) ;  /* 0x00000008004c7947 */ /* 0x000fec0003800000 */
.L_x_14625:
        /* <DEDUP_REMOVED lines=29> */
.L_x_14640:
[----:B------:R-:W-:Y:S05]  /*55e20*/  BSYNC.RECONVERGENT B5 ;  /* 0x0000000000057941 */ /* 0x000fea0003800200 */
.L_x_14639:
[----:B------:R-:W-:Y:S02]  /*55e30*/  IMAD.MOV.U32 R58, RZ, RZ, R2 ;  /* 0x000000ffff3a7224 */ /* 0x000fe400078e0002 */
[----:B------:R-:W-:Y:S01]  /*55e40*/  IMAD.MOV.U32 R59, RZ, RZ, R3 ;  /* 0x000000ffff3b7224 */ /* 0x000fe200078e0003 */
[----:B------:R-:W-:Y:S06]  /*55e50*/  BRA `(.L_x_14637) ;  /* 0x0000000400c87947 */ /* 0x000fec0003800000 */
.L_x_14638:
        /* <DEDUP_REMOVED lines=28> */
.L_x_14642:
[----:B------:R-:W-:Y:S05]  /*56020*/  BSYNC.RECONVERGENT B5 ;  /* 0x0000000000057941 */ /* 0x000fea0003800200 */
.L_x_14641:
        /* <DEDUP_REMOVED lines=20> */
.L_x_14644:
[----:B------:R-:W-:Y:S05]  /*56170*/  BSYNC.RECONVERGENT B5 ;  /* 0x0000000000057941 */ /* 0x000fea0003800200 */
.L_x_14643:
[----:B------:R-:W-:Y:S01]  /*56180*/  DMUL R60, R60, 8.11296384146066816958e+31 ;  /* 0x469000003c3c7828 */ /* 0x000fe20000000000 */
[----:B------:R-:W-:Y:S01]  /*56190*/  IMAD.MOV.U32 R58, RZ, RZ, R32 ;  /* 0x000000ffff3a7224 */ /* 0x000fe200078e0020 */
[----:B------:R-:W-:Y:S01]  /*561a0*/  MOV R59, R33 ;  /* 0x00000021003b7202 */ /* 0x000fe20000000f00 */
[----:B------:R-:W-:Y:S08]  /*561b0*/  BRA `(.L_x_14637) ;  /* 0x0000000000f07947 */ /* 0x000ff00003800000 */
.L_x_14624:
        /* <DEDUP_REMOVED lines=26> */
.L_x_14646:
[----:B------:R-:W-:Y:S05]  /*56360*/  BSYNC.RECONVERGENT B5 ;  /* 0x0000000000057941 */ /* 0x000fea0003800200 */
.L_x_14645:
        /* <DEDUP_REMOVED lines=28> */
[----:B-----5:R-:W-:Y:S05]  /*56530*/  CALL.REL.NOINC `($__internal_25_$__cuda_sm20_dsqrt_rn_f64_mediumpath_v1) ;  /* 0x000003a000d07944 */ /* 0x020fea0003c00000 */
.L_x_14648:
[----:B------:R-:W-:Y:S05]  /*56540*/  BSYNC.RECONVERGENT B5 ;  /* 0x0000000000057941 */ /* 0x000fea0003800200 */
.L_x_14647:
[----:B------:R-:W-:Y:S01]  /*56550*/  DMUL R58, R2, R48 ;  /* 0x00000030023a7228 */ /* 0x000fe20000000000 */
[----:B------:R-:W-:Y:S02]  /*56560*/  IMAD.MOV.U32 R60, RZ, RZ, 0x0 ;  /* 0x00000000ff3c7424 */ /* 0x000fe400078e00ff */
[----:B------:R-:W-:-:S08]  /*56570*/  IMAD.MOV.U32 R61, RZ, RZ, 0x3ff00000 ;  /* 0x3ff00000ff3d7424 */ /* 0x000fd000078e00ff */
.L_x_14637:
[----:B------:R-:W-:Y:S05]  /*56580*/  BSYNC.RECONVERGENT B4 ;  /* 0x0000000000047941 */ /* 0x000fea0003800200 */
.L_x_14623:
[----:B------:R-:W-:Y:S05]  /*56590*/  BRA `(.L_x_14649) ;  /* 0x0000000000087947 */ /* 0x000fea0003800000 */
.L_x_14615:
[----:B------:R-:W-:Y:S02]  /*565a0*/  DMUL R58, R8, 9.00719925474099200000e+15 ;  /* 0x43400000083a7828 */ /* 0x000fe40000000000 */
[----:B------:R-:W-:-:S11]  /*565b0*/  DMUL R60, R60, 9.00719925474099200000e+15 ;  /* 0x434000003c3c7828 */ /* 0x000fd60000000000 */
.L_x_14649:
[----:B------:R-:W-:Y:S05]  /*565c0*/  BSYNC.RELIABLE B2 ;  /* 0x0000000000027941 */ /* 0x000fea0003800100 */
.L_x_14614:
        /* <DEDUP_REMOVED lines=29> */
.L_x_14652:
[----:B------:R-:W-:Y:S05]  /*567a0*/  BSYNC.RECONVERGENT B2 ;  /* 0x0000000000027941 */ /* 0x000fea0003800200 */
.L_x_14651:
        /* <DEDUP_REMOVED lines=84> */
.L_x_14654:
[----:B------:R-:W-:Y:S02]  /*56cf0*/  FSEL R2, RZ, 3.37028055040000000000e+12, P0 ;  /* 0x54442d18ff027808 */ /* 0x000fe40000000000 */
[----:B------:R-:W-:-:S07]  /*56d00*/  FSEL R3, RZ, 2.1426990032196044922, P0 ;  /* 0x400921fbff037808 */ /* 0x000fce0000000000 */
.L_x_14655:
[----:B------:R-:W-:Y:S05]  /*56d10*/  BSYNC.RECONVERGENT B0 ;  /* 0x0000000000007941 */ /* 0x000fea0003800200 */
.L_x_14653:
[----:B------:R-:W-:Y:S01]  /*56d20*/  DADD R60, |R58|, R60 ;  /* 0x000000003a3c7229 */ /* 0x000fe2000000023c */
[----:B------:R-:W-:-:S07]  /*56d30*/  LOP3.LUT R59, R3, 0x80000000, R59, 0xb8, !PT ;  /* 0x80000000033b7812 */ /* 0x000fce00078eb83b */
[----:B------:R-:W-:-:S06]  /*56d40*/  DSETP.NAN.AND P0, PT, R60, R60, PT ;  /* 0x0000003c3c00722a */ /* 0x000fcc0003f08000 */
[----:B------:R-:W-:Y:S02]  /*56d50*/  FSEL R8, R60, R2, P0 ;  /* 0x000000023c087208 */ /* 0x000fe40000000000 */
[----:B------:R-:W-:Y:S01]  /*56d60*/  FSEL R9, R61, R59, P0 ;  /* 0x0000003b3d097208 */ /* 0x000fe20000000000 */
[----:B------:R-:W-:Y:S06]  /*56d70*/  BRA `(.L_x_14621) ;  /* 0x0000000400d87947 */ /* 0x000fec0003800000 */
.L_x_14650:
        /* <DEDUP_REMOVED lines=24> */
[----:B-----5:R-:W-:Y:S05]  /*56f00*/  CALL.REL.NOINC `($__internal_24_$__cuda_sm20_div_rn_f64_full) ;  /* 0x0000039000c47944 */ /* 0x020fea0003c00000 */
.L_x_14657:
[----:B------:R-:W-:Y:S05]  /*56f10*/  BSYNC.RECONVERGENT B2 ;  /* 0x0000000000027941 */ /* 0x000fea0003800200 */
.L_x_14656:
        /* <DEDUP_REMOVED lines=84> */
.L_x_14659:
[----:B------:R-:W-:Y:S02]  /*57460*/  FSEL R2, RZ, 3.37028055040000000000e+12, P0 ;  /* 0x54442d18ff027808 */ /* 0x000fe40000000000 */
[----:B------:R-:W-:-:S07]  /*57470*/  FSEL R3, RZ, 2.1426990032196044922, P0 ;  /* 0x400921fbff037808 */ /* 0x000fce0000000000 */
.L_x_14660:
[----:B------:R-:W-:Y:S05]  /*57480*/  BSYNC.RECONVERGENT B0 ;  /* 0x0000000000007941 */ /* 0x000fea0003800200 */
.L_x_14658:
[----:B------:R-:W-:Y:S01]  /*57490*/  DADD R60, |R58|, R60 ;  /* 0x000000003a3c7229 */ /* 0x000fe2000000023c */
[----:B------:R-:W-:-:S07]  /*574a0*/  LOP3.LUT R59, R3, 0x80000000, R59, 0xb8, !PT ;  /* 0x80000000033b7812 */ /* 0x000fce00078eb83b */
[----:B------:R-:W-:-:S06]  /*574b0*/  DSETP.NAN.AND P0, PT, R60, R60, PT ;  /* 0x0000003c3c00722a */ /* 0x000fcc0003f08000 */
[----:B------:R-:W-:Y:S02]  /*574c0*/  FSEL R8, R60, R2, P0 ;  /* 0x000000023c087208 */ /* 0x000fe40000000000 */
[----:B------:R-:W-:-:S07]  /*574d0*/  FSEL R9, R61, R59, P0 ;  /* 0x0000003b3d097208 */ /* 0x000fce0000000000 */
.L_x_14621:
[----:B------:R-:W-:Y:S05]  /*574e0*/  BSYNC.RECONVERGENT B3 ;  /* 0x0000000000037941 */ /* 0x000fea0003800200 */
.L_x_14613:
[----:B------:R-:W-:Y:S01]  /*574f0*/  DADD R2, -RZ, -R10 ;  /* 0x00000000ff027229 */ /* 0x000fe2000000090a */
[----:B------:R-:W-:-:S09]  /*57500*/  ISETP.GE.AND P0, PT, R15, RZ, PT ;  /* 0x000000ff0f00720c */ /* 0x000fd20003f06270 */
[----:B------:R-:W-:Y:S02]  /*57510*/  FSEL R10, R10, R2, !P0 ;  /* 0x000000020a0a7208 */ /* 0x000fe40004000000 */
[----:B------:R-:W-:Y:S01]  /*57520*/  FSEL R11, R11, R3, !P0 ;  /* 0x000000030b0b7208 */ /* 0x000fe20004000000 */
[----:B------:R-:W-:Y:S06]  /*57530*/  BRA `(.L_x_14577) ;  /* 0x0000002c00f47947 */ /* 0x000fec0003800000 */
.L_x_14580:
[----:B------:R-:W2:Y:S01]  /*57540*/  LDL.64 R8, [R1+0x8] ;  /* 0x0000080001087983 */ /* 0x000ea20000100a00 */
[----:B------:R-:W-:Y:S01]  /*57550*/  UMOV UR6, 0x54442d18 ;  /* 0x54442d1800067882 */ /* 0x000fe20000000000 */
[----:B------:R-:W-:Y:S01]  /*57560*/  UMOV UR7, 0x3ff921fb ;  /* 0x3ff921fb00077882 */ /* 0x000fe20000000000 */
[----:B------:R-:W-:Y:S02]  /*57570*/  DADD R10, -RZ, -R14 ;  /* 0x00000000ff0a7229 */ /* 0x000fe4000000090e */
[----:B--2---:R-:W-:-:S08]  /*57580*/  DADD R8, -R12, R8 ;  /* 0x000000000c087229 */ /* 0x004fd00000000108 */
[----:B------:R-:W-:Y:S01]  /*57590*/  DADD R8, R8, UR6 ;  /* 0x0000000608087e29 */ /* 0x000fe20008000000 */
[----:B------:R-:W-:Y:S10]  /*575a0*/  BRA `(.L_x_14577) ;  /* 0x0000002c00d87947 */ /* 0x000ff40003800000 */
.L_x_14579:
[----:B------:R-:W-:Y:S01]  /*575b0*/  DADD R10, -RZ, -R14 ;  /* 0x00000000ff0a7229 */ /* 0x000fe2000000090e */
[----:B------:R-:W-:Y:S01]  /*575c0*/  CS2R R8, SRZ ;  /* 0x0000000000087805 */ /* 0x000fe2000001ff00 */
[----:B------:R-:W-:Y:S09]  /*575d0*/  BRA `(.L_x_14577) ;  /* 0x0000002c00cc7947 */ /* 0x000ff20003800000 */
.L_x_14578:
        /* <DEDUP_REMOVED lines=110> */
.L_x_14665:
[----:B------:R-:W-:Y:S05]  /*57cc0*/  BSYNC.RECONVERGENT B0 ;  /* 0x0000000000007941 */ /* 0x000fea0003800200 */
.L_x_14664:
[----:B------:R-:W-:Y:S04]  /*57cd0*/  BSSY.RECONVERGENT B3, `(.L_x_14666) ;  /* 0x0000008000037945 */ /* 0x000fe80003800200 */
[----:B------:R-:W-:Y:S05]  /*57ce0*/  @P4 BRA P5, `(.L_x_14667) ;  /* 0x0000000000184947 */ /* 0x000fea0002800000 */
[----:B------:R-:W-:Y:S01]  /*57cf0*/  IMAD.MOV.U32 R34, RZ, RZ, R8 ;  /* 0x000000ffff227224 */ /* 0x000fe200078e0008 */
[----:B------:R-:W-:Y:S01]  /*57d00*/  MOV R35, R9 ;  /* 0x0000000900237202 */ /* 0x000fe20000000f00 */
[----:B------:R-:W-:Y:S01]  /*57d10*/  IMAD.MOV.U32 R2, RZ, RZ, R10 ;  /* 0x000000ffff027224 */ /* 0x000fe200078e000a */
[----:B------:R-:W-:Y:S01]  /*57d20*/  MOV R3, 0x57d50 ;  /* 0x00057d5000037802 */ /* 0x000fe20000000f00 */
[----:B------:R-:W-:-:S07]  /*57d30*/  IMAD.MOV.U32 R33, RZ, RZ, R11 ;  /* 0x000000ffff217224 */ /* 0x000fce00078e000b */
[----:B-----5:R-:W-:Y:S05]  /*57d40*/  CALL.REL.NOINC `($__internal_24_$__cuda_sm20_div_rn_f64_full) ;  /* 0x0000038400347944 */ /* 0x020fea0003c00000 */
.L_x_14667:
[----:B------:R-:W-:Y:S05]  /*57d50*/  BSYNC.RECONVERGENT B3 ;  /* 0x0000000000037941 */ /* 0x000fea0003800200 */
.L_x_14666:
        /* <DEDUP_REMOVED lines=84> */
.L_x_14669:
[----:B------:R-:W-:Y:S02]  /*582a0*/  FSEL R2, RZ, 3.37028055040000000000e+12, P0 ;  /* 0x54442d18ff027808 */ /* 0x000fe40000000000 */
[----:B------:R-:W-:-:S07]  /*582b0*/  FSEL R3, RZ, 2.1426990032196044922, P0 ;  /* 0x400921fbff037808 */ /* 0x000fce0000000000 */
.L_x_14670:
[----:B------:R-:W-:Y:S05]  /*582c0*/  BSYNC.RECONVERGENT B0 ;  /* 0x0000000000007941 */ /* 0x000fea0003800200 */
.L_x_14668:
[----:B------:R-:W-:Y:S01]  /*582d0*/  DADD R58, R60, R58 ;  /* 0x000000003c3a7229 */ /* 0x000fe2000000003a */
[----:B------:R-:W-:Y:S01]  /*582e0*/  LOP3.LUT R3, R3, 0x80000000, R15, 0xb8, !PT ;  /* 0x8000000003037812 */ /* 0x000fe200078eb80f */
[----:B------:R-:W-:-:S06]  /*582f0*/  DMUL R62, R62, 0.5 ;  /* 0x3fe000003e3e7828 */ /* 0x000fcc0000000000 */
[----:B------:R-:W-:-:S06]  /*58300*/  DSETP.NAN.AND P0, PT, R58, R58, PT ;  /* 0x0000003a3a00722a */ /* 0x000fcc0003f08000 */
[----:B------:R-:W-:Y:S02]  /*58310*/  FSEL R2, R58, R2, P0 ;  /* 0x000000023a027208 */ /* 0x000fe40000000000 */
[----:B------:R-:W-:Y:S01]  /*58320*/  FSEL R3, R59, R3, P0 ;  /* 0x000000033b037208 */ /* 0x000fe20000000000 */
[----:B------:R-:W-:Y:S06]  /*58330*/  BRA `(.L_x_14671) ;  /* 0x0000002000507947 */ /* 0x000fec0003800000 */
.L_x_14663:
        /* <DEDUP_REMOVED lines=137> */
.L_x_14673:
[----:B------:R-:W-:Y:S05]  /*58bd0*/  BSYNC.RECONVERGENT B0 ;  /* 0x0000000000007941 */ /* 0x000fea0003800200 */
.L_x_14672:
[----:B------:R-:W-:Y:S04]  /*58be0*/  BSSY.RECONVERGENT B3, `(.L_x_14674) ;  /* 0x0000008000037945 */ /* 0x000fe80003800200 */
[----:B------:R-:W-:Y:S05]  /*58bf0*/  @P4 BRA P5, `(.L_x_14675) ;  /* 0x0000000000184947 */ /* 0x000fea0002800000 */
[----:B------:R-:W-:Y:S01]  /*58c00*/  IMAD.MOV.U32 R34, RZ, RZ, R8 ;  /* 0x000000ffff227224 */ /* 0x000fe200078e0008 */
[----:B------:R-:W-:Y:S01]  /*58c10*/  MOV R3, 0x58c60 ;  /* 0x00058c6000037802 */ /* 0x000fe20000000f00 */
[----:B------:R-:W-:Y:S02]  /*58c20*/  IMAD.MOV.U32 R35, RZ, RZ, R9 ;  /* 0x000000ffff237224 */ /* 0x000fe400078e0009 */
[----:B------:R-:W-:Y:S02]  /*58c30*/  IMAD.MOV.U32 R2, RZ, RZ, R10 ;  /* 0x000000ffff027224 */ /* 0x000fe400078e000a */
[----:B------:R-:W-:-:S07]  /*58c40*/  IMAD.MOV.U32 R33, RZ, RZ, R11 ;  /* 0x000000ffff217224 */ /* 0x000fce00078e000b */
[----:B-----5:R-:W-:Y:S05]  /*58c50*/  CALL.REL.NOINC `($__internal_24_$__cuda_sm20_div_rn_f64_full) ;  /* 0x0000037400707944 */ /* 0x020fea0003c00000 */
.L_x_14675:
[----:B------:R-:W-:Y:S05]  /*58c60*/  BSYNC.RECONVERGENT B3 ;  /* 0x0000000000037941 */ /* 0x000fea0003800200 */
.L_x_14674:
        /* <DEDUP_REMOVED lines=84> */
.L_x_14677:
[----:B------:R-:W-:Y:S02]  /*591b0*/  FSEL R2, RZ, 3.37028055040000000000e+12, P0 ;  /* 0x54442d18ff027808 */ /* 0x000fe40000000000 */
[----:B------:R-:W-:-:S07]  /*591c0*/  FSEL R3, RZ, 2.1426990032196044922, P0 ;  /* 0x400921fbff037808 */ /* 0x000fce0000000000 */
.L_x_14678:
[----:B------:R-:W-:Y:S05]  /*591d0*/  BSYNC.RECONVERGENT B0 ;  /* 0x0000000000007941 */ /* 0x000fea0003800200 */
.L_x_14676:
[----:B------:R-:W-:Y:S01]  /*591e0*/  DADD R58, R60, R58 ;  /* 0x000000003c3a7229 */ /* 0x000fe2000000003a */
[----:B------:R-:W-:-:S07]  /*591f0*/  LOP3.LUT R3, R3, 0x80000000, R15, 0xb8, !PT ;  /* 0x8000000003037812 */ /* 0x000fce00078eb80f */
[----:B------:R-:W-:-:S06]  /*59200*/  DSETP.NAN.AND P0, PT, R58, R58, PT ;  /* 0x0000003a3a00722a */ /* 0x000fcc0003f08000 */
[----:B------:R-:W-:Y:S02]  /*59210*/  FSEL R2, R58, R2, P0 ;  /* 0x000000023a027208 */ /* 0x000fe40000000000 */
[----:B------:R-:W-:Y:S01]  /*59220*/  FSEL R3, R59, R3, P0 ;  /* 0x000000033b037208 */ /* 0x000fe20000000000 */
[----:B------:R-:W-:Y:S06]  /*59230*/  BRA `(.L_x_14671) ;  /* 0x0000001000907947 */ /* 0x000fec0003800000 */
.L_x_14662:
        /* <DEDUP_REMOVED lines=23> */
[----:B------:R-:W-:Y:S01]  /*593b0*/  MOV R62, R32 ;  /* 0x00000020003e7202 */ /* 0x000fe20000000f00 */
[----:B------:R-:W-:-:S07]  /*593c0*/  IMAD.MOV.U32 R63, RZ, RZ, R33 ;  /* 0x000000ffff3f7224 */ /* 0x000fce00078e0021 */
.L_x_14680:
[----:B------:R-:W-:Y:S05]  /*593d0*/  BSYNC.RECONVERGENT B3 ;  /* 0x0000000000037941 */ /* 0x000fea0003800200 */
.L_x_14679:
        /* <DEDUP_REMOVED lines=22> */
[----:B-----5:R-:W-:Y:S05]  /*59540*/  CALL.REL.NOINC `($__internal_24_$__cuda_sm20_div_rn_f64_full) ;  /* 0x0000036c00347944 */ /* 0x020fea0003c00000 */
.L_x_14682:
[----:B------:R-:W-:Y:S05]  /*59550*/  BSYNC.RECONVERGENT B3 ;  /* 0x0000000000037941 */ /* 0x000fea0003800200 */
.L_x_14681:
        /* <DEDUP_REMOVED lines=139> */
.L_x_14684:
[----:B------:R-:W-:Y:S05]  /*59e10*/  BSYNC.RECONVERGENT B0 ;  /* 0x0000000000007941 */ /* 0x000fea0003800200 */
.L_x_14683:
[----:B------:R-:W-:Y:S04]  /*59e20*/  BSSY.RECONVERGENT B3, `(.L_x_14685) ;  /* 0x0000008000037945 */ /* 0x000fe80003800200 */
[----:B------:R-:W-:Y:S05]  /*59e30*/  @P4 BRA P5, `(.L_x_14686) ;  /* 0x0000000000184947 */ /* 0x000fea0002800000 */
[----:B------:R-:W-:Y:S01]  /*59e40*/  MOV R34, R8 ;  /* 0x0000000800227202 */ /* 0x000fe20000000f00 */
[----:B------:R-:W-:Y:S01]  /*59e50*/  IMAD.MOV.U32 R35, RZ, RZ, R9 ;  /* 0x000000ffff237224 */ /* 0x000fe200078e0009 */
[----:B------:R-:W-:Y:S01]  /*59e60*/  MOV R3, 0x59ea0 ;  /* 0x00059ea000037802 */ /* 0x000fe20000000f00 */
[----:B------:R-:W-:Y:S02]  /*59e70*/  IMAD.MOV.U32 R2, RZ, RZ, R10 ;  /* 0x000000ffff027224 */ /* 0x000fe400078e000a */
[----:B------:R-:W-:-:S07]  /*59e80*/  IMAD.MOV.U32 R33, RZ, RZ, R11 ;  /* 0x000000ffff217224 */ /* 0x000fce00078e000b */
[----:B-----5:R-:W-:Y:S05]  /*59e90*/  CALL.REL.NOINC `($__internal_24_$__cuda_sm20_div_rn_f64_full) ;  /* 0x0000036000e07944 */ /* 0x020fea0003c00000 */
.L_x_14686:
[----:B------:R-:W-:Y:S05]  /*59ea0*/  BSYNC.RECONVERGENT B3 ;  /* 0x0000000000037941 */ /* 0x000fea0003800200 */
.L_x_14685:
        /* <DEDUP_REMOVED lines=84> */
.L_x_14688:
[----:B------:R-:W-:Y:S02]  /*5a3f0*/  FSEL R2, RZ, 3.37028055040000000000e+12, P0 ;  /* 0x54442d18ff027808 */ /* 0x000fe40000000000 */
[----:B------:R-:W-:-:S07]  /*5a400*/  FSEL R3, RZ, 2.1426990032196044922, P0 ;  /* 0x400921fbff037808 */ /* 0x000fce0000000000 */
.L_x_14689:
[----:B------:R-:W-:Y:S05]  /*5a410*/  BSYNC.RECONVERGENT B0 ;  /* 0x0000000000007941 */ /* 0x000fea0003800200 */
.L_x_14687:
[----:B------:R-:W-:Y:S01]  /*5a420*/  DADD R58, R60, R58 ;  /* 0x000000003c3a7229 */ /* 0x000fe2000000003a */
[----:B------:R-:W-:Y:S01]  /*5a430*/  LOP3.LUT R3, R3, 0x80000000, R15, 0xb8, !PT ;  /* 0x8000000003037812 */ /* 0x000fe200078eb80f */
[----:B------:R-:W-:-:S06]  /*5a440*/  DADD R62, R62, 1 ;  /* 0x3ff000003e3e7429 */ /* 0x000fcc0000000000 */
[----:B------:R-:W-:-:S06]  /*5a450*/  DSETP.NAN.AND P0, PT, R58, R58, PT ;  /* 0x0000003a3a00722a */ /* 0x000fcc0003f08000 */
[----:B------:R-:W-:Y:S02]  /*5a460*/  FSEL R2, R58, R2, P0 ;  /* 0x000000023a027208 */ /* 0x000fe40000000000 */
[----:B------:R-:W-:-:S07]  /*5a470*/  FSEL R3, R59, R3, P0 ;  /* 0x000000033b037208 */ /* 0x000fce0000000000 */
.L_x_14671:
[----:B------:R-:W-:Y:S05]  /*5a480*/  BSYNC.RECONVERGENT B2 ;  /* 0x0000000000027941 */ /* 0x000fea0003800200 */
.L_x_14661:
        /* <DEDUP_REMOVED lines=8> */
.L_x_14577:
[----:B------:R-:W-:Y:S05]  /*5a510*/  BSYNC.RECONVERGENT B1 ;  /* 0x0000000000017941 */ /* 0x000fea0003800200 */
.L_x_14575:
        /* <DEDUP_REMOVED lines=32> */
.L_x_14691:
        /* <DEDUP_REMOVED lines=141> */
.L_x_14699:
[----:B------:R-:W-:Y:S05]  /*5aff0*/  BSYNC.RECONVERGENT B3 ;  /* 0x0000000000037941 */ /* 0x000fea0003800200 */
.L_x_14698:
        /* <DEDUP_REMOVED lines=81> */
.L_x_14697:
        /* <DEDUP_REMOVED lines=31> */
.L_x_14706:
[----:B------:R-:W-:Y:S05]  /*5b700*/  BSYNC.RECONVERGENT B4 ;  /* 0x0000000000047941 */ /* 0x000fea0003800200 */
.L_x_14705:
[----:B------:R-:W-:Y:S02]  /*5b710*/  IMAD.MOV.U32 R14, RZ, RZ, R32 ;  /* 0x000000ffff0e7224 */ /* 0x000fe400078e0020 */
[----:B------:R-:W-:-:S07]  /*5b720*/  IMAD.MOV.U32 R15, RZ, RZ, R33 ;  /* 0x000000ffff0f7224 */ /* 0x000fce00078e0021 */
.L_x_14704:
[----:B------:R-:W-:Y:S05]  /*5b730*/  BSYNC.RECONVERGENT B3 ;  /* 0x0000000000037941 */ /* 0x000fea0003800200 */
.L_x_14703:
        /* <DEDUP_REMOVED lines=28> */
.L_x_14711:
[----:B------:R-:W-:Y:S05]  /*5b900*/  BSYNC.RECONVERGENT B4 ;  /* 0x0000000000047941 */ /* 0x000fea0003800200 */
.L_x_14710:
[----:B------:R-:W-:Y:S05]  /*5b910*/  BRA `(.L_x_14709) ;  /* 0x0000000000047947 */ /* 0x000fea0003800000 */
.L_x_14708:
[----:B------:R-:W-:-:S11]  /*5b920*/  DADD R32, R62, -R2 ;  /* 0x000000003e207229 */ /* 0x000fd60000000802 */
.L_x_14709:
[----:B------:R-:W-:Y:S05]  /*5b930*/  BSYNC.RECONVERGENT B3 ;  /* 0x0000000000037941 */ /* 0x000fea0003800200 */
.L_x_14707:
        /* <DEDUP_REMOVED lines=30> */
.L_x_14713:
[----:B------:R-:W-:Y:S05]  /*5bb20*/  BSYNC.RECONVERGENT B3 ;  /* 0x0000000000037941 */ /* 0x000fea0003800200 */
.L_x_14712:
        /* <DEDUP_REMOVED lines=85> */
.L_x_14714:
        /* <DEDUP_REMOVED lines=21> */
.L_x_14716:
[----:B------:R-:W-:Y:S05]  /*5c1d0*/  BSYNC.RECONVERGENT B3 ;  /* 0x0000000000037941 */ /* 0x000fea0003800200 */
.L_x_14715:
        /* <DEDUP_REMOVED lines=30> */
.L_x_14702:
        /* <DEDUP_REMOVED lines=25> */
.L_x_14719:
[----:B------:R-:W-:Y:S05]  /*5c550*/  BSYNC.RECONVERGENT B3 ;  /* 0x0000000000037941 */ /* 0x000fea0003800200 */
.L_x_14718:
        /* <DEDUP_REMOVED lines=85> */
.L_x_14720:
        /* <DEDUP_REMOVED lines=21> */
.L_x_14722:
[----:B------:R-:W-:Y:S05]  /*5cc00*/  BSYNC.RECONVERGENT B3 ;  /* 0x0000000000037941 */ /* 0x000fea0003800200 */
.L_x_14721:
        /* <DEDUP_REMOVED lines=30> */
.L_x_14717:
        /* <DEDUP_REMOVED lines=24> */
.L_x_14724:
[----:B------:R-:W-:Y:S05]  /*5cf70*/  BSYNC.RECONVERGENT B3 ;  /* 0x0000000000037941 */ /* 0x000fea0003800200 */
.L_x_14723:
        /* <DEDUP_REMOVED lines=21> */
.L_x_14726:
[----:B------:R-:W-:Y:S05]  /*5d0d0*/  BSYNC.RECONVERGENT B3 ;  /* 0x0000000000037941 */ /* 0x000fea0003800200 */
.L_x_14725:
[----:B------:R-:W-:Y:S02]  /*5d0e0*/  IMAD.MOV.U32 R14, RZ, RZ, R32 ;  /* 0x000000ffff0e7224 */ /* 0x000fe400078e0020 */
[----:B------:R-:W-:Y:S01]  /*5d0f0*/  IMAD.MOV.U32 R15, RZ, RZ, R33 ;  /* 0x000000ffff0f7224 */ /* 0x000fe200078e0021 */
[----:B------:R-:W-:Y:S06]  /*5d100*/  BRA `(.L_x_14700) ;  /* 0x0000000000647947 */ /* 0x000fec0003800000 */
.L_x_14701:
        /* <DEDUP_REMOVED lines=24> */
.L_x_14727:
[----:B------:R-:W-:Y:S05]  /*5d290*/  BSYNC.RECONVERGENT B3 ;  /* 0x0000000000037941 */ /* 0x000fea0003800200 */
.L_x_14700:
[----:B------:R-:W-:Y:S05]  /*5d2a0*/  BSYNC.RECONVERGENT B2 ;  /* 0x0000000000027941 */ /* 0x000fea0003800200 */
.L_x_14696:
        /* <DEDUP_REMOVED lines=25> */
.L_x_14732:
[----:B------:R-:W-:Y:S05]  /*5d440*/  BSYNC.RECONVERGENT B4 ;  /* 0x0000000000047941 */ /* 0x000fea0003800200 */
.L_x_14731:
        /* <DEDUP_REMOVED lines=84> */
.L_x_14735:
        /* <DEDUP_REMOVED lines=53> */
.L_x_14734:
        /* <DEDUP_REMOVED lines=76> */
.L_x_14737:
        /* <DEDUP_REMOVED lines=53> */
.L_x_14733:
        /* <DEDUP_REMOVED lines=34> */
.L_x_14744:
[----:B------:R-:W-:Y:S05]  /*5e710*/  BSYNC.RECONVERGENT B6 ;  /* 0x0000000000067941 */ /* 0x000fea0003800200 */
.L_x_14743:
[----:B------:R-:W-:Y:S01]  /*5e720*/  IMAD.MOV.U32 R70, RZ, RZ, R32 ;  /* 0x000000ffff467224 */ /* 0x000fe200078e0020 */
[----:B------:R-:W-:-:S07]  /*5e730*/  MOV R71, R33 ;  /* 0x0000002100477202 */ /* 0x000fce0000000f00 */
.L_x_14742:
[----:B------:R-:W-:Y:S05]  /*5e740*/  BSYNC.RECONVERGENT B5 ;  /* 0x0000000000057941 */ /* 0x000fea0003800200 */
.L_x_14741:
        /* <DEDUP_REMOVED lines=27> */
.L_x_14749:
[----:B------:R-:W-:Y:S05]  /*5e900*/  BSYNC.RECONVERGENT B6 ;  /* 0x0000000000067941 */ /* 0x000fea0003800200 */
.L_x_14748:
[----:B------:R-:W-:Y:S02]  /*5e910*/  IMAD.MOV.U32 R58, RZ, RZ, R32 ;  /* 0x000000ffff3a7224 */ /* 0x000fe400078e0020 */
[----:B------:R-:W-:Y:S01]  /*5e920*/  IMAD.MOV.U32 R59, RZ, RZ, R33 ;  /* 0x000000ffff3b7224 */ /* 0x000fe200078e0021 */
[----:B------:R-:W-:Y:S06]  /*5e930*/  BRA `(.L_x_14747) ;  /* 0x0000000000047947 */ /* 0x000fec0003800000 */
.L_x_14746:
[----:B------:R-:W-:-:S11]  /*5e940*/  DADD R58, -R64, R62 ;  /* 0x00000000403a7229 */ /* 0x000fd6000000013e */
.L_x_14747:
[----:B------:R-:W-:Y:S05]  /*5e950*/  BSYNC.RECONVERGENT B5 ;  /* 0x0000000000057941 */ /* 0x000fea0003800200 */
.L_x_14745:
        /* <DEDUP_REMOVED lines=31> */
.L_x_14751:
[----:B------:R-:W-:Y:S05]  /*5eb50*/  BSYNC.RECONVERGENT B5 ;  /* 0x0000000000057941 */ /* 0x000fea0003800200 */
.L_x_14750:
[----:B------:R-:W-:Y:S01]  /*5eb60*/  IMAD.MOV.U32 R58, RZ, RZ, R2 ;  /* 0x000000ffff3a7224 */ /* 0x000fe200078e0002 */
[----:B------:R-:W-:Y:S01]  /*5eb70*/  MOV R59, R3 ;  /* 0x00000003003b7202 */ /* 0x000fe20000000f00 */
[----:B------:R-:W-:Y:S06]  /*5eb80*/  BRA `(.L_x_14752) ;  /* 0x00000008004c7947 */ /* 0x000fec0003800000 */
.L_x_14740:
        /* <DEDUP_REMOVED lines=29> */
.L_x_14755:
[----:B------:R-:W-:Y:S05]  /*5ed60*/  BSYNC.RECONVERGENT B5 ;  /* 0x0000000000057941 */ /* 0x000fea0003800200 */
.L_x_14754:
[----:B------:R-:W-:Y:S02]  /*5ed70*/  IMAD.MOV.U32 R58, RZ, RZ, R2 ;  /* 0x000000ffff3a7224 */ /* 0x000fe400078e0002 */
[----:B------:R-:W-:Y:S01]  /*5ed80*/  IMAD.MOV.U32 R59, RZ, RZ, R3 ;  /* 0x000000ffff3b7224 */ /* 0x000fe200078e0003 */
[----:B------:R-:W-:Y:S06]  /*5ed90*/  BRA `(.L_x_14752) ;  /* 0x0000000400c87947 */ /* 0x000fec0003800000 */
.L_x_14753:
        /* <DEDUP_REMOVED lines=28> */
.L_x_14757:
[----:B------:R-:W-:Y:S05]  /*5ef60*/  BSYNC.RECONVERGENT B5 ;  /* 0x0000000000057941 */ /* 0x000fea0003800200 */
.L_x_14756:
        /* <DEDUP_REMOVED lines=20> */
.L_x_14759:
[----:B------:R-:W-:Y:S05]  /*5f0b0*/  BSYNC.RECONVERGENT B5 ;  /* 0x0000000000057941 */ /* 0x000fea0003800200 */
.L_x_14758:
[----:B------:R-:W-:Y:S01]  /*5f0c0*/  DMUL R60, R60, 8.11296384146066816958e+31 ;  /* 0x469000003c3c7828 */ /* 0x000fe20000000000 */
[----:B------:R-:W-:Y:S02]  /*5f0d0*/  IMAD.MOV.U32 R58, RZ, RZ, R32 ;  /* 0x000000ffff3a7224 */ /* 0x000fe400078e0020 */
[----:B------:R-:W-:Y:S01]  /*5f0e0*/  IMAD.MOV.U32 R59, RZ, RZ, R33 ;  /* 0x000000ffff3b7224 */ /* 0x000fe200078e0021 */
[----:B------:R-:W-:Y:S07]  /*5f0f0*/  BRA `(.L_x_14752) ;  /* 0x0000000000f07947 */ /* 0x000fee0003800000 */
.L_x_14739:
        /* <DEDUP_REMOVED lines=26> */
.L_x_14761:
[----:B------:R-:W-:Y:S05]  /*5f2a0*/  BSYNC.RECONVERGENT B5 ;  /* 0x0000000000057941 */ /* 0x000fea0003800200 */
.L_x_14760:
        /* <DEDUP_REMOVED lines=29> */
.L_x_14763:
[----:B------:R-:W-:Y:S05]  /*5f480*/  BSYNC.RECONVERGENT B5 ;  /* 0x0000000000057941 */ /* 0x000fea0003800200 */
.L_x_14762:
[----:B------:R-:W-:Y:S01]  /*5f490*/  DMUL R58, R2, R48 ;  /* 0x00000030023a7228 */ /* 0x000fe20000000000 */
[----:B------:R-:W-:Y:S01]  /*5f4a0*/  MOV R60, 0x0 ;  /* 0x00000000003c7802 */ /* 0x000fe20000000f00 */
[----:B------:R-:W-:-:S09]  /*5f4b0*/  IMAD.MOV.U32 R61, RZ, RZ, 0x3ff00000 ;  /* 0x3ff00000ff3d7424 */ /* 0x000fd200078e00ff */
.L_x_14752:
[----:B------:R-:W-:Y:S05]  /*5f4c0*/  BSYNC.RECONVERGENT B4 ;  /* 0x0000000000047941 */ /* 0x000fea0003800200 */
.L_x_14738:
[----:B------:R-:W-:Y:S05]  /*5f4d0*/  BRA `(.L_x_14764) ;  /* 0x0000000000087947 */ /* 0x000fea0003800000 */
.L_x_14730:
[----:B------:R-:W-:Y:S02]  /*5f4e0*/  DMUL R58, R12, 9.00719925474099200000e+15 ;  /* 0x434000000c3a7828 */ /* 0x000fe40000000000 */
[----:B------:R-:W-:-:S11]  /*5f4f0*/  DMUL R60, R60, 9.00719925474099200000e+15 ;  /* 0x434000003c3c7828 */ /* 0x000fd60000000000 */
.L_x_14764:
[----:B------:R-:W-:Y:S05]  /*5f500*/  BSYNC.RELIABLE B2 ;  /* 0x0000000000027941 */ /* 0x000fea0003800100 */
.L_x_14729:
        /* <DEDUP_REMOVED lines=29> */
.L_x_14767:
[----:B------:R-:W-:Y:S05]  /*5f6e0*/  BSYNC.RECONVERGENT B2 ;  /* 0x0000000000027941 */ /* 0x000fea0003800200 */
.L_x_14766:
        /* <DEDUP_REMOVED lines=84> */
.L_x_14769:
[----:B------:R-:W-:Y:S02]  /*5fc30*/  FSEL R2, RZ, 3.37028055040000000000e+12, P0 ;  /* 0x54442d18ff027808 */ /* 0x000fe40000000000 */
[----:B------:R-:W-:-:S07]  /*5fc40*/  FSEL R3, RZ, 2.1426990032196044922, P0 ;  /* 0x400921fbff037808 */ /* 0x000fce0000000000 */
.L_x_14770:
[----:B------:R-:W-:Y:S05]  /*5fc50*/  BSYNC.RECONVERGENT B0 ;  /* 0x0000000000007941 */ /* 0x000fea0003800200 */
.L_x_14768:
[----:B------:R-:W-:Y:S01]  /*5fc60*/  DADD R60, |R58|, R60 ;  /* 0x000000003a3c7229 */ /* 0x000fe2000000023c */
[----:B------:R-:W-:-:S07]  /*5fc70*/  LOP3.LUT R59, R3, 0x80000000, R59, 0xb8, !PT ;  /* 0x80000000033b7812 */ /* 0x000fce00078eb83b */
[----:B------:R-:W-:-:S06]  /*5fc80*/  DSETP.NAN.AND P0, PT, R60, R60, PT ;  /* 0x0000003c3c00722a */ /* 0x000fcc0003f08000 */
[----:B------:R-:W-:Y:S02]  /*5fc90*/  FSEL R12, R60, R2, P0 ;  /* 0x000000023c0c7208 */ /* 0x000fe40000000000 */
[----:B------:R-:W-:Y:S01]  /*5fca0*/  FSEL R13, R61, R59, P0 ;  /* 0x0000003b3d0d7208 */ /* 0x000fe20000000000 */
[----:B------:R-:W-:Y:S06]  /*5fcb0*/  BRA `(.L_x_14736) ;  /* 0x0000000400d87947 */ /* 0x000fec0003800000 */
.L_x_14765:
        /* <DEDUP_REMOVED lines=25> */
.L_x_14772:
[----:B------:R-:W-:Y:S05]  /*5fe50*/  BSYNC.RECONVERGENT B2 ;  /* 0x0000000000027941 */ /* 0x000fea0003800200 */
.L_x_14771:
        /* <DEDUP_REMOVED lines=84> */
.L_x_14774:
[----:B------:R-:W-:Y:S02]  /*603a0*/  FSEL R2, RZ, 3.37028055040000000000e+12, P0 ;  /* 0x54442d18ff027808 */ /* 0x000fe40000000000 */
[----:B------:R-:W-:-:S07]  /*603b0*/  FSEL R3, RZ, 2.1426990032196044922, P0 ;  /* 0x400921fbff037808 */ /* 0x000fce0000000000 */
.L_x_14775:
[----:B------:R-:W-:Y:S05]  /*603c0*/  BSYNC.RECONVERGENT B0 ;  /* 0x0000000000007941 */ /* 0x000fea0003800200 */
.L_x_14773:
[----:B------:R-:W-:Y:S01]  /*603d0*/  DADD R60, |R58|, R60 ;  /* 0x000000003a3c7229 */ /* 0x000fe2000000023c */
[----:B------:R-:W-:-:S07]  /*603e0*/  LOP3.LUT R59, R3, 0x80000000, R59, 0xb8, !PT ;  /* 0x80000000033b7812 */ /* 0x000fce00078eb83b */
[----:B------:R-:W-:-:S06]  /*603f0*/  DSETP.NAN.AND P0, PT, R60, R60, PT ;  /* 0x0000003c3c00722a */ /* 0x000fcc0003f08000 */
[----:B------:R-:W-:Y:S02]  /*60400*/  FSEL R12, R60, R2, P0 ;  /* 0x000000023c0c7208 */ /* 0x000fe40000000000 */
[----:B------:R-:W-:-:S07]  /*60410*/  FSEL R13, R61, R59, P0 ;  /* 0x0000003b3d0d7208 */ /* 0x000fce0000000000 */
.L_x_14736:
[----:B------:R-:W-:Y:S05]  /*60420*/  BSYNC.RECONVERGENT B3 ;  /* 0x0000000000037941 */ /* 0x000fea0003800200 */
.L_x_14728:
[----:B------:R-:W-:Y:S01]  /*60430*/  DADD R2, -RZ, -R14 ;  /* 0x00000000ff027229 */ /* 0x000fe2000000090e */
[----:B------:R-:W-:-:S09]  /*60440*/  ISETP.GE.AND P0, PT, R19, RZ, PT ;  /* 0x000000ff1300720c */ /* 0x000fd20003f06270 */
[----:B------:R-:W-:Y:S02]  /*60450*/  FSEL R14, R14, R2, !P0 ;  /* 0x000000020e0e7208 */ /* 0x000fe40004000000 */
[----:B------:R-:W-:Y:S01]  /*60460*/  FSEL R15, R15, R3, !P0 ;  /* 0x000000030f0f7208 */ /* 0x000fe20004000000 */
[----:B------:R-:W-:Y:S06]  /*60470*/  BRA `(.L_x_14692) ;  /* 0x0000002c00f47947 */ /* 0x000fec0003800000 */
.L_x_14695:
[----:B------:R-:W2:Y:S01]  /*60480*/  LDL.64 R12, [R1+0x8] ;  /* 0x00000800010c7983 */ /* 0x000ea20000100a00 */
[----:B------:R-:W-:Y:S01]  /*60490*/  UMOV UR6, 0x54442d18 ;  /* 0x54442d1800067882 */ /* 0x000fe20000000000 */
[----:B------:R-:W-:Y:S01]  /*604a0*/  UMOV UR7, 0x3ff921fb ;  /* 0x3ff921fb00077882 */ /* 0x000fe20000000000 */
[----:B------:R-:W-:Y:S02]  /*604b0*/  DADD R14, -RZ, -R18 ;  /* 0x00000000ff0e7229 */ /* 0x000fe40000000912 */
[----:B--2---:R-:W-:-:S08]  /*604c0*/  DADD R12, -R16, R12 ;  /* 0x00000000100c7229 */ /* 0x004fd0000000010c */
[----:B------:R-:W-:Y:S01]  /*604d0*/  DADD R12, R12, UR6 ;  /* 0x000000060c0c7e29 */ /* 0x000fe20008000000 */
[----:B------:R-:W-:Y:S10]  /*604e0*/  BRA `(.L_x_14692) ;  /* 0x0000002c00d87947 */ /* 0x000ff40003800000 */
.L_x_14694:
[----:B------:R-:W-:Y:S01]  /*604f0*/  DADD R14, -RZ, -R18 ;  /* 0x00000000ff0e7229 */ /* 0x000fe20000000912 */
[----:B------:R-:W-:Y:S01]  /*60500*/  CS2R R12, SRZ ;  /* 0x00000000000c7805 */ /* 0x000fe2000001ff00 */
[----:B------:R-:W-:Y:S09]  /*60510*/  BRA `(.L_x_14692) ;  /* 0x0000002c00cc7947 */ /* 0x000ff20003800000 */
.L_x_14693:
        /* <DEDUP_REMOVED lines=110> */
.L_x_14780:
[----:B------:R-:W-:Y:S05]  /*60c00*/  BSYNC.RECONVERGENT B0 ;  /* 0x0000000000007941 */ /* 0x000fea0003800200 */
.L_x_14779:
        /* <DEDUP_REMOVED lines=8> */
.L_x_14782:
[----:B------:R-:W-:Y:S05]  /*60c90*/  BSYNC.RECONVERGENT B3 ;  /* 0x0000000000037941 */ /* 0x000fea0003800200 */
.L_x_14781:
        /* <DEDUP_REMOVED lines=84> */
.L_x_14784:
[----:B------:R-:W-:Y:S02]  /*611e0*/  FSEL R2, RZ, 3.37028055040000000000e+12, P0 ;  /* 0x54442d18ff027808 */ /* 0x000fe40000000000 */
[----:B------:R-:W-:-:S07]  /*611f0*/  FSEL R3, RZ, 2.1426990032196044922, P0 ;  /* 0x400921fbff037808 */ /* 0x000fce0000000000 */
.L_x_14785:
[----:B------:R-:W-:Y:S05]  /*61200*/  BSYNC.RECONVERGENT B0 ;  /* 0x0000000000007941 */ /* 0x000fea0003800200 */
.L_x_14783:
[----:B------:R-:W-:Y:S01]  /*61210*/  DADD R58, R60, R58 ;  /* 0x000000003c3a7229 */ /* 0x000fe2000000003a */
[----:B------:R-:W-:Y:S01]  /*61220*/  LOP3.LUT R3, R3, 0x80000000, R19, 0xb8, !PT ;  /* 0x8000000003037812 */ /* 0x000fe200078eb813 */
[----:B------:R-:W-:-:S06]  /*61230*/  DMUL R62, R62, 0.5 ;  /* 0x3fe000003e3e7828 */ /* 0x000fcc0000000000 */
[----:B------:R-:W-:-:S06]  /*61240*/  DSETP.NAN.AND P0, PT, R58, R58, PT ;  /* 0x0000003a3a00722a */ /* 0x000fcc0003f08000 */
[----:B------:R-:W-:Y:S02]  /*61250*/  FSEL R2, R58, R2, P0 ;  /* 0x000000023a027208 */ /* 0x000fe40000000000 */
[----:B------:R-:W-:Y:S01]  /*61260*/  FSEL R3, R59, R3, P0 ;  /* 0x000000033b037208 */ /* 0x000fe20000000000 */
[----:B------:R-:W-:Y:S06]  /*61270*/  BRA `(.L_x_14786) ;  /* 0x0000002000507947 */ /* 0x000fec0003800000 */
.L_x_14778:
        /* <DEDUP_REMOVED lines=137> */
.L_x_14788:
[----:B------:R-:W-:Y:S05]  /*61b10*/  BSYNC.RECONVERGENT B0 ;  /* 0x0000000000007941 */ /* 0x000fea0003800200 */
.L_x_14787:
        /* <DEDUP_REMOVED lines=8> */
.L_x_14790:
[----:B------:R-:W-:Y:S05]  /*61ba0*/  BSYNC.RECONVERGENT B3 ;  /* 0x0000000000037941 */ /* 0x000fea0003800200 */
.L_x_14789:
        /* <DEDUP_REMOVED lines=84> */
.L_x_14792:
[----:B------:R-:W-:Y:S02]  /*620f0*/  FSEL R2, RZ, 3.37028055040000000000e+12, P0 ;  /* 0x54442d18ff027808 */ /* 0x000fe40000000000 */
[----:B------:R-:W-:-:S07]  /*62100*/  FSEL R3, RZ, 2.1426990032196044922, P0 ;  /* 0x400921fbff037808 */ /* 0x000fce0000000000 */
.L_x_14793:
[----:B------:R-:W-:Y:S05]  /*62110*/  BSYNC.RECONVERGENT B0 ;  /* 0x0000000000007941 */ /* 0x000fea0003800200 */
.L_x_14791:
[----:B------:R-:W-:Y:S01]  /*62120*/  DADD R58, R60, R58 ;  /* 0x000000003c3a7229 */ /* 0x000fe2000000003a */
[----:B------:R-:W-:-:S07]  /*62130*/  LOP3.LUT R3, R3, 0x80000000, R19, 0xb8, !PT ;  /* 0x8000000003037812 */ /* 0x000fce00078eb813 */
[----:B------:R-:W-:-:S06]  /*62140*/  DSETP.NAN.AND P0, PT, R58, R58, PT ;  /* 0x0000003a3a00722a */ /* 0x000fcc0003f08000 */
[----:B------:R-:W-:Y:S02]  /*62150*/  FSEL R2, R58, R2, P0 ;  /* 0x000000023a027208 */ /* 0x000fe40000000000 */
[----:B------:R-:W-:Y:S01]  /*62160*/  FSEL R3, R59, R3, P0 ;  /* 0x000000033b037208 */ /* 0x000fe20000000000 */
[----:B------:R-:W-:Y:S06]  /*62170*/  BRA `(.L_x_14786) ;  /* 0x0000001000907947 */ /* 0x000fec0003800000 */
.L_x_14777:
        /* <DEDUP_REMOVED lines=25> */
.L_x_14795:
[----:B------:R-:W-:Y:S05]  /*62310*/  BSYNC.RECONVERGENT B3 ;  /* 0x0000000000037941 */ /* 0x000fea0003800200 */
.L_x_14794:
        /* <DEDUP_REMOVED lines=23> */
.L_x_14797:
[----:B------:R-:W-:Y:S05]  /*62490*/  BSYNC.RECONVERGENT B3 ;  /* 0x0000000000037941 */ /* 0x000fea0003800200 */
.L_x_14796:
        /* <DEDUP_REMOVED lines=139> */
.L_x_14799:
[----:B------:R-:W-:Y:S05]  /*62d50*/  BSYNC.RECONVERGENT B0 ;  /* 0x0000000000007941 */ /* 0x000fea0003800200 */
.L_x_14798:
        /* <DEDUP_REMOVED lines=8> */
.L_x_14801:
[----:B------:R-:W-:Y:S05]  /*62de0*/  BSYNC.RECONVERGENT B3 ;  /* 0x0000000000037941 */ /* 0x000fea0003800200 */
.L_x_14800:
        /* <DEDUP_REMOVED lines=84> */
.L_x_14803:
[----:B------:R-:W-:Y:S02]  /*63330*/  FSEL R2, RZ, 3.37028055040000000000e+12, P0 ;  /* 0x54442d18ff027808 */ /* 0x000fe40000000000 */
[----:B------:R-:W-:-:S07]  /*63340*/  FSEL R3, RZ, 2.1426990032196044922, P0 ;  /* 0x400921fbff037808 */ /* 0x000fce0000000000 */
.L_x_14804:
[----:B------:R-:W-:Y:S05]  /*63350*/  BSYNC.RECONVERGENT B0 ;  /* 0x0000000000007941 */ /* 0x000fea0003800200 */
.L_x_14802:
[----:B------:R-:W-:Y:S01]  /*63360*/  DADD R58, R60, R58 ;  /* 0x000000003c3a7229 */ /* 0x000fe2000000003a */
[----:B------:R-:W-:Y:S01]  /*63370*/  LOP3.LUT R3, R3, 0x80000000, R19, 0xb8, !PT ;  /* 0x8000000003037812 */ /* 0x000fe200078eb813 */
[----:B------:R-:W-:-:S06]  /*63380*/  DADD R62, R62, 1 ;  /* 0x3ff000003e3e7429 */ /* 0x000fcc0000000000 */
[----:B------:R-:W-:-:S06]  /*63390*/  DSETP.NAN.AND P0, PT, R58, R58, PT ;  /* 0x0000003a3a00722a */ /* 0x000fcc0003f08000 */
[----:B------:R-:W-:Y:S02]  /*633a0*/  FSEL R2, R58, R2, P0 ;  /* 0x000000023a027208 */ /* 0x000fe40000000000 */
[----:B------:R-:W-:-:S07]  /*633b0*/  FSEL R3, R59, R3, P0 ;  /* 0x000000033b037208 */ /* 0x000fce0000000000 */
.L_x_14786:
[----:B------:R-:W-:Y:S05]  /*633c0*/  BSYNC.RECONVERGENT B2 ;  /* 0x0000000000027941 */ /* 0x000fea0003800200 */
.L_x_14776:
        /* <DEDUP_REMOVED lines=8> */
.L_x_14692:
[----:B------:R-:W-:Y:S05]  /*63450*/  BSYNC.RECONVERGENT B1 ;  /* 0x0000000000017941 */ /* 0x000fea0003800200 */
.L_x_14690:
        /* <DEDUP_REMOVED lines=32> */
.L_x_14806:
        /* <DEDUP_REMOVED lines=141> */
.L_x_14814:
[----:B------:R-:W-:Y:S05]  /*63f30*/  BSYNC.RECONVERGENT B3 ;  /* 0x0000000000037941 */ /* 0x000fea0003800200 */
.L_x_14813:
        /* <DEDUP_REMOVED lines=81> */
.L_x_14812:
        /* <DEDUP_REMOVED lines=31> */
.L_x_14821:
[----:B------:R-:W-:Y:S05]  /*64640*/  BSYNC.RECONVERGENT B4 ;  /* 0x0000000000047941 */ /* 0x000fea0003800200 */
.L_x_14820:
[----:B------:R-:W-:Y:S02]  /*64650*/  IMAD.MOV.U32 R18, RZ, RZ, R32 ;  /* 0x000000ffff127224 */ /* 0x000fe400078e0020 */
[----:B------:R-:W-:-:S07]  /*64660*/  IMAD.MOV.U32 R19, RZ, RZ, R33 ;  /* 0x000000ffff137224 */ /* 0x000fce00078e0021 */
.L_x_14819:
[----:B------:R-:W-:Y:S05]  /*64670*/  BSYNC.RECONVERGENT B3 ;  /* 0x0000000000037941 */ /* 0x000fea0003800200 */
.L_x_14818:
        /* <DEDUP_REMOVED lines=28> */
.L_x_14826:
[----:B------:R-:W-:Y:S05]  /*64840*/  BSYNC.RECONVERGENT B4 ;  /* 0x0000000000047941 */ /* 0x000fea0003800200 */
.L_x_14825:
[----:B------:R-:W-:Y:S05]  /*64850*/  BRA `(.L_x_14824) ;  /* 0x0000000000047947 */ /* 0x000fea0003800000 */
.L_x_14823:
[----:B------:R-:W-:-:S11]  /*64860*/  DADD R32, R62, -R2 ;  /* 0x000000003e207229 */ /* 0x000fd60000000802 */
.L_x_14824:
[----:B------:R-:W-:Y:S05]  /*64870*/  BSYNC.RECONVERGENT B3 ;  /* 0x0000000000037941 */ /* 0x000fea0003800200 */
.L_x_14822:
        /* <DEDUP_REMOVED lines=30> */
.L_x_14828:
[----:B------:R-:W-:Y:S05]  /*64a60*/  BSYNC.RECONVERGENT B3 ;  /* 0x0000000000037941 */ /* 0x000fea0003800200 */
.L_x_14827:
        /* <DEDUP_REMOVED lines=85> */
.L_x_14829:
        /* <DEDUP_REMOVED lines=21> */
.L_x_14831:
[----:B------:R-:W-:Y:S05]  /*65110*/  BSYNC.RECONVERGENT B3 ;  /* 0x0000000000037941 */ /* 0x000fea0003800200 */
.L_x_14830:
        /* <DEDUP_REMOVED lines=30> */
.L_x_14817:
        /* <DEDUP_REMOVED lines=25> */
.L_x_14834:
[----:B------:R-:W-:Y:S05]  /*65490*/  BSYNC.RECONVERGENT B3 ;  /* 0x0000000000037941 */ /* 0x000fea0003800200 */
.L_x_14833:
        /* <DEDUP_REMOVED lines=85> */
.L_x_14835:
        /* <DEDUP_REMOVED lines=21> */
.L_x_14837:
[----:B------:R-:W-:Y:S05]  /*65b40*/  BSYNC.RECONVERGENT B3 ;  /* 0x0000000000037941 */ /* 0x000fea0003800200 */
.L_x_14836:
        /* <DEDUP_REMOVED lines=30> */
.L_x_14832:
        /* <DEDUP_REMOVED lines=24> */
.L_x_14839:
[----:B------:R-:W-:Y:S05]  /*65eb0*/  BSYNC.RECONVERGENT B3 ;  /* 0x0000000000037941 */ /* 0x000fea0003800200 */
.L_x_14838:
        /* <DEDUP_REMOVED lines=21> */
.L_x_14841:
[----:B------:R-:W-:Y:S05]  /*66010*/  BSYNC.RECONVERGENT B3 ;  /* 0x0000000000037941 */ /* 0x000fea0003800200 */
.L_x_14840:
[----:B------:R-:W-:Y:S01]  /*66020*/  IMAD.MOV.U32 R18, RZ, RZ, R32 ;  /* 0x000000ffff127224 */ /* 0x000fe200078e0020 */
[----:B------:R-:W-:Y:S01]  /*66030*/  MOV R19, R33 ;  /* 0x0000002100137202 */ /* 0x000fe20000000f00 */
[----:B------:R-:W-:Y:S06]  /*66040*/  BRA `(.L_x_14815) ;  /* 0x0000000000647947 */ /* 0x000fec0003800000 */
.L_x_14816:
        /* <DEDUP_REMOVED lines=24> */
.L_x_14842:
[----:B------:R-:W-:Y:S05]  /*661d0*/  BSYNC.RECONVERGENT B3 ;  /* 0x0000000000037941 */ /* 0x000fea0003800200 */
.L_x_14815:
[----:B------:R-:W-:Y:S05]  /*661e0*/  BSYNC.RECONVERGENT B2 ;  /* 0x0000000000027941 */ /* 0x000fea0003800200 */
.L_x_14811:
        /* <DEDUP_REMOVED lines=25> */
.L_x_14847:
[----:B------:R-:W-:Y:S05]  /*66380*/  BSYNC.RECONVERGENT B4 ;  /* 0x0000000000047941 */ /* 0x000fea0003800200 */
.L_x_14846:
        /* <DEDUP_REMOVED lines=84> */
.L_x_14850:
        /* <DEDUP_REMOVED lines=53> */
.L_x_14849:
        /* <DEDUP_REMOVED lines=76> */
.L_x_14852:
        /* <DEDUP_REMOVED lines=53> */
.L_x_14848:
        /* <DEDUP_REMOVED lines=34> */
.L_x_14859:
[----:B------:R-:W-:Y:S05]  /*67650*/  BSYNC.RECONVERGENT B6 ;  /* 0x0000000000067941 */ /* 0x000fea0003800200 */
.L_x_14858:
[----:B------:R-:W-:Y:S02]  /*67660*/  IMAD.MOV.U32 R70, RZ, RZ, R32 ;  /* 0x000000ffff467224 */ /* 0x000fe400078e0020 */
[----:B------:R-:W-:-:S07]  /*67670*/  IMAD.MOV.U32 R71, RZ, RZ, R33 ;  /* 0x000000ffff477224 */ /* 0x000fce00078e0021 */
.L_x_14857:
[----:B------:R-:W-:Y:S05]  /*67680*/  BSYNC.RECONVERGENT B5 ;  /* 0x0000000000057941 */ /* 0x000fea0003800200 */
.L_x_14856:
        /* <DEDUP_REMOVED lines=27> */
.L_x_14864:
[----:B------:R-:W-:Y:S05]  /*67840*/  BSYNC.RECONVERGENT B6 ;  /* 0x0000000000067941 */ /* 0x000fea0003800200 */
.L_x_14863:
[----:B------:R-:W-:Y:S01]  /*67850*/  MOV R58, R32 ;  /* 0x00000020003a7202 */ /* 0x000fe20000000f00 */
[----:B------:R-:W-:Y:S01]  /*67860*/  IMAD.MOV.U32 R59, RZ, RZ, R33 ;  /* 0x000000ffff3b7224 */ /* 0x000fe200078e0021 */
[----:B------:R-:W-:Y:S06]  /*67870*/  BRA `(.L_x_14862) ;  /* 0x0000000000047947 */ /* 0x000fec0003800000 */
.L_x_14861:
[----:B------:R-:W-:-:S11]  /*67880*/  DADD R58, -R64, R62 ;  /* 0x00000000403a7229 */ /* 0x000fd6000000013e */
.L_x_14862:
[----:B------:R-:W-:Y:S05]  /*67890*/  BSYNC.RECONVERGENT B5 ;  /* 0x0000000000057941 */ /* 0x000fea0003800200 */
.L_x_14860:
        /* <DEDUP_REMOVED lines=31> */
.L_x_14866:
[----:B------:R-:W-:Y:S05]  /*67a90*/  BSYNC.RECONVERGENT B5 ;  /* 0x0000000000057941 */ /* 0x000fea0003800200 */
.L_x_14865:
[----:B------:R-:W-:Y:S02]  /*67aa0*/  IMAD.MOV.U32 R58, RZ, RZ, R2 ;  /* 0x000000ffff3a7224 */ /* 0x000fe400078e0002 */
[----:B------:R-:W-:Y:S01]  /*67ab0*/  IMAD.MOV.U32 R59, RZ, RZ, R3 ;  /* 0x000000ffff3b7224 */ /* 0x000fe200078e0003 */
[----:B------:R-:W-:Y:S06]  /*67ac0*/  BRA `(.L_x_14867) ;  /* 0x00000008004c7947 */ /* 0x000fec0003800000 */
.L_x_14855:
        /* <DEDUP_REMOVED lines=29> */
.L_x_14870:
[----:B------:R-:W-:Y:S05]  /*67ca0*/  BSYNC.RECONVERGENT B5 ;  /* 0x0000000000057941 */ /* 0x000fea0003800200 */
.L_x_14869:
[----:B------:R-:W-:Y:S01]  /*67cb0*/  MOV R58, R2 ;  /* 0x00000002003a7202 */ /* 0x000fe20000000f00 */
[----:B------:R-:W-:Y:S01]  /*67cc0*/  IMAD.MOV.U32 R59, RZ, RZ, R3 ;  /* 0x000000ffff3b7224 */ /* 0x000fe200078e0003 */
[----:B------:R-:W-:Y:S06]  /*67cd0*/  BRA `(.L_x_14867) ;  /* 0x0000000400c87947 */ /* 0x000fec0003800000 */
.L_x_14868:
        /* <DEDUP_REMOVED lines=28> */
.L_x_14872:
[----:B------:R-:W-:Y:S05]  /*67ea0*/  BSYNC.RECONVERGENT B5 ;  /* 0x0000000000057941 */ /* 0x000fea0003800200 */
.L_x_14871:
        /* <DEDUP_REMOVED lines=20> */
.L_x_14874:
[----:B------:R-:W-:Y:S05]  /*67ff0*/  BSYNC.RECONVERGENT B5 ;  /* 0x0000000000057941 */ /* 0x000fea0003800200 */
.L_x_14873:
[----:B------:R-:W-:Y:S01]  /*68000*/  DMUL R60, R60, 8.11296384146066816958e+31 ;  /* 0x469000003c3c7828 */ /* 0x000fe20000000000 */
[----:B------:R-:W-:Y:S02]  /*68010*/  IMAD.MOV.U32 R58, RZ, RZ, R32 ;  /* 0x000000ffff3a7224 */ /* 0x000fe400078e0020 */
[----:B------:R-:W-:Y:S01]  /*68020*/  IMAD.MOV.U32 R59, RZ, RZ, R33 ;  /* 0x000000ffff3b7224 */ /* 0x000fe200078e0021 */
[----:B------:R-:W-:Y:S07]  /*68030*/  BRA `(.L_x_14867) ;  /* 0x0000000000f07947 */ /* 0x000fee0003800000 */
.L_x_14854:
        /* <DEDUP_REMOVED lines=26> */
.L_x_14876:
[----:B------:R-:W-:Y:S05]  /*681e0*/  BSYNC.RECONVERGENT B5 ;  /* 0x0000000000057941 */ /* 0x000fea0003800200 */
.L_x_14875:
        /* <DEDUP_REMOVED lines=29> */
.L_x_14878:
[----:B------:R-:W-:Y:S05]  /*683c0*/  BSYNC.RECONVERGENT B5 ;  /* 0x0000000000057941 */ /* 0x000fea0003800200 */
.L_x_14877:
[----:B------:R-:W-:Y:S01]  /*683d0*/  DMUL R58, R2, R48 ;  /* 0x00000030023a7228 */ /* 0x000fe20000000000 */
[----:B------:R-:W-:Y:S02]  /*683e0*/  IMAD.MOV.U32 R60, RZ, RZ, 0x0 ;  /* 0x00000000ff3c7424 */ /* 0x000fe400078e00ff */
[----:B------:R-:W-:-:S08]  /*683f0*/  IMAD.MOV.U32 R61, RZ, RZ, 0x3ff00000 ;  /* 0x3ff00000ff3d7424 */ /* 0x000fd000078e00ff */
.L_x_14867:
[----:B------:R-:W-:Y:S05]  /*68400*/  BSYNC.RECONVERGENT B4 ;  /* 0x0000000000047941 */ /* 0x000fea0003800200 */
.L_x_14853:
[----:B------:R-:W-:Y:S05]  /*68410*/  BRA `(.L_x_14879) ;  /* 0x0000000000087947 */ /* 0x000fea0003800000 */
.L_x_14845:
[----:B------:R-:W-:Y:S02]  /*68420*/  DMUL R58, R16, 9.00719925474099200000e+15 ;  /* 0x43400000103a7828 */ /* 0x000fe40000000000 */
[----:B------:R-:W-:-:S11]  /*68430*/  DMUL R60, R60, 9.00719925474099200000e+15 ;  /* 0x434000003c3c7828 */ /* 0x000fd60000000000 */
.L_x_14879:
[----:B------:R-:W-:Y:S05]  /*68440*/  BSYNC.RELIABLE B2 ;  /* 0x0000000000027941 */ /* 0x000fea0003800100 */
.L_x_14844:
        /* <DEDUP_REMOVED lines=28> */
[----:B------:R-:W-:Y:S05]  /*68610*/  CALL.REL.NOINC `($__internal_24_$__cuda_sm20_div_rn_f64_full) ;  /* 0x0000027c00007944 */ /* 0x000fea0003c00000 */
.L_x_14882:
[----:B------:R-:W-:Y:S05]  /*68620*/  BSYNC.RECONVERGENT B2 ;  /* 0x0000000000027941 */ /* 0x000fea0003800200 */
.L_x_14881:
        /* <DEDUP_REMOVED lines=84> */
.L_x_14884:
[----:B------:R-:W-:Y:S02]  /*68b70*/  FSEL R2, RZ, 3.37028055040000000000e+12, P0 ;  /* 0x54442d18ff027808 */ /* 0x000fe40000000000 */
[----:B------:R-:W-:-:S07]  /*68b80*/  FSEL R3, RZ, 2.1426990032196044922, P0 ;  /* 0x400921fbff037808 */ /* 0x000fce0000000000 */
.L_x_14885:
[----:B------:R-:W-:Y:S05]  /*68b90*/  BSYNC.RECONVERGENT B0 ;  /* 0x0000000000007941 */ /* 0x000fea0003800200 */
.L_x_14883:
[----:B------:R-:W-:Y:S01]  /*68ba0*/  DADD R60, |R58|, R60 ;  /* 0x000000003a3c7229 */ /* 0x000fe2000000023c */
[----:B------:R-:W-:-:S07]  /*68bb0*/  LOP3.LUT R59, R3, 0x80000000, R59, 0xb8, !PT ;  /* 0x80000000033b7812 */ /* 0x000fce00078eb83b */
[----:B------:R-:W-:-:S06]  /*68bc0*/  DSETP.NAN.AND P0, PT, R60, R60, PT ;  /* 0x0000003c3c00722a */ /* 0x000fcc0003f08000 */
[----:B------:R-:W-:Y:S02]  /*68bd0*/  FSEL R16, R60, R2, P0 ;  /* 0x000000023c107208 */ /* 0x000fe40000000000 */
[----:B------:R-:W-:Y:S01]  /*68be0*/  FSEL R17, R61, R59, P0 ;  /* 0x0000003b3d117208 */ /* 0x000fe20000000000 */
[----:B------:R-:W-:Y:S06]  /*68bf0*/  BRA `(.L_x_14851) ;  /* 0x0000000400d87947 */ /* 0x000fec0003800000 */
.L_x_14880:
        /* <DEDUP_REMOVED lines=25> */
.L_x_14887:
[----:B------:R-:W-:Y:S05]  /*68d90*/  BSYNC.RECONVERGENT B2 ;  /* 0x0000000000027941 */ /* 0x000fea0003800200 */
.L_x_14886:
        /* <DEDUP_REMOVED lines=84> */
.L_x_14889:
[----:B------:R-:W-:Y:S02]  /*692e0*/  FSEL R2, RZ, 3.37028055040000000000e+12, P0 ;  /* 0x54442d18ff027808 */ /* 0x000fe40000000000 */
[----:B------:R-:W-:-:S07]  /*692f0*/  FSEL R3, RZ, 2.1426990032196044922, P0 ;  /* 0x400921fbff037808 */ /* 0x000fce0000000000 */
.L_x_14890:
[----:B------:R-:W-:Y:S05]  /*69300*/  BSYNC.RECONVERGENT B0 ;  /* 0x0000000000007941 */ /* 0x000fea0003800200 */
.L_x_14888:
[----:B------:R-:W-:Y:S01]  /*69310*/  DADD R60, |R58|, R60 ;  /* 0x000000003a3c7229 */ /* 0x000fe2000000023c */
[----:B------:R-:W-:-:S07]  /*69320*/  LOP3.LUT R59, R3, 0x80000000, R59, 0xb8, !PT ;  /* 0x80000000033b7812 */ /* 0x000fce00078eb83b */
[----:B------:R-:W-:-:S06]  /*69330*/  DSETP.NAN.AND P0, PT, R60, R60, PT ;  /* 0x0000003c3c00722a */ /* 0x000fcc0003f08000 */
[----:B------:R-:W-:Y:S02]  /*69340*/  FSEL R16, R60, R2, P0 ;  /* 0x000000023c107208 */ /* 0x000fe40000000000 */
[----:B------:R-:W-:-:S07]  /*69350*/  FSEL R17, R61, R59, P0 ;  /* 0x0000003b3d117208 */ /* 0x000fce0000000000 */
.L_x_14851:
[----:B------:R-:W-:Y:S05]  /*69360*/  BSYNC.RECONVERGENT B3 ;  /* 0x0000000000037941 */ /* 0x000fea0003800200 */
.L_x_14843:
[----:B------:R-:W-:Y:S01]  /*69370*/  DADD R2, -RZ, -R18 ;  /* 0x00000000ff027229 */ /* 0x000fe20000000912 */
[----:B------:R-:W-:-:S09]  /*69380*/  ISETP.GE.AND P0, PT, R23, RZ, PT ;  /* 0x000000ff1700720c */ /* 0x000fd20003f06270 */
[----:B------:R-:W-:Y:S02]  /*69390*/  FSEL R18, R18, R2, !P0 ;  /* 0x0000000212127208 */ /* 0x000fe40004000000 */
[----:B------:R-:W-:Y:S01]  /*693a0*/  FSEL R19, R19, R3, !P0 ;  /* 0x0000000313137208 */ /* 0x000fe20004000000 */
[----:B------:R-:W-:Y:S06]  /*693b0*/  BRA `(.L_x_14807) ;  /* 0x0000002c00f47947 */ /* 0x000fec0003800000 */
.L_x_14810:
[----:B------:R-:W2:Y:S01]  /*693c0*/  LDL.64 R16, [R1+0x8] ;  /* 0x0000080001107983 */ /* 0x000ea20000100a00 */
[----:B------:R-:W-:Y:S01]  /*693d0*/  UMOV UR6, 0x54442d18 ;  /* 0x54442d1800067882 */ /* 0x000fe20000000000 */
[----:B------:R-:W-:Y:S01]  /*693e0*/  UMOV UR7, 0x3ff921fb ;  /* 0x3ff921fb00077882 */ /* 0x000fe20000000000 */
[----:B------:R-:W-:Y:S02]  /*693f0*/  DADD R18, -RZ, -R22 ;  /* 0x00000000ff127229 */ /* 0x000fe40000000916 */
[----:B--2---:R-:W-:-:S08]  /*69400*/  DADD R16, -R20, R16 ;  /* 0x0000000014107229 */ /* 0x004fd00000000110 */
[----:B------:R-:W-:Y:S01]  /*69410*/  DADD R16, R16, UR6 ;  /* 0x0000000610107e29 */ /* 0x000fe20008000000 */
[----:B------:R-:W-:Y:S10]  /*69420*/  BRA `(.L_x_14807) ;  /* 0x0000002c00d87947 */ /* 0x000ff40003800000 */
.L_x_14809:
[----:B------:R-:W-:Y:S01]  /*69430*/  DADD R18, -RZ, -R22 ;  /* 0x00000000ff127229 */ /* 0x000fe20000000916 */
[----:B------:R-:W-:Y:S01]  /*69440*/  CS2R R16, SRZ ;  /* 0x0000000000107805 */ /* 0x000fe2000001ff00 */
[----:B------:R-:W-:Y:S09]  /*69450*/  BRA `(.L_x_14807) ;  /* 0x0000002c00cc7947 */ /* 0x000ff20003800000 */
.L_x_14808:
        /* <DEDUP_REMOVED lines=110> */
.L_x_14895:
[----:B------:R-:W-:Y:S05]  /*69b40*/  BSYNC.RECONVERGENT B0 ;  /* 0x0000000000007941 */ /* 0x000fea0003800200 */
.L_x_14894:
        /* <DEDUP_REMOVED lines=8> */
.L_x_14897:
[----:B------:R-:W-:Y:S05]  /*69bd0*/  BSYNC.RECONVERGENT B3 ;  /* 0x0000000000037941 */ /* 0x000fea0003800200 */
.L_x_14896:
        /* <DEDUP_REMOVED lines=84> */
.L_x_14899:
[----:B------:R-:W-:Y:S02]  /*6a120*/  FSEL R2, RZ, 3.37028055040000000000e+12, P0 ;  /* 0x54442d18ff027808 */ /* 0x000fe40000000000 */
[----:B------:R-:W-:-:S07]  /*6a130*/  FSEL R3, RZ, 2.1426990032196044922, P0 ;  /* 0x400921fbff037808 */ /* 0x000fce0000000000 */
.L_x_14900:
[----:B------:R-:W-:Y:S05]  /*6a140*/  BSYNC.RECONVERGENT B0 ;  /* 0x0000000000007941 */ /* 0x000fea0003800200 */
.L_x_14898:
[----:B------:R-:W-:Y:S01]  /*6a150*/  DADD R58, R60, R58 ;  /* 0x000000003c3a7229 */ /* 0x000fe2000000003a */
[----:B------:R-:W-:Y:S01]  /*6a160*/  LOP3.LUT R3, R3, 0x80000000, R23, 0xb8, !PT ;  /* 0x8000000003037812 */ /* 0x000fe200078eb817 */
[----:B------:R-:W-:-:S06]  /*6a170*/  DMUL R62, R62, 0.5 ;  /* 0x3fe000003e3e7828 */ /* 0x000fcc0000000000 */
[----:B------:R-:W-:-:S06]  /*6a180*/  DSETP.NAN.AND P0, PT, R58, R58, PT ;  /* 0x0000003a3a00722a */ /* 0x000fcc0003f08000 */
[----:B------:R-:W-:Y:S02]  /*6a190*/  FSEL R2, R58, R2, P0 ;  /* 0x000000023a027208 */ /* 0x000fe40000000000 */
[----:B------:R-:W-:Y:S01]  /*6a1a0*/  FSEL R3, R59, R3, P0 ;  /* 0x000000033b037208 */ /* 0x000fe20000000000 */
[----:B------:R-:W-:Y:S06]  /*6a1b0*/  BRA `(.L_x_14901) ;  /* 0x0000002000507947 */ /* 0x000fec0003800000 */
.L_x_14893:
        /* <DEDUP_REMOVED lines=137> */
.L_x_14903:
[----:B------:R-:W-:Y:S05]  /*6aa50*/  BSYNC.RECONVERGENT B0 ;  /* 0x0000000000007941 */ /* 0x000fea0003800200 */
.L_x_14902:
        /* <DEDUP_REMOVED lines=8> */
.L_x_14905:
[----:B------:R-:W-:Y:S05]  /*6aae0*/  BSYNC.RECONVERGENT B3 ;  /* 0x0000000000037941 */ /* 0x000fea0003800200 */
.L_x_14904:
        /* <DEDUP_REMOVED lines=84> */
.L_x_14907:
[----:B------:R-:W-:Y:S02]  /*6b030*/  FSEL R2, RZ, 3.37028055040000000000e+12, P0 ;  /* 0x54442d18ff027808 */ /* 0x000fe40000000000 */
[----:B------:R-:W-:-:S07]  /*6b040*/  FSEL R3, RZ, 2.1426990032196044922, P0 ;  /* 0x400921fbff037808 */ /* 0x000fce0000000000 */
.L_x_14908:
[----:B------:R-:W-:Y:S05]  /*6b050*/  BSYNC.RECONVERGENT B0 ;  /* 0x0000000000007941 */ /* 0x000fea0003800200 */
.L_x_14906:
[----:B------:R-:W-:Y:S01]  /*6b060*/  DADD R58, R60, R58 ;  /* 0x000000003c3a7229 */ /* 0x000fe2000000003a */
[----:B------:R-:W-:-:S07]  /*6b070*/  LOP3.LUT R3, R3, 0x80000000, R23, 0xb8, !PT ;  /* 0x8000000003037812 */ /* 0x000fce00078eb817 */
[----:B------:R-:W-:-:S06]  /*6b080*/  DSETP.NAN.AND P0, PT, R58, R58, PT ;  /* 0x0000003a3a00722a */ /* 0x000fcc0003f08000 */
[----:B------:R-:W-:Y:S02]  /*6b090*/  FSEL R2, R58, R2, P0 ;  /* 0x000000023a027208 */ /* 0x000fe40000000000 */
[----:B------:R-:W-:Y:S01]  /*6b0a0*/  FSEL R3, R59, R3, P0 ;  /* 0x000000033b037208 */ /* 0x000fe20000000000 */
[----:B------:R-:W-:Y:S06]  /*6b0b0*/  BRA `(.L_x_14901) ;  /* 0x0000001000907947 */ /* 0x000fec0003800000 */
.L_x_14892:
        /* <DEDUP_REMOVED lines=25> */
.L_x_14910:
[----:B------:R-:W-:Y:S05]  /*6b250*/  BSYNC.RECONVERGENT B3 ;  /* 0x0000000000037941 */ /* 0x000fea0003800200 */
.L_x_14909:
        /* <DEDUP_REMOVED lines=23> */
.L_x_14912:
[----:B------:R-:W-:Y:S05]  /*6b3d0*/  BSYNC.RECONVERGENT B3 ;  /* 0x0000000000037941 */ /* 0x000fea0003800200 */
.L_x_14911:
        /* <DEDUP_REMOVED lines=139> */
.L_x_14914:
[----:B------:R-:W-:Y:S05]  /*6bc90*/  BSYNC.RECONVERGENT B0 ;  /* 0x0000000000007941 */ /* 0x000fea0003800200 */
.L_x_14913:
        /* <DEDUP_REMOVED lines=8> */
.L_x_14916:
[----:B------:R-:W-:Y:S05]  /*6bd20*/  BSYNC.RECONVERGENT B3 ;  /* 0x0000000000037941 */ /* 0x000fea0003800200 */
.L_x_14915:
        /* <DEDUP_REMOVED lines=84> */
.L_x_14918:
[----:B------:R-:W-:Y:S02]  /*6c270*/  FSEL R2, RZ, 3.37028055040000000000e+12, P0 ;  /* 0x54442d18ff027808 */ /* 0x000fe40000000000 */
[----:B------:R-:W-:-:S07]  /*6c280*/  FSEL R3, RZ, 2.1426990032196044922, P0 ;  /* 0x400921fbff037808 */ /* 0x000fce0000000000 */
.L_x_14919:
[----:B------:R-:W-:Y:S05]  /*6c290*/  BSYNC.RECONVERGENT B0 ;  /* 0x0000000000007941 */ /* 0x000fea0003800200 */
.L_x_14917:
[----:B------:R-:W-:Y:S01]  /*6c2a0*/  DADD R58, R60, R58 ;  /* 0x000000003c3a7229 */ /* 0x000fe2000000003a */
[----:B------:R-:W-:Y:S01]  /*6c2b0*/  LOP3.LUT R3, R3, 0x80000000, R23, 0xb8, !PT ;  /* 0x8000000003037812 */ /* 0x000fe200078eb817 */
[----:B------:R-:W-:-:S06]  /*6c2c0*/  DADD R62, R62, 1 ;  /* 0x3ff000003e3e7429 */ /* 0x000fcc0000000000 */
[----:B------:R-:W-:-:S06]  /*6c2d0*/  DSETP.NAN.AND P0, PT, R58, R58, PT ;  /* 0x0000003a3a00722a */ /* 0x000fcc0003f08000 */
[----:B------:R-:W-:Y:S02]  /*6c2e0*/  FSEL R2, R58, R2, P0 ;  /* 0x000000023a027208 */ /* 0x000fe40000000000 */
[----:B------:R-:W-:-:S07]  /*6c2f0*/  FSEL R3, R59, R3, P0 ;  /* 0x000000033b037208 */ /* 0x000fce0000000000 */
.L_x_14901:
[----:B------:R-:W-:Y:S05]  /*6c300*/  BSYNC.RECONVERGENT B2 ;  /* 0x0000000000027941 */ /* 0x000fea0003800200 */
.L_x_14891:
        /* <DEDUP_REMOVED lines=8> */
.L_x_14807:
[----:B------:R-:W-:Y:S05]  /*6c390*/  BSYNC.RECONVERGENT B1 ;  /* 0x0000000000017941 */ /* 0x000fea0003800200 */
.L_x_14805:
        /* <DEDUP_REMOVED lines=32> */
.L_x_14921:
        /* <DEDUP_REMOVED lines=141> */
.L_x_14929:
[----:B------:R-:W-:Y:S05]  /*6ce70*/  BSYNC.RECONVERGENT B3 ;  /* 0x0000000000037941 */ /* 0x000fea0003800200 */
.L_x_14928:
        /* <DEDUP_REMOVED lines=81> */
.L_x_14927:
        /* <DEDUP_REMOVED lines=31> */
.L_x_14936:
[----:B------:R-:W-:Y:S05]  /*6d580*/  BSYNC.RECONVERGENT B4 ;  /* 0x0000000000047941 */ /* 0x000fea0003800200 */
.L_x_14935:
[----:B------:R-:W-:Y:S01]  /*6d590*/  MOV R22, R32 ;  /* 0x0000002000167202 */ /* 0x000fe20000000f00 */
[----:B------:R-:W-:-:S07]  /*6d5a0*/  IMAD.MOV.U32 R23, RZ, RZ, R33 ;  /* 0x000000ffff177224 */ /* 0x000fce00078e0021 */
.L_x_14934:
[----:B------:R-:W-:Y:S05]  /*6d5b0*/  BSYNC.RECONVERGENT B3 ;  /* 0x0000000000037941 */ /* 0x000fea0003800200 */
.L_x_14933:
        /* <DEDUP_REMOVED lines=28> */
.L_x_14941:
[----:B------:R-:W-:Y:S05]  /*6d780*/  BSYNC.RECONVERGENT B4 ;  /* 0x0000000000047941 */ /* 0x000fea0003800200 */
.L_x_14940:
[----:B------:R-:W-:Y:S05]  /*6d790*/  BRA `(.L_x_14939) ;  /* 0x0000000000047947 */ /* 0x000fea0003800000 */
.L_x_14938:
[----:B------:R-:W-:-:S11]  /*6d7a0*/  DADD R32, R62, -R2 ;  /* 0x000000003e207229 */ /* 0x000fd60000000802 */
.L_x_14939:
[----:B------:R-:W-:Y:S05]  /*6d7b0*/  BSYNC.RECONVERGENT B3 ;  /* 0x0000000000037941 */ /* 0x000fea0003800200 */
.L_x_14937:
        /* <DEDUP_REMOVED lines=30> */
.L_x_14943:
[----:B------:R-:W-:Y:S05]  /*6d9a0*/  BSYNC.RECONVERGENT B3 ;  /* 0x0000000000037941 */ /* 0x000fea0003800200 */
.L_x_14942:
        /* <DEDUP_REMOVED lines=85> */
.L_x_14944:
        /* <DEDUP_REMOVED lines=21> */
.L_x_14946:
[----:B------:R-:W-:Y:S05]  /*6e050*/  BSYNC.RECONVERGENT B3 ;  /* 0x0000000000037941 */ /* 0x000fea0003800200 */
.L_x_14945:
        /* <DEDUP_REMOVED lines=30> */
.L_x_14932:
        /* <DEDUP_REMOVED lines=25> */
.L_x_14949:
[----:B------:R-:W-:Y:S05]  /*6e3d0*/  BSYNC.RECONVERGENT B3 ;  /* 0x0000000000037941 */ /* 0x000fea0003800200 */
.L_x_14948:
        /* <DEDUP_REMOVED lines=85> */
.L_x_14950:
        /* <DEDUP_REMOVED lines=21> */
.L_x_14952:
[----:B------:R-:W-:Y:S05]  /*6ea80*/  BSYNC.RECONVERGENT B3 ;  /* 0x0000000000037941 */ /* 0x000fea0003800200 */
.L_x_14951:
        /* <DEDUP_REMOVED lines=30> */
.L_x_14947:
        /* <DEDUP_REMOVED lines=24> */
.L_x_14954:
[----:B------:R-:W-:Y:S05]  /*6edf0*/  BSYNC.RECONVERGENT B3 ;  /* 0x0000000000037941 */ /* 0x000fea0003800200 */
.L_x_14953:
        /* <DEDUP_REMOVED lines=21> */
.L_x_14956:
[----:B------:R-:W-:Y:S05]  /*6ef50*/  BSYNC.RECONVERGENT B3 ;  /* 0x0000000000037941 */ /* 0x000fea0003800200 */
.L_x_14955:
[----:B------:R-:W-:Y:S02]  /*6ef60*/  IMAD.MOV.U32 R22, RZ, RZ, R32 ;  /* 0x000000ffff167224 */ /* 0x000fe400078e0020 */
[----:B------:R-:W-:Y:S01]  /*6ef70*/  IMAD.MOV.U32 R23, RZ, RZ, R33 ;  /* 0x000000ffff177224 */ /* 0x000fe200078e0021 */
[----:B------:R-:W-:Y:S06]  /*6ef80*/  BRA `(.L_x_14930) ;  /* 0x0000000000647947 */ /* 0x000fec0003800000 */
.L_x_14931:
        /* <DEDUP_REMOVED lines=24> */
.L_x_14957:
[----:B------:R-:W-:Y:S05]  /*6f110*/  BSYNC.RECONVERGENT B3 ;  /* 0x0000000000037941 */ /* 0x000fea0003800200 */
.L_x_14930:
[----:B------:R-:W-:Y:S05]  /*6f120*/  BSYNC.RECONVERGENT B2 ;  /* 0x0000000000027941 */ /* 0x000fea0003800200 */
.L_x_14926:
        /* <DEDUP_REMOVED lines=25> */
.L_x_14962:
[----:B------:R-:W-:Y:S05]  /*6f2c0*/  BSYNC.RECONVERGENT B4 ;  /* 0x0000000000047941 */ /* 0x000fea0003800200 */
.L_x_14961:
        /* <DEDUP_REMOVED lines=84> */
.L_x_14965:
        /* <DEDUP_REMOVED lines=53> */
.L_x_14964:
        /* <DEDUP_REMOVED lines=76> */
.L_x_14967:
        /* <DEDUP_REMOVED lines=53> */
.L_x_14963:
        /* <DEDUP_REMOVED lines=34> */
.L_x_14974:
[----:B------:R-:W-:Y:S05]  /*70590*/  BSYNC.RECONVERGENT B6 ;  /* 0x0000000000067941 */ /* 0x000fea0003800200 */
.L_x_14973:
[----:B------:R-:W-:Y:S02]  /*705a0*/  IMAD.MOV.U32 R70, RZ, RZ, R32 ;  /* 0x000000ffff467224 */ /* 0x000fe400078e0020 */
[----:B------:R-:W-:-:S07]  /*705b0*/  IMAD.MOV.U32 R71, RZ, RZ, R33 ;  /* 0x000000ffff477224 */ /* 0x000fce00078e0021 */
.L_x_14972:
[----:B------:R-:W-:Y:S05]  /*705c0*/  BSYNC.RECONVERGENT B5 ;  /* 0x0000000000057941 */ /* 0x000fea0003800200 */
.L_x_14971:
        /* <DEDUP_REMOVED lines=27> */
.L_x_14979:
[----:B------:R-:W-:Y:S05]  /*70780*/  BSYNC.RECONVERGENT B6 ;  /* 0x0000000000067941 */ /* 0x000fea0003800200 */
.L_x_14978:
[----:B------:R-:W-:Y:S02]  /*70790*/  IMAD.MOV.U32 R58, RZ, RZ, R32 ;  /* 0x000000ffff3a7224 */ /* 0x000fe400078e0020 */
[----:B------:R-:W-:Y:S01]  /*707a0*/  IMAD.MOV.U32 R59, RZ, RZ, R33 ;  /* 0x000000ffff3b7224 */ /* 0x000fe200078e0021 */
[----:B------:R-:W-:Y:S06]  /*707b0*/  BRA `(.L_x_14977) ;  /* 0x0000000000047947 */ /* 0x000fec0003800000 */
.L_x_14976:
[----:B------:R-:W-:-:S11]  /*707c0*/  DADD R58, -R64, R62 ;  /* 0x00000000403a7229 */ /* 0x000fd6000000013e */
.L_x_14977:
[----:B------:R-:W-:Y:S05]  /*707d0*/  BSYNC.RECONVERGENT B5 ;  /* 0x0000000000057941 */ /* 0x000fea0003800200 */
.L_x_14975:
        /* <DEDUP_REMOVED lines=31> */
.L_x_14981:
[----:B------:R-:W-:Y:S05]  /*709d0*/  BSYNC.RECONVERGENT B5 ;  /* 0x0000000000057941 */ /* 0x000fea0003800200 */
.L_x_14980:
[----:B------:R-:W-:Y:S02]  /*709e0*/  IMAD.MOV.U32 R58, RZ, RZ, R2 ;  /* 0x000000ffff3a7224 */ /* 0x000fe400078e0002 */
[----:B------:R-:W-:Y:S01]  /*709f0*/  IMAD.MOV.U32 R59, RZ, RZ, R3 ;  /* 0x000000ffff3b7224 */ /* 0x000fe200078e0003 */
[----:B------:R-:W-:Y:S06]  /*70a00*/  BRA `(.L_x_14982) ;  /* 0x00000008004c7947 */ /* 0x000fec0003800000 */
.L_x_14970:
        /* <DEDUP_REMOVED lines=29> */
.L_x_14985:
[----:B------:R-:W-:Y:S05]  /*70be0*/  BSYNC.RECONVERGENT B5 ;  /* 0x0000000000057941 */ /* 0x000fea0003800200 */
.L_x_14984:
[----:B------:R-:W-:Y:S02]  /*70bf0*/  IMAD.MOV.U32 R58, RZ, RZ, R2 ;  /* 0x000000ffff3a7224 */ /* 0x000fe400078e0002 */
[----:B------:R-:W-:Y:S01]  /*70c00*/  IMAD.MOV.U32 R59, RZ, RZ, R3 ;  /* 0x000000ffff3b7224 */ /* 0x000fe200078e0003 */
[----:B------:R-:W-:Y:S06]  /*70c10*/  BRA `(.L_x_14982) ;  /* 0x0000000400c87947 */ /* 0x000fec0003800000 */
.L_x_14983:
        /* <DEDUP_REMOVED lines=28> */
.L_x_14987:
[----:B------:R-:W-:Y:S05]  /*70de0*/  BSYNC.RECONVERGENT B5 ;  /* 0x0000000000057941 */ /* 0x000fea0003800200 */
.L_x_14986:
        /* <DEDUP_REMOVED lines=20> */
.L_x_14989:
[----:B------:R-:W-:Y:S05]  /*70f30*/  BSYNC.RECONVERGENT B5 ;  /* 0x0000000000057941 */ /* 0x000fea0003800200 */
.L_x_14988:
[----:B------:R-:W-:Y:S01]  /*70f40*/  DMUL R60, R60, 8.11296384146066816958e+31 ;  /* 0x469000003c3c7828 */ /* 0x000fe20000000000 */
[----:B------:R-:W-:Y:S02]  /*70f50*/  IMAD.MOV.U32 R58, RZ, RZ, R32 ;  /* 0x000000ffff3a7224 */ /* 0x000fe400078e0020 */
[----:B------:R-:W-:Y:S01]  /*70f60*/  IMAD.MOV.U32 R59, RZ, RZ, R33 ;  /* 0x000000ffff3b7224 */ /* 0x000fe200078e0021 */
[----:B------:R-:W-:Y:S07]  /*70f70*/  BRA `(.L_x_14982) ;  /* 0x0000000000f07947 */ /* 0x000fee0003800000 */
.L_x_14969:
        /* <DEDUP_REMOVED lines=26> */
.L_x_14991:
[----:B------:R-:W-:Y:S05]  /*71120*/  BSYNC.RECONVERGENT B5 ;  /* 0x0000000000057941 */ /* 0x000fea0003800200 */
.L_x_14990:
        /* <DEDUP_REMOVED lines=29> */
.L_x_14993:
[----:B------:R-:W-:Y:S05]  /*71300*/  BSYNC.RECONVERGENT B5 ;  /* 0x0000000000057941 */ /* 0x000fea0003800200 */
.L_x_14992:
[----:B------:R-:W-:Y:S01]  /*71310*/  DMUL R58, R2, R48 ;  /* 0x00000030023a7228 */ /* 0x000fe20000000000 */
[----:B------:R-:W-:Y:S02]  /*71320*/  IMAD.MOV.U32 R60, RZ, RZ, 0x0 ;  /* 0x00000000ff3c7424 */ /* 0x000fe400078e00ff */
[----:B------:R-:W-:-:S08]  /*71330*/  IMAD.MOV.U32 R61, RZ, RZ, 0x3ff00000 ;  /* 0x3ff00000ff3d7424 */ /* 0x000fd000078e00ff */
.L_x_14982:
[----:B------:R-:W-:Y:S05]  /*71340*/  BSYNC.RECONVERGENT B4 ;  /* 0x0000000000047941 */ /* 0x000fea0003800200 */
.L_x_14968:
[----:B------:R-:W-:Y:S05]  /*71350*/  BRA `(.L_x_14994) ;  /* 0x0000000000087947 */ /* 0x000fea0003800000 */
.L_x_14960:
[----:B------:R-:W-:Y:S02]  /*71360*/  DMUL R58, R20, 9.00719925474099200000e+15 ;  /* 0x43400000143a7828 */ /* 0x000fe40000000000 */
[----:B------:R-:W-:-:S11]  /*71370*/  DMUL R60, R60, 9.00719925474099200000e+15 ;  /* 0x434000003c3c7828 */ /* 0x000fd60000000000 */
.L_x_14994:
[----:B------:R-:W-:Y:S05]  /*71380*/  BSYNC.RELIABLE B2 ;  /* 0x0000000000027941 */ /* 0x000fea0003800100 */
.L_x_14959:
        /* <DEDUP_REMOVED lines=29> */
.L_x_14997:
[----:B------:R-:W-:Y:S05]  /*71560*/  BSYNC.RECONVERGENT B2 ;  /* 0x0000000000027941 */ /* 0x000fea0003800200 */
.L_x_14996:
        /* <DEDUP_REMOVED lines=84> */
.L_x_14999:
[----:B------:R-:W-:Y:S02]  /*71ab0*/  FSEL R2, RZ, 3.37028055040000000000e+12, P0 ;  /* 0x54442d18ff027808 */ /* 0x000fe40000000000 */
[----:B------:R-:W-:-:S07]  /*71ac0*/  FSEL R3, RZ, 2.1426990032196044922, P0 ;  /* 0x400921fbff037808 */ /* 0x000fce0000000000 */
.L_x_15000:
[----:B------:R-:W-:Y:S05]  /*71ad0*/  BSYNC.RECONVERGENT B0 ;  /* 0x0000000000007941 */ /* 0x000fea0003800200 */
.L_x_14998:
[----:B------:R-:W-:Y:S01]  /*71ae0*/  DADD R60, |R58|, R60 ;  /* 0x000000003a3c7229 */ /* 0x000fe2000000023c */
[----:B------:R-:W-:-:S07]  /*71af0*/  LOP3.LUT R59, R3, 0x80000000, R59, 0xb8, !PT ;  /* 0x80000000033b7812 */ /* 0x000fce00078eb83b */
[----:B------:R-:W-:-:S06]  /*71b00*/  DSETP.NAN.AND P0, PT, R60, R60, PT ;  /* 0x0000003c3c00722a */ /* 0x000fcc0003f08000 */
[----:B------:R-:W-:Y:S02]  /*71b10*/  FSEL R20, R60, R2, P0 ;  /* 0x000000023c147208 */ /* 0x000fe40000000000 */
[----:B------:R-:W-:Y:S01]  /*71b20*/  FSEL R21, R61, R59, P0 ;  /* 0x0000003b3d157208 */ /* 0x000fe20000000000 */
[----:B------:R-:W-:Y:S06]  /*71b30*/  BRA `(.L_x_14966) ;  /* 0x0000000400d87947 */ /* 0x000fec0003800000 */
.L_x_14995:
        /* <DEDUP_REMOVED lines=25> */
.L_x_15002:
[----:B------:R-:W-:Y:S05]  /*71cd0*/  BSYNC.RECONVERGENT B2 ;  /* 0x0000000000027941 */ /* 0x000fea0003800200 */
.L_x_15001:
        /* <DEDUP_REMOVED lines=84> */
.L_x_15004:
[----:B------:R-:W-:Y:S02]  /*72220*/  FSEL R2, RZ, 3.37028055040000000000e+12, P0 ;  /* 0x54442d18ff027808 */ /* 0x000fe40000000000 */
[----:B------:R-:W-:-:S07]  /*72230*/  FSEL R3, RZ, 2.1426990032196044922, P0 ;  /* 0x400921fbff037808 */ /* 0x000fce0000000000 */
.L_x_15005:
[----:B------:R-:W-:Y:S05]  /*72240*/  BSYNC.RECONVERGENT B0 ;  /* 0x0000000000007941 */ /* 0x000fea0003800200 */
.L_x_15003:
[----:B------:R-:W-:Y:S01]  /*72250*/  DADD R60, |R58|, R60 ;  /* 0x000000003a3c7229 */ /* 0x000fe2000000023c */
[----:B------:R-:W-:-:S07]  /*72260*/  LOP3.LUT R59, R3, 0x80000000, R59, 0xb8, !PT ;  /* 0x80000000033b7812 */ /* 0x000fce00078eb83b */
[----:B------:R-:W-:-:S06]  /*72270*/  DSETP.NAN.AND P0, PT, R60, R60, PT ;  /* 0x0000003c3c00722a */ /* 0x000fcc0003f08000 */
[----:B------:R-:W-:Y:S02]  /*72280*/  FSEL R20, R60, R2, P0 ;  /* 0x000000023c147208 */ /* 0x000fe40000000000 */
[----:B------:R-:W-:-:S07]  /*72290*/  FSEL R21, R61, R59, P0 ;  /* 0x0000003b3d157208 */ /* 0x000fce0000000000 */
.L_x_14966:
[----:B------:R-:W-:Y:S05]  /*722a0*/  BSYNC.RECONVERGENT B3 ;  /* 0x0000000000037941 */ /* 0x000fea0003800200 */
.L_x_14958:
[----:B------:R-:W-:Y:S01]  /*722b0*/  DADD R2, -RZ, -R22 ;  /* 0x00000000ff027229 */ /* 0x000fe20000000916 */
[----:B------:R-:W-:-:S09]  /*722c0*/  ISETP.GE.AND P0, PT, R27, RZ, PT ;  /* 0x000000ff1b00720c */ /* 0x000fd20003f06270 */
[----:B------:R-:W-:Y:S02]  /*722d0*/  FSEL R22, R22, R2, !P0 ;  /* 0x0000000216167208 */ /* 0x000fe40004000000 */
[----:B------:R-:W-:Y:S01]  /*722e0*/  FSEL R23, R23, R3, !P0 ;  /* 0x0000000317177208 */ /* 0x000fe20004000000 */
[----:B------:R-:W-:Y:S06]  /*722f0*/  BRA `(.L_x_14922) ;  /* 0x0000002c00f47947 */ /* 0x000fec0003800000 */
.L_x_14925:
[----:B------:R-:W2:Y:S01]  /*72300*/  LDL.64 R20, [R1+0x8] ;  /* 0x0000080001147983 */ /* 0x000ea20000100a00 */
[----:B------:R-:W-:Y:S01]  /*72310*/  UMOV UR6, 0x54442d18 ;  /* 0x54442d1800067882 */ /* 0x000fe20000000000 */
[----:B------:R-:W-:Y:S01]  /*72320*/  UMOV UR7, 0x3ff921fb ;  /* 0x3ff921fb00077882 */ /* 0x000fe20000000000 */
[----:B------:R-:W-:Y:S02]  /*72330*/  DADD R22, -RZ, -R26 ;  /* 0x00000000ff167229 */ /* 0x000fe4000000091a */
[----:B--2---:R-:W-:-:S08]  /*72340*/  DADD R20, -R24, R20 ;  /* 0x0000000018147229 */ /* 0x004fd00000000114 */
[----:B------:R-:W-:Y:S01]  /*72350*/  DADD R20, R20, UR6 ;  /* 0x0000000614147e29 */ /* 0x000fe20008000000 */
[----:B------:R-:W-:Y:S10]  /*72360*/  BRA `(.L_x_14922) ;  /* 0x0000002c00d87947 */ /* 0x000ff40003800000 */
.L_x_14924:
[----:B------:R-:W-:Y:S01]  /*72370*/  DADD R22, -RZ, -R26 ;  /* 0x00000000ff167229 */ /* 0x000fe2000000091a */
[----:B------:R-:W-:Y:S01]  /*72380*/  CS2R R20, SRZ ;  /* 0x0000000000147805 */ /* 0x000fe2000001ff00 */
[----:B------:R-:W-:Y:S09]  /*72390*/  BRA `(.L_x_14922) ;  /* 0x0000002c00cc7947 */ /* 0x000ff20003800000 */
.L_x_14923:
        /* <DEDUP_REMOVED lines=110> */
.L_x_15010:
[----:B------:R-:W-:Y:S05]  /*72a80*/  BSYNC.RECONVERGENT B0 ;  /* 0x0000000000007941 */ /* 0x000fea0003800200 */
.L_x_15009:
        /* <DEDUP_REMOVED lines=8> */
.L_x_15012:
[----:B------:R-:W-:Y:S05]  /*72b10*/  BSYNC.RECONVERGENT B3 ;  /* 0x0000000000037941 */ /* 0x000fea0003800200 */
.L_x_15011:
        /* <DEDUP_REMOVED lines=84> */
.L_x_15014:
[----:B------:R-:W-:Y:S02]  /*73060*/  FSEL R2, RZ, 3.37028055040000000000e+12, P0 ;  /* 0x54442d18ff027808 */ /* 0x000fe40000000000 */
[----:B------:R-:W-:-:S07]  /*73070*/  FSEL R3, RZ, 2.1426990032196044922, P0 ;  /* 0x400921fbff037808 */ /* 0x000fce0000000000 */
.L_x_15015:
[----:B------:R-:W-:Y:S05]  /*73080*/  BSYNC.RECONVERGENT B0 ;  /* 0x0000000000007941 */ /* 0x000fea0003800200 */
.L_x_15013:
[----:B------:R-:W-:Y:S01]  /*73090*/  DADD R58, R60, R58 ;  /* 0x000000003c3a7229 */ /* 0x000fe2000000003a */
[----:B------:R-:W-:Y:S01]  /*730a0*/  LOP3.LUT R3, R3, 0x80000000, R27, 0xb8, !PT ;  /* 0x8000000003037812 */ /* 0x000fe200078eb81b */
[----:B------:R-:W-:-:S06]  /*730b0*/  DMUL R62, R62, 0.5 ;  /* 0x3fe000003e3e7828 */ /* 0x000fcc0000000000 */
[----:B------:R-:W-:-:S06]  /*730c0*/  DSETP.NAN.AND P0, PT, R58, R58, PT ;  /* 0x0000003a3a00722a */ /* 0x000fcc0003f08000 */
[----:B------:R-:W-:Y:S02]  /*730d0*/  FSEL R2, R58, R2, P0 ;  /* 0x000000023a027208 */ /* 0x000fe40000000000 */
[----:B------:R-:W-:Y:S01]  /*730e0*/  FSEL R3, R59, R3, P0 ;  /* 0x000000033b037208 */ /* 0x000fe20000000000 */
[----:B------:R-:W-:Y:S06]  /*730f0*/  BRA `(.L_x_15016) ;  /* 0x0000002000507947 */ /* 0x000fec0003800000 */
.L_x_15008:
        /* <DEDUP_REMOVED lines=137> */
.L_x_15018:
[----:B------:R-:W-:Y:S05]  /*73990*/  BSYNC.RECONVERGENT B0 ;  /* 0x0000000000007941 */ /* 0x000fea0003800200 */
.L_x_15017:
        /* <DEDUP_REMOVED lines=8> */
.L_x_15020:
[----:B------:R-:W-:Y:S05]  /*73a20*/  BSYNC.RECONVERGENT B3 ;  /* 0x0000000000037941 */ /* 0x000fea0003800200 */
.L_x_15019:
        /* <DEDUP_REMOVED lines=84> */
.L_x_15022:
[----:B------:R-:W-:Y:S02]  /*73f70*/  FSEL R2, RZ, 3.37028055040000000000e+12, P0 ;  /* 0x54442d18ff027808 */ /* 0x000fe40000000000 */
[----:B------:R-:W-:-:S07]  /*73f80*/  FSEL R3, RZ, 2.1426990032196044922, P0 ;  /* 0x400921fbff037808 */ /* 0x000fce0000000000 */
.L_x_15023:
[----:B------:R-:W-:Y:S05]  /*73f90*/  BSYNC.RECONVERGENT B0 ;  /* 0x0000000000007941 */ /* 0x000fea0003800200 */
.L_x_15021:
[----:B------:R-:W-:Y:S01]  /*73fa0*/  DADD R58, R60, R58 ;  /* 0x000000003c3a7229 */ /* 0x000fe2000000003a */
[----:B------:R-:W-:-:S07]  /*73fb0*/  LOP3.LUT R3, R3, 0x80000000, R27, 0xb8, !PT ;  /* 0x8000000003037812 */ /* 0x000fce00078eb81b */
[----:B------:R-:W-:-:S06]  /*73fc0*/  DSETP.NAN.AND P0, PT, R58, R58, PT ;  /* 0x0000003a3a00722a */ /* 0x000fcc0003f08000 */
[----:B------:R-:W-:Y:S02]  /*73fd0*/  FSEL R2, R58, R2, P0 ;  /* 0x000000023a027208 */ /* 0x000fe40000000000 */
[----:B------:R-:W-:Y:S01]  /*73fe0*/  FSEL R3, R59, R3, P0 ;  /* 0x000000033b037208 */ /* 0x000fe20000000000 */
[----:B------:R-:W-:Y:S06]  /*73ff0*/  BRA `(.L_x_15016) ;  /* 0x0000001000907947 */ /* 0x000fec0003800000 */
.L_x_15007:
        /* <DEDUP_REMOVED lines=23> */
[----:B------:R-:W-:Y:S01]  /*74170*/  IMAD.MOV.U32 R62, RZ, RZ, R32 ;  /* 0x000000ffff3e7224 */ /* 0x000fe200078e0020 */
[----:B------:R-:W-:-:S07]  /*74180*/  MOV R63, R33 ;  /* 0x00000021003f7202 */ /* 0x000fce0000000f00 */
.L_x_15025:
[----:B------:R-:W-:Y:S05]  /*74190*/  BSYNC.RECONVERGENT B3 ;  /* 0x0000000000037941 */ /* 0x000fea0003800200 */
.L_x_15024:
        /* <DEDUP_REMOVED lines=23> */
.L_x_15027:
[----:B------:R-:W-:Y:S05]  /*74310*/  BSYNC.RECONVERGENT B3 ;  /* 0x0000000000037941 */ /* 0x000fea0003800200 */
.L_x_15026:
        /* <DEDUP_REMOVED lines=139> */
.L_x_15029:
[----:B------:R-:W-:Y:S05]  /*74bd0*/  BSYNC.RECONVERGENT B0 ;  /* 0x0000000000007941 */ /* 0x000fea0003800200 */
.L_x_15028:
        /* <DEDUP_REMOVED lines=8> */
.L_x_15031:
[----:B------:R-:W-:Y:S05]  /*74c60*/  BSYNC.RECONVERGENT B3 ;  /* 0x0000000000037941 */ /* 0x000fea0003800200 */
.L_x_15030:
        /* <DEDUP_REMOVED lines=84> */
.L_x_15033:
[----:B------:R-:W-:Y:S02]  /*751b0*/  FSEL R2, RZ, 3.37028055040000000000e+12, P0 ;  /* 0x54442d18ff027808 */ /* 0x000fe40000000000 */
[----:B------:R-:W-:-:S07]  /*751c0*/  FSEL R3, RZ, 2.1426990032196044922, P0 ;  /* 0x400921fbff037808 */ /* 0x000fce0000000000 */
.L_x_15034:
[----:B------:R-:W-:Y:S05]  /*751d0*/  BSYNC.RECONVERGENT B0 ;  /* 0x0000000000007941 */ /* 0x000fea0003800200 */
.L_x_15032:
[----:B------:R-:W-:Y:S01]  /*751e0*/  DADD R58, R60, R58 ;  /* 0x000000003c3a7229 */ /* 0x000fe2000000003a */
[----:B------:R-:W-:Y:S01]  /*751f0*/  LOP3.LUT R3, R3, 0x80000000, R27, 0xb8, !PT ;  /* 0x8000000003037812 */ /* 0x000fe200078eb81b */
[----:B------:R-:W-:-:S06]  /*75200*/  DADD R62, R62, 1 ;  /* 0x3ff000003e3e7429 */ /* 0x000fcc0000000000 */
[----:B------:R-:W-:-:S06]  /*75210*/  DSETP.NAN.AND P0, PT, R58, R58, PT ;  /* 0x0000003a3a00722a */ /* 0x000fcc0003f08000 */
[----:B------:R-:W-:Y:S02]  /*75220*/  FSEL R2, R58, R2, P0 ;  /* 0x000000023a027208 */ /* 0x000fe40000000000 */
[----:B------:R-:W-:-:S07]  /*75230*/  FSEL R3, R59, R3, P0 ;  /* 0x000000033b037208 */ /* 0x000fce0000000000 */
.L_x_15016:
[----:B------:R-:W-:Y:S05]  /*75240*/  BSYNC.RECONVERGENT B2 ;  /* 0x0000000000027941 */ /* 0x000fea0003800200 */
.L_x_15006:
        /* <DEDUP_REMOVED lines=8> */
.L_x_14922:
[----:B------:R-:W-:Y:S05]  /*752d0*/  BSYNC.RECONVERGENT B1 ;  /* 0x0000000000017941 */ /* 0x000fea0003800200 */
.L_x_14920:
        /* <DEDUP_REMOVED lines=32> */
.L_x_15036:
        /* <DEDUP_REMOVED lines=141> */
.L_x_15044:
[----:B------:R-:W-:Y:S05]  /*75db0*/  BSYNC.RECONVERGENT B3 ;  /* 0x0000000000037941 */ /* 0x000fea0003800200 */
.L_x_15043:
        /* <DEDUP_REMOVED lines=81> */
.L_x_15042:
        /* <DEDUP_REMOVED lines=31> */
.L_x_15051:
[----:B------:R-:W-:Y:S05]  /*764c0*/  BSYNC.RECONVERGENT B4 ;  /* 0x0000000000047941 */ /* 0x000fea0003800200 */
.L_x_15050:
[----:B------:R-:W-:Y:S02]  /*764d0*/  IMAD.MOV.U32 R26, RZ, RZ, R32 ;  /* 0x000000ffff1a7224 */ /* 0x000fe400078e0020 */
[----:B------:R-:W-:-:S07]  /*764e0*/  IMAD.MOV.U32 R27, RZ, RZ, R33 ;  /* 0x000000ffff1b7224 */ /* 0x000fce00078e0021 */
.L_x_15049:
[----:B------:R-:W-:Y:S05]  /*764f0*/  BSYNC.RECONVERGENT B3 ;  /* 0x0000000000037941 */ /* 0x000fea0003800200 */
.L_x_15048:
        /* <DEDUP_REMOVED lines=28> */
.L_x_15056:
[----:B------:R-:W-:Y:S05]  /*766c0*/  BSYNC.RECONVERGENT B4 ;  /* 0x0000000000047941 */ /* 0x000fea0003800200 */
.L_x_15055:
[----:B------:R-:W-:Y:S05]  /*766d0*/  BRA `(.L_x_15054) ;  /* 0x0000000000047947 */ /* 0x000fea0003800000 */
.L_x_15053:
[----:B------:R-:W-:-:S11]  /*766e0*/  DADD R32, R62, -R2 ;  /* 0x000000003e207229 */ /* 0x000fd60000000802 */
.L_x_15054:
[----:B------:R-:W-:Y:S05]  /*766f0*/  BSYNC.RECONVERGENT B3 ;  /* 0x0000000000037941 */ /* 0x000fea0003800200 */
.L_x_15052:
        /* <DEDUP_REMOVED lines=30> */
.L_x_15058:
[----:B------:R-:W-:Y:S05]  /*768e0*/  BSYNC.RECONVERGENT B3 ;  /* 0x0000000000037941 */ /* 0x000fea0003800200 */
.L_x_15057:
        /* <DEDUP_REMOVED lines=85> */
.L_x_15059:
        /* <DEDUP_REMOVED lines=21> */
.L_x_15061:
[----:B------:R-:W-:Y:S05]  /*76f90*/  BSYNC.RECONVERGENT B3 ;  /* 0x0000000000037941 */ /* 0x000fea0003800200 */
.L_x_15060:
        /* <DEDUP_REMOVED lines=30> */
.L_x_15047:
        /* <DEDUP_REMOVED lines=25> */
.L_x_15064:
[----:B------:R-:W-:Y:S05]  /*77310*/  BSYNC.RECONVERGENT B3 ;  /* 0x0000000000037941 */ /* 0x000fea0003800200 */
.L_x_15063:
        /* <DEDUP_REMOVED lines=85> */
.L_x_15065:
        /* <DEDUP_REMOVED lines=21> */
.L_x_15067:
[----:B------:R-:W-:Y:S05]  /*779c0*/  BSYNC.RECONVERGENT B3 ;  /* 0x0000000000037941 */ /* 0x000fea0003800200 */
.L_x_15066:
        /* <DEDUP_REMOVED lines=30> */
.L_x_15062:
        /* <DEDUP_REMOVED lines=24> */
.L_x_15069:
[----:B------:R-:W-:Y:S05]  /*77d30*/  BSYNC.RECONVERGENT B3 ;  /* 0x0000000000037941 */ /* 0x000fea0003800200 */
.L_x_15068:
        /* <DEDUP_REMOVED lines=21> */
.L_x_15071:
[----:B------:R-:W-:Y:S05]  /*77e90*/  BSYNC.RECONVERGENT B3 ;  /* 0x0000000000037941 */ /* 0x000fea0003800200 */
.L_x_15070:
[----:B------:R-:W-:Y:S02]  /*77ea0*/  IMAD.MOV.U32 R26, RZ, RZ, R32 ;  /* 0x000000ffff1a7224 */ /* 0x000fe400078e0020 */
[----:B------:R-:W-:Y:S01]  /*77eb0*/  IMAD.MOV.U32 R27, RZ, RZ, R33 ;  /* 0x000000ffff1b7224 */ /* 0x000fe200078e0021 */
[----:B------:R-:W-:Y:S06]  /*77ec0*/  BRA `(.L_x_15045) ;  /* 0x0000000000647947 */ /* 0x000fec0003800000 */
.L_x_15046:
        /* <DEDUP_REMOVED lines=24> */
.L_x_15072:
[----:B------:R-:W-:Y:S05]  /*78050*/  BSYNC.RECONVERGENT B3 ;  /* 0x0000000000037941 */ /* 0x000fea0003800200 */
.L_x_15045:
[----:B------:R-:W-:Y:S05]  /*78060*/  BSYNC.RECONVERGENT B2 ;  /* 0x0000000000027941 */ /* 0x000fea0003800200 */
.L_x_15041:
        /* <DEDUP_REMOVED lines=25> */
.L_x_15077:
[----:B------:R-:W-:Y:S05]  /*78200*/  BSYNC.RECONVERGENT B4 ;  /* 0x0000000000047941 */ /* 0x000fea0003800200 */
.L_x_15076:
        /* <DEDUP_REMOVED lines=84> */
.L_x_15080:
        /* <DEDUP_REMOVED lines=53> */
.L_x_15079:
        /* <DEDUP_REMOVED lines=76> */
.L_x_15082:
        /* <DEDUP_REMOVED lines=53> */
.L_x_15078:
        /* <DEDUP_REMOVED lines=34> */
.L_x_15089:
[----:B------:R-:W-:Y:S05]  /*794d0*/  BSYNC.RECONVERGENT B6 ;  /* 0x0000000000067941 */ /* 0x000fea0003800200 */
.L_x_15088:
[----:B------:R-:W-:Y:S02]  /*794e0*/  IMAD.MOV.U32 R70, RZ, RZ, R32 ;  /* 0x000000ffff467224 */ /* 0x000fe400078e0020 */
[----:B------:R-:W-:-:S07]  /*794f0*/  IMAD.MOV.U32 R71, RZ, RZ, R33 ;  /* 0x000000ffff477224 */ /* 0x000fce00078e0021 */
.L_x_15087:
[----:B------:R-:W-:Y:S05]  /*79500*/  BSYNC.RECONVERGENT B5 ;  /* 0x0000000000057941 */ /* 0x000fea0003800200 */
.L_x_15086:
        /* <DEDUP_REMOVED lines=27> */
.L_x_15094:
[----:B------:R-:W-:Y:S05]  /*796c0*/  BSYNC.RECONVERGENT B6 ;  /* 0x0000000000067941 */ /* 0x000fea0003800200 */
.L_x_15093:
[----:B------:R-:W-:Y:S02]  /*796d0*/  IMAD.MOV.U32 R58, RZ, RZ, R32 ;  /* 0x000000ffff3a7224 */ /* 0x000fe400078e0020 */
[----:B------:R-:W-:Y:S01]  /*796e0*/  IMAD.MOV.U32 R59, RZ, RZ, R33 ;  /* 0x000000ffff3b7224 */ /* 0x000fe200078e0021 */
[----:B------:R-:W-:Y:S06]  /*796f0*/  BRA `(.L_x_15092) ;  /* 0x0000000000047947 */ /* 0x000fec0003800000 */
.L_x_15091:
[----:B------:R-:W-:-:S11]  /*79700*/  DADD R58, -R64, R62 ;  /* 0x00000000403a7229 */ /* 0x000fd6000000013e */
.L_x_15092:
[----:B------:R-:W-:Y:S05]  /*79710*/  BSYNC.RECONVERGENT B5 ;  /* 0x0000000000057941 */ /* 0x000fea0003800200 */
.L_x_15090:
        /* <DEDUP_REMOVED lines=31> */
.L_x_15096:
[----:B------:R-:W-:Y:S05]  /*79910*/  BSYNC.RECONVERGENT B5 ;  /* 0x0000000000057941 */ /* 0x000fea0003800200 */
.L_x_15095:
[----:B------:R-:W-:Y:S02]  /*79920*/  IMAD.MOV.U32 R58, RZ, RZ, R2 ;  /* 0x000000ffff3a7224 */ /* 0x000fe400078e0002 */
[----:B------:R-:W-:Y:S01]  /*79930*/  IMAD.MOV.U32 R59, RZ, RZ, R3 ;  /* 0x000000ffff3b7224 */ /* 0x000fe200078e0003 */
[----:B------:R-:W-:Y:S06]  /*79940*/  BRA `(.L_x_15097) ;  /* 0x00000008004c7947 */ /* 0x000fec0003800000 */
.L_x_15085:
        /* <DEDUP_REMOVED lines=29> */
.L_x_15100:
[----:B------:R-:W-:Y:S05]  /*79b20*/  BSYNC.RECONVERGENT B5 ;  /* 0x0000000000057941 */ /* 0x000fea0003800200 */
.L_x_15099:
[----:B------:R-:W-:Y:S02]  /*79b30*/  IMAD.MOV.U32 R58, RZ, RZ, R2 ;  /* 0x000000ffff3a7224 */ /* 0x000fe400078e0002 */
[----:B------:R-:W-:Y:S01]  /*79b40*/  IMAD.MOV.U32 R59, RZ, RZ, R3 ;  /* 0x000000ffff3b7224 */ /* 0x000fe200078e0003 */
[----:B------:R-:W-:Y:S06]  /*79b50*/  BRA `(.L_x_15097) ;  /* 0x0000000400c87947 */ /* 0x000fec0003800000 */
.L_x_15098:
        /* <DEDUP_REMOVED lines=28> */
.L_x_15102:
[----:B------:R-:W-:Y:S05]  /*79d20*/  BSYNC.RECONVERGENT B5 ;  /* 0x0000000000057941 */ /* 0x000fea0003800200 */
.L_x_15101:
        /* <DEDUP_REMOVED lines=20> */
.L_x_15104:
[----:B------:R-:W-:Y:S05]  /*79e70*/  BSYNC.RECONVERGENT B5 ;  /* 0x0000000000057941 */ /* 0x000fea0003800200 */
.L_x_15103:
[----:B------:R-:W-:Y:S01]  /*79e80*/  DMUL R60, R60, 8.11296384146066816958e+31 ;  /* 0x469000003c3c7828 */ /* 0x000fe20000000000 */
[----:B------:R-:W-:Y:S01]  /*79e90*/  MOV R58, R32 ;  /* 0x00000020003a7202 */ /* 0x000fe20000000f00 */
[----:B------:R-:W-:Y:S01]  /*79ea0*/  IMAD.MOV.U32 R59, RZ, RZ, R33 ;  /* 0x000000ffff3b7224 */ /* 0x000fe200078e0021 */
[----:B------:R-:W-:Y:S08]  /*79eb0*/  BRA `(.L_x_15097) ;  /* 0x0000000000f07947 */ /* 0x000ff00003800000 */
.L_x_15084:
        /* <DEDUP_REMOVED lines=26> */
.L_x_15106:
[----:B------:R-:W-:Y:S05]  /*7a060*/  BSYNC.RECONVERGENT B5 ;  /* 0x0000000000057941 */ /* 0x000fea0003800200 */
.L_x_15105:
        /* <DEDUP_REMOVED lines=29> */
.L_x_15108:
[----:B------:R-:W-:Y:S05]  /*7a240*/  BSYNC.RECONVERGENT B5 ;  /* 0x0000000000057941 */ /* 0x000fea0003800200 */
.L_x_15107:
[----:B------:R-:W-:Y:S01]  /*7a250*/  DMUL R58, R2, R48 ;  /* 0x00000030023a7228 */ /* 0x000fe20000000000 */
[----:B------:R-:W-:Y:S01]  /*7a260*/  IMAD.MOV.U32 R60, RZ, RZ, 0x0 ;  /* 0x00000000ff3c7424 */ /* 0x000fe200078e00ff */
[----:B------:R-:W-:-:S09]  /*7a270*/  MOV R61, 0x3ff00000 ;  /* 0x3ff00000003d7802 */ /* 0x000fd20000000f00 */
.L_x_15097:
[----:B------:R-:W-:Y:S05]  /*7a280*/  BSYNC.RECONVERGENT B4 ;  /* 0x0000000000047941 */ /* 0x000fea0003800200 */
.L_x_15083:
[----:B------:R-:W-:Y:S05]  /*7a290*/  BRA `(.L_x_15109) ;  /* 0x0000000000087947 */ /* 0x000fea0003800000 */
.L_x_15075:
[----:B------:R-:W-:Y:S02]  /*7a2a0*/  DMUL R58, R24, 9.00719925474099200000e+15 ;  /* 0x43400000183a7828 */ /* 0x000fe40000000000 */
[----:B------:R-:W-:-:S11]  /*7a2b0*/  DMUL R60, R60, 9.00719925474099200000e+15 ;  /* 0x434000003c3c7828 */ /* 0x000fd60000000000 */
.L_x_15109:
[----:B------:R-:W-:Y:S05]  /*7a2c0*/  BSYNC.RELIABLE B2 ;  /* 0x0000000000027941 */ /* 0x000fea0003800100 */
.L_x_15074:
        /* <DEDUP_REMOVED lines=29> */
.L_x_15112:
[----:B------:R-:W-:Y:S05]  /*7a4a0*/  BSYNC.RECONVERGENT B2 ;  /* 0x0000000000027941 */ /* 0x000fea0003800200 */
.L_x_15111:
        /* <DEDUP_REMOVED lines=84> */
.L_x_15114:
[----:B------:R-:W-:Y:S02]  /*7a9f0*/  FSEL R2, RZ, 3.37028055040000000000e+12, P0 ;  /* 0x54442d18ff027808 */ /* 0x000fe40000000000 */
[----:B------:R-:W-:-:S07]  /*7aa00*/  FSEL R3, RZ, 2.1426990032196044922, P0 ;  /* 0x400921fbff037808 */ /* 0x000fce0000000000 */
.L_x_15115:
[----:B------:R-:W-:Y:S05]  /*7aa10*/  BSYNC.RECONVERGENT B0 ;  /* 0x0000000000007941 */ /* 0x000fea0003800200 */
.L_x_15113:
[----:B------:R-:W-:Y:S01]  /*7aa20*/  DADD R60, |R58|, R60 ;  /* 0x000000003a3c7229 */ /* 0x000fe2000000023c */
[----:B------:R-:W-:-:S07]  /*7aa30*/  LOP3.LUT R59, R3, 0x80000000, R59, 0xb8, !PT ;  /* 0x80000000033b7812 */ /* 0x000fce00078eb83b */
[----:B------:R-:W-:-:S06]  /*7aa40*/  DSETP.NAN.AND P0, PT, R60, R60, PT ;  /* 0x0000003c3c00722a */ /* 0x000fcc0003f08000 */
[----:B------:R-:W-:Y:S02]  /*7aa50*/  FSEL R24, R60, R2, P0 ;  /* 0x000000023c187208 */ /* 0x000fe40000000000 */
[----:B------:R-:W-:Y:S01]  /*7aa60*/  FSEL R25, R61, R59, P0 ;  /* 0x0000003b3d197208 */ /* 0x000fe20000000000 */
[----:B------:R-:W-:Y:S06]  /*7aa70*/  BRA `(.L_x_15081) ;  /* 0x0000000400d87947 */ /* 0x000fec0003800000 */
.L_x_15110:
        /* <DEDUP_REMOVED lines=25> */
.L_x_15117:
[----:B------:R-:W-:Y:S05]  /*7ac10*/  BSYNC.RECONVERGENT B2 ;  /* 0x0000000000027941 */ /* 0x000fea0003800200 */
.L_x_15116:
        /* <DEDUP_REMOVED lines=84> */
.L_x_15119:
[----:B------:R-:W-:Y:S02]  /*7b160*/  FSEL R2, RZ, 3.37028055040000000000e+12, P0 ;  /* 0x54442d18ff027808 */ /* 0x000fe40000000000 */
[----:B------:R-:W-:-:S07]  /*7b170*/  FSEL R3, RZ, 2.1426990032196044922, P0 ;  /* 0x400921fbff037808 */ /* 0x000fce0000000000 */
.L_x_15120:
[----:B------:R-:W-:Y:S05]  /*7b180*/  BSYNC.RECONVERGENT B0 ;  /* 0x0000000000007941 */ /* 0x000fea0003800200 */
.L_x_15118:
[----:B------:R-:W-:Y:S01]  /*7b190*/  DADD R60, |R58|, R60 ;  /* 0x000000003a3c7229 */ /* 0x000fe2000000023c */
[----:B------:R-:W-:-:S07]  /*7b1a0*/  LOP3.LUT R59, R3, 0x80000000, R59, 0xb8, !PT ;  /* 0x80000000033b7812 */ /* 0x000fce00078eb83b */
[----:B------:R-:W-:-:S06]  /*7b1b0*/  DSETP.NAN.AND P0, PT, R60, R60, PT ;  /* 0x0000003c3c00722a */ /* 0x000fcc0003f08000 */
[----:B------:R-:W-:Y:S02]  /*7b1c0*/  FSEL R24, R60, R2, P0 ;  /* 0x000000023c187208 */ /* 0x000fe40000000000 */
[----:B------:R-:W-:-:S07]  /*7b1d0*/  FSEL R25, R61, R59, P0 ;  /* 0x0000003b3d197208 */ /* 0x000fce0000000000 */
.L_x_15081:
[----:B------:R-:W-:Y:S05]  /*7b1e0*/  BSYNC.RECONVERGENT B3 ;  /* 0x0000000000037941 */ /* 0x000fea0003800200 */
.L_x_15073:
[----:B------:R-:W-:Y:S01]  /*7b1f0*/  DADD R2, -RZ, -R26 ;  /* 0x00000000ff027229 */ /* 0x000fe2000000091a */
[----:B------:R-:W-:-:S09]  /*7b200*/  ISETP.GE.AND P0, PT, R31, RZ, PT ;  /* 0x000000ff1f00720c */ /* 0x000fd20003f06270 */
[----:B------:R-:W-:Y:S02]  /*7b210*/  FSEL R26, R26, R2, !P0 ;  /* 0x000000021a1a7208 */ /* 0x000fe40004000000 */
[----:B------:R-:W-:Y:S01]  /*7b220*/  FSEL R27, R27, R3, !P0 ;  /* 0x000000031b1b7208 */ /* 0x000fe20004000000 */
[----:B------:R-:W-:Y:S06]  /*7b230*/  BRA `(.L_x_15037) ;  /* 0x0000002c00f47947 */ /* 0x000fec0003800000 */
.L_x_15040:
[----:B------:R-:W2:Y:S01]  /*7b240*/  LDL.64 R24, [R1+0x8] ;  /* 0x0000080001187983 */ /* 0x000ea20000100a00 */
[----:B------:R-:W-:Y:S01]  /*7b250*/  UMOV UR6, 0x54442d18 ;  /* 0x54442d1800067882 */ /* 0x000fe20000000000 */
[----:B------:R-:W-:Y:S01]  /*7b260*/  UMOV UR7, 0x3ff921fb ;  /* 0x3ff921fb00077882 */ /* 0x000fe20000000000 */
[----:B------:R-:W-:Y:S02]  /*7b270*/  DADD R26, -RZ, -R30 ;  /* 0x00000000ff1a7229 */ /* 0x000fe4000000091e */
[----:B--2---:R-:W-:-:S08]  /*7b280*/  DADD R24, -R28, R24 ;  /* 0x000000001c187229 */ /* 0x004fd00000000118 */
[----:B------:R-:W-:Y:S01]  /*7b290*/  DADD R24, R24, UR6 ;  /* 0x0000000618187e29 */ /* 0x000fe20008000000 */
[----:B------:R-:W-:Y:S10]  /*7b2a0*/  BRA `(.L_x_15037) ;  /* 0x0000002c00d87947 */ /* 0x000ff40003800000 */
.L_x_15039:
[----:B------:R-:W-:Y:S01]  /*7b2b0*/  DADD R26, -RZ, -R30 ;  /* 0x00000000ff1a7229 */ /* 0x000fe2000000091e */
[----:B------:R-:W-:Y:S01]  /*7b2c0*/  CS2R R24, SRZ ;  /* 0x0000000000187805 */ /* 0x000fe2000001ff00 */
[----:B------:R-:W-:Y:S09]  /*7b2d0*/  BRA `(.L_x_15037) ;  /* 0x0000002c00cc7947 */ /* 0x000ff20003800000 */
.L_x_15038:
        /* <DEDUP_REMOVED lines=110> */
.L_x_15125:
[----:B------:R-:W-:Y:S05]  /*7b9c0*/  BSYNC.RECONVERGENT B0 ;  /* 0x0000000000007941 */ /* 0x000fea0003800200 */
.L_x_15124:
        /* <DEDUP_REMOVED lines=8> */
.L_x_15127:
[----:B------:R-:W-:Y:S05]  /*7ba50*/  BSYNC.RECONVERGENT B3 ;  /* 0x0000000000037941 */ /* 0x000fea0003800200 */
.L_x_15126:
        /* <DEDUP_REMOVED lines=84> */
.L_x_15129:
[----:B------:R-:W-:Y:S02]  /*7bfa0*/  FSEL R2, RZ, 3.37028055040000000000e+12, P0 ;  /* 0x54442d18ff027808 */ /* 0x000fe40000000000 */
[----:B------:R-:W-:-:S07]  /*7bfb0*/  FSEL R3, RZ, 2.1426990032196044922, P0 ;  /* 0x400921fbff037808 */ /* 0x000fce0000000000 */
.L_x_15130:
[----:B------:R-:W-:Y:S05]  /*7bfc0*/  BSYNC.RECONVERGENT B0 ;  /* 0x0000000000007941 */ /* 0x000fea0003800200 */
.L_x_15128:
[----:B------:R-:W-:Y:S01]  /*7bfd0*/  DADD R58, R60, R58 ;  /* 0x000000003c3a7229 */ /* 0x000fe2000000003a */
[----:B------:R-:W-:Y:S01]  /*7bfe0*/  LOP3.LUT R3, R3, 0x80000000, R31, 0xb8, !PT ;  /* 0x8000000003037812 */ /* 0x000fe200078eb81f */
[----:B------:R-:W-:-:S06]  /*7bff0*/  DMUL R62, R62, 0.5 ;  /* 0x3fe000003e3e7828 */ /* 0x000fcc0000000000 */
[----:B------:R-:W-:-:S06]  /*7c000*/  DSETP.NAN.AND P0, PT, R58, R58, PT ;  /* 0x0000003a3a00722a */ /* 0x000fcc0003f08000 */
[----:B------:R-:W-:Y:S02]  /*7c010*/  FSEL R2, R58, R2, P0 ;  /* 0x000000023a027208 */ /* 0x000fe40000000000 */
[----:B------:R-:W-:Y:S01]  /*7c020*/  FSEL R3, R59, R3, P0 ;  /* 0x000000033b037208 */ /* 0x000fe20000000000 */
[----:B------:R-:W-:Y:S06]  /*7c030*/  BRA `(.L_x_15131) ;  /* 0x0000002000507947 */ /* 0x000fec0003800000 */
.L_x_15123:
        /* <DEDUP_REMOVED lines=137> */
.L_x_15133:
[----:B------:R-:W-:Y:S05]  /*7c8d0*/  BSYNC.RECONVERGENT B0 ;  /* 0x0000000000007941 */ /* 0x000fea0003800200 */
.L_x_15132:
        /* <DEDUP_REMOVED lines=8> */
.L_x_15135:
[----:B------:R-:W-:Y:S05]  /*7c960*/  BSYNC.RECONVERGENT B3 ;  /* 0x0000000000037941 */ /* 0x000fea0003800200 */
.L_x_15134:
        /* <DEDUP_REMOVED lines=84> */
.L_x_15137:
[----:B------:R-:W-:Y:S02]  /*7ceb0*/  FSEL R2, RZ, 3.37028055040000000000e+12, P0 ;  /* 0x54442d18ff027808 */ /* 0x000fe40000000000 */
[----:B------:R-:W-:-:S07]  /*7cec0*/  FSEL R3, RZ, 2.1426990032196044922, P0 ;  /* 0x400921fbff037808 */ /* 0x000fce0000000000 */
.L_x_15138:
[----:B------:R-:W-:Y:S05]  /*7ced0*/  BSYNC.RECONVERGENT B0 ;  /* 0x0000000000007941 */ /* 0x000fea0003800200 */
.L_x_15136:
[----:B------:R-:W-:Y:S01]  /*7cee0*/  DADD R58, R60, R58 ;  /* 0x000000003c3a7229 */ /* 0x000fe2000000003a */
[----:B------:R-:W-:-:S07]  /*7cef0*/  LOP3.LUT R3, R3, 0x80000000, R31, 0xb8, !PT ;  /* 0x8000000003037812 */ /* 0x000fce00078eb81f */
[----:B------:R-:W-:-:S06]  /*7cf00*/  DSETP.NAN.AND P0, PT, R58, R58, PT ;  /* 0x0000003a3a00722a */ /* 0x000fcc0003f08000 */
[----:B------:R-:W-:Y:S02]  /*7cf10*/  FSEL R2, R58, R2, P0 ;  /* 0x000000023a027208 */ /* 0x000fe40000000000 */
[----:B------:R-:W-:Y:S01]  /*7cf20*/  FSEL R3, R59, R3, P0 ;  /* 0x000000033b037208 */ /* 0x000fe20000000000 */
[----:B------:R-:W-:Y:S06]  /*7cf30*/  BRA `(.L_x_15131) ;  /* 0x0000001000907947 */ /* 0x000fec0003800000 */
.L_x_15122:
        /* <DEDUP_REMOVED lines=23> */
[----:B------:R-:W-:Y:S02]  /*7d0b0*/  IMAD.MOV.U32 R62, RZ, RZ, R32 ;  /* 0x000000ffff3e7224 */ /* 0x000fe400078e0020 */
[----:B------:R-:W-:-:S07]  /*7d0c0*/  IMAD.MOV.U32 R63, RZ, RZ, R33 ;  /* 0x000000ffff3f7224 */ /* 0x000fce00078e0021 */
.L_x_15140:
[----:B------:R-:W-:Y:S05]  /*7d0d0*/  BSYNC.RECONVERGENT B3 ;  /* 0x0000000000037941 */ /* 0x000fea0003800200 */
.L_x_15139:
        /* <DEDUP_REMOVED lines=23> */
.L_x_15142:
[----:B------:R-:W-:Y:S05]  /*7d250*/  BSYNC.RECONVERGENT B3 ;  /* 0x0000000000037941 */ /* 0x000fea0003800200 */
.L_x_15141:
        /* <DEDUP_REMOVED lines=139> */
.L_x_15144:
[----:B------:R-:W-:Y:S05]  /*7db10*/  BSYNC.RECONVERGENT B0 ;  /* 0x0000000000007941 */ /* 0x000fea0003800200 */
.L_x_15143:
        /* <DEDUP_REMOVED lines=8> */
.L_x_15146:
[----:B------:R-:W-:Y:S05]  /*7dba0*/  BSYNC.RECONVERGENT B3 ;  /* 0x0000000000037941 */ /* 0x000fea0003800200 */
.L_x_15145:
        /* <DEDUP_REMOVED lines=84> */
.L_x_15148:
[----:B------:R-:W-:Y:S02]  /*7e0f0*/  FSEL R2, RZ, 3.37028055040000000000e+12, P0 ;  /* 0x54442d18ff027808 */ /* 0x000fe40000000000 */
[----:B------:R-:W-:-:S07]  /*7e100*/  FSEL R3, RZ, 2.1426990032196044922, P0 ;  /* 0x400921fbff037808 */ /* 0x000fce0000000000 */
.L_x_15149:
[----:B------:R-:W-:Y:S05]  /*7e110*/  BSYNC.RECONVERGENT B0 ;  /* 0x0000000000007941 */ /* 0x000fea0003800200 */
.L_x_15147:
[----:B------:R-:W-:Y:S01]  /*7e120*/  DADD R58, R60, R58 ;  /* 0x000000003c3a7229 */ /* 0x000fe2000000003a */
[----:B------:R-:W-:Y:S01]  /*7e130*/  LOP3.LUT R3, R3, 0x80000000, R31, 0xb8, !PT ;  /* 0x8000000003037812 */ /* 0x000fe200078eb81f */
[----:B------:R-:W-:-:S06]  /*7e140*/  DADD R62, R62, 1 ;  /* 0x3ff000003e3e7429 */ /* 0x000fcc0000000000 */
[----:B------:R-:W-:-:S06]  /*7e150*/  DSETP.NAN.AND P0, PT, R58, R58, PT ;  /* 0x0000003a3a00722a */ /* 0x000fcc0003f08000 */
[----:B------:R-:W-:Y:S02]  /*7e160*/  FSEL R2, R58, R2, P0 ;  /* 0x000000023a027208 */ /* 0x000fe40000000000 */
[----:B------:R-:W-:-:S07]  /*7e170*/  FSEL R3, R59, R3, P0 ;  /* 0x000000033b037208 */ /* 0x000fce0000000000 */
.L_x_15131:
[----:B------:R-:W-:Y:S05]  /*7e180*/  BSYNC.RECONVERGENT B2 ;  /* 0x0000000000027941 */ /* 0x000fea0003800200 */
.L_x_15121:
        /* <DEDUP_REMOVED lines=8> */
.L_x_15037:
[----:B------:R-:W-:Y:S05]  /*7e210*/  BSYNC.RECONVERGENT B1 ;  /* 0x0000000000017941 */ /* 0x000fea0003800200 */
.L_x_15035:
        /* <DEDUP_REMOVED lines=32> */
.L_x_15151:
        /* <DEDUP_REMOVED lines=141> */
.L_x_15159:
[----:B------:R-:W-:Y:S05]  /*7ecf0*/  BSYNC.RECONVERGENT B3 ;  /* 0x0000000000037941 */ /* 0x000fea0003800200 */
.L_x_15158:
        /* <DEDUP_REMOVED lines=81> */
.L_x_15157:
        /* <DEDUP_REMOVED lines=31> */
.L_x_15166:
[----:B------:R-:W-:Y:S05]  /*7f400*/  BSYNC.RECONVERGENT B4 ;  /* 0x0000000000047941 */ /* 0x000fea0003800200 */
.L_x_15165:
[----:B------:R-:W-:Y:S02]  /*7f410*/  IMAD.MOV.U32 R30, RZ, RZ, R32 ;  /* 0x000000ffff1e7224 */ /* 0x000fe400078e0020 */
[----:B------:R-:W-:-:S07]  /*7f420*/  IMAD.MOV.U32 R31, RZ, RZ, R33 ;  /* 0x000000ffff1f7224 */ /* 0x000fce00078e0021 */
.L_x_15164:
[----:B------:R-:W-:Y:S05]  /*7f430*/  BSYNC.RECONVERGENT B3 ;  /* 0x0000000000037941 */ /* 0x000fea0003800200 */
.L_x_15163:
        /* <DEDUP_REMOVED lines=28> */
.L_x_15171:
[----:B------:R-:W-:Y:S05]  /*7f600*/  BSYNC.RECONVERGENT B4 ;  /* 0x0000000000047941 */ /* 0x000fea0003800200 */
.L_x_15170:
[----:B------:R-:W-:Y:S05]  /*7f610*/  BRA `(.L_x_15169) ;  /* 0x0000000000047947 */ /* 0x000fea0003800000 */
.L_x_15168:
[----:B------:R-:W-:-:S11]  /*7f620*/  DADD R32, R62, -R2 ;  /* 0x000000003e207229 */ /* 0x000fd60000000802 */
.L_x_15169:
[----:B------:R-:W-:Y:S05]  /*7f630*/  BSYNC.RECONVERGENT B3 ;  /* 0x0000000000037941 */ /* 0x000fea0003800200 */
.L_x_15167:
        /* <DEDUP_REMOVED lines=30> */
.L_x_15173:
[----:B------:R-:W-:Y:S05]  /*7f820*/  BSYNC.RECONVERGENT B3 ;  /* 0x0000000000037941 */ /* 0x000fea0003800200 */
.L_x_15172:
        /* <DEDUP_REMOVED lines=85> */
.L_x_15174:
        /* <DEDUP_REMOVED lines=21> */
.L_x_15176:
[----:B------:R-:W-:Y:S05]  /*7fed0*/  BSYNC.RECONVERGENT B3 ;  /* 0x0000000000037941 */ /* 0x000fea0003800200 */
.L_x_15175:
        /* <DEDUP_REMOVED lines=30> */
.L_x_15162:
        /* <DEDUP_REMOVED lines=25> */
.L_x_15179:
[----:B------:R-:W-:Y:S05]  /*80250*/  BSYNC.RECONVERGENT B3 ;  /* 0x0000000000037941 */ /* 0x000fea0003800200 */
.L_x_15178:
        /* <DEDUP_REMOVED lines=85> */
.L_x_15180:
        /* <DEDUP_REMOVED lines=21> */
.L_x_15182:
[----:B------:R-:W-:Y:S05]  /*80900*/  BSYNC.RECONVERGENT B3 ;  /* 0x0000000000037941 */ /* 0x000fea0003800200 */
.L_x_15181:
        /* <DEDUP_REMOVED lines=30> */
.L_x_15177:
        /* <DEDUP_REMOVED lines=24> */
.L_x_15184:
[----:B------:R-:W-:Y:S05]  /*80c70*/  BSYNC.RECONVERGENT B3 ;  /* 0x0000000000037941 */ /* 0x000fea0003800200 */
.L_x_15183:
        /* <DEDUP_REMOVED lines=21> */
.L_x_15186:
[----:B------:R-:W-:Y:S05]  /*80dd0*/  BSYNC.RECONVERGENT B3 ;  /* 0x0000000000037941 */ /* 0x000fea0003800200 */
.L_x_15185:
[----:B------:R-:W-:Y:S02]  /*80de0*/  IMAD.MOV.U32 R30, RZ, RZ, R32 ;  /* 0x000000ffff1e7224 */ /* 0x000fe400078e0020 */
[----:B------:R-:W-:Y:S01]  /*80df0*/  IMAD.MOV.U32 R31, RZ, RZ, R33 ;  /* 0x000000ffff1f7224 */ /* 0x000fe200078e0021 */
[----:B------:R-:W-:Y:S06]  /*80e00*/  BRA `(.L_x_15160) ;  /* 0x0000000000647947 */ /* 0x000fec0003800000 */
.L_x_15161:
        /* <DEDUP_REMOVED lines=24> */
.L_x_15187:
[----:B------:R-:W-:Y:S05]  /*80f90*/  BSYNC.RECONVERGENT B3 ;  /* 0x0000000000037941 */ /* 0x000fea0003800200 */
.L_x_15160:
[----:B------:R-:W-:Y:S05]  /*80fa0*/  BSYNC.RECONVERGENT B2 ;  /* 0x0000000000027941 */ /* 0x000fea0003800200 */
.L_x_15156:
        /* <DEDUP_REMOVED lines=25> */
.L_x_15192:
[----:B------:R-:W-:Y:S05]  /*81140*/  BSYNC.RECONVERGENT B4 ;  /* 0x0000000000047941 */ /* 0x000fea0003800200 */
.L_x_15191:
        /* <DEDUP_REMOVED lines=84> */
.L_x_15195:
        /* <DEDUP_REMOVED lines=53> */
.L_x_15194:
        /* <DEDUP_REMOVED lines=76> */
.L_x_15197:
        /* <DEDUP_REMOVED lines=53> */
.L_x_15193:
        /* <DEDUP_REMOVED lines=34> */
.L_x_15204:
[----:B------:R-:W-:Y:S05]  /*82410*/  BSYNC.RECONVERGENT B6 ;  /* 0x0000000000067941 */ /* 0x000fea0003800200 */
.L_x_15203:
[----:B------:R-:W-:Y:S01]  /*82420*/  MOV R70, R32 ;  /* 0x0000002000467202 */ /* 0x000fe20000000f00 */
[----:B------:R-:W-:-:S07]  /*82430*/  IMAD.MOV.U32 R71, RZ, RZ, R33 ;  /* 0x000000ffff477224 */ /* 0x000fce00078e0021 */
.L_x_15202:
[----:B------:R-:W-:Y:S05]  /*82440*/  BSYNC.RECONVERGENT B5 ;  /* 0x0000000000057941 */ /* 0x000fea0003800200 */
.L_x_15201:
        /* <DEDUP_REMOVED lines=27> */
.L_x_15209:
[----:B------:R-:W-:Y:S05]  /*82600*/  BSYNC.RECONVERGENT B6 ;  /* 0x0000000000067941 */ /* 0x000fea0003800200 */
.L_x_15208:
[----:B------:R-:W-:Y:S01]  /*82610*/  IMAD.MOV.U32 R58, RZ, RZ, R32 ;  /* 0x000000ffff3a7224 */ /* 0x000fe200078e0020 */
[----:B------:R-:W-:Y:S01]  /*82620*/  MOV R59, R33 ;  /* 0x00000021003b7202 */ /* 0x000fe20000000f00 */
[----:B------:R-:W-:Y:S06]  /*82630*/  BRA `(.L_x_15207) ;  /* 0x0000000000047947 */ /* 0x000fec0003800000 */
.L_x_15206:
[----:B------:R-:W-:-:S11]  /*82640*/  DADD R58, -R64, R62 ;  /* 0x00000000403a7229 */ /* 0x000fd6000000013e */
.L_x_15207:
[----:B------:R-:W-:Y:S05]  /*82650*/  BSYNC.RECONVERGENT B5 ;  /* 0x0000000000057941 */ /* 0x000fea0003800200 */
.L_x_15205:
        /* <DEDUP_REMOVED lines=31> */
.L_x_15211:
[----:B------:R-:W-:Y:S05]  /*82850*/  BSYNC.RECONVERGENT B5 ;  /* 0x0000000000057941 */ /* 0x000fea0003800200 */
.L_x_15210:
[----:B------:R-:W-:Y:S01]  /*82860*/  MOV R58, R2 ;  /* 0x00000002003a7202 */ /* 0x000fe20000000f00 */
[----:B------:R-:W-:Y:S01]  /*82870*/  IMAD.MOV.U32 R59, RZ, RZ, R3 ;  /* 0x000000ffff3b7224 */ /* 0x000fe200078e0003 */
[----:B------:R-:W-:Y:S06]  /*82880*/  BRA `(.L_x_15212) ;  /* 0x00000008004c7947 */ /* 0x000fec0003800000 */
.L_x_15200:
        /* <DEDUP_REMOVED lines=29> */
.L_x_15215:
[----:B------:R-:W-:Y:S05]  /*82a60*/  BSYNC.RECONVERGENT B5 ;  /* 0x0000000000057941 */ /* 0x000fea0003800200 */
.L_x_15214:
[----:B------:R-:W-:Y:S01]  /*82a70*/  IMAD.MOV.U32 R58, RZ, RZ, R2 ;  /* 0x000000ffff3a7224 */ /* 0x000fe200078e0002 */
[----:B------:R-:W-:Y:S01]  /*82a80*/  MOV R59, R3 ;  /* 0x00000003003b7202 */ /* 0x000fe20000000f00 */
[----:B------:R-:W-:Y:S06]  /*82a90*/  BRA `(.L_x_15212) ;  /* 0x0000000400c87947 */ /* 0x000fec0003800000 */
.L_x_15213:
        /* <DEDUP_REMOVED lines=28> */
.L_x_15217:
[----:B------:R-:W-:Y:S05]  /*82c60*/  BSYNC.RECONVERGENT B5 ;  /* 0x0000000000057941 */ /* 0x000fea0003800200 */
.L_x_15216:
        /* <DEDUP_REMOVED lines=20> */
.L_x_15219:
[----:B------:R-:W-:Y:S05]  /*82db0*/  BSYNC.RECONVERGENT B5 ;  /* 0x0000000000057941 */ /* 0x000fea0003800200 */
.L_x_15218:
[----:B------:R-:W-:Y:S01]  /*82dc0*/  DMUL R60, R60, 8.11296384146066816958e+31 ;  /* 0x469000003c3c7828 */ /* 0x000fe20000000000 */
[----:B------:R-:W-:Y:S02]  /*82dd0*/  IMAD.MOV.U32 R58, RZ, RZ, R32 ;  /* 0x000000ffff3a7224 */ /* 0x000fe400078e0020 */
[----:B------:R-:W-:Y:S01]  /*82de0*/  IMAD.MOV.U32 R59, RZ, RZ, R33 ;  /* 0x000000ffff3b7224 */ /* 0x000fe200078e0021 */
[----:B------:R-:W-:Y:S07]  /*82df0*/  BRA `(.L_x_15212) ;  /* 0x0000000000f07947 */ /* 0x000fee0003800000 */
.L_x_15199:
        /* <DEDUP_REMOVED lines=26> */
.L_x_15221:
[----:B------:R-:W-:Y:S05]  /*82fa0*/  BSYNC.RECONVERGENT B5 ;  /* 0x0000000000057941 */ /* 0x000fea0003800200 */
.L_x_15220:
        /* <DEDUP_REMOVED lines=29> */
.L_x_15223:
[----:B------:R-:W-:Y:S05]  /*83180*/  BSYNC.RECONVERGENT B5 ;  /* 0x0000000000057941 */ /* 0x000fea0003800200 */
.L_x_15222:
[----:B------:R-:W-:Y:S01]  /*83190*/  DMUL R58, R2, R48 ;  /* 0x00000030023a7228 */ /* 0x000fe20000000000 */
[----:B------:R-:W-:Y:S02]  /*831a0*/  IMAD.MOV.U32 R60, RZ, RZ, 0x0 ;  /* 0x00000000ff3c7424 */ /* 0x000fe400078e00ff */
[----:B------:R-:W-:-:S08]  /*831b0*/  IMAD.MOV.U32 R61, RZ, RZ, 0x3ff00000 ;  /* 0x3ff00000ff3d7424 */ /* 0x000fd000078e00ff */
.L_x_15212:
[----:B------:R-:W-:Y:S05]  /*831c0*/  BSYNC.RECONVERGENT B4 ;  /* 0x0000000000047941 */ /* 0x000fea0003800200 */
.L_x_15198:
[----:B------:R-:W-:Y:S05]  /*831d0*/  BRA `(.L_x_15224) ;  /* 0x0000000000087947 */ /* 0x000fea0003800000 */
.L_x_15190:
[----:B------:R-:W-:Y:S02]  /*831e0*/  DMUL R58, R28, 9.00719925474099200000e+15 ;  /* 0x434000001c3a7828 */ /* 0x000fe40000000000 */
[----:B------:R-:W-:-:S11]  /*831f0*/  DMUL R60, R60, 9.00719925474099200000e+15 ;  /* 0x434000003c3c7828 */ /* 0x000fd60000000000 */
.L_x_15224:
[----:B------:R-:W-:Y:S05]  /*83200*/  BSYNC.RELIABLE B2 ;  /* 0x0000000000027941 */ /* 0x000fea0003800100 */
.L_x_15189:
        /* <DEDUP_REMOVED lines=29> */
.L_x_15227:
[----:B------:R-:W-:Y:S05]  /*833e0*/  BSYNC.RECONVERGENT B2 ;  /* 0x0000000000027941 */ /* 0x000fea0003800200 */
.L_x_15226:
        /* <DEDUP_REMOVED lines=84> */
.L_x_15229:
[----:B------:R-:W-:Y:S02]  /*83930*/  FSEL R2, RZ, 3.37028055040000000000e+12, P0 ;  /* 0x54442d18ff027808 */ /* 0x000fe40000000000 */
[----:B------:R-:W-:-:S07]  /*83940*/  FSEL R3, RZ, 2.1426990032196044922, P0 ;  /* 0x400921fbff037808 */ /* 0x000fce0000000000 */
.L_x_15230:
[----:B------:R-:W-:Y:S05]  /*83950*/  BSYNC.RECONVERGENT B0 ;  /* 0x0000000000007941 */ /* 0x000fea0003800200 */
.L_x_15228:
[----:B------:R-:W-:Y:S01]  /*83960*/  DADD R60, |R58|, R60 ;  /* 0x000000003a3c7229 */ /* 0x000fe2000000023c */
[----:B------:R-:W-:-:S07]  /*83970*/  LOP3.LUT R59, R3, 0x80000000, R59, 0xb8, !PT ;  /* 0x80000000033b7812 */ /* 0x000fce00078eb83b */
[----:B------:R-:W-:-:S06]  /*83980*/  DSETP.NAN.AND P0, PT, R60, R60, PT ;  /* 0x0000003c3c00722a */ /* 0x000fcc0003f08000 */
[----:B------:R-:W-:Y:S02]  /*83990*/  FSEL R28, R60, R2, P0 ;  /* 0x000000023c1c7208 */ /* 0x000fe40000000000 */
[----:B------:R-:W-:Y:S01]  /*839a0*/  FSEL R29, R61, R59, P0 ;  /* 0x0000003b3d1d7208 */ /* 0x000fe20000000000 */
[----:B------:R-:W-:Y:S06]  /*839b0*/  BRA `(.L_x_15196) ;  /* 0x0000000400e07947 */ /* 0x000fec0003800000 */
.L_x_15225:
        /* <DEDUP_REMOVED lines=27> */
.L_x_15232:
[----:B------:R-:W-:Y:S05]  /*83b70*/  BSYNC.RECONVERGENT B2 ;  /* 0x0000000000027941 */ /* 0x000fea0003800200 */
.L_x_15231:
        /* <DEDUP_REMOVED lines=84> */
.L_x_15234:
[----:B------:R-:W-:Y:S02]  /*840c0*/  FSEL R2, RZ, 3.37028055040000000000e+12, P0 ;  /* 0x54442d18ff027808 */ /* 0x000fe40000000000 */
[----:B------:R-:W-:-:S07]  /*840d0*/  FSEL R3, RZ, 2.1426990032196044922, P0 ;  /* 0x400921fbff037808 */ /* 0x000fce0000000000 */
.L_x_15235:
[----:B------:R-:W-:Y:S05]  /*840e0*/  BSYNC.RECONVERGENT B0 ;  /* 0x0000000000007941 */ /* 0x000fea0003800200 */
.L_x_15233:
[----:B------:R-:W-:Y:S01]  /*840f0*/  DADD R60, |R58|, R60 ;  /* 0x000000003a3c7229 */ /* 0x000fe2000000023c */
[----:B------:R-:W-:-:S07]  /*84100*/  LOP3.LUT R59, R3, 0x80000000, R59, 0xb8, !PT ;  /* 0x80000000033b7812 */ /* 0x000fce00078eb83b */
[----:B------:R-:W-:-:S06]  /*84110*/  DSETP.NAN.AND P0, PT, R60, R60, PT ;  /* 0x0000003c3c00722a */ /* 0x000fcc0003f08000 */
[----:B------:R-:W-:Y:S02]  /*84120*/  FSEL R28, R60, R2, P0 ;  /* 0x000000023c1c7208 */ /* 0x000fe40000000000 */
[----:B------:R-:W-:-:S07]  /*84130*/  FSEL R29, R61, R59, P0 ;  /* 0x0000003b3d1d7208 */ /* 0x000fce0000000000 */
.L_x_15196:
[----:B------:R-:W-:Y:S05]  /*84140*/  BSYNC.RECONVERGENT B3 ;  /* 0x0000000000037941 */ /* 0x000fea0003800200 */
.L_x_15188:
[----:B------:R-:W-:Y:S01]  /*84150*/  DADD R2, -RZ, -R30 ;  /* 0x00000000ff027229 */ /* 0x000fe2000000091e */
[----:B------:R-:W-:-:S09]  /*84160*/  ISETP.GE.AND P0, PT, R39, RZ, PT ;  /* 0x000000ff2700720c */ /* 0x000fd20003f06270 */
[----:B------:R-:W-:Y:S02]  /*84170*/  FSEL R30, R30, R2, !P0 ;  /* 0x000000021e1e7208 */ /* 0x000fe40004000000 */
[----:B------:R-:W-:Y:S01]  /*84180*/  FSEL R31, R31, R3, !P0 ;  /* 0x000000031f1f7208 */ /* 0x000fe20004000000 */
[----:B------:R-:W-:Y:S06]  /*84190*/  BRA `(.L_x_15152) ;  /* 0x0000002c00f47947 */ /* 0x000fec0003800000 */
.L_x_15155:
[----:B------:R-:W2:Y:S01]  /*841a0*/  LDL.64 R28, [R1+0x8] ;  /* 0x00000800011c7983 */ /* 0x000ea20000100a00 */
[----:B------:R-:W-:Y:S01]  /*841b0*/  UMOV UR6, 0x54442d18 ;  /* 0x54442d1800067882 */ /* 0x000fe20000000000 */
[----:B------:R-:W-:Y:S01]  /*841c0*/  UMOV UR7, 0x3ff921fb ;  /* 0x3ff921fb00077882 */ /* 0x000fe20000000000 */
[----:B------:R-:W-:Y:S02]  /*841d0*/  DADD R30, -RZ, -R38 ;  /* 0x00000000ff1e7229 */ /* 0x000fe40000000926 */
[----:B--2---:R-:W-:-:S08]  /*841e0*/  DADD R28, -R36, R28 ;  /* 0x00000000241c7229 */ /* 0x004fd0000000011c */
[----:B------:R-:W-:Y:S01]  /*841f0*/  DADD R28, R28, UR6 ;  /* 0x000000061c1c7e29 */ /* 0x000fe20008000000 */
[----:B------:R-:W-:Y:S10]  /*84200*/  BRA `(.L_x_15152) ;  /* 0x0000002c00d87947 */ /* 0x000ff40003800000 */
.L_x_15154:
[----:B------:R-:W-:Y:S01]  /*84210*/  DADD R30, -RZ, -R38 ;  /* 0x00000000ff1e7229 */ /* 0x000fe20000000926 */
[----:B------:R-:W-:Y:S01]  /*84220*/  CS2R R28, SRZ ;  /* 0x00000000001c7805 */ /* 0x000fe2000001ff00 */
[----:B------:R-:W-:Y:S09]  /*84230*/  BRA `(.L_x_15152) ;  /* 0x0000002c00cc7947 */ /* 0x000ff20003800000 */
.L_x_15153:
        /* <DEDUP_REMOVED lines=110> */
.L_x_15240:
[----:B------:R-:W-:Y:S05]  /*84920*/  BSYNC.RECONVERGENT B0 ;  /* 0x0000000000007941 */ /* 0x000fea0003800200 */
.L_x_15239:
        /* <DEDUP_REMOVED lines=8> */
.L_x_15242:
[----:B------:R-:W-:Y:S05]  /*849b0*/  BSYNC.RECONVERGENT B3 ;  /* 0x0000000000037941 */ /* 0x000fea0003800200 */
.L_x_15241:
        /* <DEDUP_REMOVED lines=84> */
.L_x_15244:
[----:B------:R-:W-:Y:S02]  /*84f00*/  FSEL R2, RZ, 3.37028055040000000000e+12, P0 ;  /* 0x54442d18ff027808 */ /* 0x000fe40000000000 */
[----:B------:R-:W-:-:S07]  /*84f10*/  FSEL R3, RZ, 2.1426990032196044922, P0 ;  /* 0x400921fbff037808 */ /* 0x000fce0000000000 */
.L_x_15245:
[----:B------:R-:W-:Y:S05]  /*84f20*/  BSYNC.RECONVERGENT B0 ;  /* 0x0000000000007941 */ /* 0x000fea0003800200 */
.L_x_15243:
[----:B------:R-:W-:Y:S01]  /*84f30*/  DADD R58, R60, R58 ;  /* 0x000000003c3a7229 */ /* 0x000fe2000000003a */
[----:B------:R-:W-:Y:S01]  /*84f40*/  LOP3.LUT R3, R3, 0x80000000, R39, 0xb8, !PT ;  /* 0x8000000003037812 */ /* 0x000fe200078eb827 */
[----:B------:R-:W-:-:S06]  /*84f50*/  DMUL R62, R62, 0.5 ;  /* 0x3fe000003e3e7828 */ /* 0x000fcc0000000000 */
[----:B------:R-:W-:-:S06]  /*84f60*/  DSETP.NAN.AND P0, PT, R58, R58, PT ;  /* 0x0000003a3a00722a */ /* 0x000fcc0003f08000 */
[----:B------:R-:W-:Y:S02]  /*84f70*/  FSEL R2, R58, R2, P0 ;  /* 0x000000023a027208 */ /* 0x000fe40000000000 */
[----:B------:R-:W-:Y:S01]  /*84f80*/  FSEL R3, R59, R3, P0 ;  /* 0x000000033b037208 */ /* 0x000fe20000000000 */
[----:B------:R-:W-:Y:S06]  /*84f90*/  BRA `(.L_x_15246) ;  /* 0x0000002000507947 */ /* 0x000fec0003800000 */
.L_x_15238:
        /* <DEDUP_REMOVED lines=137> */
.L_x_15248:
[----:B------:R-:W-:Y:S05]  /*85830*/  BSYNC.RECONVERGENT B0 ;  /* 0x0000000000007941 */ /* 0x000fea0003800200 */
.L_x_15247:
        /* <DEDUP_REMOVED lines=8> */
.L_x_15250:
[----:B------:R-:W-:Y:S05]  /*858c0*/  BSYNC.RECONVERGENT B3 ;  /* 0x0000000000037941 */ /* 0x000fea0003800200 */
.L_x_15249:
        /* <DEDUP_REMOVED lines=84> */
.L_x_15252:
[----:B------:R-:W-:Y:S02]  /*85e10*/  FSEL R2, RZ, 3.37028055040000000000e+12, P0 ;  /* 0x54442d18ff027808 */ /* 0x000fe40000000000 */
[----:B------:R-:W-:-:S07]  /*85e20*/  FSEL R3, RZ, 2.1426990032196044922, P0 ;  /* 0x400921fbff037808 */ /* 0x000fce0000000000 */
.L_x_15253:
[----:B------:R-:W-:Y:S05]  /*85e30*/  BSYNC.RECONVERGENT B0 ;  /* 0x0000000000007941 */ /* 0x000fea0003800200 */
.L_x_15251:
[----:B------:R-:W-:Y:S01]  /*85e40*/  DADD R58, R60, R58 ;  /* 0x000000003c3a7229 */ /* 0x000fe2000000003a */
[----:B------:R-:W-:-:S07]  /*85e50*/  LOP3.LUT R3, R3, 0x80000000, R39, 0xb8, !PT ;  /* 0x8000000003037812 */ /* 0x000fce00078eb827 */
[----:B------:R-:W-:-:S06]  /*85e60*/  DSETP.NAN.AND P0, PT, R58, R58, PT ;  /* 0x0000003a3a00722a */ /* 0x000fcc0003f08000 */
[----:B------:R-:W-:Y:S02]  /*85e70*/  FSEL R2, R58, R2, P0 ;  /* 0x000000023a027208 */ /* 0x000fe40000000000 */
[----:B------:R-:W-:Y:S01]  /*85e80*/  FSEL R3, R59, R3, P0 ;  /* 0x000000033b037208 */ /* 0x000fe20000000000 */
[----:B------:R-:W-:Y:S06]  /*85e90*/  BRA `(.L_x_15246) ;  /* 0x0000001000907947 */ /* 0x000fec0003800000 */
.L_x_15237:
        /* <DEDUP_REMOVED lines=25> */
.L_x_15255:
[----:B------:R-:W-:Y:S05]  /*86030*/  BSYNC.RECONVERGENT B3 ;  /* 0x0000000000037941 */ /* 0x000fea0003800200 */
.L_x_15254:
        /* <DEDUP_REMOVED lines=23> */
.L_x_15257:
[----:B------:R-:W-:Y:S05]  /*861b0*/  BSYNC.RECONVERGENT B3 ;  /* 0x0000000000037941 */ /* 0x000fea0003800200 */
.L_x_15256:
        /* <DEDUP_REMOVED lines=139> */
.L_x_15259:
[----:B------:R-:W-:Y:S05]  /*86a70*/  BSYNC.RECONVERGENT B0 ;  /* 0x0000000000007941 */ /* 0x000fea0003800200 */
.L_x_15258:
        /* <DEDUP_REMOVED lines=8> */
.L_x_15261:
[----:B------:R-:W-:Y:S05]  /*86b00*/  BSYNC.RECONVERGENT B3 ;  /* 0x0000000000037941 */ /* 0x000fea0003800200 */
.L_x_15260:
        /* <DEDUP_REMOVED lines=84> */
.L_x_15263:
[----:B------:R-:W-:Y:S02]  /*87050*/  FSEL R2, RZ, 3.37028055040000000000e+12, P0 ;  /* 0x54442d18ff027808 */ /* 0x000fe40000000000 */
[----:B------:R-:W-:-:S07]  /*87060*/  FSEL R3, RZ, 2.1426990032196044922, P0 ;  /* 0x400921fbff037808 */ /* 0x000fce0000000000 */
.L_x_15264:
[----:B------:R-:W-:Y:S05]  /*87070*/  BSYNC.RECONVERGENT B0 ;  /* 0x0000000000007941 */ /* 0x000fea0003800200 */
.L_x_15262:
[----:B------:R-:W-:Y:S01]  /*87080*/  DADD R58, R60, R58 ;  /* 0x000000003c3a7229 */ /* 0x000fe2000000003a */
[----:B------:R-:W-:Y:S01]  /*87090*/  LOP3.LUT R3, R3, 0x80000000, R39, 0xb8, !PT ;  /* 0x8000000003037812 */ /* 0x000fe200078eb827 */
[----:B------:R-:W-:-:S06]  /*870a0*/  DADD R62, R62, 1 ;  /* 0x3ff000003e3e7429 */ /* 0x000fcc0000000000 */
[----:B------:R-:W-:-:S06]  /*870b0*/  DSETP.NAN.AND P0, PT, R58, R58, PT ;  /* 0x0000003a3a00722a */ /* 0x000fcc0003f08000 */
[----:B------:R-:W-:Y:S02]  /*870c0*/  FSEL R2, R58, R2, P0 ;  /* 0x000000023a027208 */ /* 0x000fe40000000000 */
[----:B------:R-:W-:-:S07]  /*870d0*/  FSEL R3, R59, R3, P0 ;  /* 0x000000033b037208 */ /* 0x000fce0000000000 */
.L_x_15246:
[----:B------:R-:W-:Y:S05]  /*870e0*/  BSYNC.RECONVERGENT B2 ;  /* 0x0000000000027941 */ /* 0x000fea0003800200 */
.L_x_15236:
        /* <DEDUP_REMOVED lines=8> */
.L_x_15152:
[----:B------:R-:W-:Y:S05]  /*87170*/  BSYNC.RECONVERGENT B1 ;  /* 0x0000000000017941 */ /* 0x000fea0003800200 */
.L_x_15150:
        /* <DEDUP_REMOVED lines=32> */
.L_x_15266:
        /* <DEDUP_REMOVED lines=143> */
.L_x_15274:
[----:B------:R-:W-:Y:S05]  /*87c70*/  BSYNC.RECONVERGENT B3 ;  /* 0x0000000000037941 */ /* 0x000fea0003800200 */
.L_x_15273:
        /* <DEDUP_REMOVED lines=81> */
.L_x_15272:
        /* <DEDUP_REMOVED lines=31> */
.L_x_15281:
[----:B------:R-:W-:Y:S05]  /*88380*/  BSYNC.RECONVERGENT B4 ;  /* 0x0000000000047941 */ /* 0x000fea0003800200 */
.L_x_15280:
[----:B------:R-:W-:Y:S02]  /*88390*/  IMAD.MOV.U32 R38, RZ, RZ, R32 ;  /* 0x000000ffff267224 */ /* 0x000fe400078e0020 */
[----:B------:R-:W-:-:S07]  /*883a0*/  IMAD.MOV.U32 R39, RZ, RZ, R33 ;  /* 0x000000ffff277224 */ /* 0x000fce00078e0021 */
.L_x_15279:
[----:B------:R-:W-:Y:S05]  /*883b0*/  BSYNC.RECONVERGENT B3 ;  /* 0x0000000000037941 */ /* 0x000fea0003800200 */
.L_x_15278:
        /* <DEDUP_REMOVED lines=28> */
.L_x_15286:
[----:B------:R-:W-:Y:S05]  /*88580*/  BSYNC.RECONVERGENT B4 ;  /* 0x0000000000047941 */ /* 0x000fea0003800200 */
.L_x_15285:
[----:B------:R-:W-:Y:S05]  /*88590*/  BRA `(.L_x_15284) ;  /* 0x0000000000047947 */ /* 0x000fea0003800000 */
.L_x_15283:
[----:B------:R-:W-:-:S11]  /*885a0*/  DADD R32, R60, -R2 ;  /* 0x000000003c207229 */ /* 0x000fd60000000802 */
.L_x_15284:
[----:B------:R-:W-:Y:S05]  /*885b0*/  BSYNC.RECONVERGENT B3 ;  /* 0x0000000000037941 */ /* 0x000fea0003800200 */
.L_x_15282:
        /* <DEDUP_REMOVED lines=30> */
.L_x_15288:
[----:B------:R-:W-:Y:S05]  /*887a0*/  BSYNC.RECONVERGENT B3 ;  /* 0x0000000000037941 */ /* 0x000fea0003800200 */
.L_x_15287:
        /* <DEDUP_REMOVED lines=85> */
.L_x_15289:
        /* <DEDUP_REMOVED lines=21> */
.L_x_15291:
[----:B------:R-:W-:Y:S05]  /*88e50*/  BSYNC.RECONVERGENT B3 ;  /* 0x0000000000037941 */ /* 0x000fea0003800200 */
.L_x_15290:
        /* <DEDUP_REMOVED lines=30> */
.L_x_15277:
        /* <DEDUP_REMOVED lines=27> */
.L_x_15294:
[----:B------:R-:W-:Y:S05]  /*891f0*/  BSYNC.RECONVERGENT B3 ;  /* 0x0000000000037941 */ /* 0x000fea0003800200 */
.L_x_15293:
        /* <DEDUP_REMOVED lines=85> */
.L_x_15295:
        /* <DEDUP_REMOVED lines=21> */
.L_x_15297:
[----:B------:R-:W-:Y:S05]  /*898a0*/  BSYNC.RECONVERGENT B3 ;  /* 0x0000000000037941 */ /* 0x000fea0003800200 */
.L_x_15296:
        /* <DEDUP_REMOVED lines=30> */
.L_x_15292:
        /* <DEDUP_REMOVED lines=26> */
.L_x_15299:
[----:B------:R-:W-:Y:S05]  /*89c30*/  BSYNC.RECONVERGENT B3 ;  /* 0x0000000000037941 */ /* 0x000fea0003800200 */
.L_x_15298:
        /* <DEDUP_REMOVED lines=21> */
.L_x_15301:
[----:B------:R-:W-:Y:S05]  /*89d90*/  BSYNC.RECONVERGENT B3 ;  /* 0x0000000000037941 */ /* 0x000fea0003800200 */
.L_x_15300:
[----:B------:R-:W-:Y:S02]  /*89da0*/  IMAD.MOV.U32 R38, RZ, RZ, R32 ;  /* 0x000000ffff267224 */ /* 0x000fe400078e0020 */
[----:B------:R-:W-:Y:S01]  /*89db0*/  IMAD.MOV.U32 R39, RZ, RZ, R33 ;  /* 0x000000ffff277224 */ /* 0x000fe200078e0021 */
[----:B------:R-:W-:Y:S06]  /*89dc0*/  BRA `(.L_x_15275) ;  /* 0x0000000000647947 */ /* 0x000fec0003800000 */
.L_x_15276:
        /* <DEDUP_REMOVED lines=24> */
.L_x_15302:
[----:B------:R-:W-:Y:S05]  /*89f50*/  BSYNC.RECONVERGENT B3 ;  /* 0x0000000000037941 */ /* 0x000fea0003800200 */
.L_x_15275:
[----:B------:R-:W-:Y:S05]  /*89f60*/  BSYNC.RECONVERGENT B2 ;  /* 0x0000000000027941 */ /* 0x000fea0003800200 */
.L_x_15271:
        /* <DEDUP_REMOVED lines=25> */
.L_x_15307:
[----:B------:R-:W-:Y:S05]  /*8a100*/  BSYNC.RECONVERGENT B4 ;  /* 0x0000000000047941 */ /* 0x000fea0003800200 */
.L_x_15306:
        /* <DEDUP_REMOVED lines=84> */
.L_x_15310:
        /* <DEDUP_REMOVED lines=53> */
.L_x_15309:
        /* <DEDUP_REMOVED lines=76> */
.L_x_15312:
        /* <DEDUP_REMOVED lines=53> */
.L_x_15308:
        /* <DEDUP_REMOVED lines=34> */
.L_x_15319:
[----:B------:R-:W-:Y:S05]  /*8b3d0*/  BSYNC.RECONVERGENT B6 ;  /* 0x0000000000067941 */ /* 0x000fea0003800200 */
.L_x_15318:
[----:B------:R-:W-:Y:S02]  /*8b3e0*/  IMAD.MOV.U32 R70, RZ, RZ, R32 ;  /* 0x000000ffff467224 */ /* 0x000fe400078e0020 */
[----:B------:R-:W-:-:S07]  /*8b3f0*/  IMAD.MOV.U32 R71, RZ, RZ, R33 ;  /* 0x000000ffff477224 */ /* 0x000fce00078e0021 */
.L_x_15317:
[----:B------:R-:W-:Y:S05]  /*8b400*/  BSYNC.RECONVERGENT B5 ;  /* 0x0000000000057941 */ /* 0x000fea0003800200 */
.L_x_15316:
        /* <DEDUP_REMOVED lines=27> */
.L_x_15324:
[----:B------:R-:W-:Y:S05]  /*8b5c0*/  BSYNC.RECONVERGENT B6 ;  /* 0x0000000000067941 */ /* 0x000fea0003800200 */
.L_x_15323:
[----:B------:R-:W-:Y:S02]  /*8b5d0*/  IMAD.MOV.U32 R68, RZ, RZ, R32 ;  /* 0x000000ffff447224 */ /* 0x000fe400078e0020 */
[----:B------:R-:W-:Y:S01]  /*8b5e0*/  IMAD.MOV.U32 R69, RZ, RZ, R33 ;  /* 0x000000ffff457224 */ /* 0x000fe200078e0021 */
[----:B------:R-:W-:Y:S06]  /*8b5f0*/  BRA `(.L_x_15322) ;  /* 0x0000000000047947 */ /* 0x000fec0003800000 */
.L_x_15321:
[----:B------:R-:W-:-:S11]  /*8b600*/  DADD R68, -R62, R60 ;  /* 0x000000003e447229 */ /* 0x000fd6000000013c */
.L_x_15322:
[----:B------:R-:W-:Y:S05]  /*8b610*/  BSYNC.RECONVERGENT B5 ;  /* 0x0000000000057941 */ /* 0x000fea0003800200 */
.L_x_15320:
        /* <DEDUP_REMOVED lines=31> */
.L_x_15326:
[----:B------:R-:W-:Y:S05]  /*8b810*/  BSYNC.RECONVERGENT B5 ;  /* 0x0000000000057941 */ /* 0x000fea0003800200 */
.L_x_15325:
[----:B------:R-:W-:Y:S02]  /*8b820*/  IMAD.MOV.U32 R60, RZ, RZ, R2 ;  /* 0x000000ffff3c7224 */ /* 0x000fe400078e0002 */
[----:B------:R-:W-:Y:S01]  /*8b830*/  IMAD.MOV.U32 R61, RZ, RZ, R3 ;  /* 0x000000ffff3d7224 */ /* 0x000fe200078e0003 */
[----:B------:R-:W-:Y:S06]  /*8b840*/  BRA `(.L_x_15327) ;  /* 0x00000008004c7947 */ /* 0x000fec0003800000 */
.L_x_15315:
        /* <DEDUP_REMOVED lines=29> */
.L_x_15330:
[----:B------:R-:W-:Y:S05]  /*8ba20*/  BSYNC.RECONVERGENT B5 ;  /* 0x0000000000057941 */ /* 0x000fea0003800200 */
.L_x_15329:
[----:B------:R-:W-:Y:S02]  /*8ba30*/  IMAD.MOV.U32 R60, RZ, RZ, R2 ;  /* 0x000000ffff3c7224 */ /* 0x000fe400078e0002 */
[----:B------:R-:W-:Y:S01]  /*8ba40*/  IMAD.MOV.U32 R61, RZ, RZ, R3 ;  /* 0x000000ffff3d7224 */ /* 0x000fe200078e0003 */
[----:B------:R-:W-:Y:S06]  /*8ba50*/  BRA `(.L_x_15327) ;  /* 0x0000000400c87947 */ /* 0x000fec0003800000 */
.L_x_15328:
        /* <DEDUP_REMOVED lines=28> */
.L_x_15332:
[----:B------:R-:W-:Y:S05]  /*8bc20*/  BSYNC.RECONVERGENT B5 ;  /* 0x0000000000057941 */ /* 0x000fea0003800200 */
.L_x_15331:
        /* <DEDUP_REMOVED lines=20> */
.L_x_15334:
[----:B------:R-:W-:Y:S05]  /*8bd70*/  BSYNC.RECONVERGENT B5 ;  /* 0x0000000000057941 */ /* 0x000fea0003800200 */
.L_x_15333:
[----:B------:R-:W-:Y:S01]  /*8bd80*/  DMUL R58, R58, 8.11296384146066816958e+31 ;  /* 0x469000003a3a7828 */ /* 0x000fe20000000000 */
[----:B------:R-:W-:Y:S02]  /*8bd90*/  IMAD.MOV.U32 R60, RZ, RZ, R32 ;  /* 0x000000ffff3c7224 */ /* 0x000fe400078e0020 */
[----:B------:R-:W-:Y:S01]  /*8bda0*/  IMAD.MOV.U32 R61, RZ, RZ, R33 ;  /* 0x000000ffff3d7224 */ /* 0x000fe200078e0021 */
[----:B------:R-:W-:Y:S07]  /*8bdb0*/  BRA `(.L_x_15327) ;  /* 0x0000000000f07947 */ /* 0x000fee0003800000 */
.L_x_15314:
        /* <DEDUP_REMOVED lines=26> */
.L_x_15336:
[----:B------:R-:W-:Y:S05]  /*8bf60*/  BSYNC.RECONVERGENT B5 ;  /* 0x0000000000057941 */ /* 0x000fea0003800200 */
.L_x_15335:
        /* <DEDUP_REMOVED lines=29> */
.L_x_15338:
[----:B------:R-:W-:Y:S05]  /*8c140*/  BSYNC.RECONVERGENT B5 ;  /* 0x0000000000057941 */ /* 0x000fea0003800200 */
.L_x_15337:
[----:B------:R-:W-:Y:S01]  /*8c150*/  DMUL R60, R2, R60 ;  /* 0x0000003c023c7228 */ /* 0x000fe20000000000 */
[----:B------:R-:W-:Y:S02]  /*8c160*/  IMAD.MOV.U32 R58, RZ, RZ, 0x0 ;  /* 0x00000000ff3a7424 */ /* 0x000fe400078e00ff */
[----:B------:R-:W-:-:S08]  /*8c170*/  IMAD.MOV.U32 R59, RZ, RZ, 0x3ff00000 ;  /* 0x3ff00000ff3b7424 */ /* 0x000fd000078e00ff */
.L_x_15327:
[----:B------:R-:W-:Y:S05]  /*8c180*/  BSYNC.RECONVERGENT B4 ;  /* 0x0000000000047941 */ /* 0x000fea0003800200 */
.L_x_15313:
[----:B------:R-:W-:Y:S05]  /*8c190*/  BRA `(.L_x_15339) ;  /* 0x0000000000087947 */ /* 0x000fea0003800000 */
.L_x_15305:
[----:B------:R-:W-:Y:S02]  /*8c1a0*/  DMUL R60, R36, 9.00719925474099200000e+15 ;  /* 0x43400000243c7828 */ /* 0x000fe40000000000 */
[----:B------:R-:W-:-:S11]  /*8c1b0*/  DMUL R58, R58, 9.00719925474099200000e+15 ;  /* 0x434000003a3a7828 */ /* 0x000fd60000000000 */
.L_x_15339:
[----:B------:R-:W-:Y:S05]  /*8c1c0*/  BSYNC.RELIABLE B2 ;  /* 0x0000000000027941 */ /* 0x000fea0003800100 */
.L_x_15304:
        /* <DEDUP_REMOVED lines=31> */
.L_x_15342:
[----:B------:R-:W-:Y:S05]  /*8c3c0*/  BSYNC.RECONVERGENT B2 ;  /* 0x0000000000027941 */ /* 0x000fea0003800200 */
.L_x_15341:
        /* <DEDUP_REMOVED lines=84> */
.L_x_15344:
[----:B------:R-:W-:Y:S02]  /*8c910*/  FSEL R2, RZ, 3.37028055040000000000e+12, P0 ;  /* 0x54442d18ff027808 */ /* 0x000fe40000000000 */
[----:B------:R-:W-:-:S07]  /*8c920*/  FSEL R3, RZ, 2.1426990032196044922, P0 ;  /* 0x400921fbff037808 */ /* 0x000fce0000000000 */
.L_x_15345:
[----:B------:R-:W-:Y:S05]  /*8c930*/  BSYNC.RECONVERGENT B0 ;  /* 0x0000000000007941 */ /* 0x000fea0003800200 */
.L_x_15343:
[----:B------:R-:W-:Y:S01]  /*8c940*/  DADD R58, |R60|, R58 ;  /* 0x000000003c3a7229 */ /* 0x000fe2000000023a */
[----:B------:R-:W-:-:S07]  /*8c950*/  LOP3.LUT R61, R3, 0x80000000, R61, 0xb8, !PT ;  /* 0x80000000033d7812 */ /* 0x000fce00078eb83d */
[----:B------:R-:W-:-:S06]  /*8c960*/  DSETP.NAN.AND P0, PT, R58, R58, PT ;  /* 0x0000003a3a00722a */ /* 0x000fcc0003f08000 */
[----:B------:R-:W-:Y:S02]  /*8c970*/  FSEL R32, R58, R2, P0 ;  /* 0x000000023a207208 */ /* 0x000fe40000000000 */
[----:B------:R-:W-:Y:S01]  /*8c980*/  FSEL R33, R59, R61, P0 ;  /* 0x0000003d3b217208 */ /* 0x000fe20000000000 */
[----:B------:R-:W-:Y:S06]  /*8c990*/  BRA `(.L_x_15311) ;  /* 0x0000000400e07947 */ /* 0x000fec0003800000 */
.L_x_15340:
        /* <DEDUP_REMOVED lines=27> */
.L_x_15347:
[----:B------:R-:W-:Y:S05]  /*8cb50*/  BSYNC.RECONVERGENT B2 ;  /* 0x0000000000027941 */ /* 0x000fea0003800200 */
.L_x_15346:
        /* <DEDUP_REMOVED lines=84> */
.L_x_15349:
[----:B------:R-:W-:Y:S02]  /*8d0a0*/  FSEL R2, RZ, 3.37028055040000000000e+12, P0 ;  /* 0x54442d18ff027808 */ /* 0x000fe40000000000 */
[----:B------:R-:W-:-:S07]  /*8d0b0*/  FSEL R3, RZ, 2.1426990032196044922, P0 ;  /* 0x400921fbff037808 */ /* 0x000fce0000000000 */
.L_x_15350:
[----:B------:R-:W-:Y:S05]  /*8d0c0*/  BSYNC.RECONVERGENT B0 ;  /* 0x0000000000007941 */ /* 0x000fea0003800200 */
.L_x_15348:
[----:B------:R-:W-:Y:S01]  /*8d0d0*/  DADD R58, |R60|, R58 ;  /* 0x000000003c3a7229 */ /* 0x000fe2000000023a */
[----:B------:R-:W-:-:S07]  /*8d0e0*/  LOP3.LUT R61, R3, 0x80000000, R61, 0xb8, !PT ;  /* 0x80000000033d7812 */ /* 0x000fce00078eb83d */
[----:B------:R-:W-:-:S06]  /*8d0f0*/  DSETP.NAN.AND P0, PT, R58, R58, PT ;  /* 0x0000003a3a00722a */ /* 0x000fcc0003f08000 */
[----:B------:R-:W-:Y:S02]  /*8d100*/  FSEL R32, R58, R2, P0 ;  /* 0x000000023a207208 */ /* 0x000fe40000000000 */
[----:B------:R-:W-:-:S07]  /*8d110*/  FSEL R33, R59, R61, P0 ;  /* 0x0000003d3b217208 */ /* 0x000fce0000000000 */
.L_x_15311:
[----:B------:R-:W-:Y:S05]  /*8d120*/  BSYNC.RECONVERGENT B3 ;  /* 0x0000000000037941 */ /* 0x000fea0003800200 */
.L_x_15303:
[----:B------:R-:W-:Y:S01]  /*8d130*/  DADD R2, -RZ, -R38 ;  /* 0x00000000ff027229 */ /* 0x000fe20000000926 */
[----:B------:R-:W-:-:S09]  /*8d140*/  ISETP.GE.AND P0, PT, R43, RZ, PT ;  /* 0x000000ff2b00720c */ /* 0x000fd20003f06270 */
[----:B------:R-:W-:Y:S02]  /*8d150*/  FSEL R34, R38, R2, !P0 ;  /* 0x0000000226227208 */ /* 0x000fe40004000000 */
[----:B------:R-:W-:Y:S01]  /*8d160*/  FSEL R35, R39, R3, !P0 ;  /* 0x0000000327237208 */ /* 0x000fe20004000000 */
[----:B------:R-:W-:Y:S06]  /*8d170*/  BRA `(.L_x_15267) ;  /* 0x0000002c00f87947 */ /* 0x000fec0003800000 */
.L_x_15270:
[----:B------:R-:W2:Y:S01]  /*8d180*/  LDL.64 R32, [R1+0x8] ;  /* 0x0000080001207983 */ /* 0x000ea20000100a00 */
[----:B------:R-:W-:Y:S01]  /*8d190*/  UMOV UR6, 0x54442d18 ;  /* 0x54442d1800067882 */ /* 0x000fe20000000000 */
[----:B------:R-:W-:Y:S01]  /*8d1a0*/  UMOV UR7, 0x3ff921fb ;  /* 0x3ff921fb00077882 */ /* 0x000fe20000000000 */
[----:B------:R-:W-:Y:S02]  /*8d1b0*/  DADD R34, -RZ, -R42 ;  /* 0x00000000ff227229 */ /* 0x000fe4000000092a */
[----:B--2---:R-:W-:-:S08]  /*8d1c0*/  DADD R32, -R40, R32 ;  /* 0x0000000028207229 */ /* 0x004fd00000000120 */
[----:B------:R-:W-:Y:S01]  /*8d1d0*/  DADD R32, R32, UR6 ;  /* 0x0000000620207e29 */ /* 0x000fe20008000000 */
[----:B------:R-:W-:Y:S10]  /*8d1e0*/  BRA `(.L_x_15267) ;  /* 0x0000002c00dc7947 */ /* 0x000ff40003800000 */
.L_x_15269:
[----:B------:R-:W-:Y:S01]  /*8d1f0*/  DADD R34, -RZ, -R42 ;  /* 0x00000000ff227229 */ /* 0x000fe2000000092a */
[----:B------:R-:W-:Y:S01]  /*8d200*/  CS2R R32, SRZ ;  /* 0x0000000000207805 */ /* 0x000fe2000001ff00 */
[----:B------:R-:W-:Y:S09]  /*8d210*/  BRA `(.L_x_15267) ;  /* 0x0000002c00d07947 */ /* 0x000ff20003800000 */
.L_x_15268:
        /* <DEDUP_REMOVED lines=110> */
.L_x_15355:
[----:B------:R-:W-:Y:S05]  /*8d900*/  BSYNC.RECONVERGENT B0 ;  /* 0x0000000000007941 */ /* 0x000fea0003800200 */
.L_x_15354:
        /* <DEDUP_REMOVED lines=8> */
.L_x_15357:
[----:B------:R-:W-:Y:S05]  /*8d990*/  BSYNC.RECONVERGENT B3 ;  /* 0x0000000000037941 */ /* 0x000fea0003800200 */
.L_x_15356:
        /* <DEDUP_REMOVED lines=84> */
.L_x_15359:
[----:B------:R-:W-:Y:S02]  /*8dee0*/  FSEL R2, RZ, 3.37028055040000000000e+12, P0 ;  /* 0x54442d18ff027808 */ /* 0x000fe40000000000 */
[----:B------:R-:W-:-:S07]  /*8def0*/  FSEL R3, RZ, 2.1426990032196044922, P0 ;  /* 0x400921fbff037808 */ /* 0x000fce0000000000 */
.L_x_15360:
[----:B------:R-:W-:Y:S05]  /*8df00*/  BSYNC.RECONVERGENT B0 ;  /* 0x0000000000007941 */ /* 0x000fea0003800200 */
.L_x_15358:
[----:B------:R-:W-:Y:S01]  /*8df10*/  DADD R58, R58, R68 ;  /* 0x000000003a3a7229 */ /* 0x000fe20000000044 */
[----:B------:R-:W-:Y:S01]  /*8df20*/  LOP3.LUT R3, R3, 0x80000000, R43, 0xb8, !PT ;  /* 0x8000000003037812 */ /* 0x000fe200078eb82b */
[----:B------:R-:W-:-:S06]  /*8df30*/  DMUL R60, R60, 0.5 ;  /* 0x3fe000003c3c7828 */ /* 0x000fcc0000000000 */
[----:B------:R-:W-:-:S06]  /*8df40*/  DSETP.NAN.AND P0, PT, R58, R58, PT ;  /* 0x0000003a3a00722a */ /* 0x000fcc0003f08000 */
[----:B------:R-:W-:Y:S02]  /*8df50*/  FSEL R2, R58, R2, P0 ;  /* 0x000000023a027208 */ /* 0x000fe40000000000 */
[----:B------:R-:W-:Y:S01]  /*8df60*/  FSEL R3, R59, R3, P0 ;  /* 0x000000033b037208 */ /* 0x000fe20000000000 */
[----:B------:R-:W-:Y:S06]  /*8df70*/  BRA `(.L_x_15361) ;  /* 0x0000002000547947 */ /* 0x000fec0003800000 */
.L_x_15353:
        /* <DEDUP_REMOVED lines=137> */
.L_x_15363:
[----:B------:R-:W-:Y:S05]  /*8e810*/  BSYNC.RECONVERGENT B0 ;  /* 0x0000000000007941 */ /* 0x000fea0003800200 */
.L_x_15362:
        /* <DEDUP_REMOVED lines=8> */
.L_x_15365:
[----:B------:R-:W-:Y:S05]  /*8e8a0*/  BSYNC.RECONVERGENT B3 ;  /* 0x0000000000037941 */ /* 0x000fea0003800200 */
.L_x_15364:
        /* <DEDUP_REMOVED lines=84> */
.L_x_15367:
[----:B------:R-:W-:Y:S02]  /*8edf0*/  FSEL R2, RZ, 3.37028055040000000000e+12, P0 ;  /* 0x54442d18ff027808 */ /* 0x000fe40000000000 */
[----:B------:R-:W-:-:S07]  /*8ee00*/  FSEL R3, RZ, 2.1426990032196044922, P0 ;  /* 0x400921fbff037808 */ /* 0x000fce0000000000 */
.L_x_15368:
[----:B------:R-:W-:Y:S05]  /*8ee10*/  BSYNC.RECONVERGENT B0 ;  /* 0x0000000000007941 */ /* 0x000fea0003800200 */
.L_x_15366:
[----:B------:R-:W-:Y:S01]  /*8ee20*/  DADD R58, R58, R68 ;  /* 0x000000003a3a7229 */ /* 0x000fe20000000044 */
[----:B------:R-:W-:-:S07]  /*8ee30*/  LOP3.LUT R3, R3, 0x80000000, R43, 0xb8, !PT ;  /* 0x8000000003037812 */ /* 0x000fce00078eb82b */
[----:B------:R-:W-:-:S06]  /*8ee40*/  DSETP.NAN.AND P0, PT, R58, R58, PT ;  /* 0x0000003a3a00722a */ /* 0x000fcc0003f08000 */
[----:B------:R-:W-:Y:S02]  /*8ee50*/  FSEL R2, R58, R2, P0 ;  /* 0x000000023a027208 */ /* 0x000fe40000000000 */
[----:B------:R-:W-:Y:S01]  /*8ee60*/  FSEL R3, R59, R3, P0 ;  /* 0x000000033b037208 */ /* 0x000fe20000000000 */
[----:B------:R-:W-:Y:S06]  /*8ee70*/  BRA `(.L_x_15361) ;  /* 0x0000001000947947 */ /* 0x000fec0003800000 */
.L_x_15352:
        /* <DEDUP_REMOVED lines=25> */
.L_x_15370:
[----:B------:R-:W-:Y:S05]  /*8f010*/  BSYNC.RECONVERGENT B3 ;  /* 0x0000000000037941 */ /* 0x000fea0003800200 */
.L_x_15369:
        /* <DEDUP_REMOVED lines=23> */
.L_x_15372:
[----:B------:R-:W-:Y:S05]  /*8f190*/  BSYNC.RECONVERGENT B3 ;  /* 0x0000000000037941 */ /* 0x000fea0003800200 */
.L_x_15371:
        /* <DEDUP_REMOVED lines=140> */
.L_x_15374:
[----:B------:R-:W-:Y:S05]  /*8fa60*/  BSYNC.RECONVERGENT B0 ;  /* 0x0000000000007941 */ /* 0x000fea0003800200 */
.L_x_15373:
        /* <DEDUP_REMOVED lines=8> */
.L_x_15376:
[----:B------:R-:W-:Y:S05]  /*8faf0*/  BSYNC.RECONVERGENT B3 ;  /* 0x0000000000037941 */ /* 0x000fea0003800200 */
.L_x_15375:
        /* <DEDUP_REMOVED lines=84> */
.L_x_15378:
[----:B------:R-:W-:Y:S02]  /*90040*/  FSEL R2, RZ, 3.37028055040000000000e+12, P0 ;  /* 0x54442d18ff027808 */ /* 0x000fe40000000000 */
[----:B------:R-:W-:-:S07]  /*90050*/  FSEL R3, RZ, 2.1426990032196044922, P0 ;  /* 0x400921fbff037808 */ /* 0x000fce0000000000 */
.L_x_15379:
[----:B------:R-:W-:Y:S05]  /*90060*/  BSYNC.RECONVERGENT B0 ;  /* 0x0000000000007941 */ /* 0x000fea0003800200 */
.L_x_15377:
[----:B------:R-:W-:Y:S01]  /*90070*/  DADD R58, R58, R68 ;  /* 0x000000003a3a7229 */ /* 0x000fe20000000044 */
[----:B------:R-:W-:Y:S01]  /*90080*/  LOP3.LUT R3, R3, 0x80000000, R43, 0xb8, !PT ;  /* 0x8000000003037812 */ /* 0x000fe200078eb82b */
[----:B------:R-:W-:-:S06]  /*90090*/  DADD R60, R60, 1 ;  /* 0x3ff000003c3c7429 */ /* 0x000fcc0000000000 */
[----:B------:R-:W-:-:S06]  /*900a0*/  DSETP.NAN.AND P0, PT, R58, R58, PT ;  /* 0x0000003a3a00722a */ /* 0x000fcc0003f08000 */
[----:B------:R-:W-:Y:S02]  /*900b0*/  FSEL R2, R58, R2, P0 ;  /* 0x000000023a027208 */ /* 0x000fe40000000000 */
[----:B------:R-:W-:-:S07]  /*900c0*/  FSEL R3, R59, R3, P0 ;  /* 0x000000033b037208 */ /* 0x000fce0000000000 */
.L_x_15361:
[----:B------:R-:W-:Y:S05]  /*900d0*/  BSYNC.RECONVERGENT B2 ;  /* 0x0000000000027941 */ /* 0x000fea0003800200 */
.L_x_15351:
        /* <DEDUP_REMOVED lines=8> */
.L_x_15267:
[----:B------:R-:W-:Y:S05]  /*90160*/  BSYNC.RECONVERGENT B1 ;  /* 0x0000000000017941 */ /* 0x000fea0003800200 */
.L_x_15265:
        /* <DEDUP_REMOVED lines=11> */
        .weak           $__internal_24_$__cuda_sm20_div_rn_f64_full
        .type           $__internal_24_$__cuda_sm20_div_rn_f64_full,@function
        .size           $__internal_24_$__cuda_sm20_div_rn_f64_full,($__internal_25_$__cuda_sm20_dsqrt_rn_f64_mediumpath_v1 - $__internal_24_$__cuda_sm20_div_rn_f64_full)
$__internal_24_$__cuda_sm20_div_rn_f64_full:
        /* <DEDUP_REMOVED lines=72> */
.L_x_15381:
        /* <DEDUP_REMOVED lines=17> */
.L_x_15384:
[----:B------:R-:W-:Y:S01]  /*907b0*/  LOP3.LUT R0, R45, 0x80000, RZ, 0xfc, !PT ;  /* 0x000800002d007812 */ /* 0x000fe200078efcff */
[----:B------:R-:W-:-:S04]  /*907c0*/  IMAD.MOV.U32 R56, RZ, RZ, R44 ;  /* 0x000000ffff387224 */ /* 0x000fc800078e002c */
[----:B------:R-:W-:Y:S01]  /*907d0*/  IMAD.MOV.U32 R57, RZ, RZ, R0 ;  /* 0x000000ffff397224 */ /* 0x000fe200078e0000 */
[----:B------:R-:W-:Y:S06]  /*907e0*/  BRA `(.L_x_15382) ;  /* 0x00000000000c7947 */ /* 0x000fec0003800000 */
.L_x_15383:
[----:B------:R-:W-:Y:S01]  /*907f0*/  LOP3.LUT R0, R51, 0x80000, RZ, 0xfc, !PT ;  /* 0x0008000033007812 */ /* 0x000fe200078efcff */
[----:B------:R-:W-:-:S04]  /*90800*/  IMAD.MOV.U32 R56, RZ, RZ, R50 ;  /* 0x000000ffff387224 */ /* 0x000fc800078e0032 */
[----:B------:R-:W-:-:S07]  /*90810*/  IMAD.MOV.U32 R57, RZ, RZ, R0 ;  /* 0x000000ffff397224 */ /* 0x000fce00078e0000 */
.L_x_15382:
[----:B------:R-:W-:Y:S05]  /*90820*/  BSYNC.RECONVERGENT B0 ;  /* 0x0000000000007941 */ /* 0x000fea0003800200 */
.L_x_15380:
[----:B------:R-:W-:Y:S01]  /*90830*/  MOV R2, R3 ;  /* 0x0000000300027202 */ /* 0x000fe20000000f00 */
[----:B------:R-:W-:Y:S02]  /*90840*/  IMAD.MOV.U32 R3, RZ, RZ, 0x0 ;  /* 0x00000000ff037424 */ /* 0x000fe400078e00ff */
[----:B------:R-:W-:Y:S02]  /*90850*/  IMAD.MOV.U32 R32, RZ, RZ, R56 ;  /* 0x000000ffff207224 */ /* 0x000fe400078e0038 */
[----:B------:R-:W-:Y:S01]  /*90860*/  IMAD.MOV.U32 R33, RZ, RZ, R57 ;  /* 0x000000ffff217224 */ /* 0x000fe200078e0039 */
[----:B------:R-:W-:Y:S06]  /*90870*/  RET.REL.NODEC R2 `(_ZN2at6native29vectorized_elementwise_kernelILi4EZZZNS0_16acos_kernel_cudaERNS_18TensorIteratorBaseEENKUlvE_clEvENKUlvE_clEvEUlN3c107complexIdEEE_St5arrayIPcLm2EEEEviT0_T1_) ;  /* 0xfffff6f402e07950 */ /* 0x000fec0003c3ffff */
        .weak           $__internal_25_$__cuda_sm20_dsqrt_rn_f64_mediumpath_v1
        .type           $__internal_25_$__cuda_sm20_dsqrt_rn_f64_mediumpath_v1,@function
        .size           $__internal_25_$__cuda_sm20_dsqrt_rn_f64_mediumpath_v1,(.L_x_17246 - $__internal_25_$__cuda_sm20_dsqrt_rn_f64_mediumpath_v1)
$__internal_25_$__cuda_sm20_dsqrt_rn_f64_mediumpath_v1:
        /* <DEDUP_REMOVED lines=12> */
.L_x_15386:
        /* <DEDUP_REMOVED lines=24> */
.L_x_15388:
[----:B------:R-:W-:-:S11]  /*90ac0*/  DADD R2, R44, R44 ;  /* 0x000000002c027229 */ /* 0x000fd6000000002c */
.L_x_15387:
[----:B------:R-:W-:Y:S05]  /*90ad0*/  BSYNC.RECONVERGENT B0 ;  /* 0x0000000000007941 */ /* 0x000fea0003800200 */
.L_x_15385:
[----:B------:R-:W-:Y:S02]  /*90ae0*/  IMAD.MOV.U32 R32, RZ, RZ, R0 ;  /* 0x000000ffff207224 */ /* 0x000fe400078e0000 */
[----:B------:R-:W-:-:S04]  /*90af0*/  IMAD.MOV.U32 R33, RZ, RZ, 0x0 ;  /* 0x00000000ff217424 */ /* 0x000fc800078e00ff */
[----:B------:R-:W-:Y:S05]  /*90b00*/  RET.REL.NODEC R32 `(_ZN2at6native29vectorized_elementwise_kernelILi4EZZZNS0_16acos_kernel_cudaERNS_18TensorIteratorBaseEENKUlvE_clEvENKUlvE_clEvEUlN3c107complexIdEEE_St5arrayIPcLm2EEEEviT0_T1_) ;  /* 0xfffff6f4203c7950 */ /* 0x000fea0003c3ffff */
.L_x_15389:
        /* <DEDUP_REMOVED lines=15> */
.L_x_17246:


//--------------------- .text._ZN2at6native29vectorized_elementwise_kernelILi8EZZZNS0_16acos_kernel_cudaERNS_18TensorIteratorBaseEENKUlvE_clEvENKUlvE_clEvEUlN3c107complexIdEEE_St5arrayIPcLm2EEEEviT0_T1_ --------------------------
	.section	.text._ZN2at6native29vectorized_elementwise_kernelILi8EZZZNS0_16acos_kernel_cudaERNS_18TensorIteratorBaseEENKUlvE_clEvENKUlvE_clEvEUlN3c107complexIdEEE_St5arrayIPcLm2EEEEviT0_T1_,"ax",@progbits
	.align	128
        .global         _ZN2at6native29vectorized_elementwise_kernelILi8EZZZNS0_16acos_kernel_cudaERNS_18TensorIteratorBaseEENKUlvE_clEvENKUlvE_clEvEUlN3c107complexIdEEE_St5arrayIPcLm2EEEEviT0_T1_
        .type           _ZN2at6native29vectorized_elementwise_kernelILi8EZZZNS0_16acos_kernel_cudaERNS_18TensorIteratorBaseEENKUlvE_clEvENKUlvE_clEvEUlN3c107complexIdEEE_St5arrayIPcLm2EEEEviT0_T1_,@function
        .size           _ZN2at6native29vectorized_elementwise_kernelILi8EZZZNS0_16acos_kernel_cudaERNS_18TensorIteratorBaseEENKUlvE_clEvENKUlvE_clEvEUlN3c107complexIdEEE_St5arrayIPcLm2EEEEviT0_T1_,(.L_x_17248 - _ZN2at6native29vectorized_elementwise_kernelILi8EZZZNS0_16acos_kernel_cudaERNS_18TensorIteratorBaseEENKUlvE_clEvENKUlvE_clEvEUlN3c107complexIdEEE_St5arrayIPcLm2EEEEviT0_T1_)
        .other          _ZN2at6native29vectorized_elementwise_kernelILi8EZZZNS0_16acos_kernel_cudaERNS_18TensorIteratorBaseEENKUlvE_clEvENKUlvE_clEvEUlN3c107complexIdEEE_St5arrayIPcLm2EEEEviT0_T1_,@"STO_CUDA_ENTRY STV_DEFAULT"
_ZN2at6native29vectorized_elementwise_kernelILi8EZZZNS0_16acos_kernel_cudaERNS_18TensorIteratorBaseEENKUlvE_clEvENKUlvE_clEvEUlN3c107complexIdEEE_St5arrayIPcLm2EEEEviT0_T1_:
.text._ZN2at6native29vectorized_elementwise_kernelILi8EZZZNS0_16acos_kernel_cudaERNS_18TensorIteratorBaseEENKUlvE_clEvENKUlvE_clEvEUlN3c107complexIdEEE_St5arrayIPcLm2EEEEviT0_T1_:
        /* <DEDUP_REMOVED lines=109> */
.L_x_15393:
        /* <DEDUP_REMOVED lines=43> */
[----:B------:R-:W-:Y:S05]  /*0980*/  CALL.REL.NOINC `($__internal_26_$__cuda_sm20_div_rn_f64_full) ;  /* 0x000008f8001c7944 */ /* 0x000fea0003c00000 */
[----:B------:R-:W-:Y:S01]  /*0990*/  MOV R62, R32 ;  /* 0x00000020003e7202 */ /* 0x000fe20000000f00 */
[----:B------:R-:W-:-:S07]  /*09a0*/  IMAD.MOV.U32 R63, RZ, RZ, R33 ;  /* 0x000000ffff3f7224 */ /* 0x000fce00078e0021 */
.L_x_15398:
[----:B------:R-:W-:Y:S05]  /*09b0*/  BSYNC.RECONVERGENT B3 ;  /* 0x0000000000037941 */ /* 0x000fea0003800200 */
.L_x_15397:
        /* <DEDUP_REMOVED lines=22> */
[----:B------:R-:W-:Y:S05]  /*0b20*/  CALL.REL.NOINC `($__internal_26_$__cuda_sm20_div_rn_f64_full) ;  /* 0x000008f400b47944 */ /* 0x000fea0003c00000 */
.L_x_15400:
[----:B------:R-:W-:Y:S05]  /*0b30*/  BSYNC.RECONVERGENT B3 ;  /* 0x0000000000037941 */ /* 0x000fea0003800200 */
.L_x_15399:
        /* <DEDUP_REMOVED lines=121> */
.L_x_15402:
[----:B------:R-:W-:Y:S01]  /*12d0*/  MOV R2, 0x0 ;  /* 0x0000000000027802 */ /* 0x000fe20000000f00 */
[----:B------:R-:W-:Y:S01]  /*12e0*/  IMAD.MOV.U32 R3, RZ, RZ, 0x7ff00000 ;  /* 0x7ff00000ff037424 */ /* 0x000fe200078e00ff */
[----:B------:R-:W-:-:S05]  /*12f0*/  LOP3.LUT P0, RZ, R33, 0x7fffffff, RZ, 0xc0, !PT ;  /* 0x7fffffff21ff7812 */ /* 0x000fca000780c0ff */
[----:B------:R-:W-:-:S10]  /*1300*/  DFMA R2, R32, R2, +INF ;  /* 0x7ff000002002742b */ /* 0x000fd40000000002 */
[----:B------:R-:W-:Y:S02]  /*1310*/  FSEL R62, R2, RZ, P0 ;  /* 0x000000ff023e7208 */ /* 0x000fe40000000000 */
[----:B------:R-:W-:-:S07]  /*1320*/  FSEL R63, R3, -QNAN , P0 ;  /* 0xfff00000033f7808 */ /* 0x000fce0000000000 */
.L_x_15403:
[----:B------:R-:W-:Y:S05]  /*1330*/  BSYNC.RECONVERGENT B0 ;  /* 0x0000000000007941 */ /* 0x000fea0003800200 */
.L_x_15401:
        /* <DEDUP_REMOVED lines=21> */
[----:B------:R-:W-:Y:S05]  /*1490*/  CALL.REL.NOINC `($__internal_26_$__cuda_sm20_div_rn_f64_full) ;  /* 0x000008ec00587944 */ /* 0x000fea0003c00000 */
.L_x_15405:
[----:B------:R-:W-:Y:S05]  /*14a0*/  BSYNC.RECONVERGENT B3 ;  /* 0x0000000000037941 */ /* 0x000fea0003800200 */
.L_x_15404:
        /* <DEDUP_REMOVED lines=92> */
.L_x_15396:
        /* <DEDUP_REMOVED lines=122> */
.L_x_15409:
[----:B------:R-:W-:Y:S01]  /*2210*/  MOV R2, 0x0 ;  /* 0x0000000000027802 */ /* 0x000fe20000000f00 */
[----:B------:R-:W-:Y:S01]  /*2220*/  IMAD.MOV.U32 R3, RZ, RZ, 0x7ff00000 ;  /* 0x7ff00000ff037424 */ /* 0x000fe200078e00ff */
[----:B------:R-:W-:-:S05]  /*2230*/  LOP3.LUT P0, RZ, R33, 0x7fffffff, RZ, 0xc0, !PT ;  /* 0x7fffffff21ff7812 */ /* 0x000fca000780c0ff */
[----:B------:R-:W-:-:S10]  /*2240*/  DFMA R2, R32, R2, +INF ;  /* 0x7ff000002002742b */ /* 0x000fd40000000002 */
[----:B------:R-:W-:Y:S02]  /*2250*/  FSEL R62, R2, RZ, P0 ;  /* 0x000000ff023e7208 */ /* 0x000fe40000000000 */
[----:B------:R-:W-:-:S07]  /*2260*/  FSEL R63, R3, -QNAN , P0 ;  /* 0xfff00000033f7808 */ /* 0x000fce0000000000 */
.L_x_15410:
[----:B------:R-:W-:Y:S05]  /*2270*/  BSYNC.RECONVERGENT B0 ;  /* 0x0000000000007941 */ /* 0x000fea0003800200 */
.L_x_15408:
        /* <DEDUP_REMOVED lines=21> */
.L_x_15412:
[----:B------:R-:W-:Y:S05]  /*23d0*/  BSYNC.RECONVERGENT B3 ;  /* 0x0000000000037941 */ /* 0x000fea0003800200 */
.L_x_15411:
        /* <DEDUP_REMOVED lines=91> */
.L_x_15407:
        /* <DEDUP_REMOVED lines=79> */
.L_x_15414:
[----:B------:R-:W-:Y:S01]  /*2e80*/  MOV R2, 0x0 ;  /* 0x0000000000027802 */ /* 0x000fe20000000f00 */
[----:B------:R-:W-:Y:S01]  /*2e90*/  IMAD.MOV.U32 R3, RZ, RZ, 0x7ff00000 ;  /* 0x7ff00000ff037424 */ /* 0x000fe200078e00ff */
[----:B------:R-:W-:-:S05]  /*2ea0*/  LOP3.LUT P0, RZ, R33, 0x7fffffff, RZ, 0xc0, !PT ;  /* 0x7fffffff21ff7812 */ /* 0x000fca000780c0ff */
[----:B------:R-:W-:-:S10]  /*2eb0*/  DFMA R2, R32, R2, +INF ;  /* 0x7ff000002002742b */ /* 0x000fd40000000002 */
[----:B------:R-:W-:Y:S02]  /*2ec0*/  FSEL R62, R2, RZ, P0 ;  /* 0x000000ff023e7208 */ /* 0x000fe40000000000 */
[----:B------:R-:W-:-:S07]  /*2ed0*/  FSEL R63, R3, -QNAN , P0 ;  /* 0xfff00000033f7808 */ /* 0x000fce0000000000 */
.L_x_15415:
[----:B------:R-:W-:Y:S05]  /*2ee0*/  BSYNC.RECONVERGENT B0 ;  /* 0x0000000000007941 */ /* 0x000fea0003800200 */
.L_x_15413:
        /* <DEDUP_REMOVED lines=21> */
.L_x_15417:
[----:B------:R-:W-:Y:S05]  /*3040*/  BSYNC.RECONVERGENT B3 ;  /* 0x0000000000037941 */ /* 0x000fea0003800200 */
.L_x_15416:
        /* <DEDUP_REMOVED lines=91> */
.L_x_15406:
[----:B------:R-:W-:Y:S05]  /*3600*/  BSYNC.RECONVERGENT B2 ;  /* 0x0000000000027941 */ /* 0x000fea0003800200 */
.L_x_15395:
        /* <DEDUP_REMOVED lines=9> */
.L_x_15394:
        /* <DEDUP_REMOVED lines=21> */
.L_x_15418:
        /* <DEDUP_REMOVED lines=119> */
[----:B------:R-:W-:Y:S05]  /*3f60*/  CALL.REL.NOINC `($__internal_27_$__cuda_sm20_dsqrt_rn_f64_mediumpath_v1) ;  /* 0x000008c8003c7944 */ /* 0x000fea0003c00000 */
[----:B------:R-:W-:Y:S02]  /*3f70*/  IMAD.MOV.U32 R6, RZ, RZ, R2 ;  /* 0x000000ffff067224 */ /* 0x000fe400078e0002 */
[----:B------:R-:W-:-:S07]  /*3f80*/  IMAD.MOV.U32 R7, RZ, RZ, R3 ;  /* 0x000000ffff077224 */ /* 0x000fce00078e0003 */
.L_x_15423:
[----:B------:R-:W-:Y:S05]  /*3f90*/  BSYNC.RECONVERGENT B3 ;  /* 0x0000000000037941 */ /* 0x000fea0003800200 */
.L_x_15422:
[----:B------:R-:W-:Y:S05]  /*3fa0*/  BRA `(.L_x_15424) ;  /* 0x0000002000ac7947 */ /* 0x000fea0003800000 */
.L_x_15421:
        /* <DEDUP_REMOVED lines=29> */
[----:B------:R-:W-:Y:S05]  /*4180*/  CALL.REL.NOINC `($__internal_26_$__cuda_sm20_div_rn_f64_full) ;  /* 0x000008c0001c7944 */ /* 0x000fea0003c00000 */
.L_x_15429:
[----:B------:R-:W-:Y:S05]  /*4190*/  BSYNC.RECONVERGENT B4 ;  /* 0x0000000000047941 */ /* 0x000fea0003800200 */
.L_x_15428:
[----:B------:R-:W-:Y:S02]  /*41a0*/  IMAD.MOV.U32 R6, RZ, RZ, R32 ;  /* 0x000000ffff067224 */ /* 0x000fe400078e0020 */
[----:B------:R-:W-:-:S07]  /*41b0*/  IMAD.MOV.U32 R7, RZ, RZ, R33 ;  /* 0x000000ffff077224 */ /* 0x000fce00078e0021 */
.L_x_15427:
[----:B------:R-:W-:Y:S05]  /*41c0*/  BSYNC.RECONVERGENT B3 ;  /* 0x0000000000037941 */ /* 0x000fea0003800200 */
.L_x_15426:
        /* <DEDUP_REMOVED lines=28> */
[----:B------:R-:W-:Y:S05]  /*4390*/  CALL.REL.NOINC `($__internal_26_$__cuda_sm20_div_rn_f64_full) ;  /* 0x000008bc00987944 */ /* 0x000fea0003c00000 */
.L_x_15432:
[----:B------:R-:W-:Y:S05]  /*43a0*/  BSYNC.RECONVERGENT B4 ;  /* 0x0000000000047941 */ /* 0x000fea0003800200 */
.L_x_15431:
[----:B------:R-:W-:Y:S05]  /*43b0*/  BSYNC.RECONVERGENT B3 ;  /* 0x0000000000037941 */ /* 0x000fea0003800200 */
.L_x_15430:
        /* <DEDUP_REMOVED lines=27> */
[----:B------:R-:W-:Y:S05]  /*4570*/  CALL.REL.NOINC `($__internal_27_$__cuda_sm20_dsqrt_rn_f64_mediumpath_v1) ;  /* 0x000008c000b87944 */ /* 0x000fea0003c00000 */
[----:B------:R-:W-:Y:S02]  /*4580*/  IMAD.MOV.U32 R50, RZ, RZ, R2 ;  /* 0x000000ffff327224 */ /* 0x000fe400078e0002 */
[----:B------:R-:W-:-:S07]  /*4590*/  IMAD.MOV.U32 R51, RZ, RZ, R3 ;  /* 0x000000ffff337224 */ /* 0x000fce00078e0003 */
.L_x_15434:
[----:B------:R-:W-:Y:S05]  /*45a0*/  BSYNC.RECONVERGENT B3 ;  /* 0x0000000000037941 */ /* 0x000fea0003800200 */
.L_x_15433:
        /* <DEDUP_REMOVED lines=25> */
[----:B------:R-:W-:Y:S05]  /*4740*/  CALL.REL.NOINC `($__internal_26_$__cuda_sm20_div_rn_f64_full) ;  /* 0x000008b800ac7944 */ /* 0x000fea0003c00000 */
.L_x_15437:
[----:B------:R-:W-:Y:S05]  /*4750*/  BSYNC.RECONVERGENT B3 ;  /* 0x0000000000037941 */ /* 0x000fea0003800200 */
.L_x_15436:
        /* <DEDUP_REMOVED lines=30> */
.L_x_15435:
        /* <DEDUP_REMOVED lines=75> */
.L_x_15438:
[----:B------:R-:W-:Y:S01]  /*4df0*/  IMAD.MOV.U32 R2, RZ, RZ, 0x0 ;  /* 0x00000000ff027424 */ /* 0x000fe200078e00ff */
[----:B------:R-:W-:Y:S01]  /*4e00*/  LOP3.LUT P0, RZ, R7, 0x7fffffff, RZ, 0xc0, !PT ;  /* 0x7fffffff07ff7812 */ /* 0x000fe2000780c0ff */
[----:B------:R-:W-:-:S06]  /*4e10*/  IMAD.MOV.U32 R3, RZ, RZ, 0x7ff00000 ;  /* 0x7ff00000ff037424 */ /* 0x000fcc00078e00ff */
[----:B------:R-:W-:-:S10]  /*4e20*/  DFMA R2, R6, R2, +INF ;  /* 0x7ff000000602742b */ /* 0x000fd40000000002 */
[----:B------:R-:W-:Y:S02]  /*4e30*/  FSEL R6, R2, RZ, P0 ;  /* 0x000000ff02067208 */ /* 0x000fe40000000000 */
[----:B------:R-:W-:Y:S01]  /*4e40*/  FSEL R7, R3, -QNAN , P0 ;  /* 0xfff0000003077808 */ /* 0x000fe20000000000 */
[----:B------:R-:W-:Y:S06]  /*4e50*/  BRA `(.L_x_15424) ;  /* 0x0000001400007947 */ /* 0x000fec0003800000 */
.L_x_15425:
        /* <DEDUP_REMOVED lines=23> */
[----:B------:R-:W-:Y:S05]  /*4fd0*/  CALL.REL.NOINC `($__internal_27_$__cuda_sm20_dsqrt_rn_f64_mediumpath_v1) ;  /* 0x000008b800207944 */ /* 0x000fea0003c00000 */
[----:B------:R-:W-:Y:S02]  /*4fe0*/  IMAD.MOV.U32 R48, RZ, RZ, R2 ;  /* 0x000000ffff307224 */ /* 0x000fe400078e0002 */
[----:B------:R-:W-:-:S07]  /*4ff0*/  IMAD.MOV.U32 R49, RZ, RZ, R3 ;  /* 0x000000ffff317224 */ /* 0x000fce00078e0003 */
.L_x_15441:
[----:B------:R-:W-:Y:S05]  /*5000*/  BSYNC.RECONVERGENT B3 ;  /* 0x0000000000037941 */ /* 0x000fea0003800200 */
.L_x_15440:
        /* <DEDUP_REMOVED lines=20> */
[----:B------:R-:W-:Y:S05]  /*5150*/  CALL.REL.NOINC `($__internal_26_$__cuda_sm20_div_rn_f64_full) ;  /* 0x000008b000287944 */ /* 0x000fea0003c00000 */
.L_x_15443:
[----:B------:R-:W-:Y:S05]  /*5160*/  BSYNC.RECONVERGENT B3 ;  /* 0x0000000000037941 */ /* 0x000fea0003800200 */
.L_x_15442:
[----:B------:R-:W-:Y:S02]  /*5170*/  IMAD.MOV.U32 R6, RZ, RZ, R32 ;  /* 0x000000ffff067224 */ /* 0x000fe400078e0020 */
[----:B------:R-:W-:Y:S01]  /*5180*/  IMAD.MOV.U32 R7, RZ, RZ, R33 ;  /* 0x000000ffff077224 */ /* 0x000fe200078e0021 */
[----:B------:R-:W-:Y:S06]  /*5190*/  BRA `(.L_x_15424) ;  /* 0x0000001000307947 */ /* 0x000fec0003800000 */
.L_x_15439:
        /* <DEDUP_REMOVED lines=20> */
[----:B------:R-:W-:Y:S05]  /*52e0*/  CALL.REL.NOINC `($__internal_27_$__cuda_sm20_dsqrt_rn_f64_mediumpath_v1) ;  /* 0x000008b4005c7944 */ /* 0x000fea0003c00000 */
[----:B------:R-:W-:Y:S02]  /*52f0*/  IMAD.MOV.U32 R48, RZ, RZ, R2 ;  /* 0x000000ffff307224 */ /* 0x000fe400078e0002 */
[----:B------:R-:W-:-:S07]  /*5300*/  IMAD.MOV.U32 R49, RZ, RZ, R3 ;  /* 0x000000ffff317224 */ /* 0x000fce00078e0003 */
.L_x_15445:
[----:B------:R-:W-:Y:S05]  /*5310*/  BSYNC.RECONVERGENT B3 ;  /* 0x0000000000037941 */ /* 0x000fea0003800200 */
.L_x_15444:
        /* <DEDUP_REMOVED lines=26> */
.L_x_15448:
[----:B------:R-:W-:Y:S05]  /*54c0*/  BSYNC.RECONVERGENT B3 ;  /* 0x0000000000037941 */ /* 0x000fea0003800200 */
.L_x_15447:
        /* <DEDUP_REMOVED lines=30> */
.L_x_15446:
        /* <DEDUP_REMOVED lines=75> */
.L_x_15449:
[----:B------:R-:W-:Y:S01]  /*5b60*/  IMAD.MOV.U32 R2, RZ, RZ, 0x0 ;  /* 0x00000000ff027424 */ /* 0x000fe200078e00ff */
[----:B------:R-:W-:Y:S01]  /*5b70*/  LOP3.LUT P0, RZ, R7, 0x7fffffff, RZ, 0xc0, !PT ;  /* 0x7fffffff07ff7812 */ /* 0x000fe2000780c0ff */
[----:B------:R-:W-:-:S06]  /*5b80*/  IMAD.MOV.U32 R3, RZ, RZ, 0x7ff00000 ;  /* 0x7ff00000ff037424 */ /* 0x000fcc00078e00ff */
[----:B------:R-:W-:-:S10]  /*5b90*/  DFMA R2, R6, R2, +INF ;  /* 0x7ff000000602742b */ /* 0x000fd40000000002 */
[----:B------:R-:W-:Y:S02]  /*5ba0*/  FSEL R6, R2, RZ, P0 ;  /* 0x000000ff02067208 */ /* 0x000fe40000000000 */
[----:B------:R-:W-:Y:S01]  /*5bb0*/  FSEL R7, R3, -QNAN , P0 ;  /* 0xfff0000003077808 */ /* 0x000fe20000000000 */
[----:B------:R-:W-:Y:S06]  /*5bc0*/  BRA `(.L_x_15424) ;  /* 0x0000000400a47947 */ /* 0x000fec0003800000 */
.L_x_15420:
        /* <DEDUP_REMOVED lines=23> */
.L_x_15451:
[----:B------:R-:W-:Y:S05]  /*5d40*/  BSYNC.RECONVERGENT B3 ;  /* 0x0000000000037941 */ /* 0x000fea0003800200 */
.L_x_15450:
        /* <DEDUP_REMOVED lines=75> */
.L_x_15452:
[----:B------:R-:W-:Y:S01]  /*6200*/  IMAD.MOV.U32 R2, RZ, RZ, 0x0 ;  /* 0x00000000ff027424 */ /* 0x000fe200078e00ff */
[----:B------:R-:W-:Y:S01]  /*6210*/  LOP3.LUT P0, RZ, R7, 0x7fffffff, RZ, 0xc0, !PT ;  /* 0x7fffffff07ff7812 */ /* 0x000fe2000780c0ff */
[----:B------:R-:W-:-:S06]  /*6220*/  IMAD.MOV.U32 R3, RZ, RZ, 0x7ff00000 ;  /* 0x7ff00000ff037424 */ /* 0x000fcc00078e00ff */
[----:B------:R-:W-:-:S10]  /*6230*/  DFMA R2, R6, R2, +INF ;  /* 0x7ff000000602742b */ /* 0x000fd40000000002 */
[----:B------:R-:W-:Y:S02]  /*6240*/  FSEL R6, R2, RZ, P0 ;  /* 0x000000ff02067208 */ /* 0x000fe40000000000 */
[----:B------:R-:W-:-:S07]  /*6250*/  FSEL R7, R3, -QNAN , P0 ;  /* 0xfff0000003077808 */ /* 0x000fce0000000000 */
.L_x_15424:
[----:B------:R-:W-:Y:S05]  /*6260*/  BSYNC.RECONVERGENT B2 ;  /* 0x0000000000027941 */ /* 0x000fea0003800200 */
.L_x_15419:
        /* <DEDUP_REMOVED lines=27> */
.L_x_15457:
[----:B------:R-:W-:Y:S05]  /*6420*/  BSYNC.RECONVERGENT B4 ;  /* 0x0000000000047941 */ /* 0x000fea0003800200 */
.L_x_15456:
        /* <DEDUP_REMOVED lines=35> */
.L_x_15461:
[----:B------:R-:W-:Y:S05]  /*6660*/  BSYNC.RECONVERGENT B5 ;  /* 0x0000000000057941 */ /* 0x000fea0003800200 */
.L_x_15460:
        /* <DEDUP_REMOVED lines=28> */
[----:B------:R-:W-:Y:S05]  /*6830*/  CALL.REL.NOINC `($__internal_27_$__cuda_sm20_dsqrt_rn_f64_mediumpath_v1) ;  /* 0x000008a000087944 */ /* 0x000fea0003c00000 */
.L_x_15463:
[----:B------:R-:W-:Y:S05]  /*6840*/  BSYNC.RECONVERGENT B5 ;  /* 0x0000000000057941 */ /* 0x000fea0003800200 */
.L_x_15462:
[----:B------:R-:W-:Y:S01]  /*6850*/  DMUL R70, R2, R70 ;  /* 0x0000004602467228 */ /* 0x000fe20000000000 */
[----:B------:R-:W-:Y:S02]  /*6860*/  IMAD.MOV.U32 R58, RZ, RZ, 0x0 ;  /* 0x00000000ff3a7424 */ /* 0x000fe400078e00ff */
[----:B------:R-:W-:Y:S01]  /*6870*/  IMAD.MOV.U32 R59, RZ, RZ, 0x3ff00000 ;  /* 0x3ff00000ff3b7424 */ /* 0x000fe200078e00ff */
[----:B------:R-:W-:Y:S07]  /*6880*/  BRA `(.L_x_15464) ;  /* 0x0000000800ec7947 */ /* 0x000fee0003800000 */
.L_x_15459:
        /* <DEDUP_REMOVED lines=30> */
.L_x_15469:
[----:B------:R-:W-:Y:S05]  /*6a70*/  BSYNC.RECONVERGENT B6 ;  /* 0x0000000000067941 */ /* 0x000fea0003800200 */
.L_x_15468:
[----:B------:R-:W-:Y:S02]  /*6a80*/  IMAD.MOV.U32 R70, RZ, RZ, R32 ;  /* 0x000000ffff467224 */ /* 0x000fe400078e0020 */
[----:B------:R-:W-:-:S07]  /*6a90*/  IMAD.MOV.U32 R71, RZ, RZ, R33 ;  /* 0x000000ffff477224 */ /* 0x000fce00078e0021 */
.L_x_15467:
[----:B------:R-:W-:Y:S05]  /*6aa0*/  BSYNC.RECONVERGENT B5 ;  /* 0x0000000000057941 */ /* 0x000fea0003800200 */
.L_x_15466:
        /* <DEDUP_REMOVED lines=28> */
.L_x_15473:
[----:B------:R-:W-:Y:S05]  /*6c70*/  BSYNC.RECONVERGENT B6 ;  /* 0x0000000000067941 */ /* 0x000fea0003800200 */
.L_x_15472:
[----:B------:R-:W-:Y:S01]  /*6c80*/  MOV R60, R32 ;  /* 0x00000020003c7202 */ /* 0x000fe20000000f00 */
[----:B------:R-:W-:-:S07]  /*6c90*/  IMAD.MOV.U32 R61, RZ, RZ, R33 ;  /* 0x000000ffff3d7224 */ /* 0x000fce00078e0021 */
.L_x_15471:
[----:B------:R-:W-:Y:S05]  /*6ca0*/  BSYNC.RECONVERGENT B5 ;  /* 0x0000000000057941 */ /* 0x000fea0003800200 */
.L_x_15470:
        /* <DEDUP_REMOVED lines=31> */
.L_x_15475:
[----:B------:R-:W-:Y:S05]  /*6ea0*/  BSYNC.RECONVERGENT B5 ;  /* 0x0000000000057941 */ /* 0x000fea0003800200 */
.L_x_15474:
[----:B------:R-:W-:Y:S01]  /*6eb0*/  IMAD.MOV.U32 R70, RZ, RZ, R2 ;  /* 0x000000ffff467224 */ /* 0x000fe200078e0002 */
[----:B------:R-:W-:Y:S01]  /*6ec0*/  MOV R71, R3 ;  /* 0x0000000300477202 */ /* 0x000fe20000000f00 */
[----:B------:R-:W-:Y:S06]  /*6ed0*/  BRA `(.L_x_15464) ;  /* 0x0000000400587947 */ /* 0x000fec0003800000 */
.L_x_15465:
        /* <DEDUP_REMOVED lines=29> */
[----:B------:R-:W-:Y:S05]  /*70b0*/  CALL.REL.NOINC `($__internal_27_$__cuda_sm20_dsqrt_rn_f64_mediumpath_v1) ;  /* 0x0000089400e87944 */ /* 0x000fea0003c00000 */
.L_x_15478:
[----:B------:R-:W-:Y:S05]  /*70c0*/  BSYNC.RECONVERGENT B5 ;  /* 0x0000000000057941 */ /* 0x000fea0003800200 */
.L_x_15477:
        /* <DEDUP_REMOVED lines=20> */
.L_x_15480:
[----:B------:R-:W-:Y:S05]  /*7210*/  BSYNC.RECONVERGENT B5 ;  /* 0x0000000000057941 */ /* 0x000fea0003800200 */
.L_x_15479:
[----:B------:R-:W-:Y:S01]  /*7220*/  DMUL R58, R58, 8.11296384146066816958e+31 ;  /* 0x469000003a3a7828 */ /* 0x000fe20000000000 */
[----:B------:R-:W-:Y:S01]  /*7230*/  MOV R70, R32 ;  /* 0x0000002000467202 */ /* 0x000fe20000000f00 */
[----:B------:R-:W-:Y:S01]  /*7240*/  IMAD.MOV.U32 R71, RZ, RZ, R33 ;  /* 0x000000ffff477224 */ /* 0x000fe200078e0021 */
[----:B------:R-:W-:Y:S08]  /*7250*/  BRA `(.L_x_15464) ;  /* 0x0000000000787947 */ /* 0x000ff00003800000 */
.L_x_15476:
        /* <DEDUP_REMOVED lines=27> */
.L_x_15482:
[----:B------:R-:W-:Y:S05]  /*7410*/  BSYNC.RECONVERGENT B5 ;  /* 0x0000000000057941 */ /* 0x000fea0003800200 */
.L_x_15481:
[----:B------:R-:W-:Y:S02]  /*7420*/  IMAD.MOV.U32 R70, RZ, RZ, R2 ;  /* 0x000000ffff467224 */ /* 0x000fe400078e0002 */
[----:B------:R-:W-:-:S07]  /*7430*/  IMAD.MOV.U32 R71, RZ, RZ, R3 ;  /* 0x000000ffff477224 */ /* 0x000fce00078e0003 */
.L_x_15464:
[----:B------:R-:W-:Y:S05]  /*7440*/  BSYNC.RECONVERGENT B4 ;  /* 0x0000000000047941 */ /* 0x000fea0003800200 */
.L_x_15455:
[----:B------:R-:W-:Y:S05]  /*7450*/  BSYNC.RELIABLE B2 ;  /* 0x0000000000027941 */ /* 0x000fea0003800100 */
.L_x_15454:
        /* <DEDUP_REMOVED lines=26> */
[----:B------:R-:W-:Y:S05]  /*7600*/  CALL.REL.NOINC `($__internal_26_$__cuda_sm20_div_rn_f64_full) ;  /* 0x0000088800fc7944 */ /* 0x000fea0003c00000 */
.L_x_15485:
[----:B------:R-:W-:Y:S05]  /*7610*/  BSYNC.RECONVERGENT B2 ;  /* 0x0000000000027941 */ /* 0x000fea0003800200 */
.L_x_15484:
        /* <DEDUP_REMOVED lines=91> */
.L_x_15483:
        /* <DEDUP_REMOVED lines=26> */
[----:B------:R-:W-:Y:S05]  /*7d70*/  CALL.REL.NOINC `($__internal_26_$__cuda_sm20_div_rn_f64_full) ;  /* 0x0000088400207944 */ /* 0x000fea0003c00000 */
.L_x_15488:
[----:B------:R-:W-:Y:S05]  /*7d80*/  BSYNC.RECONVERGENT B2 ;  /* 0x0000000000027941 */ /* 0x000fea0003800200 */
.L_x_15487:
        /* <DEDUP_REMOVED lines=91> */
.L_x_15458:
        /* <DEDUP_REMOVED lines=58> */
.L_x_15490:
        /* <DEDUP_REMOVED lines=73> */
.L_x_15489:
        /* <DEDUP_REMOVED lines=57> */
.L_x_15491:
        /* <DEDUP_REMOVED lines=72> */
.L_x_15486:
[----:B------:R-:W-:Y:S05]  /*9380*/  BSYNC.RECONVERGENT B3 ;  /* 0x0000000000037941 */ /* 0x000fea0003800200 */
.L_x_15453:
[----:B------:R-:W-:Y:S01]  /*9390*/  DADD R2, -RZ, -R6 ;  /* 0x00000000ff027229 */ /* 0x000fe20000000906 */
[----:B------:R-:W-:-:S09]  /*93a0*/  ISETP.GE.AND P0, PT, R11, RZ, PT ;  /* 0x000000ff0b00720c */ /* 0x000fd20003f06270 */
[----:B------:R-:W-:Y:S02]  /*93b0*/  FSEL R6, R6, R2, !P0 ;  /* 0x0000000206067208 */ /* 0x000fe40004000000 */
[----:B------:R-:W-:-:S07]  /*93c0*/  FSEL R7, R7, R3, !P0 ;  /* 0x0000000307077208 */ /* 0x000fce0004000000 */
.L_x_15392:
[----:B------:R-:W-:Y:S05]  /*93d0*/  BSYNC.RECONVERGENT B1 ;  /* 0x0000000000017941 */ /* 0x000fea0003800200 */
.L_x_15391:
        /* <DEDUP_REMOVED lines=37> */
.L_x_15494:
        /* <DEDUP_REMOVED lines=138> */
[----:B------:R-:W-:Y:S05]  /*9ed0*/  CALL.REL.NOINC `($__internal_27_$__cuda_sm20_dsqrt_rn_f64_mediumpath_v1) ;  /* 0x0000086800607944 */ /* 0x000fea0003c00000 */
[----:B------:R-:W-:Y:S01]  /*9ee0*/  IMAD.MOV.U32 R48, RZ, RZ, R2 ;  /* 0x000000ffff307224 */ /* 0x000fe200078e0002 */
[----:B------:R-:W-:-:S07]  /*9ef0*/  MOV R49, R3 ;  /* 0x0000000300317202 */ /* 0x000fce0000000f00 */
.L_x_15501:
[----:B------:R-:W-:Y:S05]  /*9f00*/  BSYNC.RECONVERGENT B3 ;  /* 0x0000000000037941 */ /* 0x000fea0003800200 */
.L_x_15500:
        /* <DEDUP_REMOVED lines=81> */
.L_x_15499:
        /* <DEDUP_REMOVED lines=33> */
.L_x_15508:
[----:B------:R-:W-:Y:S05]  /*a630*/  BSYNC.RECONVERGENT B4 ;  /* 0x0000000000047941 */ /* 0x000fea0003800200 */
.L_x_15507:
[----:B------:R-:W-:Y:S01]  /*a640*/  MOV R10, R32 ;  /* 0x00000020000a7202 */ /* 0x000fe20000000f00 */
[----:B------:R-:W-:-:S07]  /*a650*/  IMAD.MOV.U32 R11, RZ, RZ, R33 ;  /* 0x000000ffff0b7224 */ /* 0x000fce00078e0021 */
.L_x_15506:
[----:B------:R-:W-:Y:S05]  /*a660*/  BSYNC.RECONVERGENT B3 ;  /* 0x0000000000037941 */ /* 0x000fea0003800200 */
.L_x_15505:
        /* <DEDUP_REMOVED lines=28> */
.L_x_15513:
[----:B------:R-:W-:Y:S05]  /*a830*/  BSYNC.RECONVERGENT B4 ;  /* 0x0000000000047941 */ /* 0x000fea0003800200 */
.L_x_15512:
[----:B------:R-:W-:Y:S05]  /*a840*/  BRA `(.L_x_15511) ;  /* 0x0000000000047947 */ /* 0x000fea0003800000 */
.L_x_15510:
[----:B------:R-:W-:-:S11]  /*a850*/  DADD R32, R62, -R2 ;  /* 0x000000003e207229 */ /* 0x000fd60000000802 */
.L_x_15511:
[----:B------:R-:W-:Y:S05]  /*a860*/  BSYNC.RECONVERGENT B3 ;  /* 0x0000000000037941 */ /* 0x000fea0003800200 */
.L_x_15509:
        /* <DEDUP_REMOVED lines=27> */
[----:B------:R-:W-:Y:S05]  /*aa20*/  CALL.REL.NOINC `($__internal_27_$__cuda_sm20_dsqrt_rn_f64_mediumpath_v1) ;  /* 0x0000085c008c7944 */ /* 0x000fea0003c00000 */
[----:B------:R-:W-:Y:S01]  /*aa30*/  MOV R50, R2 ;  /* 0x0000000200327202 */ /* 0x000fe20000000f00 */
[----:B------:R-:W-:-:S07]  /*aa40*/  IMAD.MOV.U32 R51, RZ, RZ, R3 ;  /* 0x000000ffff337224 */ /* 0x000fce00078e0003 */
.L_x_15515:
[----:B------:R-:W-:Y:S05]  /*aa50*/  BSYNC.RECONVERGENT B3 ;  /* 0x0000000000037941 */ /* 0x000fea0003800200 */
.L_x_15514:
        /* <DEDUP_REMOVED lines=85> */
.L_x_15516:
        /* <DEDUP_REMOVED lines=21> */
.L_x_15518:
[----:B------:R-:W-:Y:S05]  /*b100*/  BSYNC.RECONVERGENT B3 ;  /* 0x0000000000037941 */ /* 0x000fea0003800200 */
.L_x_15517:
        /* <DEDUP_REMOVED lines=30> */
.L_x_15504:
        /* <DEDUP_REMOVED lines=25> */
.L_x_15521:
[----:B------:R-:W-:Y:S05]  /*b480*/  BSYNC.RECONVERGENT B3 ;  /* 0x0000000000037941 */ /* 0x000fea0003800200 */
.L_x_15520:
        /* <DEDUP_REMOVED lines=85> */
.L_x_15522:
        /* <DEDUP_REMOVED lines=21> */
.L_x_15524:
[----:B------:R-:W-:Y:S05]  /*bb30*/  BSYNC.RECONVERGENT B3 ;  /* 0x0000000000037941 */ /* 0x000fea0003800200 */
.L_x_15523:
        /* <DEDUP_REMOVED lines=30> */
.L_x_15519:
        /* <DEDUP_REMOVED lines=22> */
[----:B------:R-:W-:Y:S02]  /*be80*/  IMAD.MOV.U32 R48, RZ, RZ, R2 ;  /* 0x000000ffff307224 */ /* 0x000fe400078e0002 */
[----:B------:R-:W-:-:S07]  /*be90*/  IMAD.MOV.U32 R49, RZ, RZ, R3 ;  /* 0x000000ffff317224 */ /* 0x000fce00078e0003 */
.L_x_15526:
[----:B------:R-:W-:Y:S05]  /*bea0*/  BSYNC.RECONVERGENT B3 ;  /* 0x0000000000037941 */ /* 0x000fea0003800200 */
.L_x_15525:
        /* <DEDUP_REMOVED lines=21> */
.L_x_15528:
[----:B------:R-:W-:Y:S05]  /*c000*/  BSYNC.RECONVERGENT B3 ;  /* 0x0000000000037941 */ /* 0x000fea0003800200 */
.L_x_15527:
[----:B------:R-:W-:Y:S02]  /*c010*/  IMAD.MOV.U32 R10, RZ, RZ, R32 ;  /* 0x000000ffff0a7224 */ /* 0x000fe400078e0020 */
[----:B------:R-:W-:Y:S01]  /*c020*/  IMAD.MOV.U32 R11, RZ, RZ, R33 ;  /* 0x000000ffff0b7224 */ /* 0x000fe200078e0021 */
[----:B------:R-:W-:Y:S06]  /*c030*/  BRA `(.L_x_15502) ;  /* 0x0000000000647947 */ /* 0x000fec0003800000 */
.L_x_15503:
        /* <DEDUP_REMOVED lines=22> */
[----:B------:R-:W-:Y:S01]  /*c1a0*/  IMAD.MOV.U32 R10, RZ, RZ, R2 ;  /* 0x000000ffff0a7224 */ /* 0x000fe200078e0002 */
[----:B------:R-:W-:-:S07]  /*c1b0*/  MOV R11, R3 ;  /* 0x00000003000b7202 */ /* 0x000fce0000000f00 */
.L_x_15529:
[----:B------:R-:W-:Y:S05]  /*c1c0*/  BSYNC.RECONVERGENT B3 ;  /* 0x0000000000037941 */ /* 0x000fea0003800200 */
.L_x_15502:
[----:B------:R-:W-:Y:S05]  /*c1d0*/  BSYNC.RECONVERGENT B2 ;  /* 0x0000000000027941 */ /* 0x000fea0003800200 */
.L_x_15498:
        /* <DEDUP_REMOVED lines=25> */
.L_x_15534:
[----:B------:R-:W-:Y:S05]  /*c370*/  BSYNC.RECONVERGENT B4 ;  /* 0x0000000000047941 */ /* 0x000fea0003800200 */
.L_x_15533:
        /* <DEDUP_REMOVED lines=84> */
.L_x_15537:
        /* <DEDUP_REMOVED lines=53> */
.L_x_15536:
        /* <DEDUP_REMOVED lines=76> */
.L_x_15539:
        /* <DEDUP_REMOVED lines=53> */
.L_x_15535:
        /* <DEDUP_REMOVED lines=34> */
.L_x_15546:
[----:B------:R-:W-:Y:S05]  /*d640*/  BSYNC.RECONVERGENT B6 ;  /* 0x0000000000067941 */ /* 0x000fea0003800200 */
.L_x_15545:
[----:B------:R-:W-:Y:S01]  /*d650*/  MOV R70, R32 ;  /* 0x0000002000467202 */ /* 0x000fe20000000f00 */
[----:B------:R-:W-:-:S07]  /*d660*/  IMAD.MOV.U32 R71, RZ, RZ, R33 ;  /* 0x000000ffff477224 */ /* 0x000fce00078e0021 */
.L_x_15544:
[----:B------:R-:W-:Y:S05]  /*d670*/  BSYNC.RECONVERGENT B5 ;  /* 0x0000000000057941 */ /* 0x000fea0003800200 */
.L_x_15543:
        /* <DEDUP_REMOVED lines=27> */
.L_x_15551:
[----:B------:R-:W-:Y:S05]  /*d830*/  BSYNC.RECONVERGENT B6 ;  /* 0x0000000000067941 */ /* 0x000fea0003800200 */
.L_x_15550:
[----:B------:R-:W-:Y:S02]  /*d840*/  IMAD.MOV.U32 R58, RZ, RZ, R32 ;  /* 0x000000ffff3a7224 */ /* 0x000fe400078e0020 */
[----:B------:R-:W-:Y:S01]  /*d850*/  IMAD.MOV.U32 R59, RZ, RZ, R33 ;  /* 0x000000ffff3b7224 */ /* 0x000fe200078e0021 */
[----:B------:R-:W-:Y:S06]  /*d860*/  BRA `(.L_x_15549) ;  /* 0x0000000000047947 */ /* 0x000fec0003800000 */
.L_x_15548:
[----:B------:R-:W-:-:S11]  /*d870*/  DADD R58, -R64, R62 ;  /* 0x00000000403a7229 */ /* 0x000fd6000000013e */
.L_x_15549:
[----:B------:R-:W-:Y:S05]  /*d880*/  BSYNC.RECONVERGENT B5 ;  /* 0x0000000000057941 */ /* 0x000fea0003800200 */
.L_x_15547:
        /* <DEDUP_REMOVED lines=30> */
[----:B------:R-:W-:Y:S05]  /*da70*/  CALL.REL.NOINC `($__internal_27_$__cuda_sm20_dsqrt_rn_f64_mediumpath_v1) ;  /* 0x0000082c00787944 */ /* 0x000fea0003c00000 */
.L_x_15553:
[----:B------:R-:W-:Y:S05]  /*da80*/  BSYNC.RECONVERGENT B5 ;  /* 0x0000000000057941 */ /* 0x000fea0003800200 */
.L_x_15552:
[----:B------:R-:W-:Y:S02]  /*da90*/  IMAD.MOV.U32 R58, RZ, RZ, R2 ;  /* 0x000000ffff3a7224 */ /* 0x000fe400078e0002 */
[----:B------:R-:W-:Y:S01]  /*daa0*/  IMAD.MOV.U32 R59, RZ, RZ, R3 ;  /* 0x000000ffff3b7224 */ /* 0x000fe200078e0003 */
[----:B------:R-:W-:Y:S06]  /*dab0*/  BRA `(.L_x_15554) ;  /* 0x00000008004c7947 */ /* 0x000fec0003800000 */
.L_x_15542:
        /* <DEDUP_REMOVED lines=29> */
.L_x_15557:
[----:B------:R-:W-:Y:S05]  /*dc90*/  BSYNC.RECONVERGENT B5 ;  /* 0x0000000000057941 */ /* 0x000fea0003800200 */
.L_x_15556:
[----:B------:R-:W-:Y:S02]  /*dca0*/  IMAD.MOV.U32 R58, RZ, RZ, R2 ;  /* 0x000000ffff3a7224 */ /* 0x000fe400078e0002 */
[----:B------:R-:W-:Y:S01]  /*dcb0*/  IMAD.MOV.U32 R59, RZ, RZ, R3 ;  /* 0x000000ffff3b7224 */ /* 0x000fe200078e0003 */
[----:B------:R-:W-:Y:S06]  /*dcc0*/  BRA `(.L_x_15554) ;  /* 0x0000000400c87947 */ /* 0x000fec0003800000 */
.L_x_15555:
        /* <DEDUP_REMOVED lines=27> */
[----:B------:R-:W-:Y:S05]  /*de80*/  CALL.REL.NOINC `($__internal_27_$__cuda_sm20_dsqrt_rn_f64_mediumpath_v1) ;  /* 0x0000082800747944 */ /* 0x000fea0003c00000 */
.L_x_15559:
[----:B------:R-:W-:Y:S05]  /*de90*/  BSYNC.RECONVERGENT B5 ;  /* 0x0000000000057941 */ /* 0x000fea0003800200 */
.L_x_15558:
        /* <DEDUP_REMOVED lines=20> */
.L_x_15561:
[----:B------:R-:W-:Y:S05]  /*dfe0*/  BSYNC.RECONVERGENT B5 ;  /* 0x0000000000057941 */ /* 0x000fea0003800200 */
.L_x_15560:
[----:B------:R-:W-:Y:S01]  /*dff0*/  DMUL R60, R60, 8.11296384146066816958e+31 ;  /* 0x469000003c3c7828 */ /* 0x000fe20000000000 */
[----:B------:R-:W-:Y:S02]  /*e000*/  IMAD.MOV.U32 R58, RZ, RZ, R32 ;  /* 0x000000ffff3a7224 */ /* 0x000fe400078e0020 */
[----:B------:R-:W-:Y:S01]  /*e010*/  IMAD.MOV.U32 R59, RZ, RZ, R33 ;  /* 0x000000ffff3b7224 */ /* 0x000fe200078e0021 */
[----:B------:R-:W-:Y:S07]  /*e020*/  BRA `(.L_x_15554) ;  /* 0x0000000000f07947 */ /* 0x000fee0003800000 */
.L_x_15541:
        /* <DEDUP_REMOVED lines=26> */
.L_x_15563:
[----:B------:R-:W-:Y:S05]  /*e1d0*/  BSYNC.RECONVERGENT B5 ;  /* 0x0000000000057941 */ /* 0x000fea0003800200 */
.L_x_15562:
        /* <DEDUP_REMOVED lines=29> */
.L_x_15565:
[----:B------:R-:W-:Y:S05]  /*e3b0*/  BSYNC.RECONVERGENT B5 ;  /* 0x0000000000057941 */ /* 0x000fea0003800200 */
.L_x_15564:
[----:B------:R-:W-:Y:S01]  /*e3c0*/  DMUL R58, R2, R48 ;  /* 0x00000030023a7228 */ /* 0x000fe20000000000 */
[----:B------:R-:W-:Y:S02]  /*e3d0*/  IMAD.MOV.U32 R60, RZ, RZ, 0x0 ;  /* 0x00000000ff3c7424 */ /* 0x000fe400078e00ff */
[----:B------:R-:W-:-:S08]  /*e3e0*/  IMAD.MOV.U32 R61, RZ, RZ, 0x3ff00000 ;  /* 0x3ff00000ff3d7424 */ /* 0x000fd000078e00ff */
.L_x_15554:
[----:B------:R-:W-:Y:S05]  /*e3f0*/  BSYNC.RECONVERGENT B4 ;  /* 0x0000000000047941 */ /* 0x000fea0003800200 */
.L_x_15540:
[----:B------:R-:W-:Y:S05]  /*e400*/  BRA `(.L_x_15566) ;  /* 0x0000000000087947 */ /* 0x000fea0003800000 */
.L_x_15532:
[----:B------:R-:W-:Y:S02]  /*e410*/  DMUL R58, R8, 9.00719925474099200000e+15 ;  /* 0x43400000083a7828 */ /* 0x000fe40000000000 */
[----:B------:R-:W-:-:S11]  /*e420*/  DMUL R60, R60, 9.00719925474099200000e+15 ;  /* 0x434000003c3c7828 */ /* 0x000fd60000000000 */
.L_x_15566:
[----:B------:R-:W-:Y:S05]  /*e430*/  BSYNC.RELIABLE B2 ;  /* 0x0000000000027941 */ /* 0x000fea0003800100 */
.L_x_15531:
        /* <DEDUP_REMOVED lines=29> */
.L_x_15569:
[----:B------:R-:W-:Y:S05]  /*e610*/  BSYNC.RECONVERGENT B2 ;  /* 0x0000000000027941 */ /* 0x000fea0003800200 */
.L_x_15568:
        /* <DEDUP_REMOVED lines=84> */
.L_x_15571:
[----:B------:R-:W-:Y:S02]  /*eb60*/  FSEL R2, RZ, 3.37028055040000000000e+12, P0 ;  /* 0x54442d18ff027808 */ /* 0x000fe40000000000 */
[----:B------:R-:W-:-:S07]  /*eb70*/  FSEL R3, RZ, 2.1426990032196044922, P0 ;  /* 0x400921fbff037808 */ /* 0x000fce0000000000 */
.L_x_15572:
[----:B------:R-:W-:Y:S05]  /*eb80*/  BSYNC.RECONVERGENT B0 ;  /* 0x0000000000007941 */ /* 0x000fea0003800200 */
.L_x_15570:
[----:B------:R-:W-:Y:S01]  /*eb90*/  DADD R60, |R58|, R60 ;  /* 0x000000003a3c7229 */ /* 0x000fe2000000023c */
[----:B------:R-:W-:-:S07]  /*eba0*/  LOP3.LUT R59, R3, 0x80000000, R59, 0xb8, !PT ;  /* 0x80000000033b7812 */ /* 0x000fce00078eb83b */
[----:B------:R-:W-:-:S06]  /*ebb0*/  DSETP.NAN.AND P0, PT, R60, R60, PT ;  /* 0x0000003c3c00722a */ /* 0x000fcc0003f08000 */
[----:B------:R-:W-:Y:S02]  /*ebc0*/  FSEL R8, R60, R2, P0 ;  /* 0x000000023c087208 */ /* 0x000fe40000000000 */
[----:B------:R-:W-:Y:S01]  /*ebd0*/  FSEL R9, R61, R59, P0 ;  /* 0x0000003b3d097208 */ /* 0x000fe20000000000 */
[----:B------:R-:W-:Y:S06]  /*ebe0*/  BRA `(.L_x_15538) ;  /* 0x0000000400d87947 */ /* 0x000fec0003800000 */
.L_x_15567:
        /* <DEDUP_REMOVED lines=24> */
[----:B------:R-:W-:Y:S05]  /*ed70*/  CALL.REL.NOINC `($__internal_26_$__cuda_sm20_div_rn_f64_full) ;  /* 0x0000081400207944 */ /* 0x000fea0003c00000 */
.L_x_15574:
[----:B------:R-:W-:Y:S05]  /*ed80*/  BSYNC.RECONVERGENT B2 ;  /* 0x0000000000027941 */ /* 0x000fea0003800200 */
.L_x_15573:
        /* <DEDUP_REMOVED lines=84> */
.L_x_15576:
[----:B------:R-:W-:Y:S02]  /*f2d0*/  FSEL R2, RZ, 3.37028055040000000000e+12, P0 ;  /* 0x54442d18ff027808 */ /* 0x000fe40000000000 */
[----:B------:R-:W-:-:S07]  /*f2e0*/  FSEL R3, RZ, 2.1426990032196044922, P0 ;  /* 0x400921fbff037808 */ /* 0x000fce0000000000 */
.L_x_15577:
[----:B------:R-:W-:Y:S05]  /*f2f0*/  BSYNC.RECONVERGENT B0 ;  /* 0x0000000000007941 */ /* 0x000fea0003800200 */
.L_x_15575:
[----:B------:R-:W-:Y:S01]  /*f300*/  DADD R60, |R58|, R60 ;  /* 0x000000003a3c7229 */ /* 0x000fe2000000023c */
[----:B------:R-:W-:-:S07]  /*f310*/  LOP3.LUT R59, R3, 0x80000000, R59, 0xb8, !PT ;  /* 0x80000000033b7812 */ /* 0x000fce00078eb83b */
[----:B------:R-:W-:-:S06]  /*f320*/  DSETP.NAN.AND P0, PT, R60, R60, PT ;  /* 0x0000003c3c00722a */ /* 0x000fcc0003f08000 */
[----:B------:R-:W-:Y:S02]  /*f330*/  FSEL R8, R60, R2, P0 ;  /* 0x000000023c087208 */ /* 0x000fe40000000000 */
[----:B------:R-:W-:-:S07]  /*f340*/  FSEL R9, R61, R59, P0 ;  /* 0x0000003b3d097208 */ /* 0x000fce0000000000 */
.L_x_15538:
[----:B------:R-:W-:Y:S05]  /*f350*/  BSYNC.RECONVERGENT B3 ;  /* 0x0000000000037941 */ /* 0x000fea0003800200 */
.L_x_15530:
[----:B------:R-:W-:Y:S01]  /*f360*/  DADD R2, -RZ, -R10 ;  /* 0x00000000ff027229 */ /* 0x000fe2000000090a */
[----:B------:R-:W-:-:S09]  /*f370*/  ISETP.GE.AND P0, PT, R15, RZ, PT ;  /* 0x000000ff0f00720c */ /* 0x000fd20003f06270 */
[----:B------:R-:W-:Y:S02]  /*f380*/  FSEL R10, R10, R2, !P0 ;  /* 0x000000020a0a7208 */ /* 0x000fe40004000000 */
[----:B------:R-:W-:Y:S01]  /*f390*/  FSEL R11, R11, R3, !P0 ;  /* 0x000000030b0b7208 */ /* 0x000fe20004000000 */
[----:B------:R-:W-:Y:S06]  /*f3a0*/  BRA `(.L_x_15493) ;  /* 0x0000002c00f47947 */ /* 0x000fec0003800000 */
.L_x_15497:
[----:B------:R-:W2:Y:S01]  /*f3b0*/  LDL.64 R8, [R1+0x8] ;  /* 0x0000080001087983 */ /* 0x000ea20000100a00 */
[----:B------:R-:W-:Y:S01]  /*f3c0*/  UMOV UR6, 0x54442d18 ;  /* 0x54442d1800067882 */ /* 0x000fe20000000000 */
[----:B------:R-:W-:Y:S01]  /*f3d0*/  UMOV UR7, 0x3ff921fb ;  /* 0x3ff921fb00077882 */ /* 0x000fe20000000000 */
[----:B------:R-:W-:Y:S02]  /*f3e0*/  DADD R10, -RZ, -R14 ;  /* 0x00000000ff0a7229 */ /* 0x000fe4000000090e */
[----:B--2---:R-:W-:-:S08]  /*f3f0*/  DADD R8, R8, -R12 ;  /* 0x0000000008087229 */ /* 0x004fd0000000080c */
[----:B------:R-:W-:Y:S01]  /*f400*/  DADD R8, R8, UR6 ;  /* 0x0000000608087e29 */ /* 0x000fe20008000000 */
[----:B------:R-:W-:Y:S10]  /*f410*/  BRA `(.L_x_15493) ;  /* 0x0000002c00d87947 */ /* 0x000ff40003800000 */
.L_x_15496:
[----:B------:R-:W-:Y:S01]  /*f420*/  DADD R10, -RZ, -R14 ;  /* 0x00000000ff0a7229 */ /* 0x000fe2000000090e */
[----:B------:R-:W-:Y:S01]  /*f430*/  CS2R R8, SRZ ;  /* 0x0000000000087805 */ /* 0x000fe2000001ff00 */
[----:B------:R-:W-:Y:S09]  /*f440*/  BRA `(.L_x_15493) ;  /* 0x0000002c00cc7947 */ /* 0x000ff20003800000 */
.L_x_15495:
        /* <DEDUP_REMOVED lines=110> */
.L_x_15582:
[----:B------:R-:W-:Y:S05]  /*fb30*/  BSYNC.RECONVERGENT B0 ;  /* 0x0000000000007941 */ /* 0x000fea0003800200 */
.L_x_15581:
[----:B------:R-:W-:Y:S04]  /*fb40*/  BSSY.RECONVERGENT B3, `(.L_x_15583) ;  /* 0x0000008000037945 */ /* 0x000fe80003800200 */
[----:B------:R-:W-:Y:S05]  /*fb50*/  @P4 BRA P5, `(.L_x_15584) ;  /* 0x0000000000184947 */ /* 0x000fea0002800000 */
[----:B------:R-:W-:Y:S01]  /*fb60*/  IMAD.MOV.U32 R34, RZ, RZ, R8 ;  /* 0x000000ffff227224 */ /* 0x000fe200078e0008 */
[----:B------:R-:W-:Y:S01]  /*fb70*/  MOV R3, 0xfbc0 ;  /* 0x0000fbc000037802 */ /* 0x000fe20000000f00 */
[----:B------:R-:W-:Y:S02]  /*fb80*/  IMAD.MOV.U32 R35, RZ, RZ, R9 ;  /* 0x000000ffff237224 */ /* 0x000fe400078e0009 */
[----:B------:R-:W-:Y:S02]  /*fb90*/  IMAD.MOV.U32 R2, RZ, RZ, R10 ;  /* 0x000000ffff027224 */ /* 0x000fe400078e000a */
[----:B------:R-:W-:-:S07]  /*fba0*/  IMAD.MOV.U32 R33, RZ, RZ, R11 ;  /* 0x000000ffff217224 */ /* 0x000fce00078e000b */
[----:B------:R-:W-:Y:S05]  /*fbb0*/  CALL.REL.NOINC `($__internal_26_$__cuda_sm20_div_rn_f64_full) ;  /* 0x0000080400907944 */ /* 0x000fea0003c00000 */
.L_x_15584:
[----:B------:R-:W-:Y:S05]  /*fbc0*/  BSYNC.RECONVERGENT B3 ;  /* 0x0000000000037941 */ /* 0x000fea0003800200 */
.L_x_15583:
        /* <DEDUP_REMOVED lines=84> */
.L_x_15586:
[----:B------:R-:W-:Y:S02]  /*10110*/  FSEL R2, RZ, 3.37028055040000000000e+12, P0 ;  /* 0x54442d18ff027808 */ /* 0x000fe40000000000 */
[----:B------:R-:W-:-:S07]  /*10120*/  FSEL R3, RZ, 2.1426990032196044922, P0 ;  /* 0x400921fbff037808 */ /* 0x000fce0000000000 */
.L_x_15587:
[----:B------:R-:W-:Y:S05]  /*10130*/  BSYNC.RECONVERGENT B0 ;  /* 0x0000000000007941 */ /* 0x000fea0003800200 */
.L_x_15585:
[----:B------:R-:W-:Y:S01]  /*10140*/  DADD R58, R60, R58 ;  /* 0x000000003c3a7229 */ /* 0x000fe2000000003a */
[----:B------:R-:W-:Y:S01]  /*10150*/  LOP3.LUT R3, R3, 0x80000000, R15, 0xb8, !PT ;  /* 0x8000000003037812 */ /* 0x000fe200078eb80f */
[----:B------:R-:W-:-:S06]  /*10160*/  DMUL R62, R62, 0.5 ;  /* 0x3fe000003e3e7828 */ /* 0x000fcc0000000000 */
[----:B------:R-:W-:-:S06]  /*10170*/  DSETP.NAN.AND P0, PT, R58, R58, PT ;  /* 0x0000003a3a00722a */ /* 0x000fcc0003f08000 */
[----:B------:R-:W-:Y:S02]  /*10180*/  FSEL R2, R58, R2, P0 ;  /* 0x000000023a027208 */ /* 0x000fe40000000000 */
[----:B------:R-:W-:Y:S01]  /*10190*/  FSEL R3, R59, R3, P0 ;  /* 0x000000033b037208 */ /* 0x000fe20000000000 */
[----:B------:R-:W-:Y:S06]  /*101a0*/  BRA `(.L_x_15588) ;  /* 0x0000002000507947 */ /* 0x000fec0003800000 */
.L_x_15580:
        /* <DEDUP_REMOVED lines=137> */
.L_x_15590:
[----:B------:R-:W-:Y:S05]  /*10a40*/  BSYNC.RECONVERGENT B0 ;  /* 0x0000000000007941 */ /* 0x000fea0003800200 */
.L_x_15589:
[----:B------:R-:W-:Y:S04]  /*10a50*/  BSSY.RECONVERGENT B3, `(.L_x_15591) ;  /* 0x0000008000037945 */ /* 0x000fe80003800200 */
[----:B------:R-:W-:Y:S05]  /*10a60*/  @P4 BRA P5, `(.L_x_15592) ;  /* 0x0000000000184947 */ /* 0x000fea0002800000 */
[----:B------:R-:W-:Y:S01]  /*10a70*/  IMAD.MOV.U32 R34, RZ, RZ, R8 ;  /* 0x000000ffff227224 */ /* 0x000fe200078e0008 */
[----:B------:R-:W-:Y:S01]  /*10a80*/  MOV R35, R9 ;  /* 0x0000000900237202 */ /* 0x000fe20000000f00 */
[----:B------:R-:W-:Y:S01]  /*10a90*/  IMAD.MOV.U32 R2, RZ, RZ, R10 ;  /* 0x000000ffff027224 */ /* 0x000fe200078e000a */
[----:B------:R-:W-:Y:S01]  /*10aa0*/  MOV R3, 0x10ad0 ;  /* 0x00010ad000037802 */ /* 0x000fe20000000f00 */
[----:B------:R-:W-:-:S07]  /*10ab0*/  IMAD.MOV.U32 R33, RZ, RZ, R11 ;  /* 0x000000ffff217224 */ /* 0x000fce00078e000b */
[----:B------:R-:W-:Y:S05]  /*10ac0*/  CALL.REL.NOINC `($__internal_26_$__cuda_sm20_div_rn_f64_full) ;  /* 0x000007f400cc7944 */ /* 0x000fea0003c00000 */
.L_x_15592:
[----:B------:R-:W-:Y:S05]  /*10ad0*/  BSYNC.RECONVERGENT B3 ;  /* 0x0000000000037941 */ /* 0x000fea0003800200 */
.L_x_15591:
        /* <DEDUP_REMOVED lines=84> */
.L_x_15594:
[----:B------:R-:W-:Y:S02]  /*11020*/  FSEL R2, RZ, 3.37028055040000000000e+12, P0 ;  /* 0x54442d18ff027808 */ /* 0x000fe40000000000 */
[----:B------:R-:W-:-:S07]  /*11030*/  FSEL R3, RZ, 2.1426990032196044922, P0 ;  /* 0x400921fbff037808 */ /* 0x000fce0000000000 */
.L_x_15595:
[----:B------:R-:W-:Y:S05]  /*11040*/  BSYNC.RECONVERGENT B0 ;  /* 0x0000000000007941 */ /* 0x000fea0003800200 */
.L_x_15593:
[----:B------:R-:W-:Y:S01]  /*11050*/  DADD R58, R60, R58 ;  /* 0x000000003c3a7229 */ /* 0x000fe2000000003a */
[----:B------:R-:W-:-:S07]  /*11060*/  LOP3.LUT R3, R3, 0x80000000, R15, 0xb8, !PT ;  /* 0x8000000003037812 */ /* 0x000fce00078eb80f */
[----:B------:R-:W-:-:S06]  /*11070*/  DSETP.NAN.AND P0, PT, R58, R58, PT ;  /* 0x0000003a3a00722a */ /* 0x000fcc0003f08000 */
[----:B------:R-:W-:Y:S02]  /*11080*/  FSEL R2, R58, R2, P0 ;  /* 0x000000023a027208 */ /* 0x000fe40000000000 */
[----:B------:R-:W-:Y:S01]  /*11090*/  FSEL R3, R59, R3, P0 ;  /* 0x000000033b037208 */ /* 0x000fe20000000000 */
[----:B------:R-:W-:Y:S06]  /*110a0*/  BRA `(.L_x_15588) ;  /* 0x0000001000907947 */ /* 0x000fec0003800000 */
.L_x_15579:
        /* <DEDUP_REMOVED lines=22> */
[----:B------:R-:W-:Y:S05]  /*11210*/  CALL.REL.NOINC `($__internal_26_$__cuda_sm20_div_rn_f64_full) ;  /* 0x000007ec00f87944 */ /* 0x000fea0003c00000 */
[----:B------:R-:W-:Y:S02]  /*11220*/  IMAD.MOV.U32 R62, RZ, RZ, R32 ;  /* 0x000000ffff3e7224 */ /* 0x000fe400078e0020 */
[----:B------:R-:W-:-:S07]  /*11230*/  IMAD.MOV.U32 R63, RZ, RZ, R33 ;  /* 0x000000ffff3f7224 */ /* 0x000fce00078e0021 */
.L_x_15597:
[----:B------:R-:W-:Y:S05]  /*11240*/  BSYNC.RECONVERGENT B3 ;  /* 0x0000000000037941 */ /* 0x000fea0003800200 */
.L_x_15596:
        /* <DEDUP_REMOVED lines=22> */
[----:B------:R-:W-:Y:S05]  /*113b0*/  CALL.REL.NOINC `($__internal_26_$__cuda_sm20_div_rn_f64_full) ;  /* 0x000007ec00907944 */ /* 0x000fea0003c00000 */
.L_x_15599:
[----:B------:R-:W-:Y:S05]  /*113c0*/  BSYNC.RECONVERGENT B3 ;  /* 0x0000000000037941 */ /* 0x000fea0003800200 */
.L_x_15598:
        /* <DEDUP_REMOVED lines=139> */
.L_x_15601:
[----:B------:R-:W-:Y:S05]  /*11c80*/  BSYNC.RECONVERGENT B0 ;  /* 0x0000000000007941 */ /* 0x000fea0003800200 */
.L_x_15600:
        /* <DEDUP_REMOVED lines=8> */
.L_x_15603:
[----:B------:R-:W-:Y:S05]  /*11d10*/  BSYNC.RECONVERGENT B3 ;  /* 0x0000000000037941 */ /* 0x000fea0003800200 */
.L_x_15602:
        /* <DEDUP_REMOVED lines=84> */
.L_x_15605:
[----:B------:R-:W-:Y:S02]  /*12260*/  FSEL R2, RZ, 3.37028055040000000000e+12, P0 ;  /* 0x54442d18ff027808 */ /* 0x000fe40000000000 */
[----:B------:R-:W-:-:S07]  /*12270*/  FSEL R3, RZ, 2.1426990032196044922, P0 ;  /* 0x400921fbff037808 */ /* 0x000fce0000000000 */
.L_x_15606:
[----:B------:R-:W-:Y:S05]  /*12280*/  BSYNC.RECONVERGENT B0 ;  /* 0x0000000000007941 */ /* 0x000fea0003800200 */
.L_x_15604:
[----:B------:R-:W-:Y:S01]  /*12290*/  DADD R58, R60, R58 ;  /* 0x000000003c3a7229 */ /* 0x000fe2000000003a */
[----:B------:R-:W-:Y:S01]  /*122a0*/  LOP3.LUT R3, R3, 0x80000000, R15, 0xb8, !PT ;  /* 0x8000000003037812 */ /* 0x000fe200078eb80f */
[----:B------:R-:W-:-:S06]  /*122b0*/  DADD R62, R62, 1 ;  /* 0x3ff000003e3e7429 */ /* 0x000fcc0000000000 */
[----:B------:R-:W-:-:S06]  /*122c0*/  DSETP.NAN.AND P0, PT, R58, R58, PT ;  /* 0x0000003a3a00722a */ /* 0x000fcc0003f08000 */
[----:B------:R-:W-:Y:S02]  /*122d0*/  FSEL R2, R58, R2, P0 ;  /* 0x000000023a027208 */ /* 0x000fe40000000000 */
[----:B------:R-:W-:-:S07]  /*122e0*/  FSEL R3, R59, R3, P0 ;  /* 0x000000033b037208 */ /* 0x000fce0000000000 */
.L_x_15588:
[----:B------:R-:W-:Y:S05]  /*122f0*/  BSYNC.RECONVERGENT B2 ;  /* 0x0000000000027941 */ /* 0x000fea0003800200 */
.L_x_15578:
        /* <DEDUP_REMOVED lines=8> */
.L_x_15493:
[----:B------:R-:W-:Y:S05]  /*12380*/  BSYNC.RECONVERGENT B1 ;  /* 0x0000000000017941 */ /* 0x000fea0003800200 */
.L_x_15492:
        /* <DEDUP_REMOVED lines=37> */
.L_x_15609:
        /* <DEDUP_REMOVED lines=141> */
.L_x_15616:
[----:B------:R-:W-:Y:S05]  /*12eb0*/  BSYNC.RECONVERGENT B3 ;  /* 0x0000000000037941 */ /* 0x000fea0003800200 */
.L_x_15615:
        /* <DEDUP_REMOVED lines=81> */
.L_x_15614:
        /* <DEDUP_REMOVED lines=33> */
.L_x_15623:
[----:B------:R-:W-:Y:S05]  /*135e0*/  BSYNC.RECONVERGENT B4 ;  /* 0x0000000000047941 */ /* 0x000fea0003800200 */
.L_x_15622:
[----:B------:R-:W-:Y:S02]  /*135f0*/  IMAD.MOV.U32 R14, RZ, RZ, R32 ;  /* 0x000000ffff0e7224 */ /* 0x000fe400078e0020 */
[----:B------:R-:W-:-:S07]  /*13600*/  IMAD.MOV.U32 R15, RZ, RZ, R33 ;  /* 0x000000ffff0f7224 */ /* 0x000fce00078e0021 */
.L_x_15621:
[----:B------:R-:W-:Y:S05]  /*13610*/  BSYNC.RECONVERGENT B3 ;  /* 0x0000000000037941 */ /* 0x000fea0003800200 */
.L_x_15620:
        /* <DEDUP_REMOVED lines=27> */
[----:B------:R-:W-:Y:S05]  /*137d0*/  CALL.REL.NOINC `($__internal_26_$__cuda_sm20_div_rn_f64_full) ;  /* 0x000007c800887944 */ /* 0x000fea0003c00000 */
.L_x_15628:
[----:B------:R-:W-:Y:S05]  /*137e0*/  BSYNC.RECONVERGENT B4 ;  /* 0x0000000000047941 */ /* 0x000fea0003800200 */
.L_x_15627:
[----:B------:R-:W-:Y:S05]  /*137f0*/  BRA `(.L_x_15626) ;  /* 0x0000000000047947 */ /* 0x000fea0003800000 */
.L_x_15625:
[----:B------:R-:W-:-:S11]  /*13800*/  DADD R32, R62, -R2 ;  /* 0x000000003e207229 */ /* 0x000fd60000000802 */
.L_x_15626:
[----:B------:R-:W-:Y:S05]  /*13810*/  BSYNC.RECONVERGENT B3 ;  /* 0x0000000000037941 */ /* 0x000fea0003800200 */
.L_x_15624:
        /* <DEDUP_REMOVED lines=30> */
.L_x_15630:
[----:B------:R-:W-:Y:S05]  /*13a00*/  BSYNC.RECONVERGENT B3 ;  /* 0x0000000000037941 */ /* 0x000fea0003800200 */
.L_x_15629:
        /* <DEDUP_REMOVED lines=85> */
.L_x_15631:
        /* <DEDUP_REMOVED lines=21> */
.L_x_15633:
[----:B------:R-:W-:Y:S05]  /*140b0*/  BSYNC.RECONVERGENT B3 ;  /* 0x0000000000037941 */ /* 0x000fea0003800200 */
.L_x_15632:
        /* <DEDUP_REMOVED lines=30> */
.L_x_15619:
        /* <DEDUP_REMOVED lines=25> */
.L_x_15636:
[----:B------:R-:W-:Y:S05]  /*14430*/  BSYNC.RECONVERGENT B3 ;  /* 0x0000000000037941 */ /* 0x000fea0003800200 */
.L_x_15635:
        /* <DEDUP_REMOVED lines=85> */
.L_x_15637:
        /* <DEDUP_REMOVED lines=21> */
.L_x_15639:
[----:B------:R-:W-:Y:S05]  /*14ae0*/  BSYNC.RECONVERGENT B3 ;  /* 0x0000000000037941 */ /* 0x000fea0003800200 */
.L_x_15638:
        /* <DEDUP_REMOVED lines=30> */
.L_x_15634:
        /* <DEDUP_REMOVED lines=24> */
.L_x_15641:
[----:B------:R-:W-:Y:S05]  /*14e50*/  BSYNC.RECONVERGENT B3 ;  /* 0x0000000000037941 */ /* 0x000fea0003800200 */
.L_x_15640:
        /* <DEDUP_REMOVED lines=21> */
.L_x_15643:
[----:B------:R-:W-:Y:S05]  /*14fb0*/  BSYNC.RECONVERGENT B3 ;  /* 0x0000000000037941 */ /* 0x000fea0003800200 */
.L_x_15642:
[----:B------:R-:W-:Y:S01]  /*14fc0*/  MOV R14, R32 ;  /* 0x00000020000e7202 */ /* 0x000fe20000000f00 */
[----:B------:R-:W-:Y:S01]  /*14fd0*/  IMAD.MOV.U32 R15, RZ, RZ, R33 ;  /* 0x000000ffff0f7224 */ /* 0x000fe200078e0021 */
[----:B------:R-:W-:Y:S06]  /*14fe0*/  BRA `(.L_x_15617) ;  /* 0x0000000000647947 */ /* 0x000fec0003800000 */
.L_x_15618:
        /* <DEDUP_REMOVED lines=24> */
.L_x_15644:
[----:B------:R-:W-:Y:S05]  /*15170*/  BSYNC.RECONVERGENT B3 ;  /* 0x0000000000037941 */ /* 0x000fea0003800200 */
.L_x_15617:
[----:B------:R-:W-:Y:S05]  /*15180*/  BSYNC.RECONVERGENT B2 ;  /* 0x0000000000027941 */ /* 0x000fea0003800200 */
.L_x_15613:
        /* <DEDUP_REMOVED lines=25> */
.L_x_15649:
[----:B------:R-:W-:Y:S05]  /*15320*/  BSYNC.RECONVERGENT B4 ;  /* 0x0000000000047941 */ /* 0x000fea0003800200 */
.L_x_15648:
        /* <DEDUP_REMOVED lines=84> */
.L_x_15652:
        /* <DEDUP_REMOVED lines=53> */
.L_x_15651:
        /* <DEDUP_REMOVED lines=76> */
.L_x_15654:
        /* <DEDUP_REMOVED lines=53> */
.L_x_15650:
        /* <DEDUP_REMOVED lines=34> */
.L_x_15661:
[----:B------:R-:W-:Y:S05]  /*165f0*/  BSYNC.RECONVERGENT B6 ;  /* 0x0000000000067941 */ /* 0x000fea0003800200 */
.L_x_15660:
[----:B------:R-:W-:Y:S02]  /*16600*/  IMAD.MOV.U32 R70, RZ, RZ, R32 ;  /* 0x000000ffff467224 */ /* 0x000fe400078e0020 */
[----:B------:R-:W-:-:S07]  /*16610*/  IMAD.MOV.U32 R71, RZ, RZ, R33 ;  /* 0x000000ffff477224 */ /* 0x000fce00078e0021 */
.L_x_15659:
[----:B------:R-:W-:Y:S05]  /*16620*/  BSYNC.RECONVERGENT B5 ;  /* 0x0000000000057941 */ /* 0x000fea0003800200 */
.L_x_15658:
        /* <DEDUP_REMOVED lines=26> */
[----:B------:R-:W-:Y:S05]  /*167d0*/  CALL.REL.NOINC `($__internal_26_$__cuda_sm20_div_rn_f64_full) ;  /* 0x0000079800887944 */ /* 0x000fea0003c00000 */
.L_x_15666:
[----:B------:R-:W-:Y:S05]  /*167e0*/  BSYNC.RECONVERGENT B6 ;  /* 0x0000000000067941 */ /* 0x000fea0003800200 */
.L_x_15665:
[----:B------:R-:W-:Y:S02]  /*167f0*/  IMAD.MOV.U32 R58, RZ, RZ, R32 ;  /* 0x000000ffff3a7224 */ /* 0x000fe400078e0020 */
[----:B------:R-:W-:Y:S01]  /*16800*/  IMAD.MOV.U32 R59, RZ, RZ, R33 ;  /* 0x000000ffff3b7224 */ /* 0x000fe200078e0021 */
[----:B------:R-:W-:Y:S06]  /*16810*/  BRA `(.L_x_15664) ;  /* 0x0000000000047947 */ /* 0x000fec0003800000 */
.L_x_15663:
[----:B------:R-:W-:-:S11]  /*16820*/  DADD R58, -R64, R62 ;  /* 0x00000000403a7229 */ /* 0x000fd6000000013e */
.L_x_15664:
[----:B------:R-:W-:Y:S05]  /*16830*/  BSYNC.RECONVERGENT B5 ;  /* 0x0000000000057941 */ /* 0x000fea0003800200 */
.L_x_15662:
        /* <DEDUP_REMOVED lines=30> */
[----:B------:R-:W-:Y:S05]  /*16a20*/  CALL.REL.NOINC `($__internal_27_$__cuda_sm20_dsqrt_rn_f64_mediumpath_v1) ;  /* 0x0000079c008c7944 */ /* 0x000fea0003c00000 */
.L_x_15668:
[----:B------:R-:W-:Y:S05]  /*16a30*/  BSYNC.RECONVERGENT B5 ;  /* 0x0000000000057941 */ /* 0x000fea0003800200 */
.L_x_15667:
[----:B------:R-:W-:Y:S01]  /*16a40*/  MOV R58, R2 ;  /* 0x00000002003a7202 */ /* 0x000fe20000000f00 */
[----:B------:R-:W-:Y:S01]  /*16a50*/  IMAD.MOV.U32 R59, RZ, RZ, R3 ;  /* 0x000000ffff3b7224 */ /* 0x000fe200078e0003 */
[----:B------:R-:W-:Y:S06]  /*16a60*/  BRA `(.L_x_15669) ;  /* 0x00000008004c7947 */ /* 0x000fec0003800000 */
.L_x_15657:
        /* <DEDUP_REMOVED lines=29> */
.L_x_15672:
[----:B------:R-:W-:Y:S05]  /*16c40*/  BSYNC.RECONVERGENT B5 ;  /* 0x0000000000057941 */ /* 0x000fea0003800200 */
.L_x_15671:
[----:B------:R-:W-:Y:S02]  /*16c50*/  IMAD.MOV.U32 R58, RZ, RZ, R2 ;  /* 0x000000ffff3a7224 */ /* 0x000fe400078e0002 */
[----:B------:R-:W-:Y:S01]  /*16c60*/  IMAD.MOV.U32 R59, RZ, RZ, R3 ;  /* 0x000000ffff3b7224 */ /* 0x000fe200078e0003 */
[----:B------:R-:W-:Y:S06]  /*16c70*/  BRA `(.L_x_15669) ;  /* 0x0000000400c87947 */ /* 0x000fec0003800000 */
.L_x_15670:
        /* <DEDUP_REMOVED lines=28> */
.L_x_15674:
[----:B------:R-:W-:Y:S05]  /*16e40*/  BSYNC.RECONVERGENT B5 ;  /* 0x0000000000057941 */ /* 0x000fea0003800200 */
.L_x_15673:
        /* <DEDUP_REMOVED lines=20> */
.L_x_15676:
[----:B------:R-:W-:Y:S05]  /*16f90*/  BSYNC.RECONVERGENT B5 ;  /* 0x0000000000057941 */ /* 0x000fea0003800200 */
.L_x_15675:
[----:B------:R-:W-:Y:S01]  /*16fa0*/  DMUL R60, R60, 8.11296384146066816958e+31 ;  /* 0x469000003c3c7828 */ /* 0x000fe20000000000 */
[----:B------:R-:W-:Y:S02]  /*16fb0*/  IMAD.MOV.U32 R58, RZ, RZ, R32 ;  /* 0x000000ffff3a7224 */ /* 0x000fe400078e0020 */
[----:B------:R-:W-:Y:S01]  /*16fc0*/  IMAD.MOV.U32 R59, RZ, RZ, R33 ;  /* 0x000000ffff3b7224 */ /* 0x000fe200078e0021 */
[----:B------:R-:W-:Y:S07]  /*16fd0*/  BRA `(.L_x_15669) ;  /* 0x0000000000f07947 */ /* 0x000fee0003800000 */
.L_x_15656:
        /* <DEDUP_REMOVED lines=26> */
.L_x_15678:
[----:B------:R-:W-:Y:S05]  /*17180*/  BSYNC.RECONVERGENT B5 ;  /* 0x0000000000057941 */ /* 0x000fea0003800200 */
.L_x_15677:
        /* <DEDUP_REMOVED lines=29> */
.L_x_15680:
[----:B------:R-:W-:Y:S05]  /*17360*/  BSYNC.RECONVERGENT B5 ;  /* 0x0000000000057941 */ /* 0x000fea0003800200 */
.L_x_15679:
[----:B------:R-:W-:Y:S01]  /*17370*/  DMUL R58, R2, R48 ;  /* 0x00000030023a7228 */ /* 0x000fe20000000000 */
[----:B------:R-:W-:Y:S02]  /*17380*/  IMAD.MOV.U32 R60, RZ, RZ, 0x0 ;  /* 0x00000000ff3c7424 */ /* 0x000fe400078e00ff */
[----:B------:R-:W-:-:S08]  /*17390*/  IMAD.MOV.U32 R61, RZ, RZ, 0x3ff00000 ;  /* 0x3ff00000ff3d7424 */ /* 0x000fd000078e00ff */
.L_x_15669:
[----:B------:R-:W-:Y:S05]  /*173a0*/  BSYNC.RECONVERGENT B4 ;  /* 0x0000000000047941 */ /* 0x000fea0003800200 */
.L_x_15655:
[----:B------:R-:W-:Y:S05]  /*173b0*/  BRA `(.L_x_15681) ;  /* 0x0000000000087947 */ /* 0x000fea0003800000 */
.L_x_15647:
[----:B------:R-:W-:Y:S02]  /*173c0*/  DMUL R58, R12, 9.00719925474099200000e+15 ;  /* 0x434000000c3a7828 */ /* 0x000fe40000000000 */
[----:B------:R-:W-:-:S11]  /*173d0*/  DMUL R60, R60, 9.00719925474099200000e+15 ;  /* 0x434000003c3c7828 */ /* 0x000fd60000000000 */
.L_x_15681:
[----:B------:R-:W-:Y:S05]  /*173e0*/  BSYNC.RELIABLE B2 ;  /* 0x0000000000027941 */ /* 0x000fea0003800100 */
.L_x_15646:
        /* <DEDUP_REMOVED lines=29> */
.L_x_15684:
[----:B------:R-:W-:Y:S05]  /*175c0*/  BSYNC.RECONVERGENT B2 ;  /* 0x0000000000027941 */ /* 0x000fea0003800200 */
.L_x_15683:
        /* <DEDUP_REMOVED lines=84> */
.L_x_15686:
[----:B------:R-:W-:Y:S02]  /*17b10*/  FSEL R2, RZ, 3.37028055040000000000e+12, P0 ;  /* 0x54442d18ff027808 */ /* 0x000fe40000000000 */
[----:B------:R-:W-:-:S07]  /*17b20*/  FSEL R3, RZ, 2.1426990032196044922, P0 ;  /* 0x400921fbff037808 */ /* 0x000fce0000000000 */
.L_x_15687:
[----:B------:R-:W-:Y:S05]  /*17b30*/  BSYNC.RECONVERGENT B0 ;  /* 0x0000000000007941 */ /* 0x000fea0003800200 */
.L_x_15685:
[----:B------:R-:W-:Y:S01]  /*17b40*/  DADD R60, |R58|, R60 ;  /* 0x000000003a3c7229 */ /* 0x000fe2000000023c */
[----:B------:R-:W-:-:S07]  /*17b50*/  LOP3.LUT R59, R3, 0x80000000, R59, 0xb8, !PT ;  /* 0x80000000033b7812 */ /* 0x000fce00078eb83b */
[----:B------:R-:W-:-:S06]  /*17b60*/  DSETP.NAN.AND P0, PT, R60, R60, PT ;  /* 0x0000003c3c00722a */ /* 0x000fcc0003f08000 */
[----:B------:R-:W-:Y:S02]  /*17b70*/  FSEL R12, R60, R2, P0 ;  /* 0x000000023c0c7208 */ /* 0x000fe40000000000 */
[----:B------:R-:W-:Y:S01]  /*17b80*/  FSEL R13, R61, R59, P0 ;  /* 0x0000003b3d0d7208 */ /* 0x000fe20000000000 */
[----:B------:R-:W-:Y:S06]  /*17b90*/  BRA `(.L_x_15653) ;  /* 0x0000000400d87947 */ /* 0x000fec0003800000 */
.L_x_15682:
        /* <DEDUP_REMOVED lines=25> */
.L_x_15689:
[----:B------:R-:W-:Y:S05]  /*17d30*/  BSYNC.RECONVERGENT B2 ;  /* 0x0000000000027941 */ /* 0x000fea0003800200 */
.L_x_15688:
        /* <DEDUP_REMOVED lines=84> */
.L_x_15691:
[----:B------:R-:W-:Y:S02]  /*18280*/  FSEL R2, RZ, 3.37028055040000000000e+12, P0 ;  /* 0x54442d18ff027808 */ /* 0x000fe40000000000 */
[----:B------:R-:W-:-:S07]  /*18290*/  FSEL R3, RZ, 2.1426990032196044922, P0 ;  /* 0x400921fbff037808 */ /* 0x000fce0000000000 */
.L_x_15692:
[----:B------:R-:W-:Y:S05]  /*182a0*/  BSYNC.RECONVERGENT B0 ;  /* 0x0000000000007941 */ /* 0x000fea0003800200 */
.L_x_15690:
[----:B------:R-:W-:Y:S01]  /*182b0*/  DADD R60, |R58|, R60 ;  /* 0x000000003a3c7229 */ /* 0x000fe2000000023c */
[----:B------:R-:W-:-:S07]  /*182c0*/  LOP3.LUT R59, R3, 0x80000000, R59, 0xb8, !PT ;  /* 0x80000000033b7812 */ /* 0x000fce00078eb83b */
[----:B------:R-:W-:-:S06]  /*182d0*/  DSETP.NAN.AND P0, PT, R60, R60, PT ;  /* 0x0000003c3c00722a */ /* 0x000fcc0003f08000 */
[----:B------:R-:W-:Y:S02]  /*182e0*/  FSEL R12, R60, R2, P0 ;  /* 0x000000023c0c7208 */ /* 0x000fe40000000000 */
[----:B------:R-:W-:-:S07]  /*182f0*/  FSEL R13, R61, R59, P0 ;  /* 0x0000003b3d0d7208 */ /* 0x000fce0000000000 */
.L_x_15653:
[----:B------:R-:W-:Y:S05]  /*18300*/  BSYNC.RECONVERGENT B3 ;  /* 0x0000000000037941 */ /* 0x000fea0003800200 */
.L_x_15645:
[----:B------:R-:W-:Y:S01]  /*18310*/  DADD R2, -RZ, -R14 ;  /* 0x00000000ff027229 */ /* 0x000fe2000000090e */
[----:B------:R-:W-:-:S09]  /*18320*/  ISETP.GE.AND P0, PT, R19, RZ, PT ;  /* 0x000000ff1300720c */ /* 0x000fd20003f06270 */
[----:B------:R-:W-:Y:S02]  /*18330*/  FSEL R14, R14, R2, !P0 ;  /* 0x000000020e0e7208 */ /* 0x000fe40004000000 */
[----:B------:R-:W-:Y:S01]  /*18340*/  FSEL R15, R15, R3, !P0 ;  /* 0x000000030f0f7208 */ /* 0x000fe20004000000 */
[----:B------:R-:W-:Y:S06]  /*18350*/  BRA `(.L_x_15608) ;  /* 0x0000002c00f47947 */ /* 0x000fec0003800000 */
.L_x_15612:
[----:B------:R-:W2:Y:S01]  /*18360*/  LDL.64 R12, [R1+0x8] ;  /* 0x00000800010c7983 */ /* 0x000ea20000100a00 */
[----:B------:R-:W-:Y:S01]  /*18370*/  UMOV UR6, 0x54442d18 ;  /* 0x54442d1800067882 */ /* 0x000fe20000000000 */
[----:B------:R-:W-:Y:S01]  /*18380*/  UMOV UR7, 0x3ff921fb ;  /* 0x3ff921fb00077882 */ /* 0x000fe20000000000 */
[----:B------:R-:W-:Y:S02]  /*18390*/  DADD R14, -RZ, -R18 ;  /* 0x00000000ff0e7229 */ /* 0x000fe40000000912 */
[----:B--2---:R-:W-:-:S08]  /*183a0*/  DADD R12, R12, -R16 ;  /* 0x000000000c0c7229 */ /* 0x004fd00000000810 */
[----:B------:R-:W-:Y:S01]  /*183b0*/  DADD R12, R12, UR6 ;  /* 0x000000060c0c7e29 */ /* 0x000fe20008000000 */
[----:B------:R-:W-:Y:S10]  /*183c0*/  BRA `(.L_x_15608) ;  /* 0x0000002c00d87947 */ /* 0x000ff40003800000 */
.L_x_15611:
[----:B------:R-:W-:Y:S01]  /*183d0*/  DADD R14, -RZ, -R18 ;  /* 0x00000000ff0e7229 */ /* 0x000fe20000000912 */
[----:B------:R-:W-:Y:S01]  /*183e0*/  CS2R R12, SRZ ;  /* 0x00000000000c7805 */ /* 0x000fe2000001ff00 */
[----:B------:R-:W-:Y:S09]  /*183f0*/  BRA `(.L_x_15608) ;  /* 0x0000002c00cc7947 */ /* 0x000ff20003800000 */
.L_x_15610:
        /* <DEDUP_REMOVED lines=110> */
.L_x_15697:
[----:B------:R-:W-:Y:S05]  /*18ae0*/  BSYNC.RECONVERGENT B0 ;  /* 0x0000000000007941 */ /* 0x000fea0003800200 */
.L_x_15696:
        /* <DEDUP_REMOVED lines=8> */
.L_x_15699:
[----:B------:R-:W-:Y:S05]  /*18b70*/  BSYNC.RECONVERGENT B3 ;  /* 0x0000000000037941 */ /* 0x000fea0003800200 */
.L_x_15698:
        /* <DEDUP_REMOVED lines=84> */
.L_x_15701:
[----:B------:R-:W-:Y:S02]  /*190c0*/  FSEL R2, RZ, 3.37028055040000000000e+12, P0 ;  /* 0x54442d18ff027808 */ /* 0x000fe40000000000 */
[----:B------:R-:W-:-:S07]  /*190d0*/  FSEL R3, RZ, 2.1426990032196044922, P0 ;  /* 0x400921fbff037808 */ /* 0x000fce0000000000 */
.L_x_15702:
[----:B------:R-:W-:Y:S05]  /*190e0*/  BSYNC.RECONVERGENT B0 ;  /* 0x0000000000007941 */ /* 0x000fea0003800200 */
.L_x_15700:
[----:B------:R-:W-:Y:S01]  /*190f0*/  DADD R58, R60, R58 ;  /* 0x000000003c3a7229 */ /* 0x000fe2000000003a */
[----:B------:R-:W-:Y:S01]  /*19100*/  LOP3.LUT R3, R3, 0x80000000, R19, 0xb8, !PT ;  /* 0x8000000003037812 */ /* 0x000fe200078eb813 */
[----:B------:R-:W-:-:S06]  /*19110*/  DMUL R62, R62, 0.5 ;  /* 0x3fe000003e3e7828 */ /* 0x000fcc0000000000 */
[----:B------:R-:W-:-:S06]  /*19120*/  DSETP.NAN.AND P0, PT, R58, R58, PT ;  /* 0x0000003a3a00722a */ /* 0x000fcc0003f08000 */
[----:B------:R-:W-:Y:S02]  /*19130*/  FSEL R2, R58, R2, P0 ;  /* 0x000000023a027208 */ /* 0x000fe40000000000 */
[----:B------:R-:W-:Y:S01]  /*19140*/  FSEL R3, R59, R3, P0 ;  /* 0x000000033b037208 */ /* 0x000fe20000000000 */
[----:B------:R-:W-:Y:S06]  /*19150*/  BRA `(.L_x_15703) ;  /* 0x0000002000507947 */ /* 0x000fec0003800000 */
.L_x_15695:
        /* <DEDUP_REMOVED lines=137> */
.L_x_15705:
[----:B------:R-:W-:Y:S05]  /*199f0*/  BSYNC.RECONVERGENT B0 ;  /* 0x0000000000007941 */ /* 0x000fea0003800200 */
.L_x_15704:
        /* <DEDUP_REMOVED lines=8> */
.L_x_15707:
[----:B------:R-:W-:Y:S05]  /*19a80*/  BSYNC.RECONVERGENT B3 ;  /* 0x0000000000037941 */ /* 0x000fea0003800200 */
.L_x_15706:
        /* <DEDUP_REMOVED lines=84> */
.L_x_15709:
[----:B------:R-:W-:Y:S02]  /*19fd0*/  FSEL R2, RZ, 3.37028055040000000000e+12, P0 ;  /* 0x54442d18ff027808 */ /* 0x000fe40000000000 */
[----:B------:R-:W-:-:S07]  /*19fe0*/  FSEL R3, RZ, 2.1426990032196044922, P0 ;  /* 0x400921fbff037808 */ /* 0x000fce0000000000 */
.L_x_15710:
[----:B------:R-:W-:Y:S05]  /*19ff0*/  BSYNC.RECONVERGENT B0 ;  /* 0x0000000000007941 */ /* 0x000fea0003800200 */
.L_x_15708:
[----:B------:R-:W-:Y:S01]  /*1a000*/  DADD R58, R60, R58 ;  /* 0x000000003c3a7229 */ /* 0x000fe2000000003a */
[----:B------:R-:W-:-:S07]  /*1a010*/  LOP3.LUT R3, R3, 0x80000000, R19, 0xb8, !PT ;  /* 0x8000000003037812 */ /* 0x000fce00078eb813 */
[----:B------:R-:W-:-:S06]  /*1a020*/  DSETP.NAN.AND P0, PT, R58, R58, PT ;  /* 0x0000003a3a00722a */ /* 0x000fcc0003f08000 */
[----:B------:R-:W-:Y:S02]  /*1a030*/  FSEL R2, R58, R2, P0 ;  /* 0x000000023a027208 */ /* 0x000fe40000000000 */
[----:B------:R-:W-:Y:S01]  /*1a040*/  FSEL R3, R59, R3, P0 ;  /* 0x000000033b037208 */ /* 0x000fe20000000000 */
[----:B------:R-:W-:Y:S06]  /*1a050*/  BRA `(.L_x_15703) ;  /* 0x0000001000907947 */ /* 0x000fec0003800000 */
.L_x_15694:
        /* <DEDUP_REMOVED lines=23> */
[----:B------:R-:W-:Y:S02]  /*1a1d0*/  IMAD.MOV.U32 R62, RZ, RZ, R32 ;  /* 0x000000ffff3e7224 */ /* 0x000fe400078e0020 */
[----:B------:R-:W-:-:S07]  /*1a1e0*/  IMAD.MOV.U32 R63, RZ, RZ, R33 ;  /* 0x000000ffff3f7224 */ /* 0x000fce00078e0021 */
.L_x_15712:
[----:B------:R-:W-:Y:S05]  /*1a1f0*/  BSYNC.RECONVERGENT B3 ;  /* 0x0000000000037941 */ /* 0x000fea0003800200 */
.L_x_15711:
        /* <DEDUP_REMOVED lines=23> */
.L_x_15714:
[----:B------:R-:W-:Y:S05]  /*1a370*/  BSYNC.RECONVERGENT B3 ;  /* 0x0000000000037941 */ /* 0x000fea0003800200 */
.L_x_15713:
        /* <DEDUP_REMOVED lines=139> */
.L_x_15716:
[----:B------:R-:W-:Y:S05]  /*1ac30*/  BSYNC.RECONVERGENT B0 ;  /* 0x0000000000007941 */ /* 0x000fea0003800200 */
.L_x_15715:
[----:B------:R-:W-:Y:S04]  /*1ac40*/  BSSY.RECONVERGENT B3, `(.L_x_15717) ;  /* 0x0000008000037945 */ /* 0x000fe80003800200 */
[----:B------:R-:W-:Y:S05]  /*1ac50*/  @P4 BRA P5, `(.L_x_15718) ;  /* 0x0000000000184947 */ /* 0x000fea0002800000 */
[----:B------:R-:W-:Y:S01]  /*1ac60*/  MOV R34, R12 ;  /* 0x0000000c00227202 */ /* 0x000fe20000000f00 */
[----:B------:R-:W-:Y:S01]  /*1ac70*/  IMAD.MOV.U32 R35, RZ, RZ, R13 ;  /* 0x000000ffff237224 */ /* 0x000fe200078e000d */
[----:B------:R-:W-:Y:S01]  /*1ac80*/  MOV R3, 0x1acc0 ;  /* 0x0001acc000037802 */ /* 0x000fe20000000f00 */
[----:B------:R-:W-:Y:S02]  /*1ac90*/  IMAD.MOV.U32 R2, RZ, RZ, R14 ;  /* 0x000000ffff027224 */ /* 0x000fe400078e000e */
[----:B------:R-:W-:-:S07]  /*1aca0*/  IMAD.MOV.U32 R33, RZ, RZ, R15 ;  /* 0x000000ffff217224 */ /* 0x000fce00078e000f */
[----:B------:R-:W-:Y:S05]  /*1acb0*/  CALL.REL.NOINC `($__internal_26_$__cuda_sm20_div_rn_f64_full) ;  /* 0x0000075400507944 */ /* 0x000fea0003c00000 */
.L_x_15718:
[----:B------:R-:W-:Y:S05]  /*1acc0*/  BSYNC.RECONVERGENT B3 ;  /* 0x0000000000037941 */ /* 0x000fea0003800200 */
.L_x_15717:
        /* <DEDUP_REMOVED lines=84> */
.L_x_15720:
[----:B------:R-:W-:Y:S02]  /*1b210*/  FSEL R2, RZ, 3.37028055040000000000e+12, P0 ;  /* 0x54442d18ff027808 */ /* 0x000fe40000000000 */
[----:B------:R-:W-:-:S07]  /*1b220*/  FSEL R3, RZ, 2.1426990032196044922, P0 ;  /* 0x400921fbff037808 */ /* 0x000fce0000000000 */
.L_x_15721:
[----:B------:R-:W-:Y:S05]  /*1b230*/  BSYNC.RECONVERGENT B0 ;  /* 0x0000000000007941 */ /* 0x000fea0003800200 */
.L_x_15719:
[----:B------:R-:W-:Y:S01]  /*1b240*/  DADD R58, R60, R58 ;  /* 0x000000003c3a7229 */ /* 0x000fe2000000003a */
[----:B------:R-:W-:Y:S01]  /*1b250*/  LOP3.LUT R3, R3, 0x80000000, R19, 0xb8, !PT ;  /* 0x8000000003037812 */ /* 0x000fe200078eb813 */
[----:B------:R-:W-:-:S06]  /*1b260*/  DADD R62, R62, 1 ;  /* 0x3ff000003e3e7429 */ /* 0x000fcc0000000000 */
[----:B------:R-:W-:-:S06]  /*1b270*/  DSETP.NAN.AND P0, PT, R58, R58, PT ;  /* 0x0000003a3a00722a */ /* 0x000fcc0003f08000 */
[----:B------:R-:W-:Y:S02]  /*1b280*/  FSEL R2, R58, R2, P0 ;  /* 0x000000023a027208 */ /* 0x000fe40000000000 */
[----:B------:R-:W-:-:S07]  /*1b290*/  FSEL R3, R59, R3, P0 ;  /* 0x000000033b037208 */ /* 0x000fce0000000000 */
.L_x_15703:
[----:B------:R-:W-:Y:S05]  /*1b2a0*/  BSYNC.RECONVERGENT B2 ;  /* 0x0000000000027941 */ /* 0x000fea0003800200 */
.L_x_15693:
        /* <DEDUP_REMOVED lines=8> */
.L_x_15608:
[----:B------:R-:W-:Y:S05]  /*1b330*/  BSYNC.RECONVERGENT B1 ;  /* 0x0000000000017941 */ /* 0x000fea0003800200 */
.L_x_15607:
        /* <DEDUP_REMOVED lines=37> */
.L_x_15724:
        /* <DEDUP_REMOVED lines=141> */
.L_x_15731:
[----:B------:R-:W-:Y:S05]  /*1be60*/  BSYNC.RECONVERGENT B3 ;  /* 0x0000000000037941 */ /* 0x000fea0003800200 */
.L_x_15730:
        /* <DEDUP_REMOVED lines=81> */
.L_x_15729:
        /* <DEDUP_REMOVED lines=33> */
.L_x_15738:
[----:B------:R-:W-:Y:S05]  /*1c590*/  BSYNC.RECONVERGENT B4 ;  /* 0x0000000000047941 */ /* 0x000fea0003800200 */
.L_x_15737:
[----:B------:R-:W-:Y:S02]  /*1c5a0*/  IMAD.MOV.U32 R18, RZ, RZ, R32 ;  /* 0x000000ffff127224 */ /* 0x000fe400078e0020 */
[----:B------:R-:W-:-:S07]  /*1c5b0*/  IMAD.MOV.U32 R19, RZ, RZ, R33 ;  /* 0x000000ffff137224 */ /* 0x000fce00078e0021 */
.L_x_15736:
[----:B------:R-:W-:Y:S05]  /*1c5c0*/  BSYNC.RECONVERGENT B3 ;  /* 0x0000000000037941 */ /* 0x000fea0003800200 */
.L_x_15735:
        /* <DEDUP_REMOVED lines=28> */
.L_x_15743:
[----:B------:R-:W-:Y:S05]  /*1c790*/  BSYNC.RECONVERGENT B4 ;  /* 0x0000000000047941 */ /* 0x000fea0003800200 */
.L_x_15742:
[----:B------:R-:W-:Y:S05]  /*1c7a0*/  BRA `(.L_x_15741) ;  /* 0x0000000000047947 */ /* 0x000fea0003800000 */
.L_x_15740:
[----:B------:R-:W-:-:S11]  /*1c7b0*/  DADD R32, R62, -R2 ;  /* 0x000000003e207229 */ /* 0x000fd60000000802 */
.L_x_15741:
[----:B------:R-:W-:Y:S05]  /*1c7c0*/  BSYNC.RECONVERGENT B3 ;  /* 0x0000000000037941 */ /* 0x000fea0003800200 */
.L_x_15739:
        /* <DEDUP_REMOVED lines=28> */
[----:B------:R-:W-:Y:S02]  /*1c990*/  IMAD.MOV.U32 R50, RZ, RZ, R2 ;  /* 0x000000ffff327224 */ /* 0x000fe400078e0002 */
[----:B------:R-:W-:-:S07]  /*1c9a0*/  IMAD.MOV.U32 R51, RZ, RZ, R3 ;  /* 0x000000ffff337224 */ /* 0x000fce00078e0003 */
.L_x_15745:
[----:B------:R-:W-:Y:S05]  /*1c9b0*/  BSYNC.RECONVERGENT B3 ;  /* 0x0000000000037941 */ /* 0x000fea0003800200 */
.L_x_15744:
        /* <DEDUP_REMOVED lines=85> */
.L_x_15746:
        /* <DEDUP_REMOVED lines=21> */
.L_x_15748:
[----:B------:R-:W-:Y:S05]  /*1d060*/  BSYNC.RECONVERGENT B3 ;  /* 0x0000000000037941 */ /* 0x000fea0003800200 */
.L_x_15747:
        /* <DEDUP_REMOVED lines=30> */
.L_x_15734:
        /* <DEDUP_REMOVED lines=25> */
.L_x_15751:
[----:B------:R-:W-:Y:S05]  /*1d3e0*/  BSYNC.RECONVERGENT B3 ;  /* 0x0000000000037941 */ /* 0x000fea0003800200 */
.L_x_15750:
        /* <DEDUP_REMOVED lines=85> */
.L_x_15752:
        /* <DEDUP_REMOVED lines=21> */
.L_x_15754:
[----:B------:R-:W-:Y:S05]  /*1da90*/  BSYNC.RECONVERGENT B3 ;  /* 0x0000000000037941 */ /* 0x000fea0003800200 */
.L_x_15753:
        /* <DEDUP_REMOVED lines=30> */
.L_x_15749:
        /* <DEDUP_REMOVED lines=24> */
.L_x_15756:
[----:B------:R-:W-:Y:S05]  /*1de00*/  BSYNC.RECONVERGENT B3 ;  /* 0x0000000000037941 */ /* 0x000fea0003800200 */
.L_x_15755:
        /* <DEDUP_REMOVED lines=21> */
.L_x_15758:
[----:B------:R-:W-:Y:S05]  /*1df60*/  BSYNC.RECONVERGENT B3 ;  /* 0x0000000000037941 */ /* 0x000fea0003800200 */
.L_x_15757:
[----:B------:R-:W-:Y:S02]  /*1df70*/  IMAD.MOV.U32 R18, RZ, RZ, R32 ;  /* 0x000000ffff127224 */ /* 0x000fe400078e0020 */
[----:B------:R-:W-:Y:S01]  /*1df80*/  IMAD.MOV.U32 R19, RZ, RZ, R33 ;  /* 0x000000ffff137224 */ /* 0x000fe200078e0021 */
[----:B------:R-:W-:Y:S06]  /*1df90*/  BRA `(.L_x_15732) ;  /* 0x0000000000647947 */ /* 0x000fec0003800000 */
.L_x_15733:
        /* <DEDUP_REMOVED lines=24> */
.L_x_15759:
[----:B------:R-:W-:Y:S05]  /*1e120*/  BSYNC.RECONVERGENT B3 ;  /* 0x0000000000037941 */ /* 0x000fea0003800200 */
.L_x_15732:
[----:B------:R-:W-:Y:S05]  /*1e130*/  BSYNC.RECONVERGENT B2 ;  /* 0x0000000000027941 */ /* 0x000fea0003800200 */
.L_x_15728:
        /* <DEDUP_REMOVED lines=24> */
[----:B------:R-:W-:Y:S05]  /*1e2c0*/  CALL.REL.NOINC `($__internal_26_$__cuda_sm20_div_rn_f64_full) ;  /* 0x0000071c00cc7944 */ /* 0x000fea0003c00000 */
.L_x_15764:
[----:B------:R-:W-:Y:S05]  /*1e2d0*/  BSYNC.RECONVERGENT B4 ;  /* 0x0000000000047941 */ /* 0x000fea0003800200 */
.L_x_15763:
        /* <DEDUP_REMOVED lines=84> */
.L_x_15767:
        /* <DEDUP_REMOVED lines=53> */
.L_x_15766:
        /* <DEDUP_REMOVED lines=76> */
.L_x_15769:
        /* <DEDUP_REMOVED lines=53> */
.L_x_15765:
        /* <DEDUP_REMOVED lines=34> */
.L_x_15776:
[----:B------:R-:W-:Y:S05]  /*1f5a0*/  BSYNC.RECONVERGENT B6 ;  /* 0x0000000000067941 */ /* 0x000fea0003800200 */
.L_x_15775:
[----:B------:R-:W-:Y:S02]  /*1f5b0*/  IMAD.MOV.U32 R70, RZ, RZ, R32 ;  /* 0x000000ffff467224 */ /* 0x000fe400078e0020 */
[----:B------:R-:W-:-:S07]  /*1f5c0*/  IMAD.MOV.U32 R71, RZ, RZ, R33 ;  /* 0x000000ffff477224 */ /* 0x000fce00078e0021 */
.L_x_15774:
[----:B------:R-:W-:Y:S05]  /*1f5d0*/  BSYNC.RECONVERGENT B5 ;  /* 0x0000000000057941 */ /* 0x000fea0003800200 */
.L_x_15773:
        /* <DEDUP_REMOVED lines=27> */
.L_x_15781:
[----:B------:R-:W-:Y:S05]  /*1f790*/  BSYNC.RECONVERGENT B6 ;  /* 0x0000000000067941 */ /* 0x000fea0003800200 */
.L_x_15780:
[----:B------:R-:W-:Y:S02]  /*1f7a0*/  IMAD.MOV.U32 R58, RZ, RZ, R32 ;  /* 0x000000ffff3a7224 */ /* 0x000fe400078e0020 */
[----:B------:R-:W-:Y:S01]  /*1f7b0*/  IMAD.MOV.U32 R59, RZ, RZ, R33 ;  /* 0x000000ffff3b7224 */ /* 0x000fe200078e0021 */
[----:B------:R-:W-:Y:S06]  /*1f7c0*/  BRA `(.L_x_15779) ;  /* 0x0000000000047947 */ /* 0x000fec0003800000 */
.L_x_15778:
[----:B------:R-:W-:-:S11]  /*1f7d0*/  DADD R58, -R64, R62 ;  /* 0x00000000403a7229 */ /* 0x000fd6000000013e */
.L_x_15779:
[----:B------:R-:W-:Y:S05]  /*1f7e0*/  BSYNC.RECONVERGENT B5 ;  /* 0x0000000000057941 */ /* 0x000fea0003800200 */
.L_x_15777:
        /* <DEDUP_REMOVED lines=31> */
.L_x_15783:
[----:B------:R-:W-:Y:S05]  /*1f9e0*/  BSYNC.RECONVERGENT B5 ;  /* 0x0000000000057941 */ /* 0x000fea0003800200 */
.L_x_15782:
[----:B------:R-:W-:Y:S02]  /*1f9f0*/  IMAD.MOV.U32 R58, RZ, RZ, R2 ;  /* 0x000000ffff3a7224 */ /* 0x000fe400078e0002 */
[----:B------:R-:W-:Y:S01]  /*1fa00*/  IMAD.MOV.U32 R59, RZ, RZ, R3 ;  /* 0x000000ffff3b7224 */ /* 0x000fe200078e0003 */
[----:B------:R-:W-:Y:S06]  /*1fa10*/  BRA `(.L_x_15784) ;  /* 0x00000008004c7947 */ /* 0x000fec0003800000 */
.L_x_15772:
        /* <DEDUP_REMOVED lines=29> */
.L_x_15787:
[----:B------:R-:W-:Y:S05]  /*1fbf0*/  BSYNC.RECONVERGENT B5 ;  /* 0x0000000000057941 */ /* 0x000fea0003800200 */
.L_x_15786:
[----:B------:R-:W-:Y:S01]  /*1fc00*/  MOV R58, R2 ;  /* 0x00000002003a7202 */ /* 0x000fe20000000f00 */
[----:B------:R-:W-:Y:S01]  /*1fc10*/  IMAD.MOV.U32 R59, RZ, RZ, R3 ;  /* 0x000000ffff3b7224 */ /* 0x000fe200078e0003 */
[----:B------:R-:W-:Y:S06]  /*1fc20*/  BRA `(.L_x_15784) ;  /* 0x0000000400c87947 */ /* 0x000fec0003800000 */
.L_x_15785:
        /* <DEDUP_REMOVED lines=28> */
.L_x_15789:
[----:B------:R-:W-:Y:S05]  /*1fdf0*/  BSYNC.RECONVERGENT B5 ;  /* 0x0000000000057941 */ /* 0x000fea0003800200 */
.L_x_15788:
        /* <DEDUP_REMOVED lines=20> */
.L_x_15791:
[----:B------:R-:W-:Y:S05]  /*1ff40*/  BSYNC.RECONVERGENT B5 ;  /* 0x0000000000057941 */ /* 0x000fea0003800200 */
.L_x_15790:
[----:B------:R-:W-:Y:S01]  /*1ff50*/  DMUL R60, R60, 8.11296384146066816958e+31 ;  /* 0x469000003c3c7828 */ /* 0x000fe20000000000 */
[----:B------:R-:W-:Y:S02]  /*1ff60*/  IMAD.MOV.U32 R58, RZ, RZ, R32 ;  /* 0x000000ffff3a7224 */ /* 0x000fe400078e0020 */
[----:B------:R-:W-:Y:S01]  /*1ff70*/  IMAD.MOV.U32 R59, RZ, RZ, R33 ;  /* 0x000000ffff3b7224 */ /* 0x000fe200078e0021 */
[----:B------:R-:W-:Y:S07]  /*1ff80*/  BRA `(.L_x_15784) ;  /* 0x0000000000f07947 */ /* 0x000fee0003800000 */
.L_x_15771:
        /* <DEDUP_REMOVED lines=26> */
.L_x_15793:
[----:B------:R-:W-:Y:S05]  /*20130*/  BSYNC.RECONVERGENT B5 ;  /* 0x0000000000057941 */ /* 0x000fea0003800200 */
.L_x_15792:
        /* <DEDUP_REMOVED lines=28> */
[----:B------:R-:W-:Y:S05]  /*20300*/  CALL.REL.NOINC `($__internal_27_$__cuda_sm20_dsqrt_rn_f64_mediumpath_v1) ;  /* 0x0000070400547944 */ /* 0x000fea0003c00000 */
.L_x_15795:
[----:B------:R-:W-:Y:S05]  /*20310*/  BSYNC.RECONVERGENT B5 ;  /* 0x0000000000057941 */ /* 0x000fea0003800200 */
.L_x_15794:
[----:B------:R-:W-:Y:S01]  /*20320*/  DMUL R58, R2, R48 ;  /* 0x00000030023a7228 */ /* 0x000fe20000000000 */
[----:B------:R-:W-:Y:S02]  /*20330*/  IMAD.MOV.U32 R60, RZ, RZ, 0x0 ;  /* 0x00000000ff3c7424 */ /* 0x000fe400078e00ff */
[----:B------:R-:W-:-:S08]  /*20340*/  IMAD.MOV.U32 R61, RZ, RZ, 0x3ff00000 ;  /* 0x3ff00000ff3d7424 */ /* 0x000fd000078e00ff */
.L_x_15784:
[----:B------:R-:W-:Y:S05]  /*20350*/  BSYNC.RECONVERGENT B4 ;  /* 0x0000000000047941 */ /* 0x000fea0003800200 */
.L_x_15770:
[----:B------:R-:W-:Y:S05]  /*20360*/  BRA `(.L_x_15796) ;  /* 0x0000000000087947 */ /* 0x000fea0003800000 */
.L_x_15762:
[----:B------:R-:W-:Y:S02]  /*20370*/  DMUL R58, R16, 9.00719925474099200000e+15 ;  /* 0x43400000103a7828 */ /* 0x000fe40000000000 */
[----:B------:R-:W-:-:S11]  /*20380*/  DMUL R60, R60, 9.00719925474099200000e+15 ;  /* 0x434000003c3c7828 */ /* 0x000fd60000000000 */
.L_x_15796:
[----:B------:R-:W-:Y:S05]  /*20390*/  BSYNC.RELIABLE B2 ;  /* 0x0000000000027941 */ /* 0x000fea0003800100 */
.L_x_15761:
        /* <DEDUP_REMOVED lines=28> */
[----:B------:R-:W-:Y:S05]  /*20560*/  CALL.REL.NOINC `($__internal_26_$__cuda_sm20_div_rn_f64_full) ;  /* 0x000006fc00247944 */ /* 0x000fea0003c00000 */
.L_x_15799:
[----:B------:R-:W-:Y:S05]  /*20570*/  BSYNC.RECONVERGENT B2 ;  /* 0x0000000000027941 */ /* 0x000fea0003800200 */
.L_x_15798:
        /* <DEDUP_REMOVED lines=84> */
.L_x_15801:
[----:B------:R-:W-:Y:S02]  /*20ac0*/  FSEL R2, RZ, 3.37028055040000000000e+12, P0 ;  /* 0x54442d18ff027808 */ /* 0x000fe40000000000 */
[----:B------:R-:W-:-:S07]  /*20ad0*/  FSEL R3, RZ, 2.1426990032196044922, P0 ;  /* 0x400921fbff037808 */ /* 0x000fce0000000000 */
.L_x_15802:
[----:B------:R-:W-:Y:S05]  /*20ae0*/  BSYNC.RECONVERGENT B0 ;  /* 0x0000000000007941 */ /* 0x000fea0003800200 */
.L_x_15800:
[----:B------:R-:W-:Y:S01]  /*20af0*/  DADD R60, |R58|, R60 ;  /* 0x000000003a3c7229 */ /* 0x000fe2000000023c */
[----:B------:R-:W-:-:S07]  /*20b00*/  LOP3.LUT R59, R3, 0x80000000, R59, 0xb8, !PT ;  /* 0x80000000033b7812 */ /* 0x000fce00078eb83b */
[----:B------:R-:W-:-:S06]  /*20b10*/  DSETP.NAN.AND P0, PT, R60, R60, PT ;  /* 0x0000003c3c00722a */ /* 0x000fcc0003f08000 */
[----:B------:R-:W-:Y:S02]  /*20b20*/  FSEL R16, R60, R2, P0 ;  /* 0x000000023c107208 */ /* 0x000fe40000000000 */
[----:B------:R-:W-:Y:S01]  /*20b30*/  FSEL R17, R61, R59, P0 ;  /* 0x0000003b3d117208 */ /* 0x000fe20000000000 */
[----:B------:R-:W-:Y:S06]  /*20b40*/  BRA `(.L_x_15768) ;  /* 0x0000000400d87947 */ /* 0x000fec0003800000 */
.L_x_15797:
        /* <DEDUP_REMOVED lines=25> */
.L_x_15804:
[----:B------:R-:W-:Y:S05]  /*20ce0*/  BSYNC.RECONVERGENT B2 ;  /* 0x0000000000027941 */ /* 0x000fea0003800200 */
.L_x_15803:
        /* <DEDUP_REMOVED lines=84> */
.L_x_15806:
[----:B------:R-:W-:Y:S02]  /*21230*/  FSEL R2, RZ, 3.37028055040000000000e+12, P0 ;  /* 0x54442d18ff027808 */ /* 0x000fe40000000000 */
[----:B------:R-:W-:-:S07]  /*21240*/  FSEL R3, RZ, 2.1426990032196044922, P0 ;  /* 0x400921fbff037808 */ /* 0x000fce0000000000 */
.L_x_15807:
[----:B------:R-:W-:Y:S05]  /*21250*/  BSYNC.RECONVERGENT B0 ;  /* 0x0000000000007941 */ /* 0x000fea0003800200 */
.L_x_15805:
[----:B------:R-:W-:Y:S01]  /*21260*/  DADD R60, |R58|, R60 ;  /* 0x000000003a3c7229 */ /* 0x000fe2000000023c */
[----:B------:R-:W-:-:S07]  /*21270*/  LOP3.LUT R59, R3, 0x80000000, R59, 0xb8, !PT ;  /* 0x80000000033b7812 */ /* 0x000fce00078eb83b */
[----:B------:R-:W-:-:S06]  /*21280*/  DSETP.NAN.AND P0, PT, R60, R60, PT ;  /* 0x0000003c3c00722a */ /* 0x000fcc0003f08000 */
[----:B------:R-:W-:Y:S02]  /*21290*/  FSEL R16, R60, R2, P0 ;  /* 0x000000023c107208 */ /* 0x000fe40000000000 */
[----:B------:R-:W-:-:S07]  /*212a0*/  FSEL R17, R61, R59, P0 ;  /* 0x0000003b3d117208 */ /* 0x000fce0000000000 */
.L_x_15768:
[----:B------:R-:W-:Y:S05]  /*212b0*/  BSYNC.RECONVERGENT B3 ;  /* 0x0000000000037941 */ /* 0x000fea0003800200 */
.L_x_15760:
[----:B------:R-:W-:Y:S01]  /*212c0*/  DADD R2, -RZ, -R18 ;  /* 0x00000000ff027229 */ /* 0x000fe20000000912 */
[----:B------:R-:W-:-:S09]  /*212d0*/  ISETP.GE.AND P0, PT, R23, RZ, PT ;  /* 0x000000ff1700720c */ /* 0x000fd20003f06270 */
[----:B------:R-:W-:Y:S02]  /*212e0*/  FSEL R18, R18, R2, !P0 ;  /* 0x0000000212127208 */ /* 0x000fe40004000000 */
[----:B------:R-:W-:Y:S01]  /*212f0*/  FSEL R19, R19, R3, !P0 ;  /* 0x0000000313137208 */ /* 0x000fe20004000000 */
[----:B------:R-:W-:Y:S06]  /*21300*/  BRA `(.L_x_15723) ;  /* 0x0000002c00f47947 */ /* 0x000fec0003800000 */
.L_x_15727:
[----:B------:R-:W2:Y:S01]  /*21310*/  LDL.64 R16, [R1+0x8] ;  /* 0x0000080001107983 */ /* 0x000ea20000100a00 */
[----:B------:R-:W-:Y:S01]  /*21320*/  UMOV UR6, 0x54442d18 ;  /* 0x54442d1800067882 */ /* 0x000fe20000000000 */
[----:B------:R-:W-:Y:S01]  /*21330*/  UMOV UR7, 0x3ff921fb ;  /* 0x3ff921fb00077882 */ /* 0x000fe20000000000 */
[----:B------:R-:W-:Y:S02]  /*21340*/  DADD R18, -RZ, -R22 ;  /* 0x00000000ff127229 */ /* 0x000fe40000000916 */
[----:B--2---:R-:W-:-:S08]  /*21350*/  DADD R16, R16, -R20 ;  /* 0x0000000010107229 */ /* 0x004fd00000000814 */
[----:B------:R-:W-:Y:S01]  /*21360*/  DADD R16, R16, UR6 ;  /* 0x0000000610107e29 */ /* 0x000fe20008000000 */
[----:B------:R-:W-:Y:S10]  /*21370*/  BRA `(.L_x_15723) ;  /* 0x0000002c00d87947 */ /* 0x000ff40003800000 */
.L_x_15726:
[----:B------:R-:W-:Y:S01]  /*21380*/  DADD R18, -RZ, -R22 ;  /* 0x00000000ff127229 */ /* 0x000fe20000000916 */
[----:B------:R-:W-:Y:S01]  /*21390*/  CS2R R16, SRZ ;  /* 0x0000000000107805 */ /* 0x000fe2000001ff00 */
[----:B------:R-:W-:Y:S09]  /*213a0*/  BRA `(.L_x_15723) ;  /* 0x0000002c00cc7947 */ /* 0x000ff20003800000 */
.L_x_15725:
        /* <DEDUP_REMOVED lines=110> */
.L_x_15812:
[----:B------:R-:W-:Y:S05]  /*21a90*/  BSYNC.RECONVERGENT B0 ;  /* 0x0000000000007941 */ /* 0x000fea0003800200 */
.L_x_15811:
        /* <DEDUP_REMOVED lines=8> */
.L_x_15814:
[----:B------:R-:W-:Y:S05]  /*21b20*/  BSYNC.RECONVERGENT B3 ;  /* 0x0000000000037941 */ /* 0x000fea0003800200 */
.L_x_15813:
        /* <DEDUP_REMOVED lines=84> */
.L_x_15816:
[----:B------:R-:W-:Y:S02]  /*22070*/  FSEL R2, RZ, 3.37028055040000000000e+12, P0 ;  /* 0x54442d18ff027808 */ /* 0x000fe40000000000 */
[----:B------:R-:W-:-:S07]  /*22080*/  FSEL R3, RZ, 2.1426990032196044922, P0 ;  /* 0x400921fbff037808 */ /* 0x000fce0000000000 */
.L_x_15817:
[----:B------:R-:W-:Y:S05]  /*22090*/  BSYNC.RECONVERGENT B0 ;  /* 0x0000000000007941 */ /* 0x000fea0003800200 */
.L_x_15815:
[----:B------:R-:W-:Y:S01]  /*220a0*/  DADD R58, R60, R58 ;  /* 0x000000003c3a7229 */ /* 0x000fe2000000003a */
[----:B------:R-:W-:Y:S01]  /*220b0*/  LOP3.LUT R3, R3, 0x80000000, R23, 0xb8, !PT ;  /* 0x8000000003037812 */ /* 0x000fe200078eb817 */
[----:B------:R-:W-:-:S06]  /*220c0*/  DMUL R62, R62, 0.5 ;  /* 0x3fe000003e3e7828 */ /* 0x000fcc0000000000 */
[----:B------:R-:W-:-:S06]  /*220d0*/  DSETP.NAN.AND P0, PT, R58, R58, PT ;  /* 0x0000003a3a00722a */ /* 0x000fcc0003f08000 */
[----:B------:R-:W-:Y:S02]  /*220e0*/  FSEL R2, R58, R2, P0 ;  /* 0x000000023a027208 */ /* 0x000fe40000000000 */
[----:B------:R-:W-:Y:S01]  /*220f0*/  FSEL R3, R59, R3, P0 ;  /* 0x000000033b037208 */ /* 0x000fe20000000000 */
[----:B------:R-:W-:Y:S06]  /*22100*/  BRA `(.L_x_15818) ;  /* 0x0000002000507947 */ /* 0x000fec0003800000 */
.L_x_15810:
        /* <DEDUP_REMOVED lines=137> */
.L_x_15820:
[----:B------:R-:W-:Y:S05]  /*229a0*/  BSYNC.RECONVERGENT B0 ;  /* 0x0000000000007941 */ /* 0x000fea0003800200 */
.L_x_15819:
        /* <DEDUP_REMOVED lines=8> */
.L_x_15822:
[----:B------:R-:W-:Y:S05]  /*22a30*/  BSYNC.RECONVERGENT B3 ;  /* 0x0000000000037941 */ /* 0x000fea0003800200 */
.L_x_15821:
        /* <DEDUP_REMOVED lines=84> */
.L_x_15824:
[----:B------:R-:W-:Y:S02]  /*22f80*/  FSEL R2, RZ, 3.37028055040000000000e+12, P0 ;  /* 0x54442d18ff027808 */ /* 0x000fe40000000000 */
[----:B------:R-:W-:-:S07]  /*22f90*/  FSEL R3, RZ, 2.1426990032196044922, P0 ;  /* 0x400921fbff037808 */ /* 0x000fce0000000000 */
.L_x_15825:
[----:B------:R-:W-:Y:S05]  /*22fa0*/  BSYNC.RECONVERGENT B0 ;  /* 0x0000000000007941 */ /* 0x000fea0003800200 */
.L_x_15823:
[----:B------:R-:W-:Y:S01]  /*22fb0*/  DADD R58, R60, R58 ;  /* 0x000000003c3a7229 */ /* 0x000fe2000000003a */
[----:B------:R-:W-:-:S07]  /*22fc0*/  LOP3.LUT R3, R3, 0x80000000, R23, 0xb8, !PT ;  /* 0x8000000003037812 */ /* 0x000fce00078eb817 */
[----:B------:R-:W-:-:S06]  /*22fd0*/  DSETP.NAN.AND P0, PT, R58, R58, PT ;  /* 0x0000003a3a00722a */ /* 0x000fcc0003f08000 */
[----:B------:R-:W-:Y:S02]  /*22fe0*/  FSEL R2, R58, R2, P0 ;  /* 0x000000023a027208 */ /* 0x000fe40000000000 */
[----:B------:R-:W-:Y:S01]  /*22ff0*/  FSEL R3, R59, R3, P0 ;  /* 0x000000033b037208 */ /* 0x000fe20000000000 */
[----:B------:R-:W-:Y:S06]  /*23000*/  BRA `(.L_x_15818) ;  /* 0x0000001000907947 */ /* 0x000fec0003800000 */
.L_x_15809:
        /* <DEDUP_REMOVED lines=25> */
.L_x_15827:
[----:B------:R-:W-:Y:S05]  /*231a0*/  BSYNC.RECONVERGENT B3 ;  /* 0x0000000000037941 */ /* 0x000fea0003800200 */
.L_x_15826:
        /* <DEDUP_REMOVED lines=23> */
.L_x_15829:
[----:B------:R-:W-:Y:S05]  /*23320*/  BSYNC.RECONVERGENT B3 ;  /* 0x0000000000037941 */ /* 0x000fea0003800200 */
.L_x_15828:
        /* <DEDUP_REMOVED lines=139> */
.L_x_15831:
[----:B------:R-:W-:Y:S05]  /*23be0*/  BSYNC.RECONVERGENT B0 ;  /* 0x0000000000007941 */ /* 0x000fea0003800200 */
.L_x_15830:
        /* <DEDUP_REMOVED lines=8> */
.L_x_15833:
[----:B------:R-:W-:Y:S05]  /*23c70*/  BSYNC.RECONVERGENT B3 ;  /* 0x0000000000037941 */ /* 0x000fea0003800200 */
.L_x_15832:
        /* <DEDUP_REMOVED lines=84> */
.L_x_15835:
[----:B------:R-:W-:Y:S02]  /*241c0*/  FSEL R2, RZ, 3.37028055040000000000e+12, P0 ;  /* 0x54442d18ff027808 */ /* 0x000fe40000000000 */
[----:B------:R-:W-:-:S07]  /*241d0*/  FSEL R3, RZ, 2.1426990032196044922, P0 ;  /* 0x400921fbff037808 */ /* 0x000fce0000000000 */
.L_x_15836:
[----:B------:R-:W-:Y:S05]  /*241e0*/  BSYNC.RECONVERGENT B0 ;  /* 0x0000000000007941 */ /* 0x000fea0003800200 */
.L_x_15834:
[----:B------:R-:W-:Y:S01]  /*241f0*/  DADD R58, R60, R58 ;  /* 0x000000003c3a7229 */ /* 0x000fe2000000003a */
[----:B------:R-:W-:Y:S01]  /*24200*/  LOP3.LUT R3, R3, 0x80000000, R23, 0xb8, !PT ;  /* 0x8000000003037812 */ /* 0x000fe200078eb817 */
[----:B------:R-:W-:-:S06]  /*24210*/  DADD R62, R62, 1 ;  /* 0x3ff000003e3e7429 */ /* 0x000fcc0000000000 */
[----:B------:R-:W-:-:S06]  /*24220*/  DSETP.NAN.AND P0, PT, R58, R58, PT ;  /* 0x0000003a3a00722a */ /* 0x000fcc0003f08000 */
[----:B------:R-:W-:Y:S02]  /*24230*/  FSEL R2, R58, R2, P0 ;  /* 0x000000023a027208 */ /* 0x000fe40000000000 */
[----:B------:R-:W-:-:S07]  /*24240*/  FSEL R3, R59, R3, P0 ;  /* 0x000000033b037208 */ /* 0x000fce0000000000 */
.L_x_15818:
[----:B------:R-:W-:Y:S05]  /*24250*/  BSYNC.RECONVERGENT B2 ;  /* 0x0000000000027941 */ /* 0x000fea0003800200 */
.L_x_15808:
        /* <DEDUP_REMOVED lines=8> */
.L_x_15723:
[----:B------:R-:W-:Y:S05]  /*242e0*/  BSYNC.RECONVERGENT B1 ;  /* 0x0000000000017941 */ /* 0x000fea0003800200 */
.L_x_15722:
        /* <DEDUP_REMOVED lines=37> */
.L_x_15839:
        /* <DEDUP_REMOVED lines=139> */
[----:B------:R-:W-:Y:S01]  /*24df0*/  MOV R48, R2 ;  /* 0x0000000200307202 */ /* 0x000fe20000000f00 */
[----:B------:R-:W-:-:S07]  /*24e00*/  IMAD.MOV.U32 R49, RZ, RZ, R3 ;  /* 0x000000ffff317224 */ /* 0x000fce00078e0003 */
.L_x_15846:
[----:B------:R-:W-:Y:S05]  /*24e10*/  BSYNC.RECONVERGENT B3 ;  /* 0x0000000000037941 */ /* 0x000fea0003800200 */
.L_x_15845:
        /* <DEDUP_REMOVED lines=81> */
.L_x_15844:
        /* <DEDUP_REMOVED lines=33> */
.L_x_15853:
[----:B------:R-:W-:Y:S05]  /*25540*/  BSYNC.RECONVERGENT B4 ;  /* 0x0000000000047941 */ /* 0x000fea0003800200 */
.L_x_15852:
[----:B------:R-:W-:Y:S02]  /*25550*/  IMAD.MOV.U32 R22, RZ, RZ, R32 ;  /* 0x000000ffff167224 */ /* 0x000fe400078e0020 */
[----:B------:R-:W-:-:S07]  /*25560*/  IMAD.MOV.U32 R23, RZ, RZ, R33 ;  /* 0x000000ffff177224 */ /* 0x000fce00078e0021 */
.L_x_15851:
[----:B------:R-:W-:Y:S05]  /*25570*/  BSYNC.RECONVERGENT B3 ;  /* 0x0000000000037941 */ /* 0x000fea0003800200 */
.L_x_15850:
        /* <DEDUP_REMOVED lines=28> */
.L_x_15858:
[----:B------:R-:W-:Y:S05]  /*25740*/  BSYNC.RECONVERGENT B4 ;  /* 0x0000000000047941 */ /* 0x000fea0003800200 */
.L_x_15857:
[----:B------:R-:W-:Y:S05]  /*25750*/  BRA `(.L_x_15856) ;  /* 0x0000000000047947 */ /* 0x000fea0003800000 */
.L_x_15855:
[----:B------:R-:W-:-:S11]  /*25760*/  DADD R32, R62, -R2 ;  /* 0x000000003e207229 */ /* 0x000fd60000000802 */
.L_x_15856:
[----:B------:R-:W-:Y:S05]  /*25770*/  BSYNC.RECONVERGENT B3 ;  /* 0x0000000000037941 */ /* 0x000fea0003800200 */
.L_x_15854:
        /* <DEDUP_REMOVED lines=27> */
[----:B------:R-:W-:Y:S05]  /*25930*/  CALL.REL.NOINC `($__internal_27_$__cuda_sm20_dsqrt_rn_f64_mediumpath_v1) ;  /* 0x000006ac00c87944 */ /* 0x000fea0003c00000 */
[----:B------:R-:W-:Y:S02]  /*25940*/  IMAD.MOV.U32 R50, RZ, RZ, R2 ;  /* 0x000000ffff327224 */ /* 0x000fe400078e0002 */
[----:B------:R-:W-:-:S07]  /*25950*/  IMAD.MOV.U32 R51, RZ, RZ, R3 ;  /* 0x000000ffff337224 */ /* 0x000fce00078e0003 */
.L_x_15860:
[----:B------:R-:W-:Y:S05]  /*25960*/  BSYNC.RECONVERGENT B3 ;  /* 0x0000000000037941 */ /* 0x000fea0003800200 */
.L_x_15859:
        /* <DEDUP_REMOVED lines=85> */
.L_x_15861:
        /* <DEDUP_REMOVED lines=21> */
.L_x_15863:
[----:B------:R-:W-:Y:S05]  /*26010*/  BSYNC.RECONVERGENT B3 ;  /* 0x0000000000037941 */ /* 0x000fea0003800200 */
.L_x_15862:
        /* <DEDUP_REMOVED lines=30> */
.L_x_15849:
        /* <DEDUP_REMOVED lines=25> */
.L_x_15866:
[----:B------:R-:W-:Y:S05]  /*26390*/  BSYNC.RECONVERGENT B3 ;  /* 0x0000000000037941 */ /* 0x000fea0003800200 */
.L_x_15865:
        /* <DEDUP_REMOVED lines=85> */
.L_x_15867:
        /* <DEDUP_REMOVED lines=21> */
.L_x_15869:
[----:B------:R-:W-:Y:S05]  /*26a40*/  BSYNC.RECONVERGENT B3 ;  /* 0x0000000000037941 */ /* 0x000fea0003800200 */
.L_x_15868:
        /* <DEDUP_REMOVED lines=30> */
.L_x_15864:
        /* <DEDUP_REMOVED lines=24> */
.L_x_15871:
[----:B------:R-:W-:Y:S05]  /*26db0*/  BSYNC.RECONVERGENT B3 ;  /* 0x0000000000037941 */ /* 0x000fea0003800200 */
.L_x_15870:
        /* <DEDUP_REMOVED lines=21> */
.L_x_15873:
[----:B------:R-:W-:Y:S05]  /*26f10*/  BSYNC.RECONVERGENT B3 ;  /* 0x0000000000037941 */ /* 0x000fea0003800200 */
.L_x_15872:
[----:B------:R-:W-:Y:S02]  /*26f20*/  IMAD.MOV.U32 R22, RZ, RZ, R32 ;  /* 0x000000ffff167224 */ /* 0x000fe400078e0020 */
[----:B------:R-:W-:Y:S01]  /*26f30*/  IMAD.MOV.U32 R23, RZ, RZ, R33 ;  /* 0x000000ffff177224 */ /* 0x000fe200078e0021 */
[----:B------:R-:W-:Y:S06]  /*26f40*/  BRA `(.L_x_15847) ;  /* 0x0000000000647947 */ /* 0x000fec0003800000 */
.L_x_15848:
        /* <DEDUP_REMOVED lines=24> */
.L_x_15874:
[----:B------:R-:W-:Y:S05]  /*270d0*/  BSYNC.RECONVERGENT B3 ;  /* 0x0000000000037941 */ /* 0x000fea0003800200 */
.L_x_15847:
[----:B------:R-:W-:Y:S05]  /*270e0*/  BSYNC.RECONVERGENT B2 ;  /* 0x0000000000027941 */ /* 0x000fea0003800200 */
.L_x_15843:
        /* <DEDUP_REMOVED lines=25> */
.L_x_15879:
[----:B------:R-:W-:Y:S05]  /*27280*/  BSYNC.RECONVERGENT B4 ;  /* 0x0000000000047941 */ /* 0x000fea0003800200 */
.L_x_15878:
        /* <DEDUP_REMOVED lines=84> */
.L_x_15882:
        /* <DEDUP_REMOVED lines=53> */
.L_x_15881:
        /* <DEDUP_REMOVED lines=76> */
.L_x_15884:
        /* <DEDUP_REMOVED lines=53> */
.L_x_15880:
        /* <DEDUP_REMOVED lines=34> */
.L_x_15891:
[----:B------:R-:W-:Y:S05]  /*28550*/  BSYNC.RECONVERGENT B6 ;  /* 0x0000000000067941 */ /* 0x000fea0003800200 */
.L_x_15890:
[----:B------:R-:W-:Y:S02]  /*28560*/  IMAD.MOV.U32 R70, RZ, RZ, R32 ;  /* 0x000000ffff467224 */ /* 0x000fe400078e0020 */
[----:B------:R-:W-:-:S07]  /*28570*/  IMAD.MOV.U32 R71, RZ, RZ, R33 ;  /* 0x000000ffff477224 */ /* 0x000fce00078e0021 */
.L_x_15889:
[----:B------:R-:W-:Y:S05]  /*28580*/  BSYNC.RECONVERGENT B5 ;  /* 0x0000000000057941 */ /* 0x000fea0003800200 */
.L_x_15888:
        /* <DEDUP_REMOVED lines=27> */
.L_x_15896:
[----:B------:R-:W-:Y:S05]  /*28740*/  BSYNC.RECONVERGENT B6 ;  /* 0x0000000000067941 */ /* 0x000fea0003800200 */
.L_x_15895:
[----:B------:R-:W-:Y:S01]  /*28750*/  IMAD.MOV.U32 R58, RZ, RZ, R32 ;  /* 0x000000ffff3a7224 */ /* 0x000fe200078e0020 */
[----:B------:R-:W-:Y:S01]  /*28760*/  MOV R59, R33 ;  /* 0x00000021003b7202 */ /* 0x000fe20000000f00 */
[----:B------:R-:W-:Y:S06]  /*28770*/  BRA `(.L_x_15894) ;  /* 0x0000000000047947 */ /* 0x000fec0003800000 */
.L_x_15893:
[----:B------:R-:W-:-:S11]  /*28780*/  DADD R58, -R64, R62 ;  /* 0x00000000403a7229 */ /* 0x000fd6000000013e */
.L_x_15894:
[----:B------:R-:W-:Y:S05]  /*28790*/  BSYNC.RECONVERGENT B5 ;  /* 0x0000000000057941 */ /* 0x000fea0003800200 */
.L_x_15892:
        /* <DEDUP_REMOVED lines=31> */
.L_x_15898:
[----:B------:R-:W-:Y:S05]  /*28990*/  BSYNC.RECONVERGENT B5 ;  /* 0x0000000000057941 */ /* 0x000fea0003800200 */
.L_x_15897:
[----:B------:R-:W-:Y:S02]  /*289a0*/  IMAD.MOV.U32 R58, RZ, RZ, R2 ;  /* 0x000000ffff3a7224 */ /* 0x000fe400078e0002 */
[----:B------:R-:W-:Y:S01]  /*289b0*/  IMAD.MOV.U32 R59, RZ, RZ, R3 ;  /* 0x000000ffff3b7224 */ /* 0x000fe200078e0003 */
[----:B------:R-:W-:Y:S06]  /*289c0*/  BRA `(.L_x_15899) ;  /* 0x00000008004c7947 */ /* 0x000fec0003800000 */
.L_x_15887:
        /* <DEDUP_REMOVED lines=29> */
.L_x_15902:
[----:B------:R-:W-:Y:S05]  /*28ba0*/  BSYNC.RECONVERGENT B5 ;  /* 0x0000000000057941 */ /* 0x000fea0003800200 */
.L_x_15901:
[----:B------:R-:W-:Y:S02]  /*28bb0*/  IMAD.MOV.U32 R58, RZ, RZ, R2 ;  /* 0x000000ffff3a7224 */ /* 0x000fe400078e0002 */
[----:B------:R-:W-:Y:S01]  /*28bc0*/  IMAD.MOV.U32 R59, RZ, RZ, R3 ;  /* 0x000000ffff3b7224 */ /* 0x000fe200078e0003 */
[----:B------:R-:W-:Y:S06]  /*28bd0*/  BRA `(.L_x_15899) ;  /* 0x0000000400c87947 */ /* 0x000fec0003800000 */
.L_x_15900:
        /* <DEDUP_REMOVED lines=28> */
.L_x_15904:
[----:B------:R-:W-:Y:S05]  /*28da0*/  BSYNC.RECONVERGENT B5 ;  /* 0x0000000000057941 */ /* 0x000fea0003800200 */
.L_x_15903:
        /* <DEDUP_REMOVED lines=20> */
.L_x_15906:
[----:B------:R-:W-:Y:S05]  /*28ef0*/  BSYNC.RECONVERGENT B5 ;  /* 0x0000000000057941 */ /* 0x000fea0003800200 */
.L_x_15905:
[----:B------:R-:W-:Y:S01]  /*28f00*/  DMUL R60, R60, 8.11296384146066816958e+31 ;  /* 0x469000003c3c7828 */ /* 0x000fe20000000000 */
[----:B------:R-:W-:Y:S02]  /*28f10*/  IMAD.MOV.U32 R58, RZ, RZ, R32 ;  /* 0x000000ffff3a7224 */ /* 0x000fe400078e0020 */
[----:B------:R-:W-:Y:S01]  /*28f20*/  IMAD.MOV.U32 R59, RZ, RZ, R33 ;  /* 0x000000ffff3b7224 */ /* 0x000fe200078e0021 */
[----:B------:R-:W-:Y:S07]  /*28f30*/  BRA `(.L_x_15899) ;  /* 0x0000000000f07947 */ /* 0x000fee0003800000 */
.L_x_15886:
        /* <DEDUP_REMOVED lines=26> */
.L_x_15908:
[----:B------:R-:W-:Y:S05]  /*290e0*/  BSYNC.RECONVERGENT B5 ;  /* 0x0000000000057941 */ /* 0x000fea0003800200 */
.L_x_15907:
        /* <DEDUP_REMOVED lines=29> */
.L_x_15910:
[----:B------:R-:W-:Y:S05]  /*292c0*/  BSYNC.RECONVERGENT B5 ;  /* 0x0000000000057941 */ /* 0x000fea0003800200 */
.L_x_15909:
[----:B------:R-:W-:Y:S01]  /*292d0*/  DMUL R58, R2, R48 ;  /* 0x00000030023a7228 */ /* 0x000fe20000000000 */
[----:B------:R-:W-:Y:S01]  /*292e0*/  IMAD.MOV.U32 R60, RZ, RZ, 0x0 ;  /* 0x00000000ff3c7424 */ /* 0x000fe200078e00ff */
[----:B------:R-:W-:-:S09]  /*292f0*/  MOV R61, 0x3ff00000 ;  /* 0x3ff00000003d7802 */ /* 0x000fd20000000f00 */
.L_x_15899:
[----:B------:R-:W-:Y:S05]  /*29300*/  BSYNC.RECONVERGENT B4 ;  /* 0x0000000000047941 */ /* 0x000fea0003800200 */
.L_x_15885:
[----:B------:R-:W-:Y:S05]  /*29310*/  BRA `(.L_x_15911) ;  /* 0x0000000000087947 */ /* 0x000fea0003800000 */
.L_x_15877:
[----:B------:R-:W-:Y:S02]  /*29320*/  DMUL R58, R20, 9.00719925474099200000e+15 ;  /* 0x43400000143a7828 */ /* 0x000fe40000000000 */
[----:B------:R-:W-:-:S11]  /*29330*/  DMUL R60, R60, 9.00719925474099200000e+15 ;  /* 0x434000003c3c7828 */ /* 0x000fd60000000000 */
.L_x_15911:
[----:B------:R-:W-:Y:S05]  /*29340*/  BSYNC.RELIABLE B2 ;  /* 0x0000000000027941 */ /* 0x000fea0003800100 */
.L_x_15876:
        /* <DEDUP_REMOVED lines=29> */
.L_x_15914:
[----:B------:R-:W-:Y:S05]  /*29520*/  BSYNC.RECONVERGENT B2 ;  /* 0x0000000000027941 */ /* 0x000fea0003800200 */
.L_x_15913:
        /* <DEDUP_REMOVED lines=84> */
.L_x_15916:
[----:B------:R-:W-:Y:S02]  /*29a70*/  FSEL R2, RZ, 3.37028055040000000000e+12, P0 ;  /* 0x54442d18ff027808 */ /* 0x000fe40000000000 */
[----:B------:R-:W-:-:S07]  /*29a80*/  FSEL R3, RZ, 2.1426990032196044922, P0 ;  /* 0x400921fbff037808 */ /* 0x000fce0000000000 */
.L_x_15917:
[----:B------:R-:W-:Y:S05]  /*29a90*/  BSYNC.RECONVERGENT B0 ;  /* 0x0000000000007941 */ /* 0x000fea0003800200 */
.L_x_15915:
[----:B------:R-:W-:Y:S01]  /*29aa0*/  DADD R60, |R58|, R60 ;  /* 0x000000003a3c7229 */ /* 0x000fe2000000023c */
[----:B------:R-:W-:-:S07]  /*29ab0*/  LOP3.LUT R59, R3, 0x80000000, R59, 0xb8, !PT ;  /* 0x80000000033b7812 */ /* 0x000fce00078eb83b */
[----:B------:R-:W-:-:S06]  /*29ac0*/  DSETP.NAN.AND P0, PT, R60, R60, PT ;  /* 0x0000003c3c00722a */ /* 0x000fcc0003f08000 */
[----:B------:R-:W-:Y:S02]  /*29ad0*/  FSEL R20, R60, R2, P0 ;  /* 0x000000023c147208 */ /* 0x000fe40000000000 */
[----:B------:R-:W-:Y:S01]  /*29ae0*/  FSEL R21, R61, R59, P0 ;  /* 0x0000003b3d157208 */ /* 0x000fe20000000000 */
[----:B------:R-:W-:Y:S06]  /*29af0*/  BRA `(.L_x_15883) ;  /* 0x0000000400d87947 */ /* 0x000fec0003800000 */
.L_x_15912:
        /* <DEDUP_REMOVED lines=25> */
.L_x_15919:
[----:B------:R-:W-:Y:S05]  /*29c90*/  BSYNC.RECONVERGENT B2 ;  /* 0x0000000000027941 */ /* 0x000fea0003800200 */
.L_x_15918:
        /* <DEDUP_REMOVED lines=84> */
.L_x_15921:
[----:B------:R-:W-:Y:S02]  /*2a1e0*/  FSEL R2, RZ, 3.37028055040000000000e+12, P0 ;  /* 0x54442d18ff027808 */ /* 0x000fe40000000000 */
[----:B------:R-:W-:-:S07]  /*2a1f0*/  FSEL R3, RZ, 2.1426990032196044922, P0 ;  /* 0x400921fbff037808 */ /* 0x000fce0000000000 */
.L_x_15922:
[----:B------:R-:W-:Y:S05]  /*2a200*/  BSYNC.RECONVERGENT B0 ;  /* 0x0000000000007941 */ /* 0x000fea0003800200 */
.L_x_15920:
[----:B------:R-:W-:Y:S01]  /*2a210*/  DADD R60, |R58|, R60 ;  /* 0x000000003a3c7229 */ /* 0x000fe2000000023c */
[----:B------:R-:W-:-:S07]  /*2a220*/  LOP3.LUT R59, R3, 0x80000000, R59, 0xb8, !PT ;  /* 0x80000000033b7812 */ /* 0x000fce00078eb83b */
[----:B------:R-:W-:-:S06]  /*2a230*/  DSETP.NAN.AND P0, PT, R60, R60, PT ;  /* 0x0000003c3c00722a */ /* 0x000fcc0003f08000 */
[----:B------:R-:W-:Y:S02]  /*2a240*/  FSEL R20, R60, R2, P0 ;  /* 0x000000023c147208 */ /* 0x000fe40000000000 */
[----:B------:R-:W-:-:S07]  /*2a250*/  FSEL R21, R61, R59, P0 ;  /* 0x0000003b3d157208 */ /* 0x000fce0000000000 */
.L_x_15883:
[----:B------:R-:W-:Y:S05]  /*2a260*/  BSYNC.RECONVERGENT B3 ;  /* 0x0000000000037941 */ /* 0x000fea0003800200 */
.L_x_15875:
[----:B------:R-:W-:Y:S01]  /*2a270*/  DADD R2, -RZ, -R22 ;  /* 0x00000000ff027229 */ /* 0x000fe20000000916 */
[----:B------:R-:W-:-:S09]  /*2a280*/  ISETP.GE.AND P0, PT, R27, RZ, PT ;  /* 0x000000ff1b00720c */ /* 0x000fd20003f06270 */
[----:B------:R-:W-:Y:S02]  /*2a290*/  FSEL R22, R22, R2, !P0 ;  /* 0x0000000216167208 */ /* 0x000fe40004000000 */
[----:B------:R-:W-:Y:S01]  /*2a2a0*/  FSEL R23, R23, R3, !P0 ;  /* 0x0000000317177208 */ /* 0x000fe20004000000 */
[----:B------:R-:W-:Y:S06]  /*2a2b0*/  BRA `(.L_x_15838) ;  /* 0x0000002c00f47947 */ /* 0x000fec0003800000 */
.L_x_15842:
[----:B------:R-:W2:Y:S01]  /*2a2c0*/  LDL.64 R20, [R1+0x8] ;  /* 0x0000080001147983 */ /* 0x000ea20000100a00 */
[----:B------:R-:W-:Y:S01]  /*2a2d0*/  UMOV UR6, 0x54442d18 ;  /* 0x54442d1800067882 */ /* 0x000fe20000000000 */
[----:B------:R-:W-:Y:S01]  /*2a2e0*/  UMOV UR7, 0x3ff921fb ;  /* 0x3ff921fb00077882 */ /* 0x000fe20000000000 */
[----:B------:R-:W-:Y:S02]  /*2a2f0*/  DADD R22, -RZ, -R26 ;  /* 0x00000000ff167229 */ /* 0x000fe4000000091a */
[----:B--2---:R-:W-:-:S08]  /*2a300*/  DADD R20, R20, -R24 ;  /* 0x0000000014147229 */ /* 0x004fd00000000818 */
[----:B------:R-:W-:Y:S01]  /*2a310*/  DADD R20, R20, UR6 ;  /* 0x0000000614147e29 */ /* 0x000fe20008000000 */
[----:B------:R-:W-:Y:S10]  /*2a320*/  BRA `(.L_x_15838) ;  /* 0x0000002c00d87947 */ /* 0x000ff40003800000 */
.L_x_15841:
[----:B------:R-:W-:Y:S01]  /*2a330*/  DADD R22, -RZ, -R26 ;  /* 0x00000000ff167229 */ /* 0x000fe2000000091a */
[----:B------:R-:W-:Y:S01]  /*2a340*/  CS2R R20, SRZ ;  /* 0x0000000000147805 */ /* 0x000fe2000001ff00 */
[----:B------:R-:W-:Y:S09]  /*2a350*/  BRA `(.L_x_15838) ;  /* 0x0000002c00cc7947 */ /* 0x000ff20003800000 */
.L_x_15840:
        /* <DEDUP_REMOVED lines=110> */
.L_x_15927:
[----:B------:R-:W-:Y:S05]  /*2aa40*/  BSYNC.RECONVERGENT B0 ;  /* 0x0000000000007941 */ /* 0x000fea0003800200 */
.L_x_15926:
        /* <DEDUP_REMOVED lines=8> */
.L_x_15929:
[----:B------:R-:W-:Y:S05]  /*2aad0*/  BSYNC.RECONVERGENT B3 ;  /* 0x0000000000037941 */ /* 0x000fea0003800200 */
.L_x_15928:
        /* <DEDUP_REMOVED lines=84> */
.L_x_15931:
[----:B------:R-:W-:Y:S02]  /*2b020*/  FSEL R2, RZ, 3.37028055040000000000e+12, P0 ;  /* 0x54442d18ff027808 */ /* 0x000fe40000000000 */
[----:B------:R-:W-:-:S07]  /*2b030*/  FSEL R3, RZ, 2.1426990032196044922, P0 ;  /* 0x400921fbff037808 */ /* 0x000fce0000000000 */
.L_x_15932:
[----:B------:R-:W-:Y:S05]  /*2b040*/  BSYNC.RECONVERGENT B0 ;  /* 0x0000000000007941 */ /* 0x000fea0003800200 */
.L_x_15930:
[----:B------:R-:W-:Y:S01]  /*2b050*/  DADD R58, R60, R58 ;  /* 0x000000003c3a7229 */ /* 0x000fe2000000003a */
[----:B------:R-:W-:Y:S01]  /*2b060*/  LOP3.LUT R3, R3, 0x80000000, R27, 0xb8, !PT ;  /* 0x8000000003037812 */ /* 0x000fe200078eb81b */
[----:B------:R-:W-:-:S06]  /*2b070*/  DMUL R62, R62, 0.5 ;  /* 0x3fe000003e3e7828 */ /* 0x000fcc0000000000 */
[----:B------:R-:W-:-:S06]  /*2b080*/  DSETP.NAN.AND P0, PT, R58, R58, PT ;  /* 0x0000003a3a00722a */ /* 0x000fcc0003f08000 */
[----:B------:R-:W-:Y:S02]  /*2b090*/  FSEL R2, R58, R2, P0 ;  /* 0x000000023a027208 */ /* 0x000fe40000000000 */
[----:B------:R-:W-:Y:S01]  /*2b0a0*/  FSEL R3, R59, R3, P0 ;  /* 0x000000033b037208 */ /* 0x000fe20000000000 */
[----:B------:R-:W-:Y:S06]  /*2b0b0*/  BRA `(.L_x_15933) ;  /* 0x0000002000507947 */ /* 0x000fec0003800000 */
.L_x_15925:
        /* <DEDUP_REMOVED lines=137> */
.L_x_15935:
[----:B------:R-:W-:Y:S05]  /*2b950*/  BSYNC.RECONVERGENT B0 ;  /* 0x0000000000007941 */ /* 0x000fea0003800200 */
.L_x_15934:
        /* <DEDUP_REMOVED lines=8> */
.L_x_15937:
[----:B------:R-:W-:Y:S05]  /*2b9e0*/  BSYNC.RECONVERGENT B3 ;  /* 0x0000000000037941 */ /* 0x000fea0003800200 */
.L_x_15936:
        /* <DEDUP_REMOVED lines=84> */
.L_x_15939:
[----:B------:R-:W-:Y:S02]  /*2bf30*/  FSEL R2, RZ, 3.37028055040000000000e+12, P0 ;  /* 0x54442d18ff027808 */ /* 0x000fe40000000000 */
[----:B------:R-:W-:-:S07]  /*2bf40*/  FSEL R3, RZ, 2.1426990032196044922, P0 ;  /* 0x400921fbff037808 */ /* 0x000fce0000000000 */
.L_x_15940:
[----:B------:R-:W-:Y:S05]  /*2bf50*/  BSYNC.RECONVERGENT B0 ;  /* 0x0000000000007941 */ /* 0x000fea0003800200 */
.L_x_15938:
[----:B------:R-:W-:Y:S01]  /*2bf60*/  DADD R58, R60, R58 ;  /* 0x000000003c3a7229 */ /* 0x000fe2000000003a */
[----:B------:R-:W-:-:S07]  /*2bf70*/  LOP3.LUT R3, R3, 0x80000000, R27, 0xb8, !PT ;  /* 0x8000000003037812 */ /* 0x000fce00078eb81b */
[----:B------:R-:W-:-:S06]  /*2bf80*/  DSETP.NAN.AND P0, PT, R58, R58, PT ;  /* 0x0000003a3a00722a */ /* 0x000fcc0003f08000 */
[----:B------:R-:W-:Y:S02]  /*2bf90*/  FSEL R2, R58, R2, P0 ;  /* 0x000000023a027208 */ /* 0x000fe40000000000 */
[----:B------:R-:W-:Y:S01]  /*2bfa0*/  FSEL R3, R59, R3, P0 ;  /* 0x000000033b037208 */ /* 0x000fe20000000000 */
[----:B------:R-:W-:Y:S06]  /*2bfb0*/  BRA `(.L_x_15933) ;  /* 0x0000001000907947 */ /* 0x000fec0003800000 */
.L_x_15924:
        /* <DEDUP_REMOVED lines=23> */
[----:B------:R-:W-:Y:S02]  /*2c130*/  IMAD.MOV.U32 R62, RZ, RZ, R32 ;  /* 0x000000ffff3e7224 */ /* 0x000fe400078e0020 */
[----:B------:R-:W-:-:S07]  /*2c140*/  IMAD.MOV.U32 R63, RZ, RZ, R33 ;  /* 0x000000ffff3f7224 */ /* 0x000fce00078e0021 */
.L_x_15942:
[----:B------:R-:W-:Y:S05]  /*2c150*/  BSYNC.RECONVERGENT B3 ;  /* 0x0000000000037941 */ /* 0x000fea0003800200 */
.L_x_15941:
        /* <DEDUP_REMOVED lines=22> */
[----:B------:R-:W-:Y:S05]  /*2c2c0*/  CALL.REL.NOINC `($__internal_26_$__cuda_sm20_div_rn_f64_full) ;  /* 0x0000063c00cc7944 */ /* 0x000fea0003c00000 */
.L_x_15944:
[----:B------:R-:W-:Y:S05]  /*2c2d0*/  BSYNC.RECONVERGENT B3 ;  /* 0x0000000000037941 */ /* 0x000fea0003800200 */
.L_x_15943:
        /* <DEDUP_REMOVED lines=139> */
.L_x_15946:
[----:B------:R-:W-:Y:S05]  /*2cb90*/  BSYNC.RECONVERGENT B0 ;  /* 0x0000000000007941 */ /* 0x000fea0003800200 */
.L_x_15945:
        /* <DEDUP_REMOVED lines=8> */
.L_x_15948:
[----:B------:R-:W-:Y:S05]  /*2cc20*/  BSYNC.RECONVERGENT B3 ;  /* 0x0000000000037941 */ /* 0x000fea0003800200 */
.L_x_15947:
        /* <DEDUP_REMOVED lines=84> */
.L_x_15950:
[----:B------:R-:W-:Y:S02]  /*2d170*/  FSEL R2, RZ, 3.37028055040000000000e+12, P0 ;  /* 0x54442d18ff027808 */ /* 0x000fe40000000000 */
[----:B------:R-:W-:-:S07]  /*2d180*/  FSEL R3, RZ, 2.1426990032196044922, P0 ;  /* 0x400921fbff037808 */ /* 0x000fce0000000000 */
.L_x_15951:
[----:B------:R-:W-:Y:S05]  /*2d190*/  BSYNC.RECONVERGENT B0 ;  /* 0x0000000000007941 */ /* 0x000fea0003800200 */
.L_x_15949:
[----:B------:R-:W-:Y:S01]  /*2d1a0*/  DADD R58, R60, R58 ;  /* 0x000000003c3a7229 */ /* 0x000fe2000000003a */
[----:B------:R-:W-:Y:S01]  /*2d1b0*/  LOP3.LUT R3, R3, 0x80000000, R27, 0xb8, !PT ;  /* 0x8000000003037812 */ /* 0x000fe200078eb81b */
[----:B------:R-:W-:-:S06]  /*2d1c0*/  DADD R62, R62, 1 ;  /* 0x3ff000003e3e7429 */ /* 0x000fcc0000000000 */
[----:B------:R-:W-:-:S06]  /*2d1d0*/  DSETP.NAN.AND P0, PT, R58, R58, PT ;  /* 0x0000003a3a00722a */ /* 0x000fcc0003f08000 */
[----:B------:R-:W-:Y:S02]  /*2d1e0*/  FSEL R2, R58, R2, P0 ;  /* 0x000000023a027208 */ /* 0x000fe40000000000 */
[----:B------:R-:W-:-:S07]  /*2d1f0*/  FSEL R3, R59, R3, P0 ;  /* 0x000000033b037208 */ /* 0x000fce0000000000 */
.L_x_15933:
[----:B------:R-:W-:Y:S05]  /*2d200*/  BSYNC.RECONVERGENT B2 ;  /* 0x0000000000027941 */ /* 0x000fea0003800200 */
.L_x_15923:
        /* <DEDUP_REMOVED lines=8> */
.L_x_15838:
[----:B------:R-:W-:Y:S05]  /*2d290*/  BSYNC.RECONVERGENT B1 ;  /* 0x0000000000017941 */ /* 0x000fea0003800200 */
.L_x_15837:
        /* <DEDUP_REMOVED lines=37> */
.L_x_15954:
        /* <DEDUP_REMOVED lines=141> */
.L_x_15961:
[----:B------:R-:W-:Y:S05]  /*2ddc0*/  BSYNC.RECONVERGENT B3 ;  /* 0x0000000000037941 */ /* 0x000fea0003800200 */
.L_x_15960:
        /* <DEDUP_REMOVED lines=81> */
.L_x_15959:
        /* <DEDUP_REMOVED lines=33> */
.L_x_15968:
[----:B------:R-:W-:Y:S05]  /*2e4f0*/  BSYNC.RECONVERGENT B4 ;  /* 0x0000000000047941 */ /* 0x000fea0003800200 */
.L_x_15967:
[----:B------:R-:W-:Y:S02]  /*2e500*/  IMAD.MOV.U32 R26, RZ, RZ, R32 ;  /* 0x000000ffff1a7224 */ /* 0x000fe400078e0020 */
[----:B------:R-:W-:-:S07]  /*2e510*/  IMAD.MOV.U32 R27, RZ, RZ, R33 ;  /* 0x000000ffff1b7224 */ /* 0x000fce00078e0021 */
.L_x_15966:
[----:B------:R-:W-:Y:S05]  /*2e520*/  BSYNC.RECONVERGENT B3 ;  /* 0x0000000000037941 */ /* 0x000fea0003800200 */
.L_x_15965:
        /* <DEDUP_REMOVED lines=28> */
.L_x_15973:
[----:B------:R-:W-:Y:S05]  /*2e6f0*/  BSYNC.RECONVERGENT B4 ;  /* 0x0000000000047941 */ /* 0x000fea0003800200 */
.L_x_15972:
[----:B------:R-:W-:Y:S05]  /*2e700*/  BRA `(.L_x_15971) ;  /* 0x0000000000047947 */ /* 0x000fea0003800000 */
.L_x_15970:
[----:B------:R-:W-:-:S11]  /*2e710*/  DADD R32, R62, -R2 ;  /* 0x000000003e207229 */ /* 0x000fd60000000802 */
.L_x_15971:
[----:B------:R-:W-:Y:S05]  /*2e720*/  BSYNC.RECONVERGENT B3 ;  /* 0x0000000000037941 */ /* 0x000fea0003800200 */
.L_x_15969:
        /* <DEDUP_REMOVED lines=30> */
.L_x_15975:
[----:B------:R-:W-:Y:S05]  /*2e910*/  BSYNC.RECONVERGENT B3 ;  /* 0x0000000000037941 */ /* 0x000fea0003800200 */
.L_x_15974:
        /* <DEDUP_REMOVED lines=85> */
.L_x_15976:
        /* <DEDUP_REMOVED lines=21> */
.L_x_15978:
[----:B------:R-:W-:Y:S05]  /*2efc0*/  BSYNC.RECONVERGENT B3 ;  /* 0x0000000000037941 */ /* 0x000fea0003800200 */
.L_x_15977:
        /* <DEDUP_REMOVED lines=30> */
.L_x_15964:
        /* <DEDUP_REMOVED lines=25> */
.L_x_15981:
[----:B------:R-:W-:Y:S05]  /*2f340*/  BSYNC.RECONVERGENT B3 ;  /* 0x0000000000037941 */ /* 0x000fea0003800200 */
.L_x_15980:
        /* <DEDUP_REMOVED lines=85> */
.L_x_15982:
        /* <DEDUP_REMOVED lines=21> */
.L_x_15984:
[----:B------:R-:W-:Y:S05]  /*2f9f0*/  BSYNC.RECONVERGENT B3 ;  /* 0x0000000000037941 */ /* 0x000fea0003800200 */
.L_x_15983:
        /* <DEDUP_REMOVED lines=30> */
.L_x_15979:
        /* <DEDUP_REMOVED lines=24> */
.L_x_15986:
[----:B------:R-:W-:Y:S05]  /*2fd60*/  BSYNC.RECONVERGENT B3 ;  /* 0x0000000000037941 */ /* 0x000fea0003800200 */
.L_x_15985:
        /* <DEDUP_REMOVED lines=21> */
.L_x_15988:
[----:B------:R-:W-:Y:S05]  /*2fec0*/  BSYNC.RECONVERGENT B3 ;  /* 0x0000000000037941 */ /* 0x000fea0003800200 */
.L_x_15987:
[----:B------:R-:W-:Y:S02]  /*2fed0*/  IMAD.MOV.U32 R26, RZ, RZ, R32 ;  /* 0x000000ffff1a7224 */ /* 0x000fe400078e0020 */
[----:B------:R-:W-:Y:S01]  /*2fee0*/  IMAD.MOV.U32 R27, RZ, RZ, R33 ;  /* 0x000000ffff1b7224 */ /* 0x000fe200078e0021 */
[----:B------:R-:W-:Y:S06]  /*2fef0*/  BRA `(.L_x_15962) ;  /* 0x0000000000647947 */ /* 0x000fec0003800000 */
.L_x_15963:
        /* <DEDUP_REMOVED lines=24> */
.L_x_15989:
[----:B------:R-:W-:Y:S05]  /*30080*/  BSYNC.RECONVERGENT B3 ;  /* 0x0000000000037941 */ /* 0x000fea0003800200 */
.L_x_15962:
[----:B------:R-:W-:Y:S05]  /*30090*/  BSYNC.RECONVERGENT B2 ;  /* 0x0000000000027941 */ /* 0x000fea0003800200 */
.L_x_15958:
        /* <DEDUP_REMOVED lines=25> */
.L_x_15994:
[----:B------:R-:W-:Y:S05]  /*30230*/  BSYNC.RECONVERGENT B4 ;  /* 0x0000000000047941 */ /* 0x000fea0003800200 */
.L_x_15993:
        /* <DEDUP_REMOVED lines=84> */
.L_x_15997:
        /* <DEDUP_REMOVED lines=53> */
.L_x_15996:
        /* <DEDUP_REMOVED lines=76> */
.L_x_15999:
        /* <DEDUP_REMOVED lines=53> */
.L_x_15995:
        /* <DEDUP_REMOVED lines=34> */
.L_x_16006:
[----:B------:R-:W-:Y:S05]  /*31500*/  BSYNC.RECONVERGENT B6 ;  /* 0x0000000000067941 */ /* 0x000fea0003800200 */
.L_x_16005:
[----:B------:R-:W-:Y:S02]  /*31510*/  IMAD.MOV.U32 R70, RZ, RZ, R32 ;  /* 0x000000ffff467224 */ /* 0x000fe400078e0020 */
[----:B------:R-:W-:-:S07]  /*31520*/  IMAD.MOV.U32 R71, RZ, RZ, R33 ;  /* 0x000000ffff477224 */ /* 0x000fce00078e0021 */
.L_x_16004:
[----:B------:R-:W-:Y:S05]  /*31530*/  BSYNC.RECONVERGENT B5 ;  /* 0x0000000000057941 */ /* 0x000fea0003800200 */
.L_x_16003:
        /* <DEDUP_REMOVED lines=27> */
.L_x_16011:
[----:B------:R-:W-:Y:S05]  /*316f0*/  BSYNC.RECONVERGENT B6 ;  /* 0x0000000000067941 */ /* 0x000fea0003800200 */
.L_x_16010:
[----:B------:R-:W-:Y:S02]  /*31700*/  IMAD.MOV.U32 R58, RZ, RZ, R32 ;  /* 0x000000ffff3a7224 */ /* 0x000fe400078e0020 */
[----:B------:R-:W-:Y:S01]  /*31710*/  IMAD.MOV.U32 R59, RZ, RZ, R33 ;  /* 0x000000ffff3b7224 */ /* 0x000fe200078e0021 */
[----:B------:R-:W-:Y:S06]  /*31720*/  BRA `(.L_x_16009) ;  /* 0x0000000000047947 */ /* 0x000fec0003800000 */
.L_x_16008:
[----:B------:R-:W-:-:S11]  /*31730*/  DADD R58, -R64, R62 ;  /* 0x00000000403a7229 */ /* 0x000fd6000000013e */
.L_x_16009:
[----:B------:R-:W-:Y:S05]  /*31740*/  BSYNC.RECONVERGENT B5 ;  /* 0x0000000000057941 */ /* 0x000fea0003800200 */
.L_x_16007:
        /* <DEDUP_REMOVED lines=31> */
.L_x_16013:
[----:B------:R-:W-:Y:S05]  /*31940*/  BSYNC.RECONVERGENT B5 ;  /* 0x0000000000057941 */ /* 0x000fea0003800200 */
.L_x_16012:
[----:B------:R-:W-:Y:S02]  /*31950*/  IMAD.MOV.U32 R58, RZ, RZ, R2 ;  /* 0x000000ffff3a7224 */ /* 0x000fe400078e0002 */
[----:B------:R-:W-:Y:S01]  /*31960*/  IMAD.MOV.U32 R59, RZ, RZ, R3 ;  /* 0x000000ffff3b7224 */ /* 0x000fe200078e0003 */
[----:B------:R-:W-:Y:S06]  /*31970*/  BRA `(.L_x_16014) ;  /* 0x00000008004c7947 */ /* 0x000fec0003800000 */
.L_x_16002:
        /* <DEDUP_REMOVED lines=28> */
[----:B------:R-:W-:Y:S05]  /*31b40*/  CALL.REL.NOINC `($__internal_27_$__cuda_sm20_dsqrt_rn_f64_mediumpath_v1) ;  /* 0x000005ec00447944 */ /* 0x000fea0003c00000 */
.L_x_16017:
[----:B------:R-:W-:Y:S05]  /*31b50*/  BSYNC.RECONVERGENT B5 ;  /* 0x0000000000057941 */ /* 0x000fea0003800200 */
.L_x_16016:
[----:B------:R-:W-:Y:S02]  /*31b60*/  IMAD.MOV.U32 R58, RZ, RZ, R2 ;  /* 0x000000ffff3a7224 */ /* 0x000fe400078e0002 */
[----:B------:R-:W-:Y:S01]  /*31b70*/  IMAD.MOV.U32 R59, RZ, RZ, R3 ;  /* 0x000000ffff3b7224 */ /* 0x000fe200078e0003 */
[----:B------:R-:W-:Y:S06]  /*31b80*/  BRA `(.L_x_16014) ;  /* 0x0000000400c87947 */ /* 0x000fec0003800000 */
.L_x_16015:
        /* <DEDUP_REMOVED lines=28> */
.L_x_16019:
[----:B------:R-:W-:Y:S05]  /*31d50*/  BSYNC.RECONVERGENT B5 ;  /* 0x0000000000057941 */ /* 0x000fea0003800200 */
.L_x_16018:
        /* <DEDUP_REMOVED lines=20> */
.L_x_16021:
[----:B------:R-:W-:Y:S05]  /*31ea0*/  BSYNC.RECONVERGENT B5 ;  /* 0x0000000000057941 */ /* 0x000fea0003800200 */
.L_x_16020:
[----:B------:R-:W-:Y:S01]  /*31eb0*/  DMUL R60, R60, 8.11296384146066816958e+31 ;  /* 0x469000003c3c7828 */ /* 0x000fe20000000000 */
[----:B------:R-:W-:Y:S01]  /*31ec0*/  IMAD.MOV.U32 R58, RZ, RZ, R32 ;  /* 0x000000ffff3a7224 */ /* 0x000fe200078e0020 */
[----:B------:R-:W-:Y:S01]  /*31ed0*/  MOV R59, R33 ;  /* 0x00000021003b7202 */ /* 0x000fe20000000f00 */
[----:B------:R-:W-:Y:S08]  /*31ee0*/  BRA `(.L_x_16014) ;  /* 0x0000000000f07947 */ /* 0x000ff00003800000 */
.L_x_16001:
        /* <DEDUP_REMOVED lines=26> */
.L_x_16023:
[----:B------:R-:W-:Y:S05]  /*32090*/  BSYNC.RECONVERGENT B5 ;  /* 0x0000000000057941 */ /* 0x000fea0003800200 */
.L_x_16022:
        /* <DEDUP_REMOVED lines=29> */
.L_x_16025:
[----:B------:R-:W-:Y:S05]  /*32270*/  BSYNC.RECONVERGENT B5 ;  /* 0x0000000000057941 */ /* 0x000fea0003800200 */
.L_x_16024:
[----:B------:R-:W-:Y:S01]  /*32280*/  DMUL R58, R2, R48 ;  /* 0x00000030023a7228 */ /* 0x000fe20000000000 */
[----:B------:R-:W-:Y:S02]  /*32290*/  IMAD.MOV.U32 R60, RZ, RZ, 0x0 ;  /* 0x00000000ff3c7424 */ /* 0x000fe400078e00ff */
[----:B------:R-:W-:-:S08]  /*322a0*/  IMAD.MOV.U32 R61, RZ, RZ, 0x3ff00000 ;  /* 0x3ff00000ff3d7424 */ /* 0x000fd000078e00ff */
.L_x_16014:
[----:B------:R-:W-:Y:S05]  /*322b0*/  BSYNC.RECONVERGENT B4 ;  /* 0x0000000000047941 */ /* 0x000fea0003800200 */
.L_x_16000:
[----:B------:R-:W-:Y:S05]  /*322c0*/  BRA `(.L_x_16026) ;  /* 0x0000000000087947 */ /* 0x000fea0003800000 */
.L_x_15992:
[----:B------:R-:W-:Y:S02]  /*322d0*/  DMUL R58, R24, 9.00719925474099200000e+15 ;  /* 0x43400000183a7828 */ /* 0x000fe40000000000 */
[----:B------:R-:W-:-:S11]  /*322e0*/  DMUL R60, R60, 9.00719925474099200000e+15 ;  /* 0x434000003c3c7828 */ /* 0x000fd60000000000 */
.L_x_16026:
[----:B------:R-:W-:Y:S05]  /*322f0*/  BSYNC.RELIABLE B2 ;  /* 0x0000000000027941 */ /* 0x000fea0003800100 */
.L_x_15991:
        /* <DEDUP_REMOVED lines=29> */
.L_x_16029:
[----:B------:R-:W-:Y:S05]  /*324d0*/  BSYNC.RECONVERGENT B2 ;  /* 0x0000000000027941 */ /* 0x000fea0003800200 */
.L_x_16028:
        /* <DEDUP_REMOVED lines=84> */
.L_x_16031:
[----:B------:R-:W-:Y:S02]  /*32a20*/  FSEL R2, RZ, 3.37028055040000000000e+12, P0 ;  /* 0x54442d18ff027808 */ /* 0x000fe40000000000 */
[----:B------:R-:W-:-:S07]  /*32a30*/  FSEL R3, RZ, 2.1426990032196044922, P0 ;  /* 0x400921fbff037808 */ /* 0x000fce0000000000 */
.L_x_16032:
[----:B------:R-:W-:Y:S05]  /*32a40*/  BSYNC.RECONVERGENT B0 ;  /* 0x0000000000007941 */ /* 0x000fea0003800200 */
.L_x_16030:
[----:B------:R-:W-:Y:S01]  /*32a50*/  DADD R60, |R58|, R60 ;  /* 0x000000003a3c7229 */ /* 0x000fe2000000023c */
[----:B------:R-:W-:-:S07]  /*32a60*/  LOP3.LUT R59, R3, 0x80000000, R59, 0xb8, !PT ;  /* 0x80000000033b7812 */ /* 0x000fce00078eb83b */
[----:B------:R-:W-:-:S06]  /*32a70*/  DSETP.NAN.AND P0, PT, R60, R60, PT ;  /* 0x0000003c3c00722a */ /* 0x000fcc0003f08000 */
[----:B------:R-:W-:Y:S02]  /*32a80*/  FSEL R24, R60, R2, P0 ;  /* 0x000000023c187208 */ /* 0x000fe40000000000 */
[----:B------:R-:W-:Y:S01]  /*32a90*/  FSEL R25, R61, R59, P0 ;  /* 0x0000003b3d197208 */ /* 0x000fe20000000000 */
[----:B------:R-:W-:Y:S06]  /*32aa0*/  BRA `(.L_x_15998) ;  /* 0x0000000400d87947 */ /* 0x000fec0003800000 */
.L_x_16027:
        /* <DEDUP_REMOVED lines=25> */
.L_x_16034:
[----:B------:R-:W-:Y:S05]  /*32c40*/  BSYNC.RECONVERGENT B2 ;  /* 0x0000000000027941 */ /* 0x000fea0003800200 */
.L_x_16033:
        /* <DEDUP_REMOVED lines=84> */
.L_x_16036:
[----:B------:R-:W-:Y:S02]  /*33190*/  FSEL R2, RZ, 3.37028055040000000000e+12, P0 ;  /* 0x54442d18ff027808 */ /* 0x000fe40000000000 */
[----:B------:R-:W-:-:S07]  /*331a0*/  FSEL R3, RZ, 2.1426990032196044922, P0 ;  /* 0x400921fbff037808 */ /* 0x000fce0000000000 */
.L_x_16037:
[----:B------:R-:W-:Y:S05]  /*331b0*/  BSYNC.RECONVERGENT B0 ;  /* 0x0000000000007941 */ /* 0x000fea0003800200 */
.L_x_16035:
[----:B------:R-:W-:Y:S01]  /*331c0*/  DADD R60, |R58|, R60 ;  /* 0x000000003a3c7229 */ /* 0x000fe2000000023c */
[----:B------:R-:W-:-:S07]  /*331d0*/  LOP3.LUT R59, R3, 0x80000000, R59, 0xb8, !PT ;  /* 0x80000000033b7812 */ /* 0x000fce00078eb83b */
[----:B------:R-:W-:-:S06]  /*331e0*/  DSETP.NAN.AND P0, PT, R60, R60, PT ;  /* 0x0000003c3c00722a */ /* 0x000fcc0003f08000 */
[----:B------:R-:W-:Y:S02]  /*331f0*/  FSEL R24, R60, R2, P0 ;  /* 0x000000023c187208 */ /* 0x000fe40000000000 */
[----:B------:R-:W-:-:S07]  /*33200*/  FSEL R25, R61, R59, P0 ;  /* 0x0000003b3d197208 */ /* 0x000fce0000000000 */
.L_x_15998:
[----:B------:R-:W-:Y:S05]  /*33210*/  BSYNC.RECONVERGENT B3 ;  /* 0x0000000000037941 */ /* 0x000fea0003800200 */
.L_x_15990:
[----:B------:R-:W-:Y:S01]  /*33220*/  DADD R2, -RZ, -R26 ;  /* 0x00000000ff027229 */ /* 0x000fe2000000091a */
[----:B------:R-:W-:-:S09]  /*33230*/  ISETP.GE.AND P0, PT, R31, RZ, PT ;  /* 0x000000ff1f00720c */ /* 0x000fd20003f06270 */
[----:B------:R-:W-:Y:S02]  /*33240*/  FSEL R26, R26, R2, !P0 ;  /* 0x000000021a1a7208 */ /* 0x000fe40004000000 */
[----:B------:R-:W-:Y:S01]  /*33250*/  FSEL R27, R27, R3, !P0 ;  /* 0x000000031b1b7208 */ /* 0x000fe20004000000 */
[----:B------:R-:W-:Y:S06]  /*33260*/  BRA `(.L_x_15953) ;  /* 0x0000002c00f47947 */ /* 0x000fec0003800000 */
.L_x_15957:
[----:B------:R-:W2:Y:S01]  /*33270*/  LDL.64 R24, [R1+0x8] ;  /* 0x0000080001187983 */ /* 0x000ea20000100a00 */
[----:B------:R-:W-:Y:S01]  /*33280*/  UMOV UR6, 0x54442d18 ;  /* 0x54442d1800067882 */ /* 0x000fe20000000000 */
[----:B------:R-:W-:Y:S01]  /*33290*/  UMOV UR7, 0x3ff921fb ;  /* 0x3ff921fb00077882 */ /* 0x000fe20000000000 */
[----:B------:R-:W-:Y:S02]  /*332a0*/  DADD R26, -RZ, -R30 ;  /* 0x00000000ff1a7229 */ /* 0x000fe4000000091e */
[----:B--2---:R-:W-:-:S08]  /*332b0*/  DADD R24, R24, -R28 ;  /* 0x0000000018187229 */ /* 0x004fd0000000081c */
[----:B------:R-:W-:Y:S01]  /*332c0*/  DADD R24, R24, UR6 ;  /* 0x0000000618187e29 */ /* 0x000fe20008000000 */
[----:B------:R-:W-:Y:S10]  /*332d0*/  BRA `(.L_x_15953) ;  /* 0x0000002c00d87947 */ /* 0x000ff40003800000 */
.L_x_15956:
[----:B------:R-:W-:Y:S01]  /*332e0*/  DADD R26, -RZ, -R30 ;  /* 0x00000000ff1a7229 */ /* 0x000fe2000000091e */
[----:B------:R-:W-:Y:S01]  /*332f0*/  CS2R R24, SRZ ;  /* 0x0000000000187805 */ /* 0x000fe2000001ff00 */
[----:B------:R-:W-:Y:S09]  /*33300*/  BRA `(.L_x_15953) ;  /* 0x0000002c00cc7947 */ /* 0x000ff20003800000 */
.L_x_15955:
        /* <DEDUP_REMOVED lines=110> */
.L_x_16042:
[----:B------:R-:W-:Y:S05]  /*339f0*/  BSYNC.RECONVERGENT B0 ;  /* 0x0000000000007941 */ /* 0x000fea0003800200 */
.L_x_16041:
        /* <DEDUP_REMOVED lines=8> */
.L_x_16044:
[----:B------:R-:W-:Y:S05]  /*33a80*/  BSYNC.RECONVERGENT B3 ;  /* 0x0000000000037941 */ /* 0x000fea0003800200 */
.L_x_16043:
        /* <DEDUP_REMOVED lines=84> */
.L_x_16046:
[----:B------:R-:W-:Y:S02]  /*33fd0*/  FSEL R2, RZ, 3.37028055040000000000e+12, P0 ;  /* 0x54442d18ff027808 */ /* 0x000fe40000000000 */
[----:B------:R-:W-:-:S07]  /*33fe0*/  FSEL R3, RZ, 2.1426990032196044922, P0 ;  /* 0x400921fbff037808 */ /* 0x000fce0000000000 */
.L_x_16047:
[----:B------:R-:W-:Y:S05]  /*33ff0*/  BSYNC.RECONVERGENT B0 ;  /* 0x0000000000007941 */ /* 0x000fea0003800200 */
.L_x_16045:
[----:B------:R-:W-:Y:S01]  /*34000*/  DADD R58, R60, R58 ;  /* 0x000000003c3a7229 */ /* 0x000fe2000000003a */
[----:B------:R-:W-:Y:S01]  /*34010*/  LOP3.LUT R3, R3, 0x80000000, R31, 0xb8, !PT ;  /* 0x8000000003037812 */ /* 0x000fe200078eb81f */
[----:B------:R-:W-:-:S06]  /*34020*/  DMUL R62, R62, 0.5 ;  /* 0x3fe000003e3e7828 */ /* 0x000fcc0000000000 */
[----:B------:R-:W-:-:S06]  /*34030*/  DSETP.NAN.AND P0, PT, R58, R58, PT ;  /* 0x0000003a3a00722a */ /* 0x000fcc0003f08000 */
[----:B------:R-:W-:Y:S02]  /*34040*/  FSEL R2, R58, R2, P0 ;  /* 0x000000023a027208 */ /* 0x000fe40000000000 */
[----:B------:R-:W-:Y:S01]  /*34050*/  FSEL R3, R59, R3, P0 ;  /* 0x000000033b037208 */ /* 0x000fe20000000000 */
[----:B------:R-:W-:Y:S06]  /*34060*/  BRA `(.L_x_16048) ;  /* 0x0000002000507947 */ /* 0x000fec0003800000 */
.L_x_16040:
        /* <DEDUP_REMOVED lines=137> */
.L_x_16050:
[----:B------:R-:W-:Y:S05]  /*34900*/  BSYNC.RECONVERGENT B0 ;  /* 0x0000000000007941 */ /* 0x000fea0003800200 */
.L_x_16049:
        /* <DEDUP_REMOVED lines=8> */
.L_x_16052:
[----:B------:R-:W-:Y:S05]  /*34990*/  BSYNC.RECONVERGENT B3 ;  /* 0x0000000000037941 */ /* 0x000fea0003800200 */
.L_x_16051:
        /* <DEDUP_REMOVED lines=84> */
.L_x_16054:
[----:B------:R-:W-:Y:S02]  /*34ee0*/  FSEL R2, RZ, 3.37028055040000000000e+12, P0 ;  /* 0x54442d18ff027808 */ /* 0x000fe40000000000 */
[----:B------:R-:W-:-:S07]  /*34ef0*/  FSEL R3, RZ, 2.1426990032196044922, P0 ;  /* 0x400921fbff037808 */ /* 0x000fce0000000000 */
.L_x_16055:
[----:B------:R-:W-:Y:S05]  /*34f00*/  BSYNC.RECONVERGENT B0 ;  /* 0x0000000000007941 */ /* 0x000fea0003800200 */
.L_x_16053:
[----:B------:R-:W-:Y:S01]  /*34f10*/  DADD R58, R60, R58 ;  /* 0x000000003c3a7229 */ /* 0x000fe2000000003a */
[----:B------:R-:W-:-:S07]  /*34f20*/  LOP3.LUT R3, R3, 0x80000000, R31, 0xb8, !PT ;  /* 0x8000000003037812 */ /* 0x000fce00078eb81f */
[----:B------:R-:W-:-:S06]  /*34f30*/  DSETP.NAN.AND P0, PT, R58, R58, PT ;  /* 0x0000003a3a00722a */ /* 0x000fcc0003f08000 */
[----:B------:R-:W-:Y:S02]  /*34f40*/  FSEL R2, R58, R2, P0 ;  /* 0x000000023a027208 */ /* 0x000fe40000000000 */
[----:B------:R-:W-:Y:S01]  /*34f50*/  FSEL R3, R59, R3, P0 ;  /* 0x000000033b037208 */ /* 0x000fe20000000000 */
[----:B------:R-:W-:Y:S06]  /*34f60*/  BRA `(.L_x_16048) ;  /* 0x0000001000907947 */ /* 0x000fec0003800000 */
.L_x_16039:
        /* <DEDUP_REMOVED lines=25> */
.L_x_16057:
[----:B------:R-:W-:Y:S05]  /*35100*/  BSYNC.RECONVERGENT B3 ;  /* 0x0000000000037941 */ /* 0x000fea0003800200 */
.L_x_16056:
        /* <DEDUP_REMOVED lines=23> */
.L_x_16059:
[----:B------:R-:W-:Y:S05]  /*35280*/  BSYNC.RECONVERGENT B3 ;  /* 0x0000000000037941 */ /* 0x000fea0003800200 */
.L_x_16058:
        /* <DEDUP_REMOVED lines=139> */
.L_x_16061:
[----:B------:R-:W-:Y:S05]  /*35b40*/  BSYNC.RECONVERGENT B0 ;  /* 0x0000000000007941 */ /* 0x000fea0003800200 */
.L_x_16060:
        /* <DEDUP_REMOVED lines=8> */
.L_x_16063:
[----:B------:R-:W-:Y:S05]  /*35bd0*/  BSYNC.RECONVERGENT B3 ;  /* 0x0000000000037941 */ /* 0x000fea0003800200 */
.L_x_16062:
        /* <DEDUP_REMOVED lines=84> */
.L_x_16065:
[----:B------:R-:W-:Y:S02]  /*36120*/  FSEL R2, RZ, 3.37028055040000000000e+12, P0 ;  /* 0x54442d18ff027808 */ /* 0x000fe40000000000 */
[----:B------:R-:W-:-:S07]  /*36130*/  FSEL R3, RZ, 2.1426990032196044922, P0 ;  /* 0x400921fbff037808 */ /* 0x000fce0000000000 */
.L_x_16066:
[----:B------:R-:W-:Y:S05]  /*36140*/  BSYNC.RECONVERGENT B0 ;  /* 0x0000000000007941 */ /* 0x000fea0003800200 */
.L_x_16064:
[----:B------:R-:W-:Y:S01]  /*36150*/  DADD R58, R60, R58 ;  /* 0x000000003c3a7229 */ /* 0x000fe2000000003a */
[----:B------:R-:W-:Y:S01]  /*36160*/  LOP3.LUT R3, R3, 0x80000000, R31, 0xb8, !PT ;  /* 0x8000000003037812 */ /* 0x000fe200078eb81f */
[----:B------:R-:W-:-:S06]  /*36170*/  DADD R62, R62, 1 ;  /* 0x3ff000003e3e7429 */ /* 0x000fcc0000000000 */
[----:B------:R-:W-:-:S06]  /*36180*/  DSETP.NAN.AND P0, PT, R58, R58, PT ;  /* 0x0000003a3a00722a */ /* 0x000fcc0003f08000 */
[----:B------:R-:W-:Y:S02]  /*36190*/  FSEL R2, R58, R2, P0 ;  /* 0x000000023a027208 */ /* 0x000fe40000000000 */
[----:B------:R-:W-:-:S07]  /*361a0*/  FSEL R3, R59, R3, P0 ;  /* 0x000000033b037208 */ /* 0x000fce0000000000 */
.L_x_16048:
[----:B------:R-:W-:Y:S05]  /*361b0*/  BSYNC.RECONVERGENT B2 ;  /* 0x0000000000027941 */ /* 0x000fea0003800200 */
.L_x_16038:
        /* <DEDUP_REMOVED lines=8> */
.L_x_15953:
[----:B------:R-:W-:Y:S05]  /*36240*/  BSYNC.RECONVERGENT B1 ;  /* 0x0000000000017941 */ /* 0x000fea0003800200 */
.L_x_15952:
        /* <DEDUP_REMOVED lines=37> */
.L_x_16069:
        /* <DEDUP_REMOVED lines=141> */
.L_x_16076:
[----:B------:R-:W-:Y:S05]  /*36d70*/  BSYNC.RECONVERGENT B3 ;  /* 0x0000000000037941 */ /* 0x000fea0003800200 */
.L_x_16075:
        /* <DEDUP_REMOVED lines=81> */
.L_x_16074:
        /* <DEDUP_REMOVED lines=33> */
.L_x_16083:
[----:B------:R-:W-:Y:S05]  /*374a0*/  BSYNC.RECONVERGENT B4 ;  /* 0x0000000000047941 */ /* 0x000fea0003800200 */
.L_x_16082:
[----:B------:R-:W-:Y:S01]  /*374b0*/  IMAD.MOV.U32 R30, RZ, RZ, R32 ;  /* 0x000000ffff1e7224 */ /* 0x000fe200078e0020 */
[----:B------:R-:W-:-:S07]  /*374c0*/  MOV R31, R33 ;  /* 0x00000021001f7202 */ /* 0x000fce0000000f00 */
.L_x_16081:
[----:B------:R-:W-:Y:S05]  /*374d0*/  BSYNC.RECONVERGENT B3 ;  /* 0x0000000000037941 */ /* 0x000fea0003800200 */
.L_x_16080:
        /* <DEDUP_REMOVED lines=28> */
.L_x_16088:
[----:B------:R-:W-:Y:S05]  /*376a0*/  BSYNC.RECONVERGENT B4 ;  /* 0x0000000000047941 */ /* 0x000fea0003800200 */
.L_x_16087:
[----:B------:R-:W-:Y:S05]  /*376b0*/  BRA `(.L_x_16086) ;  /* 0x0000000000047947 */ /* 0x000fea0003800000 */
.L_x_16085:
[----:B------:R-:W-:-:S11]  /*376c0*/  DADD R32, R62, -R2 ;  /* 0x000000003e207229 */ /* 0x000fd60000000802 */
.L_x_16086:
[----:B------:R-:W-:Y:S05]  /*376d0*/  BSYNC.RECONVERGENT B3 ;  /* 0x0000000000037941 */ /* 0x000fea0003800200 */
.L_x_16084:
        /* <DEDUP_REMOVED lines=30> */
.L_x_16090:
[----:B------:R-:W-:Y:S05]  /*378c0*/  BSYNC.RECONVERGENT B3 ;  /* 0x0000000000037941 */ /* 0x000fea0003800200 */
.L_x_16089:
        /* <DEDUP_REMOVED lines=85> */
.L_x_16091:
        /* <DEDUP_REMOVED lines=21> */
.L_x_16093:
[----:B------:R-:W-:Y:S05]  /*37f70*/  BSYNC.RECONVERGENT B3 ;  /* 0x0000000000037941 */ /* 0x000fea0003800200 */
.L_x_16092:
        /* <DEDUP_REMOVED lines=30> */
.L_x_16079:
        /* <DEDUP_REMOVED lines=25> */
.L_x_16096:
[----:B------:R-:W-:Y:S05]  /*382f0*/  BSYNC.RECONVERGENT B3 ;  /* 0x0000000000037941 */ /* 0x000fea0003800200 */
.L_x_16095:
        /* <DEDUP_REMOVED lines=85> */
.L_x_16097:
        /* <DEDUP_REMOVED lines=21> */
.L_x_16099:
[----:B------:R-:W-:Y:S05]  /*389a0*/  BSYNC.RECONVERGENT B3 ;  /* 0x0000000000037941 */ /* 0x000fea0003800200 */
.L_x_16098:
        /* <DEDUP_REMOVED lines=30> */
.L_x_16094:
        /* <DEDUP_REMOVED lines=24> */
.L_x_16101:
[----:B------:R-:W-:Y:S05]  /*38d10*/  BSYNC.RECONVERGENT B3 ;  /* 0x0000000000037941 */ /* 0x000fea0003800200 */
.L_x_16100:
        /* <DEDUP_REMOVED lines=21> */
.L_x_16103:
[----:B------:R-:W-:Y:S05]  /*38e70*/  BSYNC.RECONVERGENT B3 ;  /* 0x0000000000037941 */ /* 0x000fea0003800200 */
.L_x_16102:
[----:B------:R-:W-:Y:S02]  /*38e80*/  IMAD.MOV.U32 R30, RZ, RZ, R32 ;  /* 0x000000ffff1e7224 */ /* 0x000fe400078e0020 */
[----:B------:R-:W-:Y:S01]  /*38e90*/  IMAD.MOV.U32 R31, RZ, RZ, R33 ;  /* 0x000000ffff1f7224 */ /* 0x000fe200078e0021 */
[----:B------:R-:W-:Y:S06]  /*38ea0*/  BRA `(.L_x_16077) ;  /* 0x0000000000647947 */ /* 0x000fec0003800000 */
.L_x_16078:
        /* <DEDUP_REMOVED lines=24> */
.L_x_16104:
[----:B------:R-:W-:Y:S05]  /*39030*/  BSYNC.RECONVERGENT B3 ;  /* 0x0000000000037941 */ /* 0x000fea0003800200 */
.L_x_16077:
[----:B------:R-:W-:Y:S05]  /*39040*/  BSYNC.RECONVERGENT B2 ;  /* 0x0000000000027941 */ /* 0x000fea0003800200 */
.L_x_16073:
        /* <DEDUP_REMOVED lines=25> */
.L_x_16109:
[----:B------:R-:W-:Y:S05]  /*391e0*/  BSYNC.RECONVERGENT B4 ;  /* 0x0000000000047941 */ /* 0x000fea0003800200 */
.L_x_16108:
        /* <DEDUP_REMOVED lines=84> */
.L_x_16112:
        /* <DEDUP_REMOVED lines=53> */
.L_x_16111:
        /* <DEDUP_REMOVED lines=76> */
.L_x_16114:
        /* <DEDUP_REMOVED lines=53> */
.L_x_16110:
        /* <DEDUP_REMOVED lines=34> */
.L_x_16121:
[----:B------:R-:W-:Y:S05]  /*3a4b0*/  BSYNC.RECONVERGENT B6 ;  /* 0x0000000000067941 */ /* 0x000fea0003800200 */
.L_x_16120:
[----:B------:R-:W-:Y:S01]  /*3a4c0*/  IMAD.MOV.U32 R70, RZ, RZ, R32 ;  /* 0x000000ffff467224 */ /* 0x000fe200078e0020 */
[----:B------:R-:W-:-:S07]  /*3a4d0*/  MOV R71, R33 ;  /* 0x0000002100477202 */ /* 0x000fce0000000f00 */
.L_x_16119:
[----:B------:R-:W-:Y:S05]  /*3a4e0*/  BSYNC.RECONVERGENT B5 ;  /* 0x0000000000057941 */ /* 0x000fea0003800200 */
.L_x_16118:
        /* <DEDUP_REMOVED lines=27> */
.L_x_16126:
[----:B------:R-:W-:Y:S05]  /*3a6a0*/  BSYNC.RECONVERGENT B6 ;  /* 0x0000000000067941 */ /* 0x000fea0003800200 */
.L_x_16125:
[----:B------:R-:W-:Y:S02]  /*3a6b0*/  IMAD.MOV.U32 R58, RZ, RZ, R32 ;  /* 0x000000ffff3a7224 */ /* 0x000fe400078e0020 */
[----:B------:R-:W-:Y:S01]  /*3a6c0*/  IMAD.MOV.U32 R59, RZ, RZ, R33 ;  /* 0x000000ffff3b7224 */ /* 0x000fe200078e0021 */
[----:B------:R-:W-:Y:S06]  /*3a6d0*/  BRA `(.L_x_16124) ;  /* 0x0000000000047947 */ /* 0x000fec0003800000 */
.L_x_16123:
[----:B------:R-:W-:-:S11]  /*3a6e0*/  DADD R58, -R64, R62 ;  /* 0x00000000403a7229 */ /* 0x000fd6000000013e */
.L_x_16124:
[----:B------:R-:W-:Y:S05]  /*3a6f0*/  BSYNC.RECONVERGENT B5 ;  /* 0x0000000000057941 */ /* 0x000fea0003800200 */
.L_x_16122:
        /* <DEDUP_REMOVED lines=31> */
.L_x_16128:
[----:B------:R-:W-:Y:S05]  /*3a8f0*/  BSYNC.RECONVERGENT B5 ;  /* 0x0000000000057941 */ /* 0x000fea0003800200 */
.L_x_16127:
[----:B------:R-:W-:Y:S02]  /*3a900*/  IMAD.MOV.U32 R58, RZ, RZ, R2 ;  /* 0x000000ffff3a7224 */ /* 0x000fe400078e0002 */
[----:B------:R-:W-:Y:S01]  /*3a910*/  IMAD.MOV.U32 R59, RZ, RZ, R3 ;  /* 0x000000ffff3b7224 */ /* 0x000fe200078e0003 */
[----:B------:R-:W-:Y:S06]  /*3a920*/  BRA `(.L_x_16129) ;  /* 0x00000008004c7947 */ /* 0x000fec0003800000 */
.L_x_16117:
        /* <DEDUP_REMOVED lines=29> */
.L_x_16132:
[----:B------:R-:W-:Y:S05]  /*3ab00*/  BSYNC.RECONVERGENT B5 ;  /* 0x0000000000057941 */ /* 0x000fea0003800200 */
.L_x_16131:
[----:B------:R-:W-:Y:S02]  /*3ab10*/  IMAD.MOV.U32 R58, RZ, RZ, R2 ;  /* 0x000000ffff3a7224 */ /* 0x000fe400078e0002 */
[----:B------:R-:W-:Y:S01]  /*3ab20*/  IMAD.MOV.U32 R59, RZ, RZ, R3 ;  /* 0x000000ffff3b7224 */ /* 0x000fe200078e0003 */
[----:B------:R-:W-:Y:S06]  /*3ab30*/  BRA `(.L_x_16129) ;  /* 0x0000000400c87947 */ /* 0x000fec0003800000 */
.L_x_16130:
        /* <DEDUP_REMOVED lines=28> */
.L_x_16134:
[----:B------:R-:W-:Y:S05]  /*3ad00*/  BSYNC.RECONVERGENT B5 ;  /* 0x0000000000057941 */ /* 0x000fea0003800200 */
.L_x_16133:
        /* <DEDUP_REMOVED lines=20> */
.L_x_16136:
[----:B------:R-:W-:Y:S05]  /*3ae50*/  BSYNC.RECONVERGENT B5 ;  /* 0x0000000000057941 */ /* 0x000fea0003800200 */
.L_x_16135:
[----:B------:R-:W-:Y:S01]  /*3ae60*/  DMUL R60, R60, 8.11296384146066816958e+31 ;  /* 0x469000003c3c7828 */ /* 0x000fe20000000000 */
[----:B------:R-:W-:Y:S02]  /*3ae70*/  IMAD.MOV.U32 R58, RZ, RZ, R32 ;  /* 0x000000ffff3a7224 */ /* 0x000fe400078e0020 */
[----:B------:R-:W-:Y:S01]  /*3ae80*/  IMAD.MOV.U32 R59, RZ, RZ, R33 ;  /* 0x000000ffff3b7224 */ /* 0x000fe200078e0021 */
[----:B------:R-:W-:Y:S07]  /*3ae90*/  BRA `(.L_x_16129) ;  /* 0x0000000000f07947 */ /* 0x000fee0003800000 */
.L_x_16116:
        /* <DEDUP_REMOVED lines=26> */
.L_x_16138:
[----:B------:R-:W-:Y:S05]  /*3b040*/  BSYNC.RECONVERGENT B5 ;  /* 0x0000000000057941 */ /* 0x000fea0003800200 */
.L_x_16137:
        /* <DEDUP_REMOVED lines=29> */
.L_x_16140:
[----:B------:R-:W-:Y:S05]  /*3b220*/  BSYNC.RECONVERGENT B5 ;  /* 0x0000000000057941 */ /* 0x000fea0003800200 */
.L_x_16139:
[----:B------:R-:W-:Y:S01]  /*3b230*/  DMUL R58, R2, R48 ;  /* 0x00000030023a7228 */ /* 0x000fe20000000000 */
[----:B------:R-:W-:Y:S02]  /*3b240*/  IMAD.MOV.U32 R60, RZ, RZ, 0x0 ;  /* 0x00000000ff3c7424 */ /* 0x000fe400078e00ff */
[----:B------:R-:W-:-:S08]  /*3b250*/  IMAD.MOV.U32 R61, RZ, RZ, 0x3ff00000 ;  /* 0x3ff00000ff3d7424 */ /* 0x000fd000078e00ff */
.L_x_16129:
[----:B------:R-:W-:Y:S05]  /*3b260*/  BSYNC.RECONVERGENT B4 ;  /* 0x0000000000047941 */ /* 0x000fea0003800200 */
.L_x_16115:
[----:B------:R-:W-:Y:S05]  /*3b270*/  BRA `(.L_x_16141) ;  /* 0x0000000000087947 */ /* 0x000fea0003800000 */
.L_x_16107:
[----:B------:R-:W-:Y:S02]  /*3b280*/  DMUL R58, R28, 9.00719925474099200000e+15 ;  /* 0x434000001c3a7828 */ /* 0x000fe40000000000 */
[----:B------:R-:W-:-:S11]  /*3b290*/  DMUL R60, R60, 9.00719925474099200000e+15 ;  /* 0x434000003c3c7828 */ /* 0x000fd60000000000 */
.L_x_16141:
[----:B------:R-:W-:Y:S05]  /*3b2a0*/  BSYNC.RELIABLE B2 ;  /* 0x0000000000027941 */ /* 0x000fea0003800100 */
.L_x_16106:
        /* <DEDUP_REMOVED lines=28> */
[----:B------:R-:W-:Y:S05]  /*3b470*/  CALL.REL.NOINC `($__internal_26_$__cuda_sm20_div_rn_f64_full) ;  /* 0x0000054c00607944 */ /* 0x000fea0003c00000 */
.L_x_16144:
[----:B------:R-:W-:Y:S05]  /*3b480*/  BSYNC.RECONVERGENT B2 ;  /* 0x0000000000027941 */ /* 0x000fea0003800200 */
.L_x_16143:
        /* <DEDUP_REMOVED lines=84> */
.L_x_16146:
[----:B------:R-:W-:Y:S02]  /*3b9d0*/  FSEL R2, RZ, 3.37028055040000000000e+12, P0 ;  /* 0x54442d18ff027808 */ /* 0x000fe40000000000 */
[----:B------:R-:W-:-:S07]  /*3b9e0*/  FSEL R3, RZ, 2.1426990032196044922, P0 ;  /* 0x400921fbff037808 */ /* 0x000fce0000000000 */
.L_x_16147:
[----:B------:R-:W-:Y:S05]  /*3b9f0*/  BSYNC.RECONVERGENT B0 ;  /* 0x0000000000007941 */ /* 0x000fea0003800200 */
.L_x_16145:
[----:B------:R-:W-:Y:S01]  /*3ba00*/  DADD R60, |R58|, R60 ;  /* 0x000000003a3c7229 */ /* 0x000fe2000000023c */
[----:B------:R-:W-:-:S07]  /*3ba10*/  LOP3.LUT R59, R3, 0x80000000, R59, 0xb8, !PT ;  /* 0x80000000033b7812 */ /* 0x000fce00078eb83b */
[----:B------:R-:W-:-:S06]  /*3ba20*/  DSETP.NAN.AND P0, PT, R60, R60, PT ;  /* 0x0000003c3c00722a */ /* 0x000fcc0003f08000 */
[----:B------:R-:W-:Y:S02]  /*3ba30*/  FSEL R28, R60, R2, P0 ;  /* 0x000000023c1c7208 */ /* 0x000fe40000000000 */
[----:B------:R-:W-:Y:S01]  /*3ba40*/  FSEL R29, R61, R59, P0 ;  /* 0x0000003b3d1d7208 */ /* 0x000fe20000000000 */
[----:B------:R-:W-:Y:S06]  /*3ba50*/  BRA `(.L_x_16113) ;  /* 0x0000000400e07947 */ /* 0x000fec0003800000 */
.L_x_16142:
        /* <DEDUP_REMOVED lines=27> */
.L_x_16149:
[----:B------:R-:W-:Y:S05]  /*3bc10*/  BSYNC.RECONVERGENT B2 ;  /* 0x0000000000027941 */ /* 0x000fea0003800200 */
.L_x_16148:
        /* <DEDUP_REMOVED lines=84> */
.L_x_16151:
[----:B------:R-:W-:Y:S02]  /*3c160*/  FSEL R2, RZ, 3.37028055040000000000e+12, P0 ;  /* 0x54442d18ff027808 */ /* 0x000fe40000000000 */
[----:B------:R-:W-:-:S07]  /*3c170*/  FSEL R3, RZ, 2.1426990032196044922, P0 ;  /* 0x400921fbff037808 */ /* 0x000fce0000000000 */
.L_x_16152:
[----:B------:R-:W-:Y:S05]  /*3c180*/  BSYNC.RECONVERGENT B0 ;  /* 0x0000000000007941 */ /* 0x000fea0003800200 */
.L_x_16150:
[----:B------:R-:W-:Y:S01]  /*3c190*/  DADD R60, |R58|, R60 ;  /* 0x000000003a3c7229 */ /* 0x000fe2000000023c */
[----:B------:R-:W-:-:S07]  /*3c1a0*/  LOP3.LUT R59, R3, 0x80000000, R59, 0xb8, !PT ;  /* 0x80000000033b7812 */ /* 0x000fce00078eb83b */
[----:B------:R-:W-:-:S06]  /*3c1b0*/  DSETP.NAN.AND P0, PT, R60, R60, PT ;  /* 0x0000003c3c00722a */ /* 0x000fcc0003f08000 */
[----:B------:R-:W-:Y:S02]  /*3c1c0*/  FSEL R28, R60, R2, P0 ;  /* 0x000000023c1c7208 */ /* 0x000fe40000000000 */
[----:B------:R-:W-:-:S07]  /*3c1d0*/  FSEL R29, R61, R59, P0 ;  /* 0x0000003b3d1d7208 */ /* 0x000fce0000000000 */
.L_x_16113:
[----:B------:R-:W-:Y:S05]  /*3c1e0*/  BSYNC.RECONVERGENT B3 ;  /* 0x0000000000037941 */ /* 0x000fea0003800200 */
.L_x_16105:
[----:B------:R-:W-:Y:S01]  /*3c1f0*/  DADD R2, -RZ, -R30 ;  /* 0x00000000ff027229 */ /* 0x000fe2000000091e */
[----:B------:R-:W-:-:S09]  /*3c200*/  ISETP.GE.AND P0, PT, R39, RZ, PT ;  /* 0x000000ff2700720c */ /* 0x000fd20003f06270 */
[----:B------:R-:W-:Y:S02]  /*3c210*/  FSEL R30, R30, R2, !P0 ;  /* 0x000000021e1e7208 */ /* 0x000fe40004000000 */
[----:B------:R-:W-:Y:S01]  /*3c220*/  FSEL R31, R31, R3, !P0 ;  /* 0x000000031f1f7208 */ /* 0x000fe20004000000 */
[----:B------:R-:W-:Y:S06]  /*3c230*/  BRA `(.L_x_16068) ;  /* 0x0000002c00f47947 */ /* 0x000fec0003800000 */
.L_x_16072:
[----:B------:R-:W2:Y:S01]  /*3c240*/  LDL.64 R28, [R1+0x8] ;  /* 0x00000800011c7983 */ /* 0x000ea20000100a00 */
[----:B------:R-:W-:Y:S01]  /*3c250*/  UMOV UR6, 0x54442d18 ;  /* 0x54442d1800067882 */ /* 0x000fe20000000000 */
[----:B------:R-:W-:Y:S01]  /*3c260*/  UMOV UR7, 0x3ff921fb ;  /* 0x3ff921fb00077882 */ /* 0x000fe20000000000 */
[----:B------:R-:W-:Y:S02]  /*3c270*/  DADD R30, -RZ, -R38 ;  /* 0x00000000ff1e7229 */ /* 0x000fe40000000926 */
[----:B--2---:R-:W-:-:S08]  /*3c280*/  DADD R28, R28, -R36 ;  /* 0x000000001c1c7229 */ /* 0x004fd00000000824 */
[----:B------:R-:W-:Y:S01]  /*3c290*/  DADD R28, R28, UR6 ;  /* 0x000000061c1c7e29 */ /* 0x000fe20008000000 */
[----:B------:R-:W-:Y:S10]  /*3c2a0*/  BRA `(.L_x_16068) ;  /* 0x0000002c00d87947 */ /* 0x000ff40003800000 */
.L_x_16071:
[----:B------:R-:W-:Y:S01]  /*3c2b0*/  DADD R30, -RZ, -R38 ;  /* 0x00000000ff1e7229 */ /* 0x000fe20000000926 */
[----:B------:R-:W-:Y:S01]  /*3c2c0*/  CS2R R28, SRZ ;  /* 0x00000000001c7805 */ /* 0x000fe2000001ff00 */
[----:B------:R-:W-:Y:S09]  /*3c2d0*/  BRA `(.L_x_16068) ;  /* 0x0000002c00cc7947 */ /* 0x000ff20003800000 */
.L_x_16070:
        /* <DEDUP_REMOVED lines=110> */
.L_x_16157:
[----:B------:R-:W-:Y:S05]  /*3c9c0*/  BSYNC.RECONVERGENT B0 ;  /* 0x0000000000007941 */ /* 0x000fea0003800200 */
.L_x_16156:
        /* <DEDUP_REMOVED lines=8> */
.L_x_16159:
[----:B------:R-:W-:Y:S05]  /*3ca50*/  BSYNC.RECONVERGENT B3 ;  /* 0x0000000000037941 */ /* 0x000fea0003800200 */
.L_x_16158:
        /* <DEDUP_REMOVED lines=84> */
.L_x_16161:
[----:B------:R-:W-:Y:S02]  /*3cfa0*/  FSEL R2, RZ, 3.37028055040000000000e+12, P0 ;  /* 0x54442d18ff027808 */ /* 0x000fe40000000000 */
[----:B------:R-:W-:-:S07]  /*3cfb0*/  FSEL R3, RZ, 2.1426990032196044922, P0 ;  /* 0x400921fbff037808 */ /* 0x000fce0000000000 */
.L_x_16162:
[----:B------:R-:W-:Y:S05]  /*3cfc0*/  BSYNC.RECONVERGENT B0 ;  /* 0x0000000000007941 */ /* 0x000fea0003800200 */
.L_x_16160:
[----:B------:R-:W-:Y:S01]  /*3cfd0*/  DADD R58, R60, R58 ;  /* 0x000000003c3a7229 */ /* 0x000fe2000000003a */
[----:B------:R-:W-:Y:S01]  /*3cfe0*/  LOP3.LUT R3, R3, 0x80000000, R39, 0xb8, !PT ;  /* 0x8000000003037812 */ /* 0x000fe200078eb827 */
[----:B------:R-:W-:-:S06]  /*3cff0*/  DMUL R62, R62, 0.5 ;  /* 0x3fe000003e3e7828 */ /* 0x000fcc0000000000 */
[----:B------:R-:W-:-:S06]  /*3d000*/  DSETP.NAN.AND P0, PT, R58, R58, PT ;  /* 0x0000003a3a00722a */ /* 0x000fcc0003f08000 */
[----:B------:R-:W-:Y:S02]  /*3d010*/  FSEL R2, R58, R2, P0 ;  /* 0x000000023a027208 */ /* 0x000fe40000000000 */
[----:B------:R-:W-:Y:S01]  /*3d020*/  FSEL R3, R59, R3, P0 ;  /* 0x000000033b037208 */ /* 0x000fe20000000000 */
[----:B------:R-:W-:Y:S06]  /*3d030*/  BRA `(.L_x_16163) ;  /* 0x0000002000507947 */ /* 0x000fec0003800000 */
.L_x_16155:
        /* <DEDUP_REMOVED lines=137> */
.L_x_16165:
[----:B------:R-:W-:Y:S05]  /*3d8d0*/  BSYNC.RECONVERGENT B0 ;  /* 0x0000000000007941 */ /* 0x000fea0003800200 */
.L_x_16164:
        /* <DEDUP_REMOVED lines=8> */
.L_x_16167:
[----:B------:R-:W-:Y:S05]  /*3d960*/  BSYNC.RECONVERGENT B3 ;  /* 0x0000000000037941 */ /* 0x000fea0003800200 */
.L_x_16166:
        /* <DEDUP_REMOVED lines=84> */
.L_x_16169:
[----:B------:R-:W-:Y:S02]  /*3deb0*/  FSEL R2, RZ, 3.37028055040000000000e+12, P0 ;  /* 0x54442d18ff027808 */ /* 0x000fe40000000000 */
[----:B------:R-:W-:-:S07]  /*3dec0*/  FSEL R3, RZ, 2.1426990032196044922, P0 ;  /* 0x400921fbff037808 */ /* 0x000fce0000000000 */
.L_x_16170:
[----:B------:R-:W-:Y:S05]  /*3ded0*/  BSYNC.RECONVERGENT B0 ;  /* 0x0000000000007941 */ /* 0x000fea0003800200 */
.L_x_16168:
[----:B------:R-:W-:Y:S01]  /*3dee0*/  DADD R58, R60, R58 ;  /* 0x000000003c3a7229 */ /* 0x000fe2000000003a */
[----:B------:R-:W-:-:S07]  /*3def0*/  LOP3.LUT R3, R3, 0x80000000, R39, 0xb8, !PT ;  /* 0x8000000003037812 */ /* 0x000fce00078eb827 */
[----:B------:R-:W-:-:S06]  /*3df00*/  DSETP.NAN.AND P0, PT, R58, R58, PT ;  /* 0x0000003a3a00722a */ /* 0x000fcc0003f08000 */
[----:B------:R-:W-:Y:S02]  /*3df10*/  FSEL R2, R58, R2, P0 ;  /* 0x000000023a027208 */ /* 0x000fe40000000000 */
[----:B------:R-:W-:Y:S01]  /*3df20*/  FSEL R3, R59, R3, P0 ;  /* 0x000000033b037208 */ /* 0x000fe20000000000 */
[----:B------:R-:W-:Y:S06]  /*3df30*/  BRA `(.L_x_16163) ;  /* 0x0000001000907947 */ /* 0x000fec0003800000 */
.L_x_16154:
        /* <DEDUP_REMOVED lines=25> */
.L_x_16172:
[----:B------:R-:W-:Y:S05]  /*3e0d0*/  BSYNC.RECONVERGENT B3 ;  /* 0x0000000000037941 */ /* 0x000fea0003800200 */
.L_x_16171:
        /* <DEDUP_REMOVED lines=23> */
.L_x_16174:
[----:B------:R-:W-:Y:S05]  /*3e250*/  BSYNC.RECONVERGENT B3 ;  /* 0x0000000000037941 */ /* 0x000fea0003800200 */
.L_x_16173:
        /* <DEDUP_REMOVED lines=139> */
.L_x_16176:
[----:B------:R-:W-:Y:S05]  /*3eb10*/  BSYNC.RECONVERGENT B0 ;  /* 0x0000000000007941 */ /* 0x000fea0003800200 */
.L_x_16175:
        /* <DEDUP_REMOVED lines=8> */
.L_x_16178:
[----:B------:R-:W-:Y:S05]  /*3eba0*/  BSYNC.RECONVERGENT B3 ;  /* 0x0000000000037941 */ /* 0x000fea0003800200 */
.L_x_16177:
        /* <DEDUP_REMOVED lines=84> */
.L_x_16180:
[----:B------:R-:W-:Y:S02]  /*3f0f0*/  FSEL R2, RZ, 3.37028055040000000000e+12, P0 ;  /* 0x54442d18ff027808 */ /* 0x000fe40000000000 */
[----:B------:R-:W-:-:S07]  /*3f100*/  FSEL R3, RZ, 2.1426990032196044922, P0 ;  /* 0x400921fbff037808 */ /* 0x000fce0000000000 */
.L_x_16181:
[----:B------:R-:W-:Y:S05]  /*3f110*/  BSYNC.RECONVERGENT B0 ;  /* 0x0000000000007941 */ /* 0x000fea0003800200 */
.L_x_16179:
[----:B------:R-:W-:Y:S01]  /*3f120*/  DADD R58, R60, R58 ;  /* 0x000000003c3a7229 */ /* 0x000fe2000000003a */
[----:B------:R-:W-:Y:S01]  /*3f130*/  LOP3.LUT R3, R3, 0x80000000, R39, 0xb8, !PT ;  /* 0x8000000003037812 */ /* 0x000fe200078eb827 */
[----:B------:R-:W-:-:S06]  /*3f140*/  DADD R62, R62, 1 ;  /* 0x3ff000003e3e7429 */ /* 0x000fcc0000000000 */
[----:B------:R-:W-:-:S06]  /*3f150*/  DSETP.NAN.AND P0, PT, R58, R58, PT ;  /* 0x0000003a3a00722a */ /* 0x000fcc0003f08000 */
[----:B------:R-:W-:Y:S02]  /*3f160*/  FSEL R2, R58, R2, P0 ;  /* 0x000000023a027208 */ /* 0x000fe40000000000 */
[----:B------:R-:W-:-:S07]  /*3f170*/  FSEL R3, R59, R3, P0 ;  /* 0x000000033b037208 */ /* 0x000fce0000000000 */
.L_x_16163:
[----:B------:R-:W-:Y:S05]  /*3f180*/  BSYNC.RECONVERGENT B2 ;  /* 0x0000000000027941 */ /* 0x000fea0003800200 */
.L_x_16153:
        /* <DEDUP_REMOVED lines=8> */
.L_x_16068:
[----:B------:R-:W-:Y:S05]  /*3f210*/  BSYNC.RECONVERGENT B1 ;  /* 0x0000000000017941 */ /* 0x000fea0003800200 */
.L_x_16067:
        /* <DEDUP_REMOVED lines=37> */
.L_x_16184:
        /* <DEDUP_REMOVED lines=143> */
.L_x_16191:
[----:B------:R-:W-:Y:S05]  /*3fd60*/  BSYNC.RECONVERGENT B3 ;  /* 0x0000000000037941 */ /* 0x000fea0003800200 */
.L_x_16190:
        /* <DEDUP_REMOVED lines=81> */
.L_x_16189:
        /* <DEDUP_REMOVED lines=33> */
.L_x_16198:
[----:B------:R-:W-:Y:S05]  /*40490*/  BSYNC.RECONVERGENT B4 ;  /* 0x0000000000047941 */ /* 0x000fea0003800200 */
.L_x_16197:
[----:B------:R-:W-:Y:S02]  /*404a0*/  IMAD.MOV.U32 R38, RZ, RZ, R32 ;  /* 0x000000ffff267224 */ /* 0x000fe400078e0020 */
[----:B------:R-:W-:-:S07]  /*404b0*/  IMAD.MOV.U32 R39, RZ, RZ, R33 ;  /* 0x000000ffff277224 */ /* 0x000fce00078e0021 */
.L_x_16196:
[----:B------:R-:W-:Y:S05]  /*404c0*/  BSYNC.RECONVERGENT B3 ;  /* 0x0000000000037941 */ /* 0x000fea0003800200 */
.L_x_16195:
        /* <DEDUP_REMOVED lines=28> */
.L_x_16203:
[----:B------:R-:W-:Y:S05]  /*40690*/  BSYNC.RECONVERGENT B4 ;  /* 0x0000000000047941 */ /* 0x000fea0003800200 */
.L_x_16202:
[----:B------:R-:W-:Y:S05]  /*406a0*/  BRA `(.L_x_16201) ;  /* 0x0000000000047947 */ /* 0x000fea0003800000 */
.L_x_16200:
[----:B------:R-:W-:-:S11]  /*406b0*/  DADD R32, R60, -R2 ;  /* 0x000000003c207229 */ /* 0x000fd60000000802 */
.L_x_16201:
[----:B------:R-:W-:Y:S05]  /*406c0*/  BSYNC.RECONVERGENT B3 ;  /* 0x0000000000037941 */ /* 0x000fea0003800200 */
.L_x_16199:
        /* <DEDUP_REMOVED lines=30> */
.L_x_16205:
[----:B------:R-:W-:Y:S05]  /*408b0*/  BSYNC.RECONVERGENT B3 ;  /* 0x0000000000037941 */ /* 0x000fea0003800200 */
.L_x_16204:
        /* <DEDUP_REMOVED lines=85> */
.L_x_16206:
        /* <DEDUP_REMOVED lines=21> */
.L_x_16208:
[----:B------:R-:W-:Y:S05]  /*40f60*/  BSYNC.RECONVERGENT B3 ;  /* 0x0000000000037941 */ /* 0x000fea0003800200 */
.L_x_16207:
        /* <DEDUP_REMOVED lines=30> */
.L_x_16194:
        /* <DEDUP_REMOVED lines=27> */
.L_x_16211:
[----:B------:R-:W-:Y:S05]  /*41300*/  BSYNC.RECONVERGENT B3 ;  /* 0x0000000000037941 */ /* 0x000fea0003800200 */
.L_x_16210:
        /* <DEDUP_REMOVED lines=85> */
.L_x_16212:
        /* <DEDUP_REMOVED lines=21> */
.L_x_16214:
[----:B------:R-:W-:Y:S05]  /*419b0*/  BSYNC.RECONVERGENT B3 ;  /* 0x0000000000037941 */ /* 0x000fea0003800200 */
.L_x_16213:
        /* <DEDUP_REMOVED lines=30> */
.L_x_16209:
        /* <DEDUP_REMOVED lines=26> */
.L_x_16216:
[----:B------:R-:W-:Y:S05]  /*41d40*/  BSYNC.RECONVERGENT B3 ;  /* 0x0000000000037941 */ /* 0x000fea0003800200 */
.L_x_16215:
        /* <DEDUP_REMOVED lines=21> */
.L_x_16218:
[----:B------:R-:W-:Y:S05]  /*41ea0*/  BSYNC.RECONVERGENT B3 ;  /* 0x0000000000037941 */ /* 0x000fea0003800200 */
.L_x_16217:
[----:B------:R-:W-:Y:S01]  /*41eb0*/  IMAD.MOV.U32 R38, RZ, RZ, R32 ;  /* 0x000000ffff267224 */ /* 0x000fe200078e0020 */
[----:B------:R-:W-:Y:S01]  /*41ec0*/  MOV R39, R33 ;  /* 0x0000002100277202 */ /* 0x000fe20000000f00 */
[----:B------:R-:W-:Y:S06]  /*41ed0*/  BRA `(.L_x_16192) ;  /* 0x0000000000647947 */ /* 0x000fec0003800000 */
.L_x_16193:
        /* <DEDUP_REMOVED lines=24> */
.L_x_16219:
[----:B------:R-:W-:Y:S05]  /*42060*/  BSYNC.RECONVERGENT B3 ;  /* 0x0000000000037941 */ /* 0x000fea0003800200 */
.L_x_16192:
[----:B------:R-:W-:Y:S05]  /*42070*/  BSYNC.RECONVERGENT B2 ;  /* 0x0000000000027941 */ /* 0x000fea0003800200 */
.L_x_16188:
        /* <DEDUP_REMOVED lines=25> */
.L_x_16224:
[----:B------:R-:W-:Y:S05]  /*42210*/  BSYNC.RECONVERGENT B4 ;  /* 0x0000000000047941 */ /* 0x000fea0003800200 */
.L_x_16223:
        /* <DEDUP_REMOVED lines=84> */
.L_x_16227:
        /* <DEDUP_REMOVED lines=53> */
.L_x_16226:
        /* <DEDUP_REMOVED lines=76> */
.L_x_16229:
        /* <DEDUP_REMOVED lines=53> */
.L_x_16225:
        /* <DEDUP_REMOVED lines=34> */
.L_x_16236:
[----:B------:R-:W-:Y:S05]  /*434e0*/  BSYNC.RECONVERGENT B6 ;  /* 0x0000000000067941 */ /* 0x000fea0003800200 */
.L_x_16235:
[----:B------:R-:W-:Y:S02]  /*434f0*/  IMAD.MOV.U32 R70, RZ, RZ, R32 ;  /* 0x000000ffff467224 */ /* 0x000fe400078e0020 */
[----:B------:R-:W-:-:S07]  /*43500*/  IMAD.MOV.U32 R71, RZ, RZ, R33 ;  /* 0x000000ffff477224 */ /* 0x000fce00078e0021 */
.L_x_16234:
[----:B------:R-:W-:Y:S05]  /*43510*/  BSYNC.RECONVERGENT B5 ;  /* 0x0000000000057941 */ /* 0x000fea0003800200 */
.L_x_16233:
        /* <DEDUP_REMOVED lines=27> */
.L_x_16241:
[----:B------:R-:W-:Y:S05]  /*436d0*/  BSYNC.RECONVERGENT B6 ;  /* 0x0000000000067941 */ /* 0x000fea0003800200 */
.L_x_16240:
[----:B------:R-:W-:Y:S01]  /*436e0*/  MOV R68, R32 ;  /* 0x0000002000447202 */ /* 0x000fe20000000f00 */
[----:B------:R-:W-:Y:S01]  /*436f0*/  IMAD.MOV.U32 R69, RZ, RZ, R33 ;  /* 0x000000ffff457224 */ /* 0x000fe200078e0021 */
[----:B------:R-:W-:Y:S06]  /*43700*/  BRA `(.L_x_16239) ;  /* 0x0000000000047947 */ /* 0x000fec0003800000 */
.L_x_16238:
[----:B------:R-:W-:-:S11]  /*43710*/  DADD R68, -R62, R60 ;  /* 0x000000003e447229 */ /* 0x000fd6000000013c */
.L_x_16239:
[----:B------:R-:W-:Y:S05]  /*43720*/  BSYNC.RECONVERGENT B5 ;  /* 0x0000000000057941 */ /* 0x000fea0003800200 */
.L_x_16237:
        /* <DEDUP_REMOVED lines=31> */
.L_x_16243:
[----:B------:R-:W-:Y:S05]  /*43920*/  BSYNC.RECONVERGENT B5 ;  /* 0x0000000000057941 */ /* 0x000fea0003800200 */
.L_x_16242:
[----:B------:R-:W-:Y:S01]  /*43930*/  IMAD.MOV.U32 R60, RZ, RZ, R2 ;  /* 0x000000ffff3c7224 */ /* 0x000fe200078e0002 */
[----:B------:R-:W-:Y:S01]  /*43940*/  MOV R61, R3 ;  /* 0x00000003003d7202 */ /* 0x000fe20000000f00 */
[----:B------:R-:W-:Y:S06]  /*43950*/  BRA `(.L_x_16244) ;  /* 0x00000008004c7947 */ /* 0x000fec0003800000 */
.L_x_16232:
        /* <DEDUP_REMOVED lines=29> */
.L_x_16247:
[----:B------:R-:W-:Y:S05]  /*43b30*/  BSYNC.RECONVERGENT B5 ;  /* 0x0000000000057941 */ /* 0x000fea0003800200 */
.L_x_16246:
[----:B------:R-:W-:Y:S02]  /*43b40*/  IMAD.MOV.U32 R60, RZ, RZ, R2 ;  /* 0x000000ffff3c7224 */ /* 0x000fe400078e0002 */
[----:B------:R-:W-:Y:S01]  /*43b50*/  IMAD.MOV.U32 R61, RZ, RZ, R3 ;  /* 0x000000ffff3d7224 */ /* 0x000fe200078e0003 */
[----:B------:R-:W-:Y:S06]  /*43b60*/  BRA `(.L_x_16244) ;  /* 0x0000000400c87947 */ /* 0x000fec0003800000 */
.L_x_16245:
        /* <DEDUP_REMOVED lines=28> */
.L_x_16249:
[----:B------:R-:W-:Y:S05]  /*43d30*/  BSYNC.RECONVERGENT B5 ;  /* 0x0000000000057941 */ /* 0x000fea0003800200 */
.L_x_16248:
        /* <DEDUP_REMOVED lines=20> */
.L_x_16251:
[----:B------:R-:W-:Y:S05]  /*43e80*/  BSYNC.RECONVERGENT B5 ;  /* 0x0000000000057941 */ /* 0x000fea0003800200 */
.L_x_16250:
[----:B------:R-:W-:Y:S01]  /*43e90*/  DMUL R58, R58, 8.11296384146066816958e+31 ;  /* 0x469000003a3a7828 */ /* 0x000fe20000000000 */
[----:B------:R-:W-:Y:S02]  /*43ea0*/  IMAD.MOV.U32 R60, RZ, RZ, R32 ;  /* 0x000000ffff3c7224 */ /* 0x000fe400078e0020 */
[----:B------:R-:W-:Y:S01]  /*43eb0*/  IMAD.MOV.U32 R61, RZ, RZ, R33 ;  /* 0x000000ffff3d7224 */ /* 0x000fe200078e0021 */
[----:B------:R-:W-:Y:S07]  /*43ec0*/  BRA `(.L_x_16244) ;  /* 0x0000000000f07947 */ /* 0x000fee0003800000 */
.L_x_16231:
        /* <DEDUP_REMOVED lines=26> */
.L_x_16253:
[----:B------:R-:W-:Y:S05]  /*44070*/  BSYNC.RECONVERGENT B5 ;  /* 0x0000000000057941 */ /* 0x000fea0003800200 */
.L_x_16252:
        /* <DEDUP_REMOVED lines=29> */
.L_x_16255:
[----:B------:R-:W-:Y:S05]  /*44250*/  BSYNC.RECONVERGENT B5 ;  /* 0x0000000000057941 */ /* 0x000fea0003800200 */
.L_x_16254:
[----:B------:R-:W-:Y:S01]  /*44260*/  DMUL R60, R2, R60 ;  /* 0x0000003c023c7228 */ /* 0x000fe20000000000 */
[----:B------:R-:W-:Y:S01]  /*44270*/  MOV R58, 0x0 ;  /* 0x00000000003a7802 */ /* 0x000fe20000000f00 */
[----:B------:R-:W-:-:S09]  /*44280*/  IMAD.MOV.U32 R59, RZ, RZ, 0x3ff00000 ;  /* 0x3ff00000ff3b7424 */ /* 0x000fd200078e00ff */
.L_x_16244:
[----:B------:R-:W-:Y:S05]  /*44290*/  BSYNC.RECONVERGENT B4 ;  /* 0x0000000000047941 */ /* 0x000fea0003800200 */
.L_x_16230:
[----:B------:R-:W-:Y:S05]  /*442a0*/  BRA `(.L_x_16256) ;  /* 0x0000000000087947 */ /* 0x000fea0003800000 */
.L_x_16222:
[----:B------:R-:W-:Y:S02]  /*442b0*/  DMUL R60, R36, 9.00719925474099200000e+15 ;  /* 0x43400000243c7828 */ /* 0x000fe40000000000 */
[----:B------:R-:W-:-:S11]  /*442c0*/  DMUL R58, R58, 9.00719925474099200000e+15 ;  /* 0x434000003a3a7828 */ /* 0x000fd60000000000 */
.L_x_16256:
[----:B------:R-:W-:Y:S05]  /*442d0*/  BSYNC.RELIABLE B2 ;  /* 0x0000000000027941 */ /* 0x000fea0003800100 */
.L_x_16221:
        /* <DEDUP_REMOVED lines=31> */
.L_x_16259:
[----:B------:R-:W-:Y:S05]  /*444d0*/  BSYNC.RECONVERGENT B2 ;  /* 0x0000000000027941 */ /* 0x000fea0003800200 */
.L_x_16258:
        /* <DEDUP_REMOVED lines=84> */
.L_x_16261:
[----:B------:R-:W-:Y:S02]  /*44a20*/  FSEL R2, RZ, 3.37028055040000000000e+12, P0 ;  /* 0x54442d18ff027808 */ /* 0x000fe40000000000 */
[----:B------:R-:W-:-:S07]  /*44a30*/  FSEL R3, RZ, 2.1426990032196044922, P0 ;  /* 0x400921fbff037808 */ /* 0x000fce0000000000 */
.L_x_16262:
[----:B------:R-:W-:Y:S05]  /*44a40*/  BSYNC.RECONVERGENT B0 ;  /* 0x0000000000007941 */ /* 0x000fea0003800200 */
.L_x_16260:
[----:B------:R-:W-:Y:S01]  /*44a50*/  DADD R58, |R60|, R58 ;  /* 0x000000003c3a7229 */ /* 0x000fe2000000023a */
[----:B------:R-:W-:-:S07]  /*44a60*/  LOP3.LUT R61, R3, 0x80000000, R61, 0xb8, !PT ;  /* 0x80000000033d7812 */ /* 0x000fce00078eb83d */
[----:B------:R-:W-:-:S06]  /*44a70*/  DSETP.NAN.AND P0, PT, R58, R58, PT ;  /* 0x0000003a3a00722a */ /* 0x000fcc0003f08000 */
[----:B------:R-:W-:Y:S02]  /*44a80*/  FSEL R32, R58, R2, P0 ;  /* 0x000000023a207208 */ /* 0x000fe40000000000 */
[----:B------:R-:W-:Y:S01]  /*44a90*/  FSEL R33, R59, R61, P0 ;  /* 0x0000003d3b217208 */ /* 0x000fe20000000000 */
[----:B------:R-:W-:Y:S06]  /*44aa0*/  BRA `(.L_x_16228) ;  /* 0x0000000400e07947 */ /* 0x000fec0003800000 */
.L_x_16257:
        /* <DEDUP_REMOVED lines=27> */
.L_x_16264:
[----:B------:R-:W-:Y:S05]  /*44c60*/  BSYNC.RECONVERGENT B2 ;  /* 0x0000000000027941 */ /* 0x000fea0003800200 */
.L_x_16263:
        /* <DEDUP_REMOVED lines=84> */
.L_x_16266:
[----:B------:R-:W-:Y:S02]  /*451b0*/  FSEL R2, RZ, 3.37028055040000000000e+12, P0 ;  /* 0x54442d18ff027808 */ /* 0x000fe40000000000 */
[----:B------:R-:W-:-:S07]  /*451c0*/  FSEL R3, RZ, 2.1426990032196044922, P0 ;  /* 0x400921fbff037808 */ /* 0x000fce0000000000 */
.L_x_16267:
[----:B------:R-:W-:Y:S05]  /*451d0*/  BSYNC.RECONVERGENT B0 ;  /* 0x0000000000007941 */ /* 0x000fea0003800200 */
.L_x_16265:
[----:B------:R-:W-:Y:S01]  /*451e0*/  DADD R58, |R60|, R58 ;  /* 0x000000003c3a7229 */ /* 0x000fe2000000023a */
[----:B------:R-:W-:-:S07]  /*451f0*/  LOP3.LUT R61, R3, 0x80000000, R61, 0xb8, !PT ;  /* 0x80000000033d7812 */ /* 0x000fce00078eb83d */
[----:B------:R-:W-:-:S06]  /*45200*/  DSETP.NAN.AND P0, PT, R58, R58, PT ;  /* 0x0000003a3a00722a */ /* 0x000fcc0003f08000 */
[----:B------:R-:W-:Y:S02]  /*45210*/  FSEL R32, R58, R2, P0 ;  /* 0x000000023a207208 */ /* 0x000fe40000000000 */
[----:B------:R-:W-:-:S07]  /*45220*/  FSEL R33, R59, R61, P0 ;  /* 0x0000003d3b217208 */ /* 0x000fce0000000000 */
.L_x_16228:
[----:B------:R-:W-:Y:S05]  /*45230*/  BSYNC.RECONVERGENT B3 ;  /* 0x0000000000037941 */ /* 0x000fea0003800200 */
.L_x_16220:
[----:B------:R-:W-:Y:S01]  /*45240*/  DADD R2, -RZ, -R38 ;  /* 0x00000000ff027229 */ /* 0x000fe20000000926 */
[----:B------:R-:W-:-:S09]  /*45250*/  ISETP.GE.AND P0, PT, R43, RZ, PT ;  /* 0x000000ff2b00720c */ /* 0x000fd20003f06270 */
[----:B------:R-:W-:Y:S02]  /*45260*/  FSEL R34, R38, R2, !P0 ;  /* 0x0000000226227208 */ /* 0x000fe40004000000 */
[----:B------:R-:W-:Y:S01]  /*45270*/  FSEL R35, R39, R3, !P0 ;  /* 0x0000000327237208 */ /* 0x000fe20004000000 */
[----:B------:R-:W-:Y:S06]  /*45280*/  BRA `(.L_x_16183) ;  /* 0x0000002c00f87947 */ /* 0x000fec0003800000 */
.L_x_16187:
[----:B------:R-:W2:Y:S01]  /*45290*/  LDL.64 R32, [R1+0x8] ;  /* 0x0000080001207983 */ /* 0x000ea20000100a00 */
[----:B------:R-:W-:Y:S01]  /*452a0*/  UMOV UR6, 0x54442d18 ;  /* 0x54442d1800067882 */ /* 0x000fe20000000000 */
[----:B------:R-:W-:Y:S01]  /*452b0*/  UMOV UR7, 0x3ff921fb ;  /* 0x3ff921fb00077882 */ /* 0x000fe20000000000 */
[----:B------:R-:W-:Y:S02]  /*452c0*/  DADD R34, -RZ, -R42 ;  /* 0x00000000ff227229 */ /* 0x000fe4000000092a */
[----:B--2---:R-:W-:-:S08]  /*452d0*/  DADD R32, R32, -R40 ;  /* 0x0000000020207229 */ /* 0x004fd00000000828 */
[----:B------:R-:W-:Y:S01]  /*452e0*/  DADD R32, R32, UR6 ;  /* 0x0000000620207e29 */ /* 0x000fe20008000000 */
[----:B------:R-:W-:Y:S10]  /*452f0*/  BRA `(.L_x_16183) ;  /* 0x0000002c00dc7947 */ /* 0x000ff40003800000 */
.L_x_16186:
[----:B------:R-:W-:Y:S01]  /*45300*/  DADD R34, -RZ, -R42 ;  /* 0x00000000ff227229 */ /* 0x000fe2000000092a */
[----:B------:R-:W-:Y:S01]  /*45310*/  CS2R R32, SRZ ;  /* 0x0000000000207805 */ /* 0x000fe2000001ff00 */
[----:B------:R-:W-:Y:S09]  /*45320*/  BRA `(.L_x_16183) ;  /* 0x0000002c00d07947 */ /* 0x000ff20003800000 */
.L_x_16185:
        /* <DEDUP_REMOVED lines=110> */
.L_x_16272:
[----:B------:R-:W-:Y:S05]  /*45a10*/  BSYNC.RECONVERGENT B0 ;  /* 0x0000000000007941 */ /* 0x000fea0003800200 */
.L_x_16271:
        /* <DEDUP_REMOVED lines=8> */
.L_x_16274:
[----:B------:R-:W-:Y:S05]  /*45aa0*/  BSYNC.RECONVERGENT B3 ;  /* 0x0000000000037941 */ /* 0x000fea0003800200 */
.L_x_16273:
        /* <DEDUP_REMOVED lines=84> */
.L_x_16276:
[----:B------:R-:W-:Y:S02]  /*45ff0*/  FSEL R2, RZ, 3.37028055040000000000e+12, P0 ;  /* 0x54442d18ff027808 */ /* 0x000fe40000000000 */
[----:B------:R-:W-:-:S07]  /*46000*/  FSEL R3, RZ, 2.1426990032196044922, P0 ;  /* 0x400921fbff037808 */ /* 0x000fce0000000000 */
.L_x_16277:
[----:B------:R-:W-:Y:S05]  /*46010*/  BSYNC.RECONVERGENT B0 ;  /* 0x0000000000007941 */ /* 0x000fea0003800200 */
.L_x_16275:
[----:B------:R-:W-:Y:S01]  /*46020*/  DADD R58, R58, R68 ;  /* 0x000000003a3a7229 */ /* 0x000fe20000000044 */
[----:B------:R-:W-:Y:S01]  /*46030*/  LOP3.LUT R3, R3, 0x80000000, R43, 0xb8, !PT ;  /* 0x8000000003037812 */ /* 0x000fe200078eb82b */
[----:B------:R-:W-:-:S06]  /*46040*/  DMUL R60, R60, 0.5 ;  /* 0x3fe000003c3c7828 */ /* 0x000fcc0000000000 */
[----:B------:R-:W-:-:S06]  /*46050*/  DSETP.NAN.AND P0, PT, R58, R58, PT ;  /* 0x0000003a3a00722a */ /* 0x000fcc0003f08000 */
[----:B------:R-:W-:Y:S02]  /*46060*/  FSEL R2, R58, R2, P0 ;  /* 0x000000023a027208 */ /* 0x000fe40000000000 */
[----:B------:R-:W-:Y:S01]  /*46070*/  FSEL R3, R59, R3, P0 ;  /* 0x000000033b037208 */ /* 0x000fe20000000000 */
[----:B------:R-:W-:Y:S06]  /*46080*/  BRA `(.L_x_16278) ;  /* 0x0000002000547947 */ /* 0x000fec0003800000 */
.L_x_16270:
        /* <DEDUP_REMOVED lines=137> */
.L_x_16280:
[----:B------:R-:W-:Y:S05]  /*46920*/  BSYNC.RECONVERGENT B0 ;  /* 0x0000000000007941 */ /* 0x000fea0003800200 */
.L_x_16279:
        /* <DEDUP_REMOVED lines=8> */
.L_x_16282:
[----:B------:R-:W-:Y:S05]  /*469b0*/  BSYNC.RECONVERGENT B3 ;  /* 0x0000000000037941 */ /* 0x000fea0003800200 */
.L_x_16281:
        /* <DEDUP_REMOVED lines=84> */
.L_x_16284:
[----:B------:R-:W-:Y:S02]  /*46f00*/  FSEL R2, RZ, 3.37028055040000000000e+12, P0 ;  /* 0x54442d18ff027808 */ /* 0x000fe40000000000 */
[----:B------:R-:W-:-:S07]  /*46f10*/  FSEL R3, RZ, 2.1426990032196044922, P0 ;  /* 0x400921fbff037808 */ /* 0x000fce0000000000 */
.L_x_16285:
[----:B------:R-:W-:Y:S05]  /*46f20*/  BSYNC.RECONVERGENT B0 ;  /* 0x0000000000007941 */ /* 0x000fea0003800200 */
.L_x_16283:
[----:B------:R-:W-:Y:S01]  /*46f30*/  DADD R58, R58, R68 ;  /* 0x000000003a3a7229 */ /* 0x000fe20000000044 */
[----:B------:R-:W-:-:S07]  /*46f40*/  LOP3.LUT R3, R3, 0x80000000, R43, 0xb8, !PT ;  /* 0x8000000003037812 */ /* 0x000fce00078eb82b */
[----:B------:R-:W-:-:S06]  /*46f50*/  DSETP.NAN.AND P0, PT, R58, R58, PT ;  /* 0x0000003a3a00722a */ /* 0x000fcc0003f08000 */
[----:B------:R-:W-:Y:S02]  /*46f60*/  FSEL R2, R58, R2, P0 ;  /* 0x000000023a027208 */ /* 0x000fe40000000000 */
[----:B------:R-:W-:Y:S01]  /*46f70*/  FSEL R3, R59, R3, P0 ;  /* 0x000000033b037208 */ /* 0x000fe20000000000 */
[----:B------:R-:W-:Y:S06]  /*46f80*/  BRA `(.L_x_16278) ;  /* 0x0000001000947947 */ /* 0x000fec0003800000 */
.L_x_16269:
        /* <DEDUP_REMOVED lines=23> */
[----:B------:R-:W-:Y:S01]  /*47100*/  IMAD.MOV.U32 R60, RZ, RZ, R32 ;  /* 0x000000ffff3c7224 */ /* 0x000fe200078e0020 */
[----:B------:R-:W-:-:S07]  /*47110*/  MOV R61, R33 ;  /* 0x00000021003d7202 */ /* 0x000fce0000000f00 */
.L_x_16287:
[----:B------:R-:W-:Y:S05]  /*47120*/  BSYNC.RECONVERGENT B3 ;  /* 0x0000000000037941 */ /* 0x000fea0003800200 */
.L_x_16286:
        /* <DEDUP_REMOVED lines=23> */
.L_x_16289:
[----:B------:R-:W-:Y:S05]  /*472a0*/  BSYNC.RECONVERGENT B3 ;  /* 0x0000000000037941 */ /* 0x000fea0003800200 */
.L_x_16288:
        /* <DEDUP_REMOVED lines=140> */
.L_x_16291:
[----:B------:R-:W-:Y:S05]  /*47b70*/  BSYNC.RECONVERGENT B0 ;  /* 0x0000000000007941 */ /* 0x000fea0003800200 */
.L_x_16290:
        /* <DEDUP_REMOVED lines=8> */
.L_x_16293:
[----:B------:R-:W-:Y:S05]  /*47c00*/  BSYNC.RECONVERGENT B3 ;  /* 0x0000000000037941 */ /* 0x000fea0003800200 */
.L_x_16292:
        /* <DEDUP_REMOVED lines=84> */
.L_x_16295:
[----:B------:R-:W-:Y:S02]  /*48150*/  FSEL R2, RZ, 3.37028055040000000000e+12, P0 ;  /* 0x54442d18ff027808 */ /* 0x000fe40000000000 */
[----:B------:R-:W-:-:S07]  /*48160*/  FSEL R3, RZ, 2.1426990032196044922, P0 ;  /* 0x400921fbff037808 */ /* 0x000fce0000000000 */
.L_x_16296:
[----:B------:R-:W-:Y:S05]  /*48170*/  BSYNC.RECONVERGENT B0 ;  /* 0x0000000000007941 */ /* 0x000fea0003800200 */
.L_x_16294:
[----:B------:R-:W-:Y:S01]  /*48180*/  DADD R58, R58, R68 ;  /* 0x000000003a3a7229 */ /* 0x000fe20000000044 */
[----:B------:R-:W-:Y:S01]  /*48190*/  LOP3.LUT R3, R3, 0x80000000, R43, 0xb8, !PT ;  /* 0x8000000003037812 */ /* 0x000fe200078eb82b */
[----:B------:R-:W-:-:S06]  /*481a0*/  DADD R60, R60, 1 ;  /* 0x3ff000003c3c7429 */ /* 0x000fcc0000000000 */
[----:B------:R-:W-:-:S06]  /*481b0*/  DSETP.NAN.AND P0, PT, R58, R58, PT ;  /* 0x0000003a3a00722a */ /* 0x000fcc0003f08000 */
[----:B------:R-:W-:Y:S02]  /*481c0*/  FSEL R2, R58, R2, P0 ;  /* 0x000000023a027208 */ /* 0x000fe40000000000 */
[----:B------:R-:W-:-:S07]  /*481d0*/  FSEL R3, R59, R3, P0 ;  /* 0x000000033b037208 */ /* 0x000fce0000000000 */
.L_x_16278:
[----:B------:R-:W-:Y:S05]  /*481e0*/  BSYNC.RECONVERGENT B2 ;  /* 0x0000000000027941 */ /* 0x000fea0003800200 */
.L_x_16268:
        /* <DEDUP_REMOVED lines=8> */
.L_x_16183:
[----:B------:R-:W-:Y:S05]  /*48270*/  BSYNC.RECONVERGENT B1 ;  /* 0x0000000000017941 */ /* 0x000fea0003800200 */
.L_x_16182:
        /* <DEDUP_REMOVED lines=13> */
[C---:B------:R-:W-:Y:S01]  /*48350*/  VIADD R5, R47.reuse, UR4 ;  /* 0x000000042f057c36 */ /* 0x040fe20008000000 */
[----:B------:R-:W-:-:S03]  /*48360*/  IADD3 R47, PT, PT, R47, 0x80, RZ ;  /* 0x000000802f2f7810 */ /* 0x000fc60007ffe0ff */
[----:B0-----:R-:W-:-:S05]  /*48370*/  IMAD.WIDE.U32 R2, R5, 0x10, R2 ;  /* 0x0000001005027825 */ /* 0x001fca00078e0002 */
[----:B------:R1:W-:Y:S02]  /*48380*/  STG.E.128 desc[UR8][R2.64], R8 ;  /* 0x0000000802007986 */ /* 0x0003e4000c101d08 */
.L_x_16299:
[----:B------:R-:W-:-:S13]  /*48390*/  ISETP.GE.AND P0, PT, R47, UR5, PT ;  /* 0x000000052f007c0c */ /* 0x000fda000bf06270 */
[----:B------:R-:W-:Y:S05]  /*483a0*/  @P0 BRA `(.L_x_16301) ;  /* 0x0000000000300947 */ /* 0x000fea0003800000 */
[----:B01----:R-:W0:Y:S01]  /*483b0*/  LDC.64 R2, c[0x0][0x388] ;  /* 0x0000e200ff027b82 */ /* 0x003e220000000a00 */
[C---:B------:R-:W-:Y:S02]  /*483c0*/  VIADD R5, R47.reuse, UR4 ;  /* 0x000000042f057c36 */ /* 0x040fe40008000000 */
[----:B------:R-:W-:Y:S02]  /*483d0*/  VIADD R47, R47, 0x80 ;  /* 0x000000802f2f7836 */ /* 0x000fe40000000000 */
[----:B0-----:R-:W-:-:S05]  /*483e0*/  IMAD.WIDE.U32 R2, R5, 0x10, R2 ;  /* 0x0000001005027825 */ /* 0x001fca00078e0002 */
[----:B------:R1:W-:Y:S02]  /*483f0*/  STG.E.128 desc[UR8][R2.64], R12 ;  /* 0x0000000c02007986 */ /* 0x0003e4000c101d08 */
.L_x_16300:
[----:B------:R-:W-:-:S13]  /*48400*/  ISETP.GE.AND P0, PT, R47, UR5, PT ;  /* 0x000000052f007c0c */ /* 0x000fda000bf06270 */
[----:B------:R-:W-:Y:S05]  /*48410*/  @P0 BRA `(.L_x_16302) ;  /* 0x0000000000300947 */ /* 0x000fea0003800000 */
[----:B01----:R-:W0:Y:S01]  /*48420*/  LDC.64 R2, c[0x0][0x388] ;  /* 0x0000e200ff027b82 */ /* 0x003e220000000a00 */
[C---:B------:R-:W-:Y:S02]  /*48430*/  VIADD R5, R47.reuse, UR4 ;  /* 0x000000042f057c36 */ /* 0x040fe40008000000 */
[----:B------:R-:W-:Y:S02]  /*48440*/  VIADD R47, R47, 0x80 ;  /* 0x000000802f2f7836 */ /* 0x000fe40000000000 */
[----:B0-----:R-:W-:-:S05]  /*48450*/  IMAD.WIDE.U32 R2, R5, 0x10, R2 ;  /* 0x0000001005027825 */ /* 0x001fca00078e0002 */
[----:B------:R2:W-:Y:S02]  /*48460*/  STG.E.128 desc[UR8][R2.64], R16 ;  /* 0x0000001002007986 */ /* 0x0005e4000c101d08 */
.L_x_16301:
[----:B------:R-:W-:-:S13]  /*48470*/  ISETP.GE.AND P0, PT, R47, UR5, PT ;  /* 0x000000052f007c0c */ /* 0x000fda000bf06270 */
[----:B------:R-:W-:Y:S05]  /*48480*/  @P0 BRA `(.L_x_16303) ;  /* 0x0000000000340947 */ /* 0x000fea0003800000 */
[----:B012---:R-:W0:Y:S01]  /*48490*/  LDC.64 R2, c[0x0][0x388] ;  /* 0x0000e200ff027b82 */ /* 0x007e220000000a00 */
[C---:B------:R-:W-:Y:S02]  /*484a0*/  VIADD R5, R47.reuse, UR4 ;  /* 0x000000042f057c36 */ /* 0x040fe40008000000 */
[----:B------:R-:W-:Y:S02]  /*484b0*/  VIADD R47, R47, 0x80 ;  /* 0x000000802f2f7836 */ /* 0x000fe40000000000 */
[----:B0-----:R-:W-:-:S05]  /*484c0*/  IMAD.WIDE.U32 R2, R5, 0x10, R2 ;  /* 0x0000001005027825 */ /* 0x001fca00078e0002 */
[----:B------:R2:W-:Y:S02]  /*484d0*/  STG.E.128 desc[UR8][R2.64], R20 ;  /* 0x0000001402007986 */ /* 0x0005e4000c101d08 */
.L_x_16302:
[----:B------:R-:W-:-:S13]  /*484e0*/  ISETP.GE.AND P0, PT, R47, UR5, PT ;  /* 0x000000052f007c0c */ /* 0x000fda000bf06270 */
[----:B------:R-:W-:Y:S05]  /*484f0*/  @P0 BREAK.RELIABLE B1 ;  /* 0x0000000000010942 */ /* 0x000fea0003800100 */
[----:B------:R-:W-:Y:S05]  /*48500*/  @P0 BRA `(.L_x_16304) ;  /* 0x0000000000300947 */ /* 0x000fea0003800000 */
[----:B012---:R-:W0:Y:S01]  /*48510*/  LDC.64 R2, c[0x0][0x388] ;  /* 0x0000e200ff027b82 */ /* 0x007e220000000a00 */
[C---:B------:R-:W-:Y:S01]  /*48520*/  IADD3 R5, PT, PT, R47.reuse, UR4, RZ ;  /* 0x000000042f057c10 */ /* 0x040fe2000fffe0ff */
[----:B------:R-:W-:-:S04]  /*48530*/  VIADD R47, R47, 0x80 ;  /* 0x000000802f2f7836 */ /* 0x000fc80000000000 */
[----:B0-----:R-:W-:-:S05]  /*48540*/  IMAD.WIDE.U32 R2, R5, 0x10, R2 ;  /* 0x0000001005027825 */ /* 0x001fca00078e0002 */
[----:B------:R3:W-:Y:S02]  /*48550*/  STG.E.128 desc[UR8][R2.64], R24 ;  /* 0x0000001802007986 */ /* 0x0007e4000c101d08 */
.L_x_16303:
[----:B------:R-:W-:Y:S05]  /*48560*/  BSYNC.RELIABLE B1 ;  /* 0x0000000000017941 */ /* 0x000fea0003800100 */
.L_x_16298:
[----:B------:R-:W-:-:S13]  /*48570*/  ISETP.GE.AND P0, PT, R47, UR5, PT ;  /* 0x000000052f007c0c */ /* 0x000fda000bf06270 */
[----:B0123--:R-:W0:Y:S01]  /*48580*/  @!P0 LDC.64 R2, c[0x0][0x388] ;  /* 0x0000e200ff028b82 */ /* 0x00fe220000000a00 */
[C---:B------:R-:W-:Y:S02]  /*48590*/  @!P0 VIADD R5, R47.reuse, UR4 ;  /* 0x000000042f058c36 */ /* 0x040fe40008000000 */
[----:B------:R-:W-:Y:S02]  /*485a0*/  @!P0 VIADD R47, R47, 0x80 ;  /* 0x000000802f2f8836 */ /* 0x000fe40000000000 */
[----:B0-----:R-:W-:-:S05]  /*485b0*/  @!P0 IMAD.WIDE.U32 R2, R5, 0x10, R2 ;  /* 0x0000001005028825 */ /* 0x001fca00078e0002 */
[----:B------:R3:W-:Y:S02]  /*485c0*/  @!P0 STG.E.128 desc[UR8][R2.64], R28 ;  /* 0x0000001c02008986 */ /* 0x0007e4000c101d08 */
.L_x_16304:
[----:B------:R-:W-:Y:S05]  /*485d0*/  BSYNC.RECONVERGENT B0 ;  /* 0x0000000000007941 */ /* 0x000fea0003800200 */
.L_x_16297:
        /* <DEDUP_REMOVED lines=8> */
.L_x_15390:
        /* <DEDUP_REMOVED lines=10> */
[----:B------:R-:W-:Y:S01]  /*48700*/  MOV R2, 0x33145c07 ;  /* 0x33145c0700027802 */ /* 0x000fe20000000f00 */
[----:B------:R-:W-:Y:S01]  /*48710*/  IMAD.MOV.U32 R3, RZ, RZ, 0x3c91a626 ;  /* 0x3c91a626ff037424 */ /* 0x000fe200078e00ff */
[----:B------:R-:W-:Y:S01]  /*48720*/  UMOV UR10, 0x33145c07 ;  /* 0x33145c07000a7882 */ /* 0x000fe20000000000 */
[----:B------:R-:W-:Y:S01]  /*48730*/  UMOV UR11, 0x3c91a626 ;  /* 0x3c91a626000b7882 */ /* 0x000fe20000000000 */
[----:B------:R-:W-:Y:S02]  /*48740*/  BSSY.RECONVERGENT B1, `(.L_x_16305) ;  /* 0x00008e9000017945 */ /* 0x000fe40003800200 */
        /* <DEDUP_REMOVED lines=23> */
[----:B------:R-:W-:Y:S01]  /*488c0*/  @P0 IMAD.MOV.U32 R6, RZ, RZ, R4 ;  /* 0x000000ffff060224 */ /* 0x000fe200078e0004 */
[----:B------:R-:W-:Y:S01]  /*488d0*/  @P0 MOV R7, R5 ;  /* 0x0000000500070202 */ /* 0x000fe20000000f00 */
[----:B------:R-:W-:Y:S06]  /*488e0*/  BRA `(.L_x_16307) ;  /* 0x0000008c00387947 */ /* 0x000fec0003800000 */
.L_x_16306:
        /* <DEDUP_REMOVED lines=43> */
[----:B-----5:R-:W-:Y:S05]  /*48ba0*/  CALL.REL.NOINC `($__internal_26_$__cuda_sm20_div_rn_f64_full) ;  /* 0x0000047400947944 */ /* 0x020fea0003c00000 */
[----:B------:R-:W-:Y:S01]  /*48bb0*/  IMAD.MOV.U32 R62, RZ, RZ, R32 ;  /* 0x000000ffff3e7224 */ /* 0x000fe200078e0020 */
[----:B------:R-:W-:-:S07]  /*48bc0*/  MOV R63, R33 ;  /* 0x00000021003f7202 */ /* 0x000fce0000000f00 */
.L_x_16312:
[----:B------:R-:W-:Y:S05]  /*48bd0*/  BSYNC.RECONVERGENT B3 ;  /* 0x0000000000037941 */ /* 0x000fea0003800200 */
.L_x_16311:
        /* <DEDUP_REMOVED lines=22> */
[----:B-----5:R-:W-:Y:S05]  /*48d40*/  CALL.REL.NOINC `($__internal_26_$__cuda_sm20_div_rn_f64_full) ;  /* 0x00000474002c7944 */ /* 0x020fea0003c00000 */
.L_x_16314:
[----:B------:R-:W-:Y:S05]  /*48d50*/  BSYNC.RECONVERGENT B3 ;  /* 0x0000000000037941 */ /* 0x000fea0003800200 */
.L_x_16313:
        /* <DEDUP_REMOVED lines=8> */
[----:B------:R-:W-:Y:S01]  /*48de0*/  IMAD.U32 R46, RZ, RZ, UR5 ;  /* 0x00000005ff2e7e24 */ /* 0x000fe2000f8e00ff */
        /* <DEDUP_REMOVED lines=112> */
.L_x_16316:
[----:B------:R-:W-:Y:S01]  /*494f0*/  IMAD.MOV.U32 R2, RZ, RZ, 0x0 ;  /* 0x00000000ff027424 */ /* 0x000fe200078e00ff */
[----:B------:R-:W-:Y:S01]  /*49500*/  LOP3.LUT P0, RZ, R33, 0x7fffffff, RZ, 0xc0, !PT ;  /* 0x7fffffff21ff7812 */ /* 0x000fe2000780c0ff */
[----:B------:R-:W-:-:S06]  /*49510*/  IMAD.MOV.U32 R3, RZ, RZ, 0x7ff00000 ;  /* 0x7ff00000ff037424 */ /* 0x000fcc00078e00ff */
[----:B------:R-:W-:-:S10]  /*49520*/  DFMA R2, R32, R2, +INF ;  /* 0x7ff000002002742b */ /* 0x000fd40000000002 */
[----:B------:R-:W-:Y:S02]  /*49530*/  FSEL R62, R2, RZ, P0 ;  /* 0x000000ff023e7208 */ /* 0x000fe40000000000 */
[----:B------:R-:W-:-:S07]  /*49540*/  FSEL R63, R3, -QNAN , P0 ;  /* 0xfff00000033f7808 */ /* 0x000fce0000000000 */
.L_x_16317:
[----:B------:R-:W-:Y:S05]  /*49550*/  BSYNC.RECONVERGENT B0 ;  /* 0x0000000000007941 */ /* 0x000fea0003800200 */
.L_x_16315:
        /* <DEDUP_REMOVED lines=21> */
[----:B-----5:R-:W-:Y:S05]  /*496b0*/  CALL.REL.NOINC `($__internal_26_$__cuda_sm20_div_rn_f64_full) ;  /* 0x0000046800d07944 */ /* 0x020fea0003c00000 */
.L_x_16319:
[----:B------:R-:W-:Y:S05]  /*496c0*/  BSYNC.RECONVERGENT B3 ;  /* 0x0000000000037941 */ /* 0x000fea0003800200 */
.L_x_16318:
        /* <DEDUP_REMOVED lines=92> */
.L_x_16310:
        /* <DEDUP_REMOVED lines=21> */
[----:B------:R-:W-:Y:S02]  /*49de0*/  MOV R46, UR5 ;  /* 0x00000005002e7c02 */ /* 0x000fe40008000f00 */
        /* <DEDUP_REMOVED lines=100> */
.L_x_16323:
[----:B------:R-:W-:Y:S01]  /*4a430*/  IMAD.MOV.U32 R2, RZ, RZ, 0x0 ;  /* 0x00000000ff027424 */ /* 0x000fe200078e00ff */
[----:B------:R-:W-:Y:S01]  /*4a440*/  LOP3.LUT P0, RZ, R33, 0x7fffffff, RZ, 0xc0, !PT ;  /* 0x7fffffff21ff7812 */ /* 0x000fe2000780c0ff */
[----:B------:R-:W-:-:S06]  /*4a450*/  IMAD.MOV.U32 R3, RZ, RZ, 0x7ff00000 ;  /* 0x7ff00000ff037424 */ /* 0x000fcc00078e00ff */
[----:B------:R-:W-:-:S10]  /*4a460*/  DFMA R2, R32, R2, +INF ;  /* 0x7ff000002002742b */ /* 0x000fd40000000002 */
[----:B------:R-:W-:Y:S02]  /*4a470*/  FSEL R62, R2, RZ, P0 ;  /* 0x000000ff023e7208 */ /* 0x000fe40000000000 */
[----:B------:R-:W-:-:S07]  /*4a480*/  FSEL R63, R3, -QNAN , P0 ;  /* 0xfff00000033f7808 */ /* 0x000fce0000000000 */
.L_x_16324:
[----:B------:R-:W-:Y:S05]  /*4a490*/  BSYNC.RECONVERGENT B0 ;  /* 0x0000000000007941 */ /* 0x000fea0003800200 */
.L_x_16322:
        /* <DEDUP_REMOVED lines=21> */
.L_x_16326:
[----:B------:R-:W-:Y:S05]  /*4a5f0*/  BSYNC.RECONVERGENT B3 ;  /* 0x0000000000037941 */ /* 0x000fea0003800200 */
.L_x_16325:
        /* <DEDUP_REMOVED lines=91> */
.L_x_16321:
        /* <DEDUP_REMOVED lines=79> */
.L_x_16328:
[----:B------:R-:W-:Y:S01]  /*4b0a0*/  IMAD.MOV.U32 R2, RZ, RZ, 0x0 ;  /* 0x00000000ff027424 */ /* 0x000fe200078e00ff */
[----:B------:R-:W-:Y:S01]  /*4b0b0*/  LOP3.LUT P0, RZ, R33, 0x7fffffff, RZ, 0xc0, !PT ;  /* 0x7fffffff21ff7812 */ /* 0x000fe2000780c0ff */
[----:B------:R-:W-:-:S06]  /*4b0c0*/  IMAD.MOV.U32 R3, RZ, RZ, 0x7ff00000 ;  /* 0x7ff00000ff037424 */ /* 0x000fcc00078e00ff */
[----:B------:R-:W-:-:S10]  /*4b0d0*/  DFMA R2, R32, R2, +INF ;  /* 0x7ff000002002742b */ /* 0x000fd40000000002 */
[----:B------:R-:W-:Y:S02]  /*4b0e0*/  FSEL R62, R2, RZ, P0 ;  /* 0x000000ff023e7208 */ /* 0x000fe40000000000 */
[----:B------:R-:W-:-:S07]  /*4b0f0*/  FSEL R63, R3, -QNAN , P0 ;  /* 0xfff00000033f7808 */ /* 0x000fce0000000000 */
.L_x_16329:
[----:B------:R-:W-:Y:S05]  /*4b100*/  BSYNC.RECONVERGENT B0 ;  /* 0x0000000000007941 */ /* 0x000fea0003800200 */
.L_x_16327:
        /* <DEDUP_REMOVED lines=20> */
[----:B-----5:R-:W-:Y:S05]  /*4b250*/  CALL.REL.NOINC `($__internal_26_$__cuda_sm20_div_rn_f64_full) ;  /* 0x0000044c00e87944 */ /* 0x020fea0003c00000 */
.L_x_16331:
[----:B------:R-:W-:Y:S05]  /*4b260*/  BSYNC.RECONVERGENT B3 ;  /* 0x0000000000037941 */ /* 0x000fea0003800200 */
.L_x_16330:
        /* <DEDUP_REMOVED lines=91> */
.L_x_16320:
[----:B------:R-:W-:Y:S05]  /*4b820*/  BSYNC.RECONVERGENT B2 ;  /* 0x0000000000027941 */ /* 0x000fea0003800200 */
.L_x_16309:
        /* <DEDUP_REMOVED lines=9> */
.L_x_16308:
        /* <DEDUP_REMOVED lines=21> */
.L_x_16332:
        /* <DEDUP_REMOVED lines=119> */
[----:B-----5:R-:W-:Y:S05]  /*4c180*/  CALL.REL.NOINC `($__internal_27_$__cuda_sm20_dsqrt_rn_f64_mediumpath_v1) ;  /* 0x0000044400b47944 */ /* 0x020fea0003c00000 */
[----:B------:R-:W-:Y:S01]  /*4c190*/  MOV R6, R2 ;  /* 0x0000000200067202 */ /* 0x000fe20000000f00 */
[----:B------:R-:W-:-:S07]  /*4c1a0*/  IMAD.MOV.U32 R7, RZ, RZ, R3 ;  /* 0x000000ffff077224 */ /* 0x000fce00078e0003 */
.L_x_16337:
[----:B------:R-:W-:Y:S05]  /*4c1b0*/  BSYNC.RECONVERGENT B3 ;  /* 0x0000000000037941 */ /* 0x000fea0003800200 */
.L_x_16336:
[----:B------:R-:W-:Y:S05]  /*4c1c0*/  BRA `(.L_x_16338) ;  /* 0x0000002000a47947 */ /* 0x000fea0003800000 */
.L_x_16335:
        /* <DEDUP_REMOVED lines=27> */
[----:B-----5:R-:W-:Y:S05]  /*4c380*/  CALL.REL.NOINC `($__internal_26_$__cuda_sm20_div_rn_f64_full) ;  /* 0x0000043c009c7944 */ /* 0x020fea0003c00000 */
.L_x_16343:
[----:B------:R-:W-:Y:S05]  /*4c390*/  BSYNC.RECONVERGENT B4 ;  /* 0x0000000000047941 */ /* 0x000fea0003800200 */
.L_x_16342:
[----:B------:R-:W-:Y:S01]  /*4c3a0*/  IMAD.MOV.U32 R6, RZ, RZ, R32 ;  /* 0x000000ffff067224 */ /* 0x000fe200078e0020 */
[----:B------:R-:W-:-:S07]  /*4c3b0*/  MOV R7, R33 ;  /* 0x0000002100077202 */ /* 0x000fce0000000f00 */
.L_x_16341:
[----:B------:R-:W-:Y:S05]  /*4c3c0*/  BSYNC.RECONVERGENT B3 ;  /* 0x0000000000037941 */ /* 0x000fea0003800200 */
.L_x_16340:
        /* <DEDUP_REMOVED lines=29> */
.L_x_16346:
[----:B------:R-:W-:Y:S05]  /*4c5a0*/  BSYNC.RECONVERGENT B4 ;  /* 0x0000000000047941 */ /* 0x000fea0003800200 */
.L_x_16345:
[----:B------:R-:W-:Y:S05]  /*4c5b0*/  BSYNC.RECONVERGENT B3 ;  /* 0x0000000000037941 */ /* 0x000fea0003800200 */
.L_x_16344:
        /* <DEDUP_REMOVED lines=27> */
[----:B-----5:R-:W-:Y:S05]  /*4c770*/  CALL.REL.NOINC `($__internal_27_$__cuda_sm20_dsqrt_rn_f64_mediumpath_v1) ;  /* 0x0000044000387944 */ /* 0x020fea0003c00000 */
[----:B------:R-:W-:Y:S02]  /*4c780*/  IMAD.MOV.U32 R50, RZ, RZ, R2 ;  /* 0x000000ffff327224 */ /* 0x000fe400078e0002 */
[----:B------:R-:W-:-:S07]  /*4c790*/  IMAD.MOV.U32 R51, RZ, RZ, R3 ;  /* 0x000000ffff337224 */ /* 0x000fce00078e0003 */
.L_x_16348:
[----:B------:R-:W-:Y:S05]  /*4c7a0*/  BSYNC.RECONVERGENT B3 ;  /* 0x0000000000037941 */ /* 0x000fea0003800200 */
.L_x_16347:
        /* <DEDUP_REMOVED lines=25> */
[----:B-----5:R-:W-:Y:S05]  /*4c940*/  CALL.REL.NOINC `($__internal_26_$__cuda_sm20_div_rn_f64_full) ;  /* 0x00000438002c7944 */ /* 0x020fea0003c00000 */
.L_x_16351:
[----:B------:R-:W-:Y:S05]  /*4c950*/  BSYNC.RECONVERGENT B3 ;  /* 0x0000000000037941 */ /* 0x000fea0003800200 */
.L_x_16350:
        /* <DEDUP_REMOVED lines=30> */
.L_x_16349:
        /* <DEDUP_REMOVED lines=75> */
.L_x_16352:
[----:B------:R-:W-:Y:S01]  /*4cff0*/  IMAD.MOV.U32 R2, RZ, RZ, 0x0 ;  /* 0x00000000ff027424 */ /* 0x000fe200078e00ff */
[----:B------:R-:W-:Y:S01]  /*4d000*/  LOP3.LUT P0, RZ, R7, 0x7fffffff, RZ, 0xc0, !PT ;  /* 0x7fffffff07ff7812 */ /* 0x000fe2000780c0ff */
[----:B------:R-:W-:-:S06]  /*4d010*/  IMAD.MOV.U32 R3, RZ, RZ, 0x7ff00000 ;  /* 0x7ff00000ff037424 */ /* 0x000fcc00078e00ff */
[----:B------:R-:W-:-:S10]  /*4d020*/  DFMA R2, R6, R2, +INF ;  /* 0x7ff000000602742b */ /* 0x000fd40000000002 */
[----:B------:R-:W-:Y:S02]  /*4d030*/  FSEL R6, R2, RZ, P0 ;  /* 0x000000ff02067208 */ /* 0x000fe40000000000 */
[----:B------:R-:W-:Y:S01]  /*4d040*/  FSEL R7, R3, -QNAN , P0 ;  /* 0xfff0000003077808 */ /* 0x000fe20000000000 */
[----:B------:R-:W-:Y:S06]  /*4d050*/  BRA `(.L_x_16338) ;  /* 0x0000001400007947 */ /* 0x000fec0003800000 */
.L_x_16339:
        /* <DEDUP_REMOVED lines=23> */
[----:B-----5:R-:W-:Y:S05]  /*4d1d0*/  CALL.REL.NOINC `($__internal_27_$__cuda_sm20_dsqrt_rn_f64_mediumpath_v1) ;  /* 0x0000043400a07944 */ /* 0x020fea0003c00000 */
[----:B------:R-:W-:Y:S02]  /*4d1e0*/  IMAD.MOV.U32 R48, RZ, RZ, R2 ;  /* 0x000000ffff307224 */ /* 0x000fe400078e0002 */
[----:B------:R-:W-:-:S07]  /*4d1f0*/  IMAD.MOV.U32 R49, RZ, RZ, R3 ;  /* 0x000000ffff317224 */ /* 0x000fce00078e0003 */
.L_x_16355:
[----:B------:R-:W-:Y:S05]  /*4d200*/  BSYNC.RECONVERGENT B3 ;  /* 0x0000000000037941 */ /* 0x000fea0003800200 */
.L_x_16354:
        /* <DEDUP_REMOVED lines=20> */
[----:B-----5:R-:W-:Y:S05]  /*4d350*/  CALL.REL.NOINC `($__internal_26_$__cuda_sm20_div_rn_f64_full) ;  /* 0x0000042c00a87944 */ /* 0x020fea0003c00000 */
.L_x_16357:
[----:B------:R-:W-:Y:S05]  /*4d360*/  BSYNC.RECONVERGENT B3 ;  /* 0x0000000000037941 */ /* 0x000fea0003800200 */
.L_x_16356:
[----:B------:R-:W-:Y:S02]  /*4d370*/  IMAD.MOV.U32 R6, RZ, RZ, R32 ;  /* 0x000000ffff067224 */ /* 0x000fe400078e0020 */
[----:B------:R-:W-:Y:S01]  /*4d380*/  IMAD.MOV.U32 R7, RZ, RZ, R33 ;  /* 0x000000ffff077224 */ /* 0x000fe200078e0021 */
[----:B------:R-:W-:Y:S06]  /*4d390*/  BRA `(.L_x_16338) ;  /* 0x0000001000307947 */ /* 0x000fec0003800000 */
.L_x_16353:
        /* <DEDUP_REMOVED lines=23> */
.L_x_16359:
[----:B------:R-:W-:Y:S05]  /*4d510*/  BSYNC.RECONVERGENT B3 ;  /* 0x0000000000037941 */ /* 0x000fea0003800200 */
.L_x_16358:
        /* <DEDUP_REMOVED lines=26> */
.L_x_16362:
[----:B------:R-:W-:Y:S05]  /*4d6c0*/  BSYNC.RECONVERGENT B3 ;  /* 0x0000000000037941 */ /* 0x000fea0003800200 */
.L_x_16361:
        /* <DEDUP_REMOVED lines=30> */
.L_x_16360:
        /* <DEDUP_REMOVED lines=75> */
.L_x_16363:
[----:B------:R-:W-:Y:S01]  /*4dd60*/  MOV R2, 0x0 ;  /* 0x0000000000027802 */ /* 0x000fe20000000f00 */
[----:B------:R-:W-:Y:S01]  /*4dd70*/  IMAD.MOV.U32 R3, RZ, RZ, 0x7ff00000 ;  /* 0x7ff00000ff037424 */ /* 0x000fe200078e00ff */
[----:B------:R-:W-:-:S05]  /*4dd80*/  LOP3.LUT P0, RZ, R7, 0x7fffffff, RZ, 0xc0, !PT ;  /* 0x7fffffff07ff7812 */ /* 0x000fca000780c0ff */
[----:B------:R-:W-:-:S10]  /*4dd90*/  DFMA R2, R6, R2, +INF ;  /* 0x7ff000000602742b */ /* 0x000fd40000000002 */
[----:B------:R-:W-:Y:S02]  /*4dda0*/  FSEL R6, R2, RZ, P0 ;  /* 0x000000ff02067208 */ /* 0x000fe40000000000 */
[----:B------:R-:W-:Y:S01]  /*4ddb0*/  FSEL R7, R3, -QNAN , P0 ;  /* 0xfff0000003077808 */ /* 0x000fe20000000000 */
[----:B------:R-:W-:Y:S06]  /*4ddc0*/  BRA `(.L_x_16338) ;  /* 0x0000000400a47947 */ /* 0x000fec0003800000 */
.L_x_16334:
        /* <DEDUP_REMOVED lines=20> */
[----:B-----5:R-:W-:Y:S05]  /*4df10*/  CALL.REL.NOINC `($__internal_27_$__cuda_sm20_dsqrt_rn_f64_mediumpath_v1) ;  /* 0x0000042800507944 */ /* 0x020fea0003c00000 */
[----:B------:R-:W-:Y:S02]  /*4df20*/  IMAD.MOV.U32 R48, RZ, RZ, R2 ;  /* 0x000000ffff307224 */ /* 0x000fe400078e0002 */
[----:B------:R-:W-:-:S07]  /*4df30*/  IMAD.MOV.U32 R49, RZ, RZ, R3 ;  /* 0x000000ffff317224 */ /* 0x000fce00078e0003 */
.L_x_16365:
[----:B------:R-:W-:Y:S05]  /*4df40*/  BSYNC.RECONVERGENT B3 ;  /* 0x0000000000037941 */ /* 0x000fea0003800200 */
.L_x_16364:
        /* <DEDUP_REMOVED lines=75> */
.L_x_16366:
[----:B------:R-:W-:Y:S01]  /*4e400*/  IMAD.MOV.U32 R2, RZ, RZ, 0x0 ;  /* 0x00000000ff027424 */ /* 0x000fe200078e00ff */
[----:B------:R-:W-:Y:S01]  /*4e410*/  LOP3.LUT P0, RZ, R7, 0x7fffffff, RZ, 0xc0, !PT ;  /* 0x7fffffff07ff7812 */ /* 0x000fe2000780c0ff */
[----:B------:R-:W-:-:S06]  /*4e420*/  IMAD.MOV.U32 R3, RZ, RZ, 0x7ff00000 ;  /* 0x7ff00000ff037424 */ /* 0x000fcc00078e00ff */
[----:B------:R-:W-:-:S10]  /*4e430*/  DFMA R2, R6, R2, +INF ;  /* 0x7ff000000602742b */ /* 0x000fd40000000002 */
[----:B------:R-:W-:Y:S02]  /*4e440*/  FSEL R6, R2, RZ, P0 ;  /* 0x000000ff02067208 */ /* 0x000fe40000000000 */
[----:B------:R-:W-:-:S07]  /*4e450*/  FSEL R7, R3, -QNAN , P0 ;  /* 0xfff0000003077808 */ /* 0x000fce0000000000 */
.L_x_16338:
[----:B------:R-:W-:Y:S05]  /*4e460*/  BSYNC.RECONVERGENT B2 ;  /* 0x0000000000027941 */ /* 0x000fea0003800200 */
.L_x_16333:
        /* <DEDUP_REMOVED lines=27> */
.L_x_16371:
[----:B------:R-:W-:Y:S05]  /*4e620*/  BSYNC.RECONVERGENT B4 ;  /* 0x0000000000047941 */ /* 0x000fea0003800200 */
.L_x_16370:
        /* <DEDUP_REMOVED lines=35> */
.L_x_16375:
[----:B------:R-:W-:Y:S05]  /*4e860*/  BSYNC.RECONVERGENT B5 ;  /* 0x0000000000057941 */ /* 0x000fea0003800200 */
.L_x_16374:
        /* <DEDUP_REMOVED lines=28> */
[----:B-----5:R-:W-:Y:S05]  /*4ea30*/  CALL.REL.NOINC `($__internal_27_$__cuda_sm20_dsqrt_rn_f64_mediumpath_v1) ;  /* 0x0000041c00887944 */ /* 0x020fea0003c00000 */
.L_x_16377:
[----:B------:R-:W-:Y:S05]  /*4ea40*/  BSYNC.RECONVERGENT B5 ;  /* 0x0000000000057941 */ /* 0x000fea0003800200 */
.L_x_16376:
[----:B------:R-:W-:Y:S01]  /*4ea50*/  DMUL R70, R2, R70 ;  /* 0x0000004602467228 */ /* 0x000fe20000000000 */
[----:B------:R-:W-:Y:S02]  /*4ea60*/  IMAD.MOV.U32 R58, RZ, RZ, 0x0 ;  /* 0x00000000ff3a7424 */ /* 0x000fe400078e00ff */
[----:B------:R-:W-:Y:S01]  /*4ea70*/  IMAD.MOV.U32 R59, RZ, RZ, 0x3ff00000 ;  /* 0x3ff00000ff3b7424 */ /* 0x000fe200078e00ff */
[----:B------:R-:W-:Y:S07]  /*4ea80*/  BRA `(.L_x_16378) ;  /* 0x0000000800ec7947 */ /* 0x000fee0003800000 */
.L_x_16373:
        /* <DEDUP_REMOVED lines=29> */
[----:B-----5:R-:W-:Y:S05]  /*4ec60*/  CALL.REL.NOINC `($__internal_26_$__cuda_sm20_div_rn_f64_full) ;  /* 0x0000041400647944 */ /* 0x020fea0003c00000 */
.L_x_16383:
[----:B------:R-:W-:Y:S05]  /*4ec70*/  BSYNC.RECONVERGENT B6 ;  /* 0x0000000000067941 */ /* 0x000fea0003800200 */
.L_x_16382:
[----:B------:R-:W-:Y:S02]  /*4ec80*/  IMAD.MOV.U32 R70, RZ, RZ, R32 ;  /* 0x000000ffff467224 */ /* 0x000fe400078e0020 */
[----:B------:R-:W-:-:S07]  /*4ec90*/  IMAD.MOV.U32 R71, RZ, RZ, R33 ;  /* 0x000000ffff477224 */ /* 0x000fce00078e0021 */
.L_x_16381:
[----:B------:R-:W-:Y:S05]  /*4eca0*/  BSYNC.RECONVERGENT B5 ;  /* 0x0000000000057941 */ /* 0x000fea0003800200 */
.L_x_16380:
        /* <DEDUP_REMOVED lines=27> */
[----:B-----5:R-:W-:Y:S05]  /*4ee60*/  CALL.REL.NOINC `($__internal_26_$__cuda_sm20_div_rn_f64_full) ;  /* 0x0000041000e47944 */ /* 0x020fea0003c00000 */
.L_x_16387:
[----:B------:R-:W-:Y:S05]  /*4ee70*/  BSYNC.RECONVERGENT B6 ;  /* 0x0000000000067941 */ /* 0x000fea0003800200 */
.L_x_16386:
[----:B------:R-:W-:Y:S02]  /*4ee80*/  IMAD.MOV.U32 R60, RZ, RZ, R32 ;  /* 0x000000ffff3c7224 */ /* 0x000fe400078e0020 */
[----:B------:R-:W-:-:S07]  /*4ee90*/  IMAD.MOV.U32 R61, RZ, RZ, R33 ;  /* 0x000000ffff3d7224 */ /* 0x000fce00078e0021 */
.L_x_16385:
[----:B------:R-:W-:Y:S05]  /*4eea0*/  BSYNC.RECONVERGENT B5 ;  /* 0x0000000000057941 */ /* 0x000fea0003800200 */
.L_x_16384:
        /* <DEDUP_REMOVED lines=30> */
[----:B-----5:R-:W-:Y:S05]  /*4f090*/  CALL.REL.NOINC `($__internal_27_$__cuda_sm20_dsqrt_rn_f64_mediumpath_v1) ;  /* 0x0000041400f07944 */ /* 0x020fea0003c00000 */
.L_x_16389:
[----:B------:R-:W-:Y:S05]  /*4f0a0*/  BSYNC.RECONVERGENT B5 ;  /* 0x0000000000057941 */ /* 0x000fea0003800200 */
.L_x_16388:
[----:B------:R-:W-:Y:S02]  /*4f0b0*/  IMAD.MOV.U32 R70, RZ, RZ, R2 ;  /* 0x000000ffff467224 */ /* 0x000fe400078e0002 */
[----:B------:R-:W-:Y:S01]  /*4f0c0*/  IMAD.MOV.U32 R71, RZ, RZ, R3 ;  /* 0x000000ffff477224 */ /* 0x000fe200078e0003 */
[----:B------:R-:W-:Y:S06]  /*4f0d0*/  BRA `(.L_x_16378) ;  /* 0x0000000400587947 */ /* 0x000fec0003800000 */
.L_x_16379:
        /* <DEDUP_REMOVED lines=29> */
[----:B-----5:R-:W-:Y:S05]  /*4f2b0*/  CALL.REL.NOINC `($__internal_27_$__cuda_sm20_dsqrt_rn_f64_mediumpath_v1) ;  /* 0x0000041400687944 */ /* 0x020fea0003c00000 */
.L_x_16392:
[----:B------:R-:W-:Y:S05]  /*4f2c0*/  BSYNC.RECONVERGENT B5 ;  /* 0x0000000000057941 */ /* 0x000fea0003800200 */
.L_x_16391:
        /* <DEDUP_REMOVED lines=20> */
.L_x_16394:
[----:B------:R-:W-:Y:S05]  /*4f410*/  BSYNC.RECONVERGENT B5 ;  /* 0x0000000000057941 */ /* 0x000fea0003800200 */
.L_x_16393:
[----:B------:R-:W-:Y:S01]  /*4f420*/  DMUL R58, R58, 8.11296384146066816958e+31 ;  /* 0x469000003a3a7828 */ /* 0x000fe20000000000 */
[----:B------:R-:W-:Y:S02]  /*4f430*/  IMAD.MOV.U32 R70, RZ, RZ, R32 ;  /* 0x000000ffff467224 */ /* 0x000fe400078e0020 */
[----:B------:R-:W-:Y:S01]  /*4f440*/  IMAD.MOV.U32 R71, RZ, RZ, R33 ;  /* 0x000000ffff477224 */ /* 0x000fe200078e0021 */
[----:B------:R-:W-:Y:S07]  /*4f450*/  BRA `(.L_x_16378) ;  /* 0x0000000000787947 */ /* 0x000fee0003800000 */
.L_x_16390:
        /* <DEDUP_REMOVED lines=27> */
.L_x_16396:
[----:B------:R-:W-:Y:S05]  /*4f610*/  BSYNC.RECONVERGENT B5 ;  /* 0x0000000000057941 */ /* 0x000fea0003800200 */
.L_x_16395:
[----:B------:R-:W-:Y:S02]  /*4f620*/  IMAD.MOV.U32 R70, RZ, RZ, R2 ;  /* 0x000000ffff467224 */ /* 0x000fe400078e0002 */
[----:B------:R-:W-:-:S07]  /*4f630*/  IMAD.MOV.U32 R71, RZ, RZ, R3 ;  /* 0x000000ffff477224 */ /* 0x000fce00078e0003 */
.L_x_16378:
[----:B------:R-:W-:Y:S05]  /*4f640*/  BSYNC.RECONVERGENT B4 ;  /* 0x0000000000047941 */ /* 0x000fea0003800200 */
.L_x_16369:
[----:B------:R-:W-:Y:S05]  /*4f650*/  BSYNC.RELIABLE B2 ;  /* 0x0000000000027941 */ /* 0x000fea0003800100 */
.L_x_16368:
        /* <DEDUP_REMOVED lines=26> */
[----:B-----5:R-:W-:Y:S05]  /*4f800*/  CALL.REL.NOINC `($__internal_26_$__cuda_sm20_div_rn_f64_full) ;  /* 0x00000408007c7944 */ /* 0x020fea0003c00000 */
.L_x_16399:
[----:B------:R-:W-:Y:S05]  /*4f810*/  BSYNC.RECONVERGENT B2 ;  /* 0x0000000000027941 */ /* 0x000fea0003800200 */
.L_x_16398:
        /* <DEDUP_REMOVED lines=91> */
.L_x_16397:
        /* <DEDUP_REMOVED lines=26> */
[----:B-----5:R-:W-:Y:S05]  /*4ff70*/  CALL.REL.NOINC `($__internal_26_$__cuda_sm20_div_rn_f64_full) ;  /* 0x0000040000a07944 */ /* 0x020fea0003c00000 */
.L_x_16402:
[----:B------:R-:W-:Y:S05]  /*4ff80*/  BSYNC.RECONVERGENT B2 ;  /* 0x0000000000027941 */ /* 0x000fea0003800200 */
.L_x_16401:
        /* <DEDUP_REMOVED lines=13> */
[----:B------:R-:W-:Y:S01]  /*50060*/  @P1 IMAD.MOV.U32 R8, RZ, RZ, 0x54442d18 ;  /* 0x54442d18ff081424 */ /* 0x000fe200078e00ff */
[----:B------:R-:W-:-:S03]  /*50070*/  @P1 MOV R9, 0x3ff921fb ;  /* 0x3ff921fb00091802 */ /* 0x000fc60000000f00 */
        /* <DEDUP_REMOVED lines=76> */
.L_x_16372:
        /* <DEDUP_REMOVED lines=51> */
[----:B------:R-:W-:Y:S01]  /*50870*/  @!P0 MOV R4, 0x33145c07 ;  /* 0x33145c0700048802 */ /* 0x000fe20000000f00 */
[----:B------:R-:W-:-:S06]  /*50880*/  @!P0 IMAD.MOV.U32 R5, RZ, RZ, 0x3c91a626 ;  /* 0x3c91a626ff058424 */ /* 0x000fcc00078e00ff */
[C---:B------:R-:W-:Y:S02]  /*50890*/  @!P0 DADD R4, R2.reuse, R4 ;  /* 0x0000000002048229 */ /* 0x040fe40000000004 */
[----:B------:R-:W-:-:S06]  /*508a0*/  @P0 DADD R2, R2, -R8 ;  /* 0x0000000002020229 */ /* 0x000fcc0000000808 */
[----:B------:R-:W-:Y:S02]  /*508b0*/  @!P0 DADD R4, R4, UR6 ;  /* 0x0000000604048e29 */ /* 0x000fe40008000000 */
[----:B------:R-:W-:Y:S01]  /*508c0*/  @P0 DADD R4, -R2, UR6 ;  /* 0x0000000602040e29 */ /* 0x000fe20008000100 */
[----:B------:R-:W-:Y:S10]  /*508d0*/  BRA `(.L_x_16400) ;  /* 0x0000000c00287947 */ /* 0x000ff40003800000 */
.L_x_16404:
        /* <DEDUP_REMOVED lines=73> */
.L_x_16403:
        /* <DEDUP_REMOVED lines=52> */
[C---:B------:R-:W-:Y:S02]  /*510b0*/  @!P0 DADD R4, R8.reuse, R4 ;  /* 0x0000000008048229 */ /* 0x040fe40000000004 */
[----:B------:R-:W-:-:S06]  /*510c0*/  @P0 DADD R2, R8, -R2 ;  /* 0x0000000008020229 */ /* 0x000fcc0000000802 */
[----:B------:R-:W-:Y:S02]  /*510d0*/  @!P0 DADD R4, R4, UR6 ;  /* 0x0000000604048e29 */ /* 0x000fe40008000000 */
[----:B------:R-:W-:Y:S01]  /*510e0*/  @P0 DADD R4, -R2, UR6 ;  /* 0x0000000602040e29 */ /* 0x000fe20008000100 */
[----:B------:R-:W-:Y:S10]  /*510f0*/  BRA `(.L_x_16400) ;  /* 0x0000000400207947 */ /* 0x000ff40003800000 */
.L_x_16405:
        /* <DEDUP_REMOVED lines=72> */
.L_x_16400:
[----:B------:R-:W-:Y:S05]  /*51580*/  BSYNC.RECONVERGENT B3 ;  /* 0x0000000000037941 */ /* 0x000fea0003800200 */
.L_x_16367:
[----:B------:R-:W-:Y:S01]  /*51590*/  DADD R2, -RZ, -R6 ;  /* 0x00000000ff027229 */ /* 0x000fe20000000906 */
[----:B------:R-:W-:-:S09]  /*515a0*/  ISETP.GE.AND P0, PT, R11, RZ, PT ;  /* 0x000000ff0b00720c */ /* 0x000fd20003f06270 */
[----:B------:R-:W-:Y:S02]  /*515b0*/  FSEL R6, R6, R2, !P0 ;  /* 0x0000000206067208 */ /* 0x000fe40004000000 */
[----:B------:R-:W-:-:S07]  /*515c0*/  FSEL R7, R7, R3, !P0 ;  /* 0x0000000307077208 */ /* 0x000fce0004000000 */
.L_x_16307:
[----:B------:R-:W-:Y:S05]  /*515d0*/  BSYNC.RECONVERGENT B1 ;  /* 0x0000000000017941 */ /* 0x000fea0003800200 */
.L_x_16305:
        /* <DEDUP_REMOVED lines=32> */
.L_x_16407:
        /* <DEDUP_REMOVED lines=141> */
.L_x_16415:
[----:B------:R-:W-:Y:S05]  /*520b0*/  BSYNC.RECONVERGENT B3 ;  /* 0x0000000000037941 */ /* 0x000fea0003800200 */
.L_x_16414:
        /* <DEDUP_REMOVED lines=81> */
.L_x_16413:
        /* <DEDUP_REMOVED lines=31> */
.L_x_16422:
[----:B------:R-:W-:Y:S05]  /*527c0*/  BSYNC.RECONVERGENT B4 ;  /* 0x0000000000047941 */ /* 0x000fea0003800200 */
.L_x_16421:
[----:B------:R-:W-:Y:S02]  /*527d0*/  IMAD.MOV.U32 R10, RZ, RZ, R32 ;  /* 0x000000ffff0a7224 */ /* 0x000fe400078e0020 */
[----:B------:R-:W-:-:S07]  /*527e0*/  IMAD.MOV.U32 R11, RZ, RZ, R33 ;  /* 0x000000ffff0b7224 */ /* 0x000fce00078e0021 */
.L_x_16420:
[----:B------:R-:W-:Y:S05]  /*527f0*/  BSYNC.RECONVERGENT B3 ;  /* 0x0000000000037941 */ /* 0x000fea0003800200 */
.L_x_16419:
        /* <DEDUP_REMOVED lines=28> */
.L_x_16427:
[----:B------:R-:W-:Y:S05]  /*529c0*/  BSYNC.RECONVERGENT B4 ;  /* 0x0000000000047941 */ /* 0x000fea0003800200 */
.L_x_16426:
[----:B------:R-:W-:Y:S05]  /*529d0*/  BRA `(.L_x_16425) ;  /* 0x0000000000047947 */ /* 0x000fea0003800000 */
.L_x_16424:
[----:B------:R-:W-:-:S11]  /*529e0*/  DADD R32, R62, -R2 ;  /* 0x000000003e207229 */ /* 0x000fd60000000802 */
.L_x_16425:
[----:B------:R-:W-:Y:S05]  /*529f0*/  BSYNC.RECONVERGENT B3 ;  /* 0x0000000000037941 */ /* 0x000fea0003800200 */
.L_x_16423:
        /* <DEDUP_REMOVED lines=27> */
[----:B-----5:R-:W-:Y:S05]  /*52bb0*/  CALL.REL.NOINC `($__internal_27_$__cuda_sm20_dsqrt_rn_f64_mediumpath_v1) ;  /* 0x000003dc00287944 */ /* 0x020fea0003c00000 */
[----:B------:R-:W-:Y:S02]  /*52bc0*/  IMAD.MOV.U32 R50, RZ, RZ, R2 ;  /* 0x000000ffff327224 */ /* 0x000fe400078e0002 */
[----:B------:R-:W-:-:S07]  /*52bd0*/  IMAD.MOV.U32 R51, RZ, RZ, R3 ;  /* 0x000000ffff337224 */ /* 0x000fce00078e0003 */
.L_x_16429:
[----:B------:R-:W-:Y:S05]  /*52be0*/  BSYNC.RECONVERGENT B3 ;  /* 0x0000000000037941 */ /* 0x000fea0003800200 */
.L_x_16428:
        /* <DEDUP_REMOVED lines=85> */
.L_x_16430:
        /* <DEDUP_REMOVED lines=21> */
.L_x_16432:
[----:B------:R-:W-:Y:S05]  /*53290*/  BSYNC.RECONVERGENT B3 ;  /* 0x0000000000037941 */ /* 0x000fea0003800200 */
.L_x_16431:
        /* <DEDUP_REMOVED lines=30> */
.L_x_16418:
        /* <DEDUP_REMOVED lines=25> */
.L_x_16435:
[----:B------:R-:W-:Y:S05]  /*53610*/  BSYNC.RECONVERGENT B3 ;  /* 0x0000000000037941 */ /* 0x000fea0003800200 */
.L_x_16434:
        /* <DEDUP_REMOVED lines=85> */
.L_x_16436:
        /* <DEDUP_REMOVED lines=21> */
.L_x_16438:
[----:B------:R-:W-:Y:S05]  /*53cc0*/  BSYNC.RECONVERGENT B3 ;  /* 0x0000000000037941 */ /* 0x000fea0003800200 */
.L_x_16437:
        /* <DEDUP_REMOVED lines=30> */
.L_x_16433:
        /* <DEDUP_REMOVED lines=24> */
.L_x_16440:
[----:B------:R-:W-:Y:S05]  /*54030*/  BSYNC.RECONVERGENT B3 ;  /* 0x0000000000037941 */ /* 0x000fea0003800200 */
.L_x_16439:
        /* <DEDUP_REMOVED lines=21> */
.L_x_16442:
[----:B------:R-:W-:Y:S05]  /*54190*/  BSYNC.RECONVERGENT B3 ;  /* 0x0000000000037941 */ /* 0x000fea0003800200 */
.L_x_16441:
[----:B------:R-:W-:Y:S02]  /*541a0*/  IMAD.MOV.U32 R10, RZ, RZ, R32 ;  /* 0x000000ffff0a7224 */ /* 0x000fe400078e0020 */
[----:B------:R-:W-:Y:S01]  /*541b0*/  IMAD.MOV.U32 R11, RZ, RZ, R33 ;  /* 0x000000ffff0b7224 */ /* 0x000fe200078e0021 */
[----:B------:R-:W-:Y:S06]  /*541c0*/  BRA `(.L_x_16416) ;  /* 0x0000000000647947 */ /* 0x000fec0003800000 */
.L_x_16417:
        /* <DEDUP_REMOVED lines=24> */
.L_x_16443:
[----:B------:R-:W-:Y:S05]  /*54350*/  BSYNC.RECONVERGENT B3 ;  /* 0x0000000000037941 */ /* 0x000fea0003800200 */
.L_x_16416:
[----:B------:R-:W-:Y:S05]  /*54360*/  BSYNC.RECONVERGENT B2 ;  /* 0x0000000000027941 */ /* 0x000fea0003800200 */
.L_x_16412:
        /* <DEDUP_REMOVED lines=25> */
.L_x_16448:
[----:B------:R-:W-:Y:S05]  /*54500*/  BSYNC.RECONVERGENT B4 ;  /* 0x0000000000047941 */ /* 0x000fea0003800200 */
.L_x_16447:
        /* <DEDUP_REMOVED lines=84> */
.L_x_16451:
        /* <DEDUP_REMOVED lines=53> */
.L_x_16450:
        /* <DEDUP_REMOVED lines=76> */
.L_x_16453:
        /* <DEDUP_REMOVED lines=53> */
.L_x_16449:
        /* <DEDUP_REMOVED lines=34> */
.L_x_16460:
[----:B------:R-:W-:Y:S05]  /*557d0*/  BSYNC.RECONVERGENT B6 ;  /* 0x0000000000067941 */ /* 0x000fea0003800200 */
.L_x_16459:
[----:B------:R-:W-:Y:S01]  /*557e0*/  IMAD.MOV.U32 R70, RZ, RZ, R32 ;  /* 0x000000ffff467224 */ /* 0x000fe200078e0020 */
[----:B------:R-:W-:-:S07]  /*557f0*/  MOV R71, R33 ;  /* 0x0000002100477202 */ /* 0x000fce0000000f00 */
.L_x_16458:
[----:B------:R-:W-:Y:S05]  /*55800*/  BSYNC.RECONVERGENT B5 ;  /* 0x0000000000057941 */ /* 0x000fea0003800200 */
.L_x_16457:
        /* <DEDUP_REMOVED lines=27> */
.L_x_16465:
[----:B------:R-:W-:Y:S05]  /*559c0*/  BSYNC.RECONVERGENT B6 ;  /* 0x0000000000067941 */ /* 0x000fea0003800200 */
.L_x_16464:
[----:B------:R-:W-:Y:S02]  /*559d0*/  IMAD.MOV.U32 R58, RZ, RZ, R32 ;  /* 0x000000ffff3a7224 */ /* 0x000fe400078e0020 */
[----:B------:R-:W-:Y:S01]  /*559e0*/  IMAD.MOV.U32 R59, RZ, RZ, R33 ;  /* 0x000000ffff3b7224 */ /* 0x000fe200078e0021 */
[----:B------:R-:W-:Y:S06]  /*559f0*/  BRA `(.L_x_16463) ;  /* 0x0000000000047947 */ /* 0x000fec0003800000 */
.L_x_16462:
[----:B------:R-:W-:-:S11]  /*55a00*/  DADD R58, -R64, R62 ;  /* 0x00000000403a7229 */ /* 0x000fd6000000013e */
.L_x_16463:
[----:B------:R-:W-:Y:S05]  /*55a10*/  BSYNC.RECONVERGENT B5 ;  /* 0x0000000000057941 */ /* 0x000fea0003800200 */
.L_x_16461:
        /* <DEDUP_REMOVED lines=31> */
.L_x_16467:
[----:B------:R-:W-:Y:S05]  /*55c10*/  BSYNC.RECONVERGENT B5 ;  /* 0x0000000000057941 */ /* 0x000fea0003800200 */
.L_x_16466:
[----:B------:R-:W-:Y:S01]  /*55c20*/  IMAD.MOV.U32 R58, RZ, RZ, R2 ;  /* 0x000000ffff3a7224 */ /* 0x000fe200078e0002 */
[----:B------:R-:W-:Y:S01]  /*55c30*/  MOV R59, R3 ;  /* 0x00000003003b7202 */ /* 0x000fe20000000f00 */
[----:B------:R-:W-:Y:S06]  /*55c40*/  BRA `(.L_x_16468) ;  /* 0x00000008004c7947 */ /* 0x000fec0003800000 */
.L_x_16456:
        /* <DEDUP_REMOVED lines=29> */
.L_x_16471:
[----:B------:R-:W-:Y:S05]  /*55e20*/  BSYNC.RECONVERGENT B5 ;  /* 0x0000000000057941 */ /* 0x000fea0003800200 */
.L_x_16470:
[----:B------:R-:W-:Y:S02]  /*55e30*/  IMAD.MOV.U32 R58, RZ, RZ, R2 ;  /* 0x000000ffff3a7224 */ /* 0x000fe400078e0002 */
[----:B------:R-:W-:Y:S01]  /*55e40*/  IMAD.MOV.U32 R59, RZ, RZ, R3 ;  /* 0x000000ffff3b7224 */ /* 0x000fe200078e0003 */
[----:B------:R-:W-:Y:S06]  /*55e50*/  BRA `(.L_x_16468) ;  /* 0x0000000400c87947 */ /* 0x000fec0003800000 */
.L_x_16469:
        /* <DEDUP_REMOVED lines=28> */
.L_x_16473:
[----:B------:R-:W-:Y:S05]  /*56020*/  BSYNC.RECONVERGENT B5 ;  /* 0x0000000000057941 */ /* 0x000fea0003800200 */
.L_x_16472:
        /* <DEDUP_REMOVED lines=20> */
.L_x_16475:
[----:B------:R-:W-:Y:S05]  /*56170*/  BSYNC.RECONVERGENT B5 ;  /* 0x0000000000057941 */ /* 0x000fea0003800200 */
.L_x_16474:
[----:B------:R-:W-:Y:S01]  /*56180*/  DMUL R60, R60, 8.11296384146066816958e+31 ;  /* 0x469000003c3c7828 */ /* 0x000fe20000000000 */
[----:B------:R-:W-:Y:S02]  /*56190*/  IMAD.MOV.U32 R58, RZ, RZ, R32 ;  /* 0x000000ffff3a7224 */ /* 0x000fe400078e0020 */
[----:B------:R-:W-:Y:S01]  /*561a0*/  IMAD.MOV.U32 R59, RZ, RZ, R33 ;  /* 0x000000ffff3b7224 */ /* 0x000fe200078e0021 */
[----:B------:R-:W-:Y:S07]  /*561b0*/  BRA `(.L_x_16468) ;  /* 0x0000000000f07947 */ /* 0x000fee0003800000 */
.L_x_16455:
        /* <DEDUP_REMOVED lines=24> */
[----:B------:R-:W-:Y:S01]  /*56340*/  IMAD.MOV.U32 R48, RZ, RZ, R2 ;  /* 0x000000ffff307224 */ /* 0x000fe200078e0002 */
[----:B------:R-:W-:-:S07]  /*56350*/  MOV R49, R3 ;  /* 0x0000000300317202 */ /* 0x000fce0000000f00 */
.L_x_16477:
[----:B------:R-:W-:Y:S05]  /*56360*/  BSYNC.RECONVERGENT B5 ;  /* 0x0000000000057941 */ /* 0x000fea0003800200 */
.L_x_16476:
        /* <DEDUP_REMOVED lines=29> */
.L_x_16479:
[----:B------:R-:W-:Y:S05]  /*56540*/  BSYNC.RECONVERGENT B5 ;  /* 0x0000000000057941 */ /* 0x000fea0003800200 */
.L_x_16478:
[----:B------:R-:W-:Y:S01]  /*56550*/  DMUL R58, R2, R48 ;  /* 0x00000030023a7228 */ /* 0x000fe20000000000 */
[----:B------:R-:W-:Y:S01]  /*56560*/  MOV R60, 0x0 ;  /* 0x00000000003c7802 */ /* 0x000fe20000000f00 */
[----:B------:R-:W-:-:S09]  /*56570*/  IMAD.MOV.U32 R61, RZ, RZ, 0x3ff00000 ;  /* 0x3ff00000ff3d7424 */ /* 0x000fd200078e00ff */
.L_x_16468:
[----:B------:R-:W-:Y:S05]  /*56580*/  BSYNC.RECONVERGENT B4 ;  /* 0x0000000000047941 */ /* 0x000fea0003800200 */
.L_x_16454:
[----:B------:R-:W-:Y:S05]  /*56590*/  BRA `(.L_x_16480) ;  /* 0x0000000000087947 */ /* 0x000fea0003800000 */
.L_x_16446:
[----:B------:R-:W-:Y:S02]  /*565a0*/  DMUL R58, R8, 9.00719925474099200000e+15 ;  /* 0x43400000083a7828 */ /* 0x000fe40000000000 */
[----:B------:R-:W-:-:S11]  /*565b0*/  DMUL R60, R60, 9.00719925474099200000e+15 ;  /* 0x434000003c3c7828 */ /* 0x000fd60000000000 */
.L_x_16480:
[----:B------:R-:W-:Y:S05]  /*565c0*/  BSYNC.RELIABLE B2 ;  /* 0x0000000000027941 */ /* 0x000fea0003800100 */
.L_x_16445:
        /* <DEDUP_REMOVED lines=28> */
[----:B-----5:R-:W-:Y:S05]  /*56790*/  CALL.REL.NOINC `($__internal_26_$__cuda_sm20_div_rn_f64_full) ;  /* 0x0000039800987944 */ /* 0x020fea0003c00000 */
.L_x_16483:
[----:B------:R-:W-:Y:S05]  /*567a0*/  BSYNC.RECONVERGENT B2 ;  /* 0x0000000000027941 */ /* 0x000fea0003800200 */
.L_x_16482:
        /* <DEDUP_REMOVED lines=84> */
.L_x_16485:
[----:B------:R-:W-:Y:S02]  /*56cf0*/  FSEL R2, RZ, 3.37028055040000000000e+12, P0 ;  /* 0x54442d18ff027808 */ /* 0x000fe40000000000 */
[----:B------:R-:W-:-:S07]  /*56d00*/  FSEL R3, RZ, 2.1426990032196044922, P0 ;  /* 0x400921fbff037808 */ /* 0x000fce0000000000 */
.L_x_16486:
[----:B------:R-:W-:Y:S05]  /*56d10*/  BSYNC.RECONVERGENT B0 ;  /* 0x0000000000007941 */ /* 0x000fea0003800200 */
.L_x_16484:
[----:B------:R-:W-:Y:S01]  /*56d20*/  DADD R60, |R58|, R60 ;  /* 0x000000003a3c7229 */ /* 0x000fe2000000023c */
[----:B------:R-:W-:-:S07]  /*56d30*/  LOP3.LUT R59, R3, 0x80000000, R59, 0xb8, !PT ;  /* 0x80000000033b7812 */ /* 0x000fce00078eb83b */
[----:B------:R-:W-:-:S06]  /*56d40*/  DSETP.NAN.AND P0, PT, R60, R60, PT ;  /* 0x0000003c3c00722a */ /* 0x000fcc0003f08000 */
[----:B------:R-:W-:Y:S02]  /*56d50*/  FSEL R8, R60, R2, P0 ;  /* 0x000000023c087208 */ /* 0x000fe40000000000 */
[----:B------:R-:W-:Y:S01]  /*56d60*/  FSEL R9, R61, R59, P0 ;  /* 0x0000003b3d097208 */ /* 0x000fe20000000000 */
[----:B------:R-:W-:Y:S06]  /*56d70*/  BRA `(.L_x_16452) ;  /* 0x0000000400d87947 */ /* 0x000fec0003800000 */
.L_x_16481:
        /* <DEDUP_REMOVED lines=24> */
[----:B-----5:R-:W-:Y:S05]  /*56f00*/  CALL.REL.NOINC `($__internal_26_$__cuda_sm20_div_rn_f64_full) ;  /* 0x0000039000bc7944 */ /* 0x020fea0003c00000 */
.L_x_16488:
[----:B------:R-:W-:Y:S05]  /*56f10*/  BSYNC.RECONVERGENT B2 ;  /* 0x0000000000027941 */ /* 0x000fea0003800200 */
.L_x_16487:
        /* <DEDUP_REMOVED lines=84> */
.L_x_16490:
[----:B------:R-:W-:Y:S02]  /*57460*/  FSEL R2, RZ, 3.37028055040000000000e+12, P0 ;  /* 0x54442d18ff027808 */ /* 0x000fe40000000000 */
[----:B------:R-:W-:-:S07]  /*57470*/  FSEL R3, RZ, 2.1426990032196044922, P0 ;  /* 0x400921fbff037808 */ /* 0x000fce0000000000 */
.L_x_16491:
[----:B------:R-:W-:Y:S05]  /*57480*/  BSYNC.RECONVERGENT B0 ;  /* 0x0000000000007941 */ /* 0x000fea0003800200 */
.L_x_16489:
[----:B------:R-:W-:Y:S01]  /*57490*/  DADD R60, |R58|, R60 ;  /* 0x000000003a3c7229 */ /* 0x000fe2000000023c */
[----:B------:R-:W-:-:S07]  /*574a0*/  LOP3.LUT R59, R3, 0x80000000, R59, 0xb8, !PT ;  /* 0x80000000033b7812 */ /* 0x000fce00078eb83b */
[----:B------:R-:W-:-:S06]  /*574b0*/  DSETP.NAN.AND P0, PT, R60, R60, PT ;  /* 0x0000003c3c00722a */ /* 0x000fcc0003f08000 */
[----:B------:R-:W-:Y:S02]  /*574c0*/  FSEL R8, R60, R2, P0 ;  /* 0x000000023c087208 */ /* 0x000fe40000000000 */
[----:B------:R-:W-:-:S07]  /*574d0*/  FSEL R9, R61, R59, P0 ;  /* 0x0000003b3d097208 */ /* 0x000fce0000000000 */
.L_x_16452:
[----:B------:R-:W-:Y:S05]  /*574e0*/  BSYNC.RECONVERGENT B3 ;  /* 0x0000000000037941 */ /* 0x000fea0003800200 */
.L_x_16444:
[----:B------:R-:W-:Y:S01]  /*574f0*/  DADD R2, -RZ, -R10 ;  /* 0x00000000ff027229 */ /* 0x000fe2000000090a */
[----:B------:R-:W-:-:S09]  /*57500*/  ISETP.GE.AND P0, PT, R15, RZ, PT ;  /* 0x000000ff0f00720c */ /* 0x000fd20003f06270 */
[----:B------:R-:W-:Y:S02]  /*57510*/  FSEL R10, R10, R2, !P0 ;  /* 0x000000020a0a7208 */ /* 0x000fe40004000000 */
[----:B------:R-:W-:Y:S01]  /*57520*/  FSEL R11, R11, R3, !P0 ;  /* 0x000000030b0b7208 */ /* 0x000fe20004000000 */
[----:B------:R-:W-:Y:S06]  /*57530*/  BRA `(.L_x_16408) ;  /* 0x0000002c00f47947 */ /* 0x000fec0003800000 */
.L_x_16411:
[----:B------:R-:W2:Y:S01]  /*57540*/  LDL.64 R8, [R1+0x8] ;  /* 0x0000080001087983 */ /* 0x000ea20000100a00 */
[----:B------:R-:W-:Y:S01]  /*57550*/  UMOV UR6, 0x54442d18 ;  /* 0x54442d1800067882 */ /* 0x000fe20000000000 */
[----:B------:R-:W-:Y:S01]  /*57560*/  UMOV UR7, 0x3ff921fb ;  /* 0x3ff921fb00077882 */ /* 0x000fe20000000000 */
[----:B------:R-:W-:Y:S02]  /*57570*/  DADD R10, -RZ, -R14 ;  /* 0x00000000ff0a7229 */ /* 0x000fe4000000090e */
[----:B--2---:R-:W-:-:S08]  /*57580*/  DADD R8, -R12, R8 ;  /* 0x000000000c087229 */ /* 0x004fd00000000108 */
[----:B------:R-:W-:Y:S01]  /*57590*/  DADD R8, R8, UR6 ;  /* 0x0000000608087e29 */ /* 0x000fe20008000000 */
[----:B------:R-:W-:Y:S10]  /*575a0*/  BRA `(.L_x_16408) ;  /* 0x0000002c00d87947 */ /* 0x000ff40003800000 */
.L_x_16410:
[----:B------:R-:W-:Y:S01]  /*575b0*/  DADD R10, -RZ, -R14 ;  /* 0x00000000ff0a7229 */ /* 0x000fe2000000090e */
[----:B------:R-:W-:Y:S01]  /*575c0*/  CS2R R8, SRZ ;  /* 0x0000000000087805 */ /* 0x000fe2000001ff00 */
[----:B------:R-:W-:Y:S09]  /*575d0*/  BRA `(.L_x_16408) ;  /* 0x0000002c00cc7947 */ /* 0x000ff20003800000 */
.L_x_16409:
        /* <DEDUP_REMOVED lines=110> */
.L_x_16496:
[----:B------:R-:W-:Y:S05]  /*57cc0*/  BSYNC.RECONVERGENT B0 ;  /* 0x0000000000007941 */ /* 0x000fea0003800200 */
.L_x_16495:
[----:B------:R-:W-:Y:S04]  /*57cd0*/  BSSY.RECONVERGENT B3, `(.L_x_16497) ;  /* 0x0000008000037945 */ /* 0x000fe80003800200 */
[----:B------:R-:W-:Y:S05]  /*57ce0*/  @P4 BRA P5, `(.L_x_16498) ;  /* 0x0000000000184947 */ /* 0x000fea0002800000 */
[----:B------:R-:W-:Y:S01]  /*57cf0*/  IMAD.MOV.U32 R34, RZ, RZ, R8 ;  /* 0x000000ffff227224 */ /* 0x000fe200078e0008 */
[----:B------:R-:W-:Y:S01]  /*57d00*/  MOV R3, 0x57d50 ;  /* 0x00057d5000037802 */ /* 0x000fe20000000f00 */
[----:B------:R-:W-:Y:S02]  /*57d10*/  IMAD.MOV.U32 R35, RZ, RZ, R9 ;  /* 0x000000ffff237224 */ /* 0x000fe400078e0009 */
[----:B------:R-:W-:Y:S02]  /*57d20*/  IMAD.MOV.U32 R2, RZ, RZ, R10 ;  /* 0x000000ffff027224 */ /* 0x000fe400078e000a */
[----:B------:R-:W-:-:S07]  /*57d30*/  IMAD.MOV.U32 R33, RZ, RZ, R11 ;  /* 0x000000ffff217224 */ /* 0x000fce00078e000b */
[----:B-----5:R-:W-:Y:S05]  /*57d40*/  CALL.REL.NOINC `($__internal_26_$__cuda_sm20_div_rn_f64_full) ;  /* 0x00000384002c7944 */ /* 0x020fea0003c00000 */
.L_x_16498:
[----:B------:R-:W-:Y:S05]  /*57d50*/  BSYNC.RECONVERGENT B3 ;  /* 0x0000000000037941 */ /* 0x000fea0003800200 */
.L_x_16497:
        /* <DEDUP_REMOVED lines=84> */
.L_x_16500:
[----:B------:R-:W-:Y:S02]  /*582a0*/  FSEL R2, RZ, 3.37028055040000000000e+12, P0 ;  /* 0x54442d18ff027808 */ /* 0x000fe40000000000 */
[----:B------:R-:W-:-:S07]  /*582b0*/  FSEL R3, RZ, 2.1426990032196044922, P0 ;  /* 0x400921fbff037808 */ /* 0x000fce0000000000 */
.L_x_16501:
[----:B------:R-:W-:Y:S05]  /*582c0*/  BSYNC.RECONVERGENT B0 ;  /* 0x0000000000007941 */ /* 0x000fea0003800200 */
.L_x_16499:
[----:B------:R-:W-:Y:S01]  /*582d0*/  DADD R58, R60, R58 ;  /* 0x000000003c3a7229 */ /* 0x000fe2000000003a */
[----:B------:R-:W-:Y:S01]  /*582e0*/  LOP3.LUT R3, R3, 0x80000000, R15, 0xb8, !PT ;  /* 0x8000000003037812 */ /* 0x000fe200078eb80f */
[----:B------:R-:W-:-:S06]  /*582f0*/  DMUL R62, R62, 0.5 ;  /* 0x3fe000003e3e7828 */ /* 0x000fcc0000000000 */
[----:B------:R-:W-:-:S06]  /*58300*/  DSETP.NAN.AND P0, PT, R58, R58, PT ;  /* 0x0000003a3a00722a */ /* 0x000fcc0003f08000 */
[----:B------:R-:W-:Y:S02]  /*58310*/  FSEL R2, R58, R2, P0 ;  /* 0x000000023a027208 */ /* 0x000fe40000000000 */
[----:B------:R-:W-:Y:S01]  /*58320*/  FSEL R3, R59, R3, P0 ;  /* 0x000000033b037208 */ /* 0x000fe20000000000 */
[----:B------:R-:W-:Y:S06]  /*58330*/  BRA `(.L_x_16502) ;  /* 0x0000002000507947 */ /* 0x000fec0003800000 */
.L_x_16494:
        /* <DEDUP_REMOVED lines=137> */
.L_x_16504:
[----:B------:R-:W-:Y:S05]  /*58bd0*/  BSYNC.RECONVERGENT B0 ;  /* 0x0000000000007941 */ /* 0x000fea0003800200 */
.L_x_16503:
[----:B------:R-:W-:Y:S04]  /*58be0*/  BSSY.RECONVERGENT B3, `(.L_x_16505) ;  /* 0x0000008000037945 */ /* 0x000fe80003800200 */
[----:B------:R-:W-:Y:S05]  /*58bf0*/  @P4 BRA P5, `(.L_x_16506) ;  /* 0x0000000000184947 */ /* 0x000fea0002800000 */
[----:B------:R-:W-:Y:S01]  /*58c00*/  IMAD.MOV.U32 R34, RZ, RZ, R8 ;  /* 0x000000ffff227224 */ /* 0x000fe200078e0008 */
[----:B------:R-:W-:Y:S01]  /*58c10*/  MOV R33, R11 ;  /* 0x0000000b00217202 */ /* 0x000fe20000000f00 */
[----:B------:R-:W-:Y:S01]  /*58c20*/  IMAD.MOV.U32 R35, RZ, RZ, R9 ;  /* 0x000000ffff237224 */ /* 0x000fe200078e0009 */
[----:B------:R-:W-:Y:S01]  /*58c30*/  MOV R3, 0x58c60 ;  /* 0x00058c6000037802 */ /* 0x000fe20000000f00 */
[----:B------:R-:W-:-:S07]  /*58c40*/  IMAD.MOV.U32 R2, RZ, RZ, R10 ;  /* 0x000000ffff027224 */ /* 0x000fce00078e000a */
[----:B-----5:R-:W-:Y:S05]  /*58c50*/  CALL.REL.NOINC `($__internal_26_$__cuda_sm20_div_rn_f64_full) ;  /* 0x0000037400687944 */ /* 0x020fea0003c00000 */
.L_x_16506:
[----:B------:R-:W-:Y:S05]  /*58c60*/  BSYNC.RECONVERGENT B3 ;  /* 0x0000000000037941 */ /* 0x000fea0003800200 */
.L_x_16505:
        /* <DEDUP_REMOVED lines=84> */
.L_x_16508:
[----:B------:R-:W-:Y:S02]  /*591b0*/  FSEL R2, RZ, 3.37028055040000000000e+12, P0 ;  /* 0x54442d18ff027808 */ /* 0x000fe40000000000 */
[----:B------:R-:W-:-:S07]  /*591c0*/  FSEL R3, RZ, 2.1426990032196044922, P0 ;  /* 0x400921fbff037808 */ /* 0x000fce0000000000 */
.L_x_16509:
[----:B------:R-:W-:Y:S05]  /*591d0*/  BSYNC.RECONVERGENT B0 ;  /* 0x0000000000007941 */ /* 0x000fea0003800200 */
.L_x_16507:
[----:B------:R-:W-:Y:S01]  /*591e0*/  DADD R58, R60, R58 ;  /* 0x000000003c3a7229 */ /* 0x000fe2000000003a */
[----:B------:R-:W-:-:S07]  /*591f0*/  LOP3.LUT R3, R3, 0x80000000, R15, 0xb8, !PT ;  /* 0x8000000003037812 */ /* 0x000fce00078eb80f */
[----:B------:R-:W-:-:S06]  /*59200*/  DSETP.NAN.AND P0, PT, R58, R58, PT ;  /* 0x0000003a3a00722a */ /* 0x000fcc0003f08000 */
[----:B------:R-:W-:Y:S02]  /*59210*/  FSEL R2, R58, R2, P0 ;  /* 0x000000023a027208 */ /* 0x000fe40000000000 */
[----:B------:R-:W-:Y:S01]  /*59220*/  FSEL R3, R59, R3, P0 ;  /* 0x000000033b037208 */ /* 0x000fe20000000000 */
[----:B------:R-:W-:Y:S06]  /*59230*/  BRA `(.L_x_16502) ;  /* 0x0000001000907947 */ /* 0x000fec0003800000 */
.L_x_16493:
        /* <DEDUP_REMOVED lines=22> */
[----:B-----5:R-:W-:Y:S05]  /*593a0*/  CALL.REL.NOINC `($__internal_26_$__cuda_sm20_div_rn_f64_full) ;  /* 0x0000036c00947944 */ /* 0x020fea0003c00000 */
[----:B------:R-:W-:Y:S02]  /*593b0*/  IMAD.MOV.U32 R62, RZ, RZ, R32 ;  /* 0x000000ffff3e7224 */ /* 0x000fe400078e0020 */
[----:B------:R-:W-:-:S07]  /*593c0*/  IMAD.MOV.U32 R63, RZ, RZ, R33 ;  /* 0x000000ffff3f7224 */ /* 0x000fce00078e0021 */
.L_x_16511:
[----:B------:R-:W-:Y:S05]  /*593d0*/  BSYNC.RECONVERGENT B3 ;  /* 0x0000000000037941 */ /* 0x000fea0003800200 */
.L_x_16510:
        /* <DEDUP_REMOVED lines=22> */
[----:B-----5:R-:W-:Y:S05]  /*59540*/  CALL.REL.NOINC `($__internal_26_$__cuda_sm20_div_rn_f64_full) ;  /* 0x0000036c002c7944 */ /* 0x020fea0003c00000 */
.L_x_16513:
[----:B------:R-:W-:Y:S05]  /*59550*/  BSYNC.RECONVERGENT B3 ;  /* 0x0000000000037941 */ /* 0x000fea0003800200 */
.L_x_16512:
        /* <DEDUP_REMOVED lines=139> */
.L_x_16515:
[----:B------:R-:W-:Y:S05]  /*59e10*/  BSYNC.RECONVERGENT B0 ;  /* 0x0000000000007941 */ /* 0x000fea0003800200 */
.L_x_16514:
        /* <DEDUP_REMOVED lines=8> */
.L_x_16517:
[----:B------:R-:W-:Y:S05]  /*59ea0*/  BSYNC.RECONVERGENT B3 ;  /* 0x0000000000037941 */ /* 0x000fea0003800200 */
.L_x_16516:
        /* <DEDUP_REMOVED lines=84> */
.L_x_16519:
[----:B------:R-:W-:Y:S02]  /*5a3f0*/  FSEL R2, RZ, 3.37028055040000000000e+12, P0 ;  /* 0x54442d18ff027808 */ /* 0x000fe40000000000 */
[----:B------:R-:W-:-:S07]  /*5a400*/  FSEL R3, RZ, 2.1426990032196044922, P0 ;  /* 0x400921fbff037808 */ /* 0x000fce0000000000 */
.L_x_16520:
[----:B------:R-:W-:Y:S05]  /*5a410*/  BSYNC.RECONVERGENT B0 ;  /* 0x0000000000007941 */ /* 0x000fea0003800200 */
.L_x_16518:
[----:B------:R-:W-:Y:S01]  /*5a420*/  DADD R58, R60, R58 ;  /* 0x000000003c3a7229 */ /* 0x000fe2000000003a */
[----:B------:R-:W-:Y:S01]  /*5a430*/  LOP3.LUT R3, R3, 0x80000000, R15, 0xb8, !PT ;  /* 0x8000000003037812 */ /* 0x000fe200078eb80f */
[----:B------:R-:W-:-:S06]  /*5a440*/  DADD R62, R62, 1 ;  /* 0x3ff000003e3e7429 */ /* 0x000fcc0000000000 */
[----:B------:R-:W-:-:S06]  /*5a450*/  DSETP.NAN.AND P0, PT, R58, R58, PT ;  /* 0x0000003a3a00722a */ /* 0x000fcc0003f08000 */
[----:B------:R-:W-:Y:S02]  /*5a460*/  FSEL R2, R58, R2, P0 ;  /* 0x000000023a027208 */ /* 0x000fe40000000000 */
[----:B------:R-:W-:-:S07]  /*5a470*/  FSEL R3, R59, R3, P0 ;  /* 0x000000033b037208 */ /* 0x000fce0000000000 */
.L_x_16502:
[----:B------:R-:W-:Y:S05]  /*5a480*/  BSYNC.RECONVERGENT B2 ;  /* 0x0000000000027941 */ /* 0x000fea0003800200 */
.L_x_16492:
        /* <DEDUP_REMOVED lines=8> */
.L_x_16408:
[----:B------:R-:W-:Y:S05]  /*5a510*/  BSYNC.RECONVERGENT B1 ;  /* 0x0000000000017941 */ /* 0x000fea0003800200 */
.L_x_16406:
[----:B------:R-:W-:Y:S05]  /*5a520*/  WARPSYNC.ALL ;  /* 0x0000000000007948 */ /* 0x000fea0003800000 */
[----:B0-----:R-:W-:Y:S01]  /*5a530*/  MOV R2, 0x33145c07 ;  /* 0x33145c0700027802 */ /* 0x001fe20000000f00 */
[----:B------:R-:W-:Y:S01]  /*5a540*/  IMAD.MOV.U32 R3, RZ, RZ, 0x3c91a626 ;  /* 0x3c91a626ff037424 */ /* 0x000fe200078e00ff */
[----:B-----5:R-:W-:Y:S01]  /*5a550*/  DSETP.NAN.AND P0, PT, R18, R18, PT ;  /* 0x000000121200722a */ /* 0x020fe20003f08000 */
        /* <DEDUP_REMOVED lines=28> */
.L_x_16522:
        /* <DEDUP_REMOVED lines=141> */
.L_x_16530:
[----:B------:R-:W-:Y:S05]  /*5aff0*/  BSYNC.RECONVERGENT B3 ;  /* 0x0000000000037941 */ /* 0x000fea0003800200 */
.L_x_16529:
        /* <DEDUP_REMOVED lines=81> */
.L_x_16528:
        /* <DEDUP_REMOVED lines=31> */
.L_x_16537:
[----:B------:R-:W-:Y:S05]  /*5b700*/  BSYNC.RECONVERGENT B4 ;  /* 0x0000000000047941 */ /* 0x000fea0003800200 */
.L_x_16536:
[----:B------:R-:W-:Y:S02]  /*5b710*/  IMAD.MOV.U32 R14, RZ, RZ, R32 ;  /* 0x000000ffff0e7224 */ /* 0x000fe400078e0020 */
[----:B------:R-:W-:-:S07]  /*5b720*/  IMAD.MOV.U32 R15, RZ, RZ, R33 ;  /* 0x000000ffff0f7224 */ /* 0x000fce00078e0021 */
.L_x_16535:
[----:B------:R-:W-:Y:S05]  /*5b730*/  BSYNC.RECONVERGENT B3 ;  /* 0x0000000000037941 */ /* 0x000fea0003800200 */
.L_x_16534:
        /* <DEDUP_REMOVED lines=28> */
.L_x_16542:
[----:B------:R-:W-:Y:S05]  /*5b900*/  BSYNC.RECONVERGENT B4 ;  /* 0x0000000000047941 */ /* 0x000fea0003800200 */
.L_x_16541:
[----:B------:R-:W-:Y:S05]  /*5b910*/  BRA `(.L_x_16540) ;  /* 0x0000000000047947 */ /* 0x000fea0003800000 */
.L_x_16539:
[----:B------:R-:W-:-:S11]  /*5b920*/  DADD R32, R62, -R2 ;  /* 0x000000003e207229 */ /* 0x000fd60000000802 */
.L_x_16540:
[----:B------:R-:W-:Y:S05]  /*5b930*/  BSYNC.RECONVERGENT B3 ;  /* 0x0000000000037941 */ /* 0x000fea0003800200 */
.L_x_16538:
        /* <DEDUP_REMOVED lines=30> */
.L_x_16544:
[----:B------:R-:W-:Y:S05]  /*5bb20*/  BSYNC.RECONVERGENT B3 ;  /* 0x0000000000037941 */ /* 0x000fea0003800200 */
.L_x_16543:
        /* <DEDUP_REMOVED lines=85> */
.L_x_16545:
        /* <DEDUP_REMOVED lines=21> */
.L_x_16547:
[----:B------:R-:W-:Y:S05]  /*5c1d0*/  BSYNC.RECONVERGENT B3 ;  /* 0x0000000000037941 */ /* 0x000fea0003800200 */
.L_x_16546:
        /* <DEDUP_REMOVED lines=30> */
.L_x_16533:
        /* <DEDUP_REMOVED lines=25> */
.L_x_16550:
[----:B------:R-:W-:Y:S05]  /*5c550*/  BSYNC.RECONVERGENT B3 ;  /* 0x0000000000037941 */ /* 0x000fea0003800200 */
.L_x_16549:
        /* <DEDUP_REMOVED lines=85> */
.L_x_16551:
        /* <DEDUP_REMOVED lines=21> */
.L_x_16553:
[----:B------:R-:W-:Y:S05]  /*5cc00*/  BSYNC.RECONVERGENT B3 ;  /* 0x0000000000037941 */ /* 0x000fea0003800200 */
.L_x_16552:
        /* <DEDUP_REMOVED lines=30> */
.L_x_16548:
        /* <DEDUP_REMOVED lines=24> */
.L_x_16555:
[----:B------:R-:W-:Y:S05]  /*5cf70*/  BSYNC.RECONVERGENT B3 ;  /* 0x0000000000037941 */ /* 0x000fea0003800200 */
.L_x_16554:
        /* <DEDUP_REMOVED lines=21> */
.L_x_16557:
[----:B------:R-:W-:Y:S05]  /*5d0d0*/  BSYNC.RECONVERGENT B3 ;  /* 0x0000000000037941 */ /* 0x000fea0003800200 */
.L_x_16556:
[----:B------:R-:W-:Y:S01]  /*5d0e0*/  IMAD.MOV.U32 R14, RZ, RZ, R32 ;  /* 0x000000ffff0e7224 */ /* 0x000fe200078e0020 */
[----:B------:R-:W-:Y:S01]  /*5d0f0*/  MOV R15, R33 ;  /* 0x00000021000f7202 */ /* 0x000fe20000000f00 */
[----:B------:R-:W-:Y:S06]  /*5d100*/  BRA `(.L_x_16531) ;  /* 0x0000000000647947 */ /* 0x000fec0003800000 */
.L_x_16532:
        /* <DEDUP_REMOVED lines=24> */
.L_x_16558:
[----:B------:R-:W-:Y:S05]  /*5d290*/  BSYNC.RECONVERGENT B3 ;  /* 0x0000000000037941 */ /* 0x000fea0003800200 */
.L_x_16531:
[----:B------:R-:W-:Y:S05]  /*5d2a0*/  BSYNC.RECONVERGENT B2 ;  /* 0x0000000000027941 */ /* 0x000fea0003800200 */
.L_x_16527:
        /* <DEDUP_REMOVED lines=25> */
.L_x_16563:
[----:B------:R-:W-:Y:S05]  /*5d440*/  BSYNC.RECONVERGENT B4 ;  /* 0x0000000000047941 */ /* 0x000fea0003800200 */
.L_x_16562:
        /* <DEDUP_REMOVED lines=84> */
.L_x_16566:
        /* <DEDUP_REMOVED lines=53> */
.L_x_16565:
        /* <DEDUP_REMOVED lines=76> */
.L_x_16568:
        /* <DEDUP_REMOVED lines=53> */
.L_x_16564:
        /* <DEDUP_REMOVED lines=34> */
.L_x_16575:
[----:B------:R-:W-:Y:S05]  /*5e710*/  BSYNC.RECONVERGENT B6 ;  /* 0x0000000000067941 */ /* 0x000fea0003800200 */
.L_x_16574:
[----:B------:R-:W-:Y:S02]  /*5e720*/  IMAD.MOV.U32 R70, RZ, RZ, R32 ;  /* 0x000000ffff467224 */ /* 0x000fe400078e0020 */
[----:B------:R-:W-:-:S07]  /*5e730*/  IMAD.MOV.U32 R71, RZ, RZ, R33 ;  /* 0x000000ffff477224 */ /* 0x000fce00078e0021 */
.L_x_16573:
[----:B------:R-:W-:Y:S05]  /*5e740*/  BSYNC.RECONVERGENT B5 ;  /* 0x0000000000057941 */ /* 0x000fea0003800200 */
.L_x_16572:
        /* <DEDUP_REMOVED lines=27> */
.L_x_16580:
[----:B------:R-:W-:Y:S05]  /*5e900*/  BSYNC.RECONVERGENT B6 ;  /* 0x0000000000067941 */ /* 0x000fea0003800200 */
.L_x_16579:
[----:B------:R-:W-:Y:S01]  /*5e910*/  MOV R58, R32 ;  /* 0x00000020003a7202 */ /* 0x000fe20000000f00 */
[----:B------:R-:W-:Y:S01]  /*5e920*/  IMAD.MOV.U32 R59, RZ, RZ, R33 ;  /* 0x000000ffff3b7224 */ /* 0x000fe200078e0021 */
[----:B------:R-:W-:Y:S06]  /*5e930*/  BRA `(.L_x_16578) ;  /* 0x0000000000047947 */ /* 0x000fec0003800000 */
.L_x_16577:
[----:B------:R-:W-:-:S11]  /*5e940*/  DADD R58, -R64, R62 ;  /* 0x00000000403a7229 */ /* 0x000fd6000000013e */
.L_x_16578:
[----:B------:R-:W-:Y:S05]  /*5e950*/  BSYNC.RECONVERGENT B5 ;  /* 0x0000000000057941 */ /* 0x000fea0003800200 */
.L_x_16576:
        /* <DEDUP_REMOVED lines=31> */
.L_x_16582:
[----:B------:R-:W-:Y:S05]  /*5eb50*/  BSYNC.RECONVERGENT B5 ;  /* 0x0000000000057941 */ /* 0x000fea0003800200 */
.L_x_16581:
[----:B------:R-:W-:Y:S02]  /*5eb60*/  IMAD.MOV.U32 R58, RZ, RZ, R2 ;  /* 0x000000ffff3a7224 */ /* 0x000fe400078e0002 */
[----:B------:R-:W-:Y:S01]  /*5eb70*/  IMAD.MOV.U32 R59, RZ, RZ, R3 ;  /* 0x000000ffff3b7224 */ /* 0x000fe200078e0003 */
[----:B------:R-:W-:Y:S06]  /*5eb80*/  BRA `(.L_x_16583) ;  /* 0x00000008004c7947 */ /* 0x000fec0003800000 */
.L_x_16571:
        /* <DEDUP_REMOVED lines=29> */
.L_x_16586:
[----:B------:R-:W-:Y:S05]  /*5ed60*/  BSYNC.RECONVERGENT B5 ;  /* 0x0000000000057941 */ /* 0x000fea0003800200 */
.L_x_16585:
[----:B------:R-:W-:Y:S01]  /*5ed70*/  MOV R58, R2 ;  /* 0x00000002003a7202 */ /* 0x000fe20000000f00 */
[----:B------:R-:W-:Y:S01]  /*5ed80*/  IMAD.MOV.U32 R59, RZ, RZ, R3 ;  /* 0x000000ffff3b7224 */ /* 0x000fe200078e0003 */
[----:B------:R-:W-:Y:S06]  /*5ed90*/  BRA `(.L_x_16583) ;  /* 0x0000000400c87947 */ /* 0x000fec0003800000 */
.L_x_16584:
        /* <DEDUP_REMOVED lines=28> */
.L_x_16588:
[----:B------:R-:W-:Y:S05]  /*5ef60*/  BSYNC.RECONVERGENT B5 ;  /* 0x0000000000057941 */ /* 0x000fea0003800200 */
.L_x_16587:
        /* <DEDUP_REMOVED lines=20> */
.L_x_16590:
[----:B------:R-:W-:Y:S05]  /*5f0b0*/  BSYNC.RECONVERGENT B5 ;  /* 0x0000000000057941 */ /* 0x000fea0003800200 */
.L_x_16589:
[----:B------:R-:W-:Y:S01]  /*5f0c0*/  DMUL R60, R60, 8.11296384146066816958e+31 ;  /* 0x469000003c3c7828 */ /* 0x000fe20000000000 */
[----:B------:R-:W-:Y:S02]  /*5f0d0*/  IMAD.MOV.U32 R58, RZ, RZ, R32 ;  /* 0x000000ffff3a7224 */ /* 0x000fe400078e0020 */
[----:B------:R-:W-:Y:S01]  /*5f0e0*/  IMAD.MOV.U32 R59, RZ, RZ, R33 ;  /* 0x000000ffff3b7224 */ /* 0x000fe200078e0021 */
[----:B------:R-:W-:Y:S07]  /*5f0f0*/  BRA `(.L_x_16583) ;  /* 0x0000000000f07947 */ /* 0x000fee0003800000 */
.L_x_16570:
        /* <DEDUP_REMOVED lines=26> */
.L_x_16592:
[----:B------:R-:W-:Y:S05]  /*5f2a0*/  BSYNC.RECONVERGENT B5 ;  /* 0x0000000000057941 */ /* 0x000fea0003800200 */
.L_x_16591:
        /* <DEDUP_REMOVED lines=29> */
.L_x_16594:
[----:B------:R-:W-:Y:S05]  /*5f480*/  BSYNC.RECONVERGENT B5 ;  /* 0x0000000000057941 */ /* 0x000fea0003800200 */
.L_x_16593:
[----:B------:R-:W-:Y:S01]  /*5f490*/  DMUL R58, R2, R48 ;  /* 0x00000030023a7228 */ /* 0x000fe20000000000 */
[----:B------:R-:W-:Y:S02]  /*5f4a0*/  IMAD.MOV.U32 R60, RZ, RZ, 0x0 ;  /* 0x00000000ff3c7424 */ /* 0x000fe400078e00ff */
[----:B------:R-:W-:-:S08]  /*5f4b0*/  IMAD.MOV.U32 R61, RZ, RZ, 0x3ff00000 ;  /* 0x3ff00000ff3d7424 */ /* 0x000fd000078e00ff */
.L_x_16583:
[----:B------:R-:W-:Y:S05]  /*5f4c0*/  BSYNC.RECONVERGENT B4 ;  /* 0x0000000000047941 */ /* 0x000fea0003800200 */
.L_x_16569:
[----:B------:R-:W-:Y:S05]  /*5f4d0*/  BRA `(.L_x_16595) ;  /* 0x0000000000087947 */ /* 0x000fea0003800000 */
.L_x_16561:
[----:B------:R-:W-:Y:S02]  /*5f4e0*/  DMUL R58, R12, 9.00719925474099200000e+15 ;  /* 0x434000000c3a7828 */ /* 0x000fe40000000000 */
[----:B------:R-:W-:-:S11]  /*5f4f0*/  DMUL R60, R60, 9.00719925474099200000e+15 ;  /* 0x434000003c3c7828 */ /* 0x000fd60000000000 */
.L_x_16595:
[----:B------:R-:W-:Y:S05]  /*5f500*/  BSYNC.RELIABLE B2 ;  /* 0x0000000000027941 */ /* 0x000fea0003800100 */
.L_x_16560:
        /* <DEDUP_REMOVED lines=28> */
[----:B------:R-:W-:Y:S05]  /*5f6d0*/  CALL.REL.NOINC `($__internal_26_$__cuda_sm20_div_rn_f64_full) ;  /* 0x0000030800c87944 */ /* 0x000fea0003c00000 */
.L_x_16598:
[----:B------:R-:W-:Y:S05]  /*5f6e0*/  BSYNC.RECONVERGENT B2 ;  /* 0x0000000000027941 */ /* 0x000fea0003800200 */
.L_x_16597:
        /* <DEDUP_REMOVED lines=84> */
.L_x_16600:
[----:B------:R-:W-:Y:S02]  /*5fc30*/  FSEL R2, RZ, 3.37028055040000000000e+12, P0 ;  /* 0x54442d18ff027808 */ /* 0x000fe40000000000 */
[----:B------:R-:W-:-:S07]  /*5fc40*/  FSEL R3, RZ, 2.1426990032196044922, P0 ;  /* 0x400921fbff037808 */ /* 0x000fce0000000000 */
.L_x_16601:
[----:B------:R-:W-:Y:S05]  /*5fc50*/  BSYNC.RECONVERGENT B0 ;  /* 0x0000000000007941 */ /* 0x000fea0003800200 */
.L_x_16599:
[----:B------:R-:W-:Y:S01]  /*5fc60*/  DADD R60, |R58|, R60 ;  /* 0x000000003a3c7229 */ /* 0x000fe2000000023c */
[----:B------:R-:W-:-:S07]  /*5fc70*/  LOP3.LUT R59, R3, 0x80000000, R59, 0xb8, !PT ;  /* 0x80000000033b7812 */ /* 0x000fce00078eb83b */
[----:B------:R-:W-:-:S06]  /*5fc80*/  DSETP.NAN.AND P0, PT, R60, R60, PT ;  /* 0x0000003c3c00722a */ /* 0x000fcc0003f08000 */
[----:B------:R-:W-:Y:S02]  /*5fc90*/  FSEL R12, R60, R2, P0 ;  /* 0x000000023c0c7208 */ /* 0x000fe40000000000 */
[----:B------:R-:W-:Y:S01]  /*5fca0*/  FSEL R13, R61, R59, P0 ;  /* 0x0000003b3d0d7208 */ /* 0x000fe20000000000 */
[----:B------:R-:W-:Y:S06]  /*5fcb0*/  BRA `(.L_x_16567) ;  /* 0x0000000400d87947 */ /* 0x000fec0003800000 */
.L_x_16596:
        /* <DEDUP_REMOVED lines=25> */
.L_x_16603:
[----:B------:R-:W-:Y:S05]  /*5fe50*/  BSYNC.RECONVERGENT B2 ;  /* 0x0000000000027941 */ /* 0x000fea0003800200 */
.L_x_16602:
        /* <DEDUP_REMOVED lines=84> */
.L_x_16605:
[----:B------:R-:W-:Y:S02]  /*603a0*/  FSEL R2, RZ, 3.37028055040000000000e+12, P0 ;  /* 0x54442d18ff027808 */ /* 0x000fe40000000000 */
[----:B------:R-:W-:-:S07]  /*603b0*/  FSEL R3, RZ, 2.1426990032196044922, P0 ;  /* 0x400921fbff037808 */ /* 0x000fce0000000000 */
.L_x_16606:
[----:B------:R-:W-:Y:S05]  /*603c0*/  BSYNC.RECONVERGENT B0 ;  /* 0x0000000000007941 */ /* 0x000fea0003800200 */
.L_x_16604:
[----:B------:R-:W-:Y:S01]  /*603d0*/  DADD R60, |R58|, R60 ;  /* 0x000000003a3c7229 */ /* 0x000fe2000000023c */
[----:B------:R-:W-:-:S07]  /*603e0*/  LOP3.LUT R59, R3, 0x80000000, R59, 0xb8, !PT ;  /* 0x80000000033b7812 */ /* 0x000fce00078eb83b */
[----:B------:R-:W-:-:S06]  /*603f0*/  DSETP.NAN.AND P0, PT, R60, R60, PT ;  /* 0x0000003c3c00722a */ /* 0x000fcc0003f08000 */
[----:B------:R-:W-:Y:S02]  /*60400*/  FSEL R12, R60, R2, P0 ;  /* 0x000000023c0c7208 */ /* 0x000fe40000000000 */
[----:B------:R-:W-:-:S07]  /*60410*/  FSEL R13, R61, R59, P0 ;  /* 0x0000003b3d0d7208 */ /* 0x000fce0000000000 */
.L_x_16567:
[----:B------:R-:W-:Y:S05]  /*60420*/  BSYNC.RECONVERGENT B3 ;  /* 0x0000000000037941 */ /* 0x000fea0003800200 */
.L_x_16559:
[----:B------:R-:W-:Y:S01]  /*60430*/  DADD R2, -RZ, -R14 ;  /* 0x00000000ff027229 */ /* 0x000fe2000000090e */
[----:B------:R-:W-:-:S09]  /*60440*/  ISETP.GE.AND P0, PT, R19, RZ, PT ;  /* 0x000000ff1300720c */ /* 0x000fd20003f06270 */
[----:B------:R-:W-:Y:S02]  /*60450*/  FSEL R14, R14, R2, !P0 ;  /* 0x000000020e0e7208 */ /* 0x000fe40004000000 */
[----:B------:R-:W-:Y:S01]  /*60460*/  FSEL R15, R15, R3, !P0 ;  /* 0x000000030f0f7208 */ /* 0x000fe20004000000 */
[----:B------:R-:W-:Y:S06]  /*60470*/  BRA `(.L_x_16523) ;  /* 0x0000002c00f47947 */ /* 0x000fec0003800000 */
.L_x_16526:
[----:B------:R-:W2:Y:S01]  /*60480*/  LDL.64 R12, [R1+0x8] ;  /* 0x00000800010c7983 */ /* 0x000ea20000100a00 */
[----:B------:R-:W-:Y:S01]  /*60490*/  UMOV UR6, 0x54442d18 ;  /* 0x54442d1800067882 */ /* 0x000fe20000000000 */
[----:B------:R-:W-:Y:S01]  /*604a0*/  UMOV UR7, 0x3ff921fb ;  /* 0x3ff921fb00077882 */ /* 0x000fe20000000000 */
[----:B------:R-:W-:Y:S02]  /*604b0*/  DADD R14, -RZ, -R18 ;  /* 0x00000000ff0e7229 */ /* 0x000fe40000000912 */
[----:B--2---:R-:W-:-:S08]  /*604c0*/  DADD R12, -R16, R12 ;  /* 0x00000000100c7229 */ /* 0x004fd0000000010c */
[----:B------:R-:W-:Y:S01]  /*604d0*/  DADD R12, R12, UR6 ;  /* 0x000000060c0c7e29 */ /* 0x000fe20008000000 */
[----:B------:R-:W-:Y:S10]  /*604e0*/  BRA `(.L_x_16523) ;  /* 0x0000002c00d87947 */ /* 0x000ff40003800000 */
.L_x_16525:
[----:B------:R-:W-:Y:S01]  /*604f0*/  DADD R14, -RZ, -R18 ;  /* 0x00000000ff0e7229 */ /* 0x000fe20000000912 */
[----:B------:R-:W-:Y:S01]  /*60500*/  CS2R R12, SRZ ;  /* 0x00000000000c7805 */ /* 0x000fe2000001ff00 */
[----:B------:R-:W-:Y:S09]  /*60510*/  BRA `(.L_x_16523) ;  /* 0x0000002c00cc7947 */ /* 0x000ff20003800000 */
.L_x_16524:
        /* <DEDUP_REMOVED lines=110> */
.L_x_16611:
[----:B------:R-:W-:Y:S05]  /*60c00*/  BSYNC.RECONVERGENT B0 ;  /* 0x0000000000007941 */ /* 0x000fea0003800200 */
.L_x_16610:
        /* <DEDUP_REMOVED lines=8> */
.L_x_16613:
[----:B------:R-:W-:Y:S05]  /*60c90*/  BSYNC.RECONVERGENT B3 ;  /* 0x0000000000037941 */ /* 0x000fea0003800200 */
.L_x_16612:
        /* <DEDUP_REMOVED lines=84> */
.L_x_16615:
[----:B------:R-:W-:Y:S02]  /*611e0*/  FSEL R2, RZ, 3.37028055040000000000e+12, P0 ;  /* 0x54442d18ff027808 */ /* 0x000fe40000000000 */
[----:B------:R-:W-:-:S07]  /*611f0*/  FSEL R3, RZ, 2.1426990032196044922, P0 ;  /* 0x400921fbff037808 */ /* 0x000fce0000000000 */
.L_x_16616:
[----:B------:R-:W-:Y:S05]  /*61200*/  BSYNC.RECONVERGENT B0 ;  /* 0x0000000000007941 */ /* 0x000fea0003800200 */
.L_x_16614:
[----:B------:R-:W-:Y:S01]  /*61210*/  DADD R58, R60, R58 ;  /* 0x000000003c3a7229 */ /* 0x000fe2000000003a */
[----:B------:R-:W-:Y:S01]  /*61220*/  LOP3.LUT R3, R3, 0x80000000, R19, 0xb8, !PT ;  /* 0x8000000003037812 */ /* 0x000fe200078eb813 */
[----:B------:R-:W-:-:S06]  /*61230*/  DMUL R62, R62, 0.5 ;  /* 0x3fe000003e3e7828 */ /* 0x000fcc0000000000 */
[----:B------:R-:W-:-:S06]  /*61240*/  DSETP.NAN.AND P0, PT, R58, R58, PT ;  /* 0x0000003a3a00722a */ /* 0x000fcc0003f08000 */
[----:B------:R-:W-:Y:S02]  /*61250*/  FSEL R2, R58, R2, P0 ;  /* 0x000000023a027208 */ /* 0x000fe40000000000 */
[----:B------:R-:W-:Y:S01]  /*61260*/  FSEL R3, R59, R3, P0 ;  /* 0x000000033b037208 */ /* 0x000fe20000000000 */
[----:B------:R-:W-:Y:S06]  /*61270*/  BRA `(.L_x_16617) ;  /* 0x0000002000507947 */ /* 0x000fec0003800000 */
.L_x_16609:
        /* <DEDUP_REMOVED lines=137> */
.L_x_16619:
[----:B------:R-:W-:Y:S05]  /*61b10*/  BSYNC.RECONVERGENT B0 ;  /* 0x0000000000007941 */ /* 0x000fea0003800200 */
.L_x_16618:
        /* <DEDUP_REMOVED lines=8> */
.L_x_16621:
[----:B------:R-:W-:Y:S05]  /*61ba0*/  BSYNC.RECONVERGENT B3 ;  /* 0x0000000000037941 */ /* 0x000fea0003800200 */
.L_x_16620:
        /* <DEDUP_REMOVED lines=84> */
.L_x_16623:
[----:B------:R-:W-:Y:S02]  /*620f0*/  FSEL R2, RZ, 3.37028055040000000000e+12, P0 ;  /* 0x54442d18ff027808 */ /* 0x000fe40000000000 */
[----:B------:R-:W-:-:S07]  /*62100*/  FSEL R3, RZ, 2.1426990032196044922, P0 ;  /* 0x400921fbff037808 */ /* 0x000fce0000000000 */
.L_x_16624:
[----:B------:R-:W-:Y:S05]  /*62110*/  BSYNC.RECONVERGENT B0 ;  /* 0x0000000000007941 */ /* 0x000fea0003800200 */
.L_x_16622:
[----:B------:R-:W-:Y:S01]  /*62120*/  DADD R58, R60, R58 ;  /* 0x000000003c3a7229 */ /* 0x000fe2000000003a */
[----:B------:R-:W-:-:S07]  /*62130*/  LOP3.LUT R3, R3, 0x80000000, R19, 0xb8, !PT ;  /* 0x8000000003037812 */ /* 0x000fce00078eb813 */
[----:B------:R-:W-:-:S06]  /*62140*/  DSETP.NAN.AND P0, PT, R58, R58, PT ;  /* 0x0000003a3a00722a */ /* 0x000fcc0003f08000 */
[----:B------:R-:W-:Y:S02]  /*62150*/  FSEL R2, R58, R2, P0 ;  /* 0x000000023a027208 */ /* 0x000fe40000000000 */
[----:B------:R-:W-:Y:S01]  /*62160*/  FSEL R3, R59, R3, P0 ;  /* 0x000000033b037208 */ /* 0x000fe20000000000 */
[----:B------:R-:W-:Y:S06]  /*62170*/  BRA `(.L_x_16617) ;  /* 0x0000001000907947 */ /* 0x000fec0003800000 */
.L_x_16608:
        /* <DEDUP_REMOVED lines=23> */
[----:B------:R-:W-:Y:S02]  /*622f0*/  IMAD.MOV.U32 R62, RZ, RZ, R32 ;  /* 0x000000ffff3e7224 */ /* 0x000fe400078e0020 */
[----:B------:R-:W-:-:S07]  /*62300*/  IMAD.MOV.U32 R63, RZ, RZ, R33 ;  /* 0x000000ffff3f7224 */ /* 0x000fce00078e0021 */
.L_x_16626:
[----:B------:R-:W-:Y:S05]  /*62310*/  BSYNC.RECONVERGENT B3 ;  /* 0x0000000000037941 */ /* 0x000fea0003800200 */
.L_x_16625:
        /* <DEDUP_REMOVED lines=23> */
.L_x_16628:
[----:B------:R-:W-:Y:S05]  /*62490*/  BSYNC.RECONVERGENT B3 ;  /* 0x0000000000037941 */ /* 0x000fea0003800200 */
.L_x_16627:
        /* <DEDUP_REMOVED lines=139> */
.L_x_16630:
[----:B------:R-:W-:Y:S05]  /*62d50*/  BSYNC.RECONVERGENT B0 ;  /* 0x0000000000007941 */ /* 0x000fea0003800200 */
.L_x_16629:
        /* <DEDUP_REMOVED lines=8> */
.L_x_16632:
[----:B------:R-:W-:Y:S05]  /*62de0*/  BSYNC.RECONVERGENT B3 ;  /* 0x0000000000037941 */ /* 0x000fea0003800200 */
.L_x_16631:
        /* <DEDUP_REMOVED lines=84> */
.L_x_16634:
[----:B------:R-:W-:Y:S02]  /*63330*/  FSEL R2, RZ, 3.37028055040000000000e+12, P0 ;  /* 0x54442d18ff027808 */ /* 0x000fe40000000000 */
[----:B------:R-:W-:-:S07]  /*63340*/  FSEL R3, RZ, 2.1426990032196044922, P0 ;  /* 0x400921fbff037808 */ /* 0x000fce0000000000 */
.L_x_16635:
[----:B------:R-:W-:Y:S05]  /*63350*/  BSYNC.RECONVERGENT B0 ;  /* 0x0000000000007941 */ /* 0x000fea0003800200 */
.L_x_16633:
[----:B------:R-:W-:Y:S01]  /*63360*/  DADD R58, R60, R58 ;  /* 0x000000003c3a7229 */ /* 0x000fe2000000003a */
[----:B------:R-:W-:Y:S01]  /*63370*/  LOP3.LUT R3, R3, 0x80000000, R19, 0xb8, !PT ;  /* 0x8000000003037812 */ /* 0x000fe200078eb813 */
[----:B------:R-:W-:-:S06]  /*63380*/  DADD R62, R62, 1 ;  /* 0x3ff000003e3e7429 */ /* 0x000fcc0000000000 */
[----:B------:R-:W-:-:S06]  /*63390*/  DSETP.NAN.AND P0, PT, R58, R58, PT ;  /* 0x0000003a3a00722a */ /* 0x000fcc0003f08000 */
[----:B------:R-:W-:Y:S02]  /*633a0*/  FSEL R2, R58, R2, P0 ;  /* 0x000000023a027208 */ /* 0x000fe40000000000 */
[----:B------:R-:W-:-:S07]  /*633b0*/  FSEL R3, R59, R3, P0 ;  /* 0x000000033b037208 */ /* 0x000fce0000000000 */
.L_x_16617:
[----:B------:R-:W-:Y:S05]  /*633c0*/  BSYNC.RECONVERGENT B2 ;  /* 0x0000000000027941 */ /* 0x000fea0003800200 */
.L_x_16607:
        /* <DEDUP_REMOVED lines=8> */
.L_x_16523:
[----:B------:R-:W-:Y:S05]  /*63450*/  BSYNC.RECONVERGENT B1 ;  /* 0x0000000000017941 */ /* 0x000fea0003800200 */
.L_x_16521:
        /* <DEDUP_REMOVED lines=32> */
.L_x_16637:
        /* <DEDUP_REMOVED lines=141> */
.L_x_16645:
[----:B------:R-:W-:Y:S05]  /*63f30*/  BSYNC.RECONVERGENT B3 ;  /* 0x0000000000037941 */ /* 0x000fea0003800200 */
.L_x_16644:
        /* <DEDUP_REMOVED lines=81> */
.L_x_16643:
        /* <DEDUP_REMOVED lines=31> */
.L_x_16652:
[----:B------:R-:W-:Y:S05]  /*64640*/  BSYNC.RECONVERGENT B4 ;  /* 0x0000000000047941 */ /* 0x000fea0003800200 */
.L_x_16651:
[----:B------:R-:W-:Y:S01]  /*64650*/  MOV R18, R32 ;  /* 0x0000002000127202 */ /* 0x000fe20000000f00 */
[----:B------:R-:W-:-:S07]  /*64660*/  IMAD.MOV.U32 R19, RZ, RZ, R33 ;  /* 0x000000ffff137224 */ /* 0x000fce00078e0021 */
.L_x_16650:
[----:B------:R-:W-:Y:S05]  /*64670*/  BSYNC.RECONVERGENT B3 ;  /* 0x0000000000037941 */ /* 0x000fea0003800200 */
.L_x_16649:
        /* <DEDUP_REMOVED lines=28> */
.L_x_16657:
[----:B------:R-:W-:Y:S05]  /*64840*/  BSYNC.RECONVERGENT B4 ;  /* 0x0000000000047941 */ /* 0x000fea0003800200 */
.L_x_16656:
[----:B------:R-:W-:Y:S05]  /*64850*/  BRA `(.L_x_16655) ;  /* 0x0000000000047947 */ /* 0x000fea0003800000 */
.L_x_16654:
[----:B------:R-:W-:-:S11]  /*64860*/  DADD R32, R62, -R2 ;  /* 0x000000003e207229 */ /* 0x000fd60000000802 */
.L_x_16655:
[----:B------:R-:W-:Y:S05]  /*64870*/  BSYNC.RECONVERGENT B3 ;  /* 0x0000000000037941 */ /* 0x000fea0003800200 */
.L_x_16653:
        /* <DEDUP_REMOVED lines=30> */
.L_x_16659:
[----:B------:R-:W-:Y:S05]  /*64a60*/  BSYNC.RECONVERGENT B3 ;  /* 0x0000000000037941 */ /* 0x000fea0003800200 */
.L_x_16658:
        /* <DEDUP_REMOVED lines=85> */
.L_x_16660:
        /* <DEDUP_REMOVED lines=21> */
.L_x_16662:
[----:B------:R-:W-:Y:S05]  /*65110*/  BSYNC.RECONVERGENT B3 ;  /* 0x0000000000037941 */ /* 0x000fea0003800200 */
.L_x_16661:
        /* <DEDUP_REMOVED lines=30> */
.L_x_16648:
        /* <DEDUP_REMOVED lines=25> */
.L_x_16665:
[----:B------:R-:W-:Y:S05]  /*65490*/  BSYNC.RECONVERGENT B3 ;  /* 0x0000000000037941 */ /* 0x000fea0003800200 */
.L_x_16664:
        /* <DEDUP_REMOVED lines=85> */
.L_x_16666:
        /* <DEDUP_REMOVED lines=21> */
.L_x_16668:
[----:B------:R-:W-:Y:S05]  /*65b40*/  BSYNC.RECONVERGENT B3 ;  /* 0x0000000000037941 */ /* 0x000fea0003800200 */
.L_x_16667:
        /* <DEDUP_REMOVED lines=30> */
.L_x_16663:
        /* <DEDUP_REMOVED lines=24> */
.L_x_16670:
[----:B------:R-:W-:Y:S05]  /*65eb0*/  BSYNC.RECONVERGENT B3 ;  /* 0x0000000000037941 */ /* 0x000fea0003800200 */
.L_x_16669:
        /* <DEDUP_REMOVED lines=21> */
.L_x_16672:
[----:B------:R-:W-:Y:S05]  /*66010*/  BSYNC.RECONVERGENT B3 ;  /* 0x0000000000037941 */ /* 0x000fea0003800200 */
.L_x_16671:
[----:B------:R-:W-:Y:S02]  /*66020*/  IMAD.MOV.U32 R18, RZ, RZ, R32 ;  /* 0x000000ffff127224 */ /* 0x000fe400078e0020 */
[----:B------:R-:W-:Y:S01]  /*66030*/  IMAD.MOV.U32 R19, RZ, RZ, R33 ;  /* 0x000000ffff137224 */ /* 0x000fe200078e0021 */
[----:B------:R-:W-:Y:S06]  /*66040*/  BRA `(.L_x_16646) ;  /* 0x0000000000647947 */ /* 0x000fec0003800000 */
.L_x_16647:
        /* <DEDUP_REMOVED lines=24> */
.L_x_16673:
[----:B------:R-:W-:Y:S05]  /*661d0*/  BSYNC.RECONVERGENT B3 ;  /* 0x0000000000037941 */ /* 0x000fea0003800200 */
.L_x_16646:
[----:B------:R-:W-:Y:S05]  /*661e0*/  BSYNC.RECONVERGENT B2 ;  /* 0x0000000000027941 */ /* 0x000fea0003800200 */
.L_x_16642:
        /* <DEDUP_REMOVED lines=25> */
.L_x_16678:
[----:B------:R-:W-:Y:S05]  /*66380*/  BSYNC.RECONVERGENT B4 ;  /* 0x0000000000047941 */ /* 0x000fea0003800200 */
.L_x_16677:
        /* <DEDUP_REMOVED lines=84> */
.L_x_16681:
        /* <DEDUP_REMOVED lines=53> */
.L_x_16680:
        /* <DEDUP_REMOVED lines=76> */
.L_x_16683:
        /* <DEDUP_REMOVED lines=53> */
.L_x_16679:
        /* <DEDUP_REMOVED lines=34> */
.L_x_16690:
[----:B------:R-:W-:Y:S05]  /*67650*/  BSYNC.RECONVERGENT B6 ;  /* 0x0000000000067941 */ /* 0x000fea0003800200 */
.L_x_16689:
[----:B------:R-:W-:Y:S02]  /*67660*/  IMAD.MOV.U32 R70, RZ, RZ, R32 ;  /* 0x000000ffff467224 */ /* 0x000fe400078e0020 */
[----:B------:R-:W-:-:S07]  /*67670*/  IMAD.MOV.U32 R71, RZ, RZ, R33 ;  /* 0x000000ffff477224 */ /* 0x000fce00078e0021 */
.L_x_16688:
[----:B------:R-:W-:Y:S05]  /*67680*/  BSYNC.RECONVERGENT B5 ;  /* 0x0000000000057941 */ /* 0x000fea0003800200 */
.L_x_16687:
        /* <DEDUP_REMOVED lines=27> */
.L_x_16695:
[----:B------:R-:W-:Y:S05]  /*67840*/  BSYNC.RECONVERGENT B6 ;  /* 0x0000000000067941 */ /* 0x000fea0003800200 */
.L_x_16694:
[----:B------:R-:W-:Y:S02]  /*67850*/  IMAD.MOV.U32 R58, RZ, RZ, R32 ;  /* 0x000000ffff3a7224 */ /* 0x000fe400078e0020 */
[----:B------:R-:W-:Y:S01]  /*67860*/  IMAD.MOV.U32 R59, RZ, RZ, R33 ;  /* 0x000000ffff3b7224 */ /* 0x000fe200078e0021 */
[----:B------:R-:W-:Y:S06]  /*67870*/  BRA `(.L_x_16693) ;  /* 0x0000000000047947 */ /* 0x000fec0003800000 */
.L_x_16692:
[----:B------:R-:W-:-:S11]  /*67880*/  DADD R58, -R64, R62 ;  /* 0x00000000403a7229 */ /* 0x000fd6000000013e */
.L_x_16693:
[----:B------:R-:W-:Y:S05]  /*67890*/  BSYNC.RECONVERGENT B5 ;  /* 0x0000000000057941 */ /* 0x000fea0003800200 */
.L_x_16691:
        /* <DEDUP_REMOVED lines=31> */
.L_x_16697:
[----:B------:R-:W-:Y:S05]  /*67a90*/  BSYNC.RECONVERGENT B5 ;  /* 0x0000000000057941 */ /* 0x000fea0003800200 */
.L_x_16696:
[----:B------:R-:W-:Y:S02]  /*67aa0*/  IMAD.MOV.U32 R58, RZ, RZ, R2 ;  /* 0x000000ffff3a7224 */ /* 0x000fe400078e0002 */
[----:B------:R-:W-:Y:S01]  /*67ab0*/  IMAD.MOV.U32 R59, RZ, RZ, R3 ;  /* 0x000000ffff3b7224 */ /* 0x000fe200078e0003 */
[----:B------:R-:W-:Y:S06]  /*67ac0*/  BRA `(.L_x_16698) ;  /* 0x00000008004c7947 */ /* 0x000fec0003800000 */
.L_x_16686:
        /* <DEDUP_REMOVED lines=29> */
.L_x_16701:
[----:B------:R-:W-:Y:S05]  /*67ca0*/  BSYNC.RECONVERGENT B5 ;  /* 0x0000000000057941 */ /* 0x000fea0003800200 */
.L_x_16700:
[----:B------:R-:W-:Y:S02]  /*67cb0*/  IMAD.MOV.U32 R58, RZ, RZ, R2 ;  /* 0x000000ffff3a7224 */ /* 0x000fe400078e0002 */
[----:B------:R-:W-:Y:S01]  /*67cc0*/  IMAD.MOV.U32 R59, RZ, RZ, R3 ;  /* 0x000000ffff3b7224 */ /* 0x000fe200078e0003 */
[----:B------:R-:W-:Y:S06]  /*67cd0*/  BRA `(.L_x_16698) ;  /* 0x0000000400c87947 */ /* 0x000fec0003800000 */
.L_x_16699:
        /* <DEDUP_REMOVED lines=28> */
.L_x_16703:
[----:B------:R-:W-:Y:S05]  /*67ea0*/  BSYNC.RECONVERGENT B5 ;  /* 0x0000000000057941 */ /* 0x000fea0003800200 */
.L_x_16702:
        /* <DEDUP_REMOVED lines=20> */
.L_x_16705:
[----:B------:R-:W-:Y:S05]  /*67ff0*/  BSYNC.RECONVERGENT B5 ;  /* 0x0000000000057941 */ /* 0x000fea0003800200 */
.L_x_16704:
[----:B------:R-:W-:Y:S01]  /*68000*/  DMUL R60, R60, 8.11296384146066816958e+31 ;  /* 0x469000003c3c7828 */ /* 0x000fe20000000000 */
[----:B------:R-:W-:Y:S02]  /*68010*/  IMAD.MOV.U32 R58, RZ, RZ, R32 ;  /* 0x000000ffff3a7224 */ /* 0x000fe400078e0020 */
[----:B------:R-:W-:Y:S01]  /*68020*/  IMAD.MOV.U32 R59, RZ, RZ, R33 ;  /* 0x000000ffff3b7224 */ /* 0x000fe200078e0021 */
[----:B------:R-:W-:Y:S07]  /*68030*/  BRA `(.L_x_16698) ;  /* 0x0000000000f07947 */ /* 0x000fee0003800000 */
.L_x_16685:
        /* <DEDUP_REMOVED lines=26> */
.L_x_16707:
[----:B------:R-:W-:Y:S05]  /*681e0*/  BSYNC.RECONVERGENT B5 ;  /* 0x0000000000057941 */ /* 0x000fea0003800200 */
.L_x_16706:
        /* <DEDUP_REMOVED lines=29> */
.L_x_16709:
[----:B------:R-:W-:Y:S05]  /*683c0*/  BSYNC.RECONVERGENT B5 ;  /* 0x0000000000057941 */ /* 0x000fea0003800200 */
.L_x_16708:
[----:B------:R-:W-:Y:S01]  /*683d0*/  DMUL R58, R2, R48 ;  /* 0x00000030023a7228 */ /* 0x000fe20000000000 */
[----:B------:R-:W-:Y:S02]  /*683e0*/  IMAD.MOV.U32 R60, RZ, RZ, 0x0 ;  /* 0x00000000ff3c7424 */ /* 0x000fe400078e00ff */
[----:B------:R-:W-:-:S08]  /*683f0*/  IMAD.MOV.U32 R61, RZ, RZ, 0x3ff00000 ;  /* 0x3ff00000ff3d7424 */ /* 0x000fd000078e00ff */
.L_x_16698:
[----:B------:R-:W-:Y:S05]  /*68400*/  BSYNC.RECONVERGENT B4 ;  /* 0x0000000000047941 */ /* 0x000fea0003800200 */
.L_x_16684:
[----:B------:R-:W-:Y:S05]  /*68410*/  BRA `(.L_x_16710) ;  /* 0x0000000000087947 */ /* 0x000fea0003800000 */
.L_x_16676:
[----:B------:R-:W-:Y:S02]  /*68420*/  DMUL R58, R16, 9.00719925474099200000e+15 ;  /* 0x43400000103a7828 */ /* 0x000fe40000000000 */
[----:B------:R-:W-:-:S11]  /*68430*/  DMUL R60, R60, 9.00719925474099200000e+15 ;  /* 0x434000003c3c7828 */ /* 0x000fd60000000000 */
.L_x_16710:
[----:B------:R-:W-:Y:S05]  /*68440*/  BSYNC.RELIABLE B2 ;  /* 0x0000000000027941 */ /* 0x000fea0003800100 */
.L_x_16675:
        /* <DEDUP_REMOVED lines=29> */
.L_x_16713:
[----:B------:R-:W-:Y:S05]  /*68620*/  BSYNC.RECONVERGENT B2 ;  /* 0x0000000000027941 */ /* 0x000fea0003800200 */
.L_x_16712:
        /* <DEDUP_REMOVED lines=84> */
.L_x_16715:
[----:B------:R-:W-:Y:S02]  /*68b70*/  FSEL R2, RZ, 3.37028055040000000000e+12, P0 ;  /* 0x54442d18ff027808 */ /* 0x000fe40000000000 */
[----:B------:R-:W-:-:S07]  /*68b80*/  FSEL R3, RZ, 2.1426990032196044922, P0 ;  /* 0x400921fbff037808 */ /* 0x000fce0000000000 */
.L_x_16716:
[----:B------:R-:W-:Y:S05]  /*68b90*/  BSYNC.RECONVERGENT B0 ;  /* 0x0000000000007941 */ /* 0x000fea0003800200 */
.L_x_16714:
[----:B------:R-:W-:Y:S01]  /*68ba0*/  DADD R60, |R58|, R60 ;  /* 0x000000003a3c7229 */ /* 0x000fe2000000023c */
[----:B------:R-:W-:-:S07]  /*68bb0*/  LOP3.LUT R59, R3, 0x80000000, R59, 0xb8, !PT ;  /* 0x80000000033b7812 */ /* 0x000fce00078eb83b */
[----:B------:R-:W-:-:S06]  /*68bc0*/  DSETP.NAN.AND P0, PT, R60, R60, PT ;  /* 0x0000003c3c00722a */ /* 0x000fcc0003f08000 */
[----:B------:R-:W-:Y:S02]  /*68bd0*/  FSEL R16, R60, R2, P0 ;  /* 0x000000023c107208 */ /* 0x000fe40000000000 */
[----:B------:R-:W-:Y:S01]  /*68be0*/  FSEL R17, R61, R59, P0 ;  /* 0x0000003b3d117208 */ /* 0x000fe20000000000 */
[----:B------:R-:W-:Y:S06]  /*68bf0*/  BRA `(.L_x_16682) ;  /* 0x0000000400d87947 */ /* 0x000fec0003800000 */
.L_x_16711:
        /* <DEDUP_REMOVED lines=25> */
.L_x_16718:
[----:B------:R-:W-:Y:S05]  /*68d90*/  BSYNC.RECONVERGENT B2 ;  /* 0x0000000000027941 */ /* 0x000fea0003800200 */
.L_x_16717:
        /* <DEDUP_REMOVED lines=84> */
.L_x_16720:
[----:B------:R-:W-:Y:S02]  /*692e0*/  FSEL R2, RZ, 3.37028055040000000000e+12, P0 ;  /* 0x54442d18ff027808 */ /* 0x000fe40000000000 */
[----:B------:R-:W-:-:S07]  /*692f0*/  FSEL R3, RZ, 2.1426990032196044922, P0 ;  /* 0x400921fbff037808 */ /* 0x000fce0000000000 */
.L_x_16721:
[----:B------:R-:W-:Y:S05]  /*69300*/  BSYNC.RECONVERGENT B0 ;  /* 0x0000000000007941 */ /* 0x000fea0003800200 */
.L_x_16719:
[----:B------:R-:W-:Y:S01]  /*69310*/  DADD R60, |R58|, R60 ;  /* 0x000000003a3c7229 */ /* 0x000fe2000000023c */
[----:B------:R-:W-:-:S07]  /*69320*/  LOP3.LUT R59, R3, 0x80000000, R59, 0xb8, !PT ;  /* 0x80000000033b7812 */ /* 0x000fce00078eb83b */
[----:B------:R-:W-:-:S06]  /*69330*/  DSETP.NAN.AND P0, PT, R60, R60, PT ;  /* 0x0000003c3c00722a */ /* 0x000fcc0003f08000 */
[----:B------:R-:W-:Y:S02]  /*69340*/  FSEL R16, R60, R2, P0 ;  /* 0x000000023c107208 */ /* 0x000fe40000000000 */
[----:B------:R-:W-:-:S07]  /*69350*/  FSEL R17, R61, R59, P0 ;  /* 0x0000003b3d117208 */ /* 0x000fce0000000000 */
.L_x_16682:
[----:B------:R-:W-:Y:S05]  /*69360*/  BSYNC.RECONVERGENT B3 ;  /* 0x0000000000037941 */ /* 0x000fea0003800200 */
.L_x_16674:
[----:B------:R-:W-:Y:S01]  /*69370*/  DADD R2, -RZ, -R18 ;  /* 0x00000000ff027229 */ /* 0x000fe20000000912 */
[----:B------:R-:W-:-:S09]  /*69380*/  ISETP.GE.AND P0, PT, R23, RZ, PT ;  /* 0x000000ff1700720c */ /* 0x000fd20003f06270 */
[----:B------:R-:W-:Y:S02]  /*69390*/  FSEL R18, R18, R2, !P0 ;  /* 0x0000000212127208 */ /* 0x000fe40004000000 */
[----:B------:R-:W-:Y:S01]  /*693a0*/  FSEL R19, R19, R3, !P0 ;  /* 0x0000000313137208 */ /* 0x000fe20004000000 */
[----:B------:R-:W-:Y:S06]  /*693b0*/  BRA `(.L_x_16638) ;  /* 0x0000002c00f47947 */ /* 0x000fec0003800000 */
.L_x_16641:
[----:B------:R-:W2:Y:S01]  /*693c0*/  LDL.64 R16, [R1+0x8] ;  /* 0x0000080001107983 */ /* 0x000ea20000100a00 */
[----:B------:R-:W-:Y:S01]  /*693d0*/  UMOV UR6, 0x54442d18 ;  /* 0x54442d1800067882 */ /* 0x000fe20000000000 */
[----:B------:R-:W-:Y:S01]  /*693e0*/  UMOV UR7, 0x3ff921fb ;  /* 0x3ff921fb00077882 */ /* 0x000fe20000000000 */
[----:B------:R-:W-:Y:S02]  /*693f0*/  DADD R18, -RZ, -R22 ;  /* 0x00000000ff127229 */ /* 0x000fe40000000916 */
[----:B--2---:R-:W-:-:S08]  /*69400*/  DADD R16, -R20, R16 ;  /* 0x0000000014107229 */ /* 0x004fd00000000110 */
[----:B------:R-:W-:Y:S01]  /*69410*/  DADD R16, R16, UR6 ;  /* 0x0000000610107e29 */ /* 0x000fe20008000000 */
[----:B------:R-:W-:Y:S10]  /*69420*/  BRA `(.L_x_16638) ;  /* 0x0000002c00d87947 */ /* 0x000ff40003800000 */
.L_x_16640:
[----:B------:R-:W-:Y:S01]  /*69430*/  DADD R18, -RZ, -R22 ;  /* 0x00000000ff127229 */ /* 0x000fe20000000916 */
[----:B------:R-:W-:Y:S01]  /*69440*/  CS2R R16, SRZ ;  /* 0x0000000000107805 */ /* 0x000fe2000001ff00 */
[----:B------:R-:W-:Y:S09]  /*69450*/  BRA `(.L_x_16638) ;  /* 0x0000002c00cc7947 */ /* 0x000ff20003800000 */
.L_x_16639:
        /* <DEDUP_REMOVED lines=110> */
.L_x_16726:
[----:B------:R-:W-:Y:S05]  /*69b40*/  BSYNC.RECONVERGENT B0 ;  /* 0x0000000000007941 */ /* 0x000fea0003800200 */
.L_x_16725:
        /* <DEDUP_REMOVED lines=8> */
.L_x_16728:
[----:B------:R-:W-:Y:S05]  /*69bd0*/  BSYNC.RECONVERGENT B3 ;  /* 0x0000000000037941 */ /* 0x000fea0003800200 */
.L_x_16727:
        /* <DEDUP_REMOVED lines=84> */
.L_x_16730:
[----:B------:R-:W-:Y:S02]  /*6a120*/  FSEL R2, RZ, 3.37028055040000000000e+12, P0 ;  /* 0x54442d18ff027808 */ /* 0x000fe40000000000 */
[----:B------:R-:W-:-:S07]  /*6a130*/  FSEL R3, RZ, 2.1426990032196044922, P0 ;  /* 0x400921fbff037808 */ /* 0x000fce0000000000 */
.L_x_16731:
[----:B------:R-:W-:Y:S05]  /*6a140*/  BSYNC.RECONVERGENT B0 ;  /* 0x0000000000007941 */ /* 0x000fea0003800200 */
.L_x_16729:
[----:B------:R-:W-:Y:S01]  /*6a150*/  DADD R58, R60, R58 ;  /* 0x000000003c3a7229 */ /* 0x000fe2000000003a */
[----:B------:R-:W-:Y:S01]  /*6a160*/  LOP3.LUT R3, R3, 0x80000000, R23, 0xb8, !PT ;  /* 0x8000000003037812 */ /* 0x000fe200078eb817 */
[----:B------:R-:W-:-:S06]  /*6a170*/  DMUL R62, R62, 0.5 ;  /* 0x3fe000003e3e7828 */ /* 0x000fcc0000000000 */
[----:B------:R-:W-:-:S06]  /*6a180*/  DSETP.NAN.AND P0, PT, R58, R58, PT ;  /* 0x0000003a3a00722a */ /* 0x000fcc0003f08000 */
[----:B------:R-:W-:Y:S02]  /*6a190*/  FSEL R2, R58, R2, P0 ;  /* 0x000000023a027208 */ /* 0x000fe40000000000 */
[----:B------:R-:W-:Y:S01]  /*6a1a0*/  FSEL R3, R59, R3, P0 ;  /* 0x000000033b037208 */ /* 0x000fe20000000000 */
[----:B------:R-:W-:Y:S06]  /*6a1b0*/  BRA `(.L_x_16732) ;  /* 0x0000002000507947 */ /* 0x000fec0003800000 */
.L_x_16724:
        /* <DEDUP_REMOVED lines=137> */
.L_x_16734:
[----:B------:R-:W-:Y:S05]  /*6aa50*/  BSYNC.RECONVERGENT B0 ;  /* 0x0000000000007941 */ /* 0x000fea0003800200 */
.L_x_16733:
        /* <DEDUP_REMOVED lines=8> */
.L_x_16736:
[----:B------:R-:W-:Y:S05]  /*6aae0*/  BSYNC.RECONVERGENT B3 ;  /* 0x0000000000037941 */ /* 0x000fea0003800200 */
.L_x_16735:
        /* <DEDUP_REMOVED lines=84> */
.L_x_16738:
[----:B------:R-:W-:Y:S02]  /*6b030*/  FSEL R2, RZ, 3.37028055040000000000e+12, P0 ;  /* 0x54442d18ff027808 */ /* 0x000fe40000000000 */
[----:B------:R-:W-:-:S07]  /*6b040*/  FSEL R3, RZ, 2.1426990032196044922, P0 ;  /* 0x400921fbff037808 */ /* 0x000fce0000000000 */
.L_x_16739:
[----:B------:R-:W-:Y:S05]  /*6b050*/  BSYNC.RECONVERGENT B0 ;  /* 0x0000000000007941 */ /* 0x000fea0003800200 */
.L_x_16737:
[----:B------:R-:W-:Y:S01]  /*6b060*/  DADD R58, R60, R58 ;  /* 0x000000003c3a7229 */ /* 0x000fe2000000003a */
[----:B------:R-:W-:-:S07]  /*6b070*/  LOP3.LUT R3, R3, 0x80000000, R23, 0xb8, !PT ;  /* 0x8000000003037812 */ /* 0x000fce00078eb817 */
[----:B------:R-:W-:-:S06]  /*6b080*/  DSETP.NAN.AND P0, PT, R58, R58, PT ;  /* 0x0000003a3a00722a */ /* 0x000fcc0003f08000 */
[----:B------:R-:W-:Y:S02]  /*6b090*/  FSEL R2, R58, R2, P0 ;  /* 0x000000023a027208 */ /* 0x000fe40000000000 */
[----:B------:R-:W-:Y:S01]  /*6b0a0*/  FSEL R3, R59, R3, P0 ;  /* 0x000000033b037208 */ /* 0x000fe20000000000 */
[----:B------:R-:W-:Y:S06]  /*6b0b0*/  BRA `(.L_x_16732) ;  /* 0x0000001000907947 */ /* 0x000fec0003800000 */
.L_x_16723:
        /* <DEDUP_REMOVED lines=25> */
.L_x_16741:
[----:B------:R-:W-:Y:S05]  /*6b250*/  BSYNC.RECONVERGENT B3 ;  /* 0x0000000000037941 */ /* 0x000fea0003800200 */
.L_x_16740:
        /* <DEDUP_REMOVED lines=23> */
.L_x_16743:
[----:B------:R-:W-:Y:S05]  /*6b3d0*/  BSYNC.RECONVERGENT B3 ;  /* 0x0000000000037941 */ /* 0x000fea0003800200 */
.L_x_16742:
        /* <DEDUP_REMOVED lines=139> */
.L_x_16745:
[----:B------:R-:W-:Y:S05]  /*6bc90*/  BSYNC.RECONVERGENT B0 ;  /* 0x0000000000007941 */ /* 0x000fea0003800200 */
.L_x_16744:
        /* <DEDUP_REMOVED lines=8> */
.L_x_16747:
[----:B------:R-:W-:Y:S05]  /*6bd20*/  BSYNC.RECONVERGENT B3 ;  /* 0x0000000000037941 */ /* 0x000fea0003800200 */
.L_x_16746:
        /* <DEDUP_REMOVED lines=84> */
.L_x_16749:
[----:B------:R-:W-:Y:S02]  /*6c270*/  FSEL R2, RZ, 3.37028055040000000000e+12, P0 ;  /* 0x54442d18ff027808 */ /* 0x000fe40000000000 */
[----:B------:R-:W-:-:S07]  /*6c280*/  FSEL R3, RZ, 2.1426990032196044922, P0 ;  /* 0x400921fbff037808 */ /* 0x000fce0000000000 */
.L_x_16750:
[----:B------:R-:W-:Y:S05]  /*6c290*/  BSYNC.RECONVERGENT B0 ;  /* 0x0000000000007941 */ /* 0x000fea0003800200 */
.L_x_16748:
[----:B------:R-:W-:Y:S01]  /*6c2a0*/  DADD R58, R60, R58 ;  /* 0x000000003c3a7229 */ /* 0x000fe2000000003a */
[----:B------:R-:W-:Y:S01]  /*6c2b0*/  LOP3.LUT R3, R3, 0x80000000, R23, 0xb8, !PT ;  /* 0x8000000003037812 */ /* 0x000fe200078eb817 */
[----:B------:R-:W-:-:S06]  /*6c2c0*/  DADD R62, R62, 1 ;  /* 0x3ff000003e3e7429 */ /* 0x000fcc0000000000 */
[----:B------:R-:W-:-:S06]  /*6c2d0*/  DSETP.NAN.AND P0, PT, R58, R58, PT ;  /* 0x0000003a3a00722a */ /* 0x000fcc0003f08000 */
[----:B------:R-:W-:Y:S02]  /*6c2e0*/  FSEL R2, R58, R2, P0 ;  /* 0x000000023a027208 */ /* 0x000fe40000000000 */
[----:B------:R-:W-:-:S07]  /*6c2f0*/  FSEL R3, R59, R3, P0 ;  /* 0x000000033b037208 */ /* 0x000fce0000000000 */
.L_x_16732:
[----:B------:R-:W-:Y:S05]  /*6c300*/  BSYNC.RECONVERGENT B2 ;  /* 0x0000000000027941 */ /* 0x000fea0003800200 */
.L_x_16722:
        /* <DEDUP_REMOVED lines=8> */
.L_x_16638:
[----:B------:R-:W-:Y:S05]  /*6c390*/  BSYNC.RECONVERGENT B1 ;  /* 0x0000000000017941 */ /* 0x000fea0003800200 */
.L_x_16636:
        /* <DEDUP_REMOVED lines=32> */
.L_x_16752:
        /* <DEDUP_REMOVED lines=141> */
.L_x_16760:
[----:B------:R-:W-:Y:S05]  /*6ce70*/  BSYNC.RECONVERGENT B3 ;  /* 0x0000000000037941 */ /* 0x000fea0003800200 */
.L_x_16759:
        /* <DEDUP_REMOVED lines=81> */
.L_x_16758:
        /* <DEDUP_REMOVED lines=31> */
.L_x_16767:
[----:B------:R-:W-:Y:S05]  /*6d580*/  BSYNC.RECONVERGENT B4 ;  /* 0x0000000000047941 */ /* 0x000fea0003800200 */
.L_x_16766:
[----:B------:R-:W-:Y:S02]  /*6d590*/  IMAD.MOV.U32 R22, RZ, RZ, R32 ;  /* 0x000000ffff167224 */ /* 0x000fe400078e0020 */
[----:B------:R-:W-:-:S07]  /*6d5a0*/  IMAD.MOV.U32 R23, RZ, RZ, R33 ;  /* 0x000000ffff177224 */ /* 0x000fce00078e0021 */
.L_x_16765:
[----:B------:R-:W-:Y:S05]  /*6d5b0*/  BSYNC.RECONVERGENT B3 ;  /* 0x0000000000037941 */ /* 0x000fea0003800200 */
.L_x_16764:
        /* <DEDUP_REMOVED lines=28> */
.L_x_16772:
[----:B------:R-:W-:Y:S05]  /*6d780*/  BSYNC.RECONVERGENT B4 ;  /* 0x0000000000047941 */ /* 0x000fea0003800200 */
.L_x_16771:
[----:B------:R-:W-:Y:S05]  /*6d790*/  BRA `(.L_x_16770) ;  /* 0x0000000000047947 */ /* 0x000fea0003800000 */
.L_x_16769:
[----:B------:R-:W-:-:S11]  /*6d7a0*/  DADD R32, R62, -R2 ;  /* 0x000000003e207229 */ /* 0x000fd60000000802 */
.L_x_16770:
[----:B------:R-:W-:Y:S05]  /*6d7b0*/  BSYNC.RECONVERGENT B3 ;  /* 0x0000000000037941 */ /* 0x000fea0003800200 */
.L_x_16768:
        /* <DEDUP_REMOVED lines=30> */
.L_x_16774:
[----:B------:R-:W-:Y:S05]  /*6d9a0*/  BSYNC.RECONVERGENT B3 ;  /* 0x0000000000037941 */ /* 0x000fea0003800200 */
.L_x_16773:
        /* <DEDUP_REMOVED lines=85> */
.L_x_16775:
        /* <DEDUP_REMOVED lines=21> */
.L_x_16777:
[----:B------:R-:W-:Y:S05]  /*6e050*/  BSYNC.RECONVERGENT B3 ;  /* 0x0000000000037941 */ /* 0x000fea0003800200 */
.L_x_16776:
        /* <DEDUP_REMOVED lines=30> */
.L_x_16763:
        /* <DEDUP_REMOVED lines=25> */
.L_x_16780:
[----:B------:R-:W-:Y:S05]  /*6e3d0*/  BSYNC.RECONVERGENT B3 ;  /* 0x0000000000037941 */ /* 0x000fea0003800200 */
.L_x_16779:
        /* <DEDUP_REMOVED lines=85> */
.L_x_16781:
        /* <DEDUP_REMOVED lines=21> */
.L_x_16783:
[----:B------:R-:W-:Y:S05]  /*6ea80*/  BSYNC.RECONVERGENT B3 ;  /* 0x0000000000037941 */ /* 0x000fea0003800200 */
.L_x_16782:
        /* <DEDUP_REMOVED lines=30> */
.L_x_16778:
        /* <DEDUP_REMOVED lines=24> */
.L_x_16785:
[----:B------:R-:W-:Y:S05]  /*6edf0*/  BSYNC.RECONVERGENT B3 ;  /* 0x0000000000037941 */ /* 0x000fea0003800200 */
.L_x_16784:
        /* <DEDUP_REMOVED lines=21> */
.L_x_16787:
[----:B------:R-:W-:Y:S05]  /*6ef50*/  BSYNC.RECONVERGENT B3 ;  /* 0x0000000000037941 */ /* 0x000fea0003800200 */
.L_x_16786:
[----:B------:R-:W-:Y:S02]  /*6ef60*/  IMAD.MOV.U32 R22, RZ, RZ, R32 ;  /* 0x000000ffff167224 */ /* 0x000fe400078e0020 */
[----:B------:R-:W-:Y:S01]  /*6ef70*/  IMAD.MOV.U32 R23, RZ, RZ, R33 ;  /* 0x000000ffff177224 */ /* 0x000fe200078e0021 */
[----:B------:R-:W-:Y:S06]  /*6ef80*/  BRA `(.L_x_16761) ;  /* 0x0000000000647947 */ /* 0x000fec0003800000 */
.L_x_16762:
        /* <DEDUP_REMOVED lines=24> */
.L_x_16788:
[----:B------:R-:W-:Y:S05]  /*6f110*/  BSYNC.RECONVERGENT B3 ;  /* 0x0000000000037941 */ /* 0x000fea0003800200 */
.L_x_16761:
[----:B------:R-:W-:Y:S05]  /*6f120*/  BSYNC.RECONVERGENT B2 ;  /* 0x0000000000027941 */ /* 0x000fea0003800200 */
.L_x_16757:
        /* <DEDUP_REMOVED lines=25> */
.L_x_16793:
[----:B------:R-:W-:Y:S05]  /*6f2c0*/  BSYNC.RECONVERGENT B4 ;  /* 0x0000000000047941 */ /* 0x000fea0003800200 */
.L_x_16792:
        /* <DEDUP_REMOVED lines=84> */
.L_x_16796:
        /* <DEDUP_REMOVED lines=53> */
.L_x_16795:
        /* <DEDUP_REMOVED lines=76> */
.L_x_16798:
        /* <DEDUP_REMOVED lines=53> */
.L_x_16794:
        /* <DEDUP_REMOVED lines=34> */
.L_x_16805:
[----:B------:R-:W-:Y:S05]  /*70590*/  BSYNC.RECONVERGENT B6 ;  /* 0x0000000000067941 */ /* 0x000fea0003800200 */
.L_x_16804:
[----:B------:R-:W-:Y:S02]  /*705a0*/  IMAD.MOV.U32 R70, RZ, RZ, R32 ;  /* 0x000000ffff467224 */ /* 0x000fe400078e0020 */
[----:B------:R-:W-:-:S07]  /*705b0*/  IMAD.MOV.U32 R71, RZ, RZ, R33 ;  /* 0x000000ffff477224 */ /* 0x000fce00078e0021 */
.L_x_16803:
[----:B------:R-:W-:Y:S05]  /*705c0*/  BSYNC.RECONVERGENT B5 ;  /* 0x0000000000057941 */ /* 0x000fea0003800200 */
.L_x_16802:
        /* <DEDUP_REMOVED lines=27> */
.L_x_16810:
[----:B------:R-:W-:Y:S05]  /*70780*/  BSYNC.RECONVERGENT B6 ;  /* 0x0000000000067941 */ /* 0x000fea0003800200 */
.L_x_16809:
[----:B------:R-:W-:Y:S02]  /*70790*/  IMAD.MOV.U32 R58, RZ, RZ, R32 ;  /* 0x000000ffff3a7224 */ /* 0x000fe400078e0020 */
[----:B------:R-:W-:Y:S01]  /*707a0*/  IMAD.MOV.U32 R59, RZ, RZ, R33 ;  /* 0x000000ffff3b7224 */ /* 0x000fe200078e0021 */
[----:B------:R-:W-:Y:S06]  /*707b0*/  BRA `(.L_x_16808) ;  /* 0x0000000000047947 */ /* 0x000fec0003800000 */
.L_x_16807:
[----:B------:R-:W-:-:S11]  /*707c0*/  DADD R58, -R64, R62 ;  /* 0x00000000403a7229 */ /* 0x000fd6000000013e */
.L_x_16808:
[----:B------:R-:W-:Y:S05]  /*707d0*/  BSYNC.RECONVERGENT B5 ;  /* 0x0000000000057941 */ /* 0x000fea0003800200 */
.L_x_16806:
        /* <DEDUP_REMOVED lines=31> */
.L_x_16812:
[----:B------:R-:W-:Y:S05]  /*709d0*/  BSYNC.RECONVERGENT B5 ;  /* 0x0000000000057941 */ /* 0x000fea0003800200 */
.L_x_16811:
[----:B------:R-:W-:Y:S02]  /*709e0*/  IMAD.MOV.U32 R58, RZ, RZ, R2 ;  /* 0x000000ffff3a7224 */ /* 0x000fe400078e0002 */
[----:B------:R-:W-:Y:S01]  /*709f0*/  IMAD.MOV.U32 R59, RZ, RZ, R3 ;  /* 0x000000ffff3b7224 */ /* 0x000fe200078e0003 */
[----:B------:R-:W-:Y:S06]  /*70a00*/  BRA `(.L_x_16813) ;  /* 0x00000008004c7947 */ /* 0x000fec0003800000 */
.L_x_16801:
        /* <DEDUP_REMOVED lines=29> */
.L_x_16816:
[----:B------:R-:W-:Y:S05]  /*70be0*/  BSYNC.RECONVERGENT B5 ;  /* 0x0000000000057941 */ /* 0x000fea0003800200 */
.L_x_16815:
[----:B------:R-:W-:Y:S02]  /*70bf0*/  IMAD.MOV.U32 R58, RZ, RZ, R2 ;  /* 0x000000ffff3a7224 */ /* 0x000fe400078e0002 */
[----:B------:R-:W-:Y:S01]  /*70c00*/  IMAD.MOV.U32 R59, RZ, RZ, R3 ;  /* 0x000000ffff3b7224 */ /* 0x000fe200078e0003 */
[----:B------:R-:W-:Y:S06]  /*70c10*/  BRA `(.L_x_16813) ;  /* 0x0000000400c87947 */ /* 0x000fec0003800000 */
.L_x_16814:
        /* <DEDUP_REMOVED lines=28> */
.L_x_16818:
[----:B------:R-:W-:Y:S05]  /*70de0*/  BSYNC.RECONVERGENT B5 ;  /* 0x0000000000057941 */ /* 0x000fea0003800200 */
.L_x_16817:
        /* <DEDUP_REMOVED lines=20> */
.L_x_16820:
[----:B------:R-:W-:Y:S05]  /*70f30*/  BSYNC.RECONVERGENT B5 ;  /* 0x0000000000057941 */ /* 0x000fea0003800200 */
.L_x_16819:
[----:B------:R-:W-:Y:S01]  /*70f40*/  DMUL R60, R60, 8.11296384146066816958e+31 ;  /* 0x469000003c3c7828 */ /* 0x000fe20000000000 */
[----:B------:R-:W-:Y:S01]  /*70f50*/  MOV R58, R32 ;  /* 0x00000020003a7202 */ /* 0x000fe20000000f00 */
[----:B------:R-:W-:Y:S01]  /*70f60*/  IMAD.MOV.U32 R59, RZ, RZ, R33 ;  /* 0x000000ffff3b7224 */ /* 0x000fe200078e0021 */
[----:B------:R-:W-:Y:S08]  /*70f70*/  BRA `(.L_x_16813) ;  /* 0x0000000000f07947 */ /* 0x000ff00003800000 */
.L_x_16800:
        /* <DEDUP_REMOVED lines=26> */
.L_x_16822:
[----:B------:R-:W-:Y:S05]  /*71120*/  BSYNC.RECONVERGENT B5 ;  /* 0x0000000000057941 */ /* 0x000fea0003800200 */
.L_x_16821:
        /* <DEDUP_REMOVED lines=29> */
.L_x_16824:
[----:B------:R-:W-:Y:S05]  /*71300*/  BSYNC.RECONVERGENT B5 ;  /* 0x0000000000057941 */ /* 0x000fea0003800200 */
.L_x_16823:
[----:B------:R-:W-:Y:S01]  /*71310*/  DMUL R58, R2, R48 ;  /* 0x00000030023a7228 */ /* 0x000fe20000000000 */
[----:B------:R-:W-:Y:S01]  /*71320*/  IMAD.MOV.U32 R60, RZ, RZ, 0x0 ;  /* 0x00000000ff3c7424 */ /* 0x000fe200078e00ff */
[----:B------:R-:W-:-:S09]  /*71330*/  MOV R61, 0x3ff00000 ;  /* 0x3ff00000003d7802 */ /* 0x000fd20000000f00 */
.L_x_16813:
[----:B------:R-:W-:Y:S05]  /*71340*/  BSYNC.RECONVERGENT B4 ;  /* 0x0000000000047941 */ /* 0x000fea0003800200 */
.L_x_16799:
[----:B------:R-:W-:Y:S05]  /*71350*/  BRA `(.L_x_16825) ;  /* 0x0000000000087947 */ /* 0x000fea0003800000 */
.L_x_16791:
[----:B------:R-:W-:Y:S02]  /*71360*/  DMUL R58, R20, 9.00719925474099200000e+15 ;  /* 0x43400000143a7828 */ /* 0x000fe40000000000 */
[----:B------:R-:W-:-:S11]  /*71370*/  DMUL R60, R60, 9.00719925474099200000e+15 ;  /* 0x434000003c3c7828 */ /* 0x000fd60000000000 */
.L_x_16825:
[----:B------:R-:W-:Y:S05]  /*71380*/  BSYNC.RELIABLE B2 ;  /* 0x0000000000027941 */ /* 0x000fea0003800100 */
.L_x_16790:
        /* <DEDUP_REMOVED lines=29> */
.L_x_16828:
[----:B------:R-:W-:Y:S05]  /*71560*/  BSYNC.RECONVERGENT B2 ;  /* 0x0000000000027941 */ /* 0x000fea0003800200 */
.L_x_16827:
        /* <DEDUP_REMOVED lines=84> */
.L_x_16830:
[----:B------:R-:W-:Y:S02]  /*71ab0*/  FSEL R2, RZ, 3.37028055040000000000e+12, P0 ;  /* 0x54442d18ff027808 */ /* 0x000fe40000000000 */
[----:B------:R-:W-:-:S07]  /*71ac0*/  FSEL R3, RZ, 2.1426990032196044922, P0 ;  /* 0x400921fbff037808 */ /* 0x000fce0000000000 */
.L_x_16831:
[----:B------:R-:W-:Y:S05]  /*71ad0*/  BSYNC.RECONVERGENT B0 ;  /* 0x0000000000007941 */ /* 0x000fea0003800200 */
.L_x_16829:
[----:B------:R-:W-:Y:S01]  /*71ae0*/  DADD R60, |R58|, R60 ;  /* 0x000000003a3c7229 */ /* 0x000fe2000000023c */
[----:B------:R-:W-:-:S07]  /*71af0*/  LOP3.LUT R59, R3, 0x80000000, R59, 0xb8, !PT ;  /* 0x80000000033b7812 */ /* 0x000fce00078eb83b */
[----:B------:R-:W-:-:S06]  /*71b00*/  DSETP.NAN.AND P0, PT, R60, R60, PT ;  /* 0x0000003c3c00722a */ /* 0x000fcc0003f08000 */
[----:B------:R-:W-:Y:S02]  /*71b10*/  FSEL R20, R60, R2, P0 ;  /* 0x000000023c147208 */ /* 0x000fe40000000000 */
[----:B------:R-:W-:Y:S01]  /*71b20*/  FSEL R21, R61, R59, P0 ;  /* 0x0000003b3d157208 */ /* 0x000fe20000000000 */
[----:B------:R-:W-:Y:S06]  /*71b30*/  BRA `(.L_x_16797) ;  /* 0x0000000400d87947 */ /* 0x000fec0003800000 */
.L_x_16826:
        /* <DEDUP_REMOVED lines=25> */
.L_x_16833:
[----:B------:R-:W-:Y:S05]  /*71cd0*/  BSYNC.RECONVERGENT B2 ;  /* 0x0000000000027941 */ /* 0x000fea0003800200 */
.L_x_16832:
        /* <DEDUP_REMOVED lines=84> */
.L_x_16835:
[----:B------:R-:W-:Y:S02]  /*72220*/  FSEL R2, RZ, 3.37028055040000000000e+12, P0 ;  /* 0x54442d18ff027808 */ /* 0x000fe40000000000 */
[----:B------:R-:W-:-:S07]  /*72230*/  FSEL R3, RZ, 2.1426990032196044922, P0 ;  /* 0x400921fbff037808 */ /* 0x000fce0000000000 */
.L_x_16836:
[----:B------:R-:W-:Y:S05]  /*72240*/  BSYNC.RECONVERGENT B0 ;  /* 0x0000000000007941 */ /* 0x000fea0003800200 */
.L_x_16834:
[----:B------:R-:W-:Y:S01]  /*72250*/  DADD R60, |R58|, R60 ;  /* 0x000000003a3c7229 */ /* 0x000fe2000000023c */
[----:B------:R-:W-:-:S07]  /*72260*/  LOP3.LUT R59, R3, 0x80000000, R59, 0xb8, !PT ;  /* 0x80000000033b7812 */ /* 0x000fce00078eb83b */
[----:B------:R-:W-:-:S06]  /*72270*/  DSETP.NAN.AND P0, PT, R60, R60, PT ;  /* 0x0000003c3c00722a */ /* 0x000fcc0003f08000 */
[----:B------:R-:W-:Y:S02]  /*72280*/  FSEL R20, R60, R2, P0 ;  /* 0x000000023c147208 */ /* 0x000fe40000000000 */
[----:B------:R-:W-:-:S07]  /*72290*/  FSEL R21, R61, R59, P0 ;  /* 0x0000003b3d157208 */ /* 0x000fce0000000000 */
.L_x_16797:
[----:B------:R-:W-:Y:S05]  /*722a0*/  BSYNC.RECONVERGENT B3 ;  /* 0x0000000000037941 */ /* 0x000fea0003800200 */
.L_x_16789:
[----:B------:R-:W-:Y:S01]  /*722b0*/  DADD R2, -RZ, -R22 ;  /* 0x00000000ff027229 */ /* 0x000fe20000000916 */
[----:B------:R-:W-:-:S09]  /*722c0*/  ISETP.GE.AND P0, PT, R27, RZ, PT ;  /* 0x000000ff1b00720c */ /* 0x000fd20003f06270 */
[----:B------:R-:W-:Y:S02]  /*722d0*/  FSEL R22, R22, R2, !P0 ;  /* 0x0000000216167208 */ /* 0x000fe40004000000 */
[----:B------:R-:W-:Y:S01]  /*722e0*/  FSEL R23, R23, R3, !P0 ;  /* 0x0000000317177208 */ /* 0x000fe20004000000 */
[----:B------:R-:W-:Y:S06]  /*722f0*/  BRA `(.L_x_16753) ;  /* 0x0000002c00f47947 */ /* 0x000fec0003800000 */
.L_x_16756:
[----:B------:R-:W2:Y:S01]  /*72300*/  LDL.64 R20, [R1+0x8] ;  /* 0x0000080001147983 */ /* 0x000ea20000100a00 */
[----:B------:R-:W-:Y:S01]  /*72310*/  UMOV UR6, 0x54442d18 ;  /* 0x54442d1800067882 */ /* 0x000fe20000000000 */
[----:B------:R-:W-:Y:S01]  /*72320*/  UMOV UR7, 0x3ff921fb ;  /* 0x3ff921fb00077882 */ /* 0x000fe20000000000 */
[----:B------:R-:W-:Y:S02]  /*72330*/  DADD R22, -RZ, -R26 ;  /* 0x00000000ff167229 */ /* 0x000fe4000000091a */
[----:B--2---:R-:W-:-:S08]  /*72340*/  DADD R20, -R24, R20 ;  /* 0x0000000018147229 */ /* 0x004fd00000000114 */
[----:B------:R-:W-:Y:S01]  /*72350*/  DADD R20, R20, UR6 ;  /* 0x0000000614147e29 */ /* 0x000fe20008000000 */
[----:B------:R-:W-:Y:S10]  /*72360*/  BRA `(.L_x_16753) ;  /* 0x0000002c00d87947 */ /* 0x000ff40003800000 */
.L_x_16755:
[----:B------:R-:W-:Y:S01]  /*72370*/  DADD R22, -RZ, -R26 ;  /* 0x00000000ff167229 */ /* 0x000fe2000000091a */
[----:B------:R-:W-:Y:S01]  /*72380*/  CS2R R20, SRZ ;  /* 0x0000000000147805 */ /* 0x000fe2000001ff00 */
[----:B------:R-:W-:Y:S09]  /*72390*/  BRA `(.L_x_16753) ;  /* 0x0000002c00cc7947 */ /* 0x000ff20003800000 */
.L_x_16754:
        /* <DEDUP_REMOVED lines=110> */
.L_x_16841:
[----:B------:R-:W-:Y:S05]  /*72a80*/  BSYNC.RECONVERGENT B0 ;  /* 0x0000000000007941 */ /* 0x000fea0003800200 */
.L_x_16840:
        /* <DEDUP_REMOVED lines=8> */
.L_x_16843:
[----:B------:R-:W-:Y:S05]  /*72b10*/  BSYNC.RECONVERGENT B3 ;  /* 0x0000000000037941 */ /* 0x000fea0003800200 */
.L_x_16842:
        /* <DEDUP_REMOVED lines=84> */
.L_x_16845:
[----:B------:R-:W-:Y:S02]  /*73060*/  FSEL R2, RZ, 3.37028055040000000000e+12, P0 ;  /* 0x54442d18ff027808 */ /* 0x000fe40000000000 */
[----:B------:R-:W-:-:S07]  /*73070*/  FSEL R3, RZ, 2.1426990032196044922, P0 ;  /* 0x400921fbff037808 */ /* 0x000fce0000000000 */
.L_x_16846:
[----:B------:R-:W-:Y:S05]  /*73080*/  BSYNC.RECONVERGENT B0 ;  /* 0x0000000000007941 */ /* 0x000fea0003800200 */
.L_x_16844:
[----:B------:R-:W-:Y:S01]  /*73090*/  DADD R58, R60, R58 ;  /* 0x000000003c3a7229 */ /* 0x000fe2000000003a */
[----:B------:R-:W-:Y:S01]  /*730a0*/  LOP3.LUT R3, R3, 0x80000000, R27, 0xb8, !PT ;  /* 0x8000000003037812 */ /* 0x000fe200078eb81b */
[----:B------:R-:W-:-:S06]  /*730b0*/  DMUL R62, R62, 0.5 ;  /* 0x3fe000003e3e7828 */ /* 0x000fcc0000000000 */
[----:B------:R-:W-:-:S06]  /*730c0*/  DSETP.NAN.AND P0, PT, R58, R58, PT ;  /* 0x0000003a3a00722a */ /* 0x000fcc0003f08000 */
[----:B------:R-:W-:Y:S02]  /*730d0*/  FSEL R2, R58, R2, P0 ;  /* 0x000000023a027208 */ /* 0x000fe40000000000 */
[----:B------:R-:W-:Y:S01]  /*730e0*/  FSEL R3, R59, R3, P0 ;  /* 0x000000033b037208 */ /* 0x000fe20000000000 */
[----:B------:R-:W-:Y:S06]  /*730f0*/  BRA `(.L_x_16847) ;  /* 0x0000002000507947 */ /* 0x000fec0003800000 */
.L_x_16839:
        /* <DEDUP_REMOVED lines=137> */
.L_x_16849:
[----:B------:R-:W-:Y:S05]  /*73990*/  BSYNC.RECONVERGENT B0 ;  /* 0x0000000000007941 */ /* 0x000fea0003800200 */
.L_x_16848:
        /* <DEDUP_REMOVED lines=8> */
.L_x_16851:
[----:B------:R-:W-:Y:S05]  /*73a20*/  BSYNC.RECONVERGENT B3 ;  /* 0x0000000000037941 */ /* 0x000fea0003800200 */
.L_x_16850:
        /* <DEDUP_REMOVED lines=84> */
.L_x_16853:
[----:B------:R-:W-:Y:S02]  /*73f70*/  FSEL R2, RZ, 3.37028055040000000000e+12, P0 ;  /* 0x54442d18ff027808 */ /* 0x000fe40000000000 */
[----:B------:R-:W-:-:S07]  /*73f80*/  FSEL R3, RZ, 2.1426990032196044922, P0 ;  /* 0x400921fbff037808 */ /* 0x000fce0000000000 */
.L_x_16854:
[----:B------:R-:W-:Y:S05]  /*73f90*/  BSYNC.RECONVERGENT B0 ;  /* 0x0000000000007941 */ /* 0x000fea0003800200 */
.L_x_16852:
[----:B------:R-:W-:Y:S01]  /*73fa0*/  DADD R58, R60, R58 ;  /* 0x000000003c3a7229 */ /* 0x000fe2000000003a */
[----:B------:R-:W-:-:S07]  /*73fb0*/  LOP3.LUT R3, R3, 0x80000000, R27, 0xb8, !PT ;  /* 0x8000000003037812 */ /* 0x000fce00078eb81b */
[----:B------:R-:W-:-:S06]  /*73fc0*/  DSETP.NAN.AND P0, PT, R58, R58, PT ;  /* 0x0000003a3a00722a */ /* 0x000fcc0003f08000 */
[----:B------:R-:W-:Y:S02]  /*73fd0*/  FSEL R2, R58, R2, P0 ;  /* 0x000000023a027208 */ /* 0x000fe40000000000 */
[----:B------:R-:W-:Y:S01]  /*73fe0*/  FSEL R3, R59, R3, P0 ;  /* 0x000000033b037208 */ /* 0x000fe20000000000 */
[----:B------:R-:W-:Y:S06]  /*73ff0*/  BRA `(.L_x_16847) ;  /* 0x0000001000907947 */ /* 0x000fec0003800000 */
.L_x_16838:
        /* <DEDUP_REMOVED lines=23> */
[----:B------:R-:W-:Y:S02]  /*74170*/  IMAD.MOV.U32 R62, RZ, RZ, R32 ;  /* 0x000000ffff3e7224 */ /* 0x000fe400078e0020 */
[----:B------:R-:W-:-:S07]  /*74180*/  IMAD.MOV.U32 R63, RZ, RZ, R33 ;  /* 0x000000ffff3f7224 */ /* 0x000fce00078e0021 */
.L_x_16856:
[----:B------:R-:W-:Y:S05]  /*74190*/  BSYNC.RECONVERGENT B3 ;  /* 0x0000000000037941 */ /* 0x000fea0003800200 */
.L_x_16855:
        /* <DEDUP_REMOVED lines=23> */
.L_x_16858:
[----:B------:R-:W-:Y:S05]  /*74310*/  BSYNC.RECONVERGENT B3 ;  /* 0x0000000000037941 */ /* 0x000fea0003800200 */
.L_x_16857:
        /* <DEDUP_REMOVED lines=139> */
.L_x_16860:
[----:B------:R-:W-:Y:S05]  /*74bd0*/  BSYNC.RECONVERGENT B0 ;  /* 0x0000000000007941 */ /* 0x000fea0003800200 */
.L_x_16859:
        /* <DEDUP_REMOVED lines=8> */
.L_x_16862:
[----:B------:R-:W-:Y:S05]  /*74c60*/  BSYNC.RECONVERGENT B3 ;  /* 0x0000000000037941 */ /* 0x000fea0003800200 */
.L_x_16861:
        /* <DEDUP_REMOVED lines=84> */
.L_x_16864:
[----:B------:R-:W-:Y:S02]  /*751b0*/  FSEL R2, RZ, 3.37028055040000000000e+12, P0 ;  /* 0x54442d18ff027808 */ /* 0x000fe40000000000 */
[----:B------:R-:W-:-:S07]  /*751c0*/  FSEL R3, RZ, 2.1426990032196044922, P0 ;  /* 0x400921fbff037808 */ /* 0x000fce0000000000 */
.L_x_16865:
[----:B------:R-:W-:Y:S05]  /*751d0*/  BSYNC.RECONVERGENT B0 ;  /* 0x0000000000007941 */ /* 0x000fea0003800200 */
.L_x_16863:
[----:B------:R-:W-:Y:S01]  /*751e0*/  DADD R58, R60, R58 ;  /* 0x000000003c3a7229 */ /* 0x000fe2000000003a */
[----:B------:R-:W-:Y:S01]  /*751f0*/  LOP3.LUT R3, R3, 0x80000000, R27, 0xb8, !PT ;  /* 0x8000000003037812 */ /* 0x000fe200078eb81b */
[----:B------:R-:W-:-:S06]  /*75200*/  DADD R62, R62, 1 ;  /* 0x3ff000003e3e7429 */ /* 0x000fcc0000000000 */
[----:B------:R-:W-:-:S06]  /*75210*/  DSETP.NAN.AND P0, PT, R58, R58, PT ;  /* 0x0000003a3a00722a */ /* 0x000fcc0003f08000 */
[----:B------:R-:W-:Y:S02]  /*75220*/  FSEL R2, R58, R2, P0 ;  /* 0x000000023a027208 */ /* 0x000fe40000000000 */
[----:B------:R-:W-:-:S07]  /*75230*/  FSEL R3, R59, R3, P0 ;  /* 0x000000033b037208 */ /* 0x000fce0000000000 */
.L_x_16847:
[----:B------:R-:W-:Y:S05]  /*75240*/  BSYNC.RECONVERGENT B2 ;  /* 0x0000000000027941 */ /* 0x000fea0003800200 */
.L_x_16837:
        /* <DEDUP_REMOVED lines=8> */
.L_x_16753:
[----:B------:R-:W-:Y:S05]  /*752d0*/  BSYNC.RECONVERGENT B1 ;  /* 0x0000000000017941 */ /* 0x000fea0003800200 */
.L_x_16751:
        /* <DEDUP_REMOVED lines=32> */
.L_x_16867:
        /* <DEDUP_REMOVED lines=141> */
.L_x_16875:
[----:B------:R-:W-:Y:S05]  /*75db0*/  BSYNC.RECONVERGENT B3 ;  /* 0x0000000000037941 */ /* 0x000fea0003800200 */
.L_x_16874:
        /* <DEDUP_REMOVED lines=81> */
.L_x_16873:
        /* <DEDUP_REMOVED lines=31> */
.L_x_16882:
[----:B------:R-:W-:Y:S05]  /*764c0*/  BSYNC.RECONVERGENT B4 ;  /* 0x0000000000047941 */ /* 0x000fea0003800200 */
.L_x_16881:
[----:B------:R-:W-:Y:S02]  /*764d0*/  IMAD.MOV.U32 R26, RZ, RZ, R32 ;  /* 0x000000ffff1a7224 */ /* 0x000fe400078e0020 */
[----:B------:R-:W-:-:S07]  /*764e0*/  IMAD.MOV.U32 R27, RZ, RZ, R33 ;  /* 0x000000ffff1b7224 */ /* 0x000fce00078e0021 */
.L_x_16880:
[----:B------:R-:W-:Y:S05]  /*764f0*/  BSYNC.RECONVERGENT B3 ;  /* 0x0000000000037941 */ /* 0x000fea0003800200 */
.L_x_16879:
        /* <DEDUP_REMOVED lines=28> */
.L_x_16887:
[----:B------:R-:W-:Y:S05]  /*766c0*/  BSYNC.RECONVERGENT B4 ;  /* 0x0000000000047941 */ /* 0x000fea0003800200 */
.L_x_16886:
[----:B------:R-:W-:Y:S05]  /*766d0*/  BRA `(.L_x_16885) ;  /* 0x0000000000047947 */ /* 0x000fea0003800000 */
.L_x_16884:
[----:B------:R-:W-:-:S11]  /*766e0*/  DADD R32, R62, -R2 ;  /* 0x000000003e207229 */ /* 0x000fd60000000802 */
.L_x_16885:
[----:B------:R-:W-:Y:S05]  /*766f0*/  BSYNC.RECONVERGENT B3 ;  /* 0x0000000000037941 */ /* 0x000fea0003800200 */
.L_x_16883:
        /* <DEDUP_REMOVED lines=30> */
.L_x_16889:
[----:B------:R-:W-:Y:S05]  /*768e0*/  BSYNC.RECONVERGENT B3 ;  /* 0x0000000000037941 */ /* 0x000fea0003800200 */
.L_x_16888:
        /* <DEDUP_REMOVED lines=85> */
.L_x_16890:
        /* <DEDUP_REMOVED lines=21> */
.L_x_16892:
[----:B------:R-:W-:Y:S05]  /*76f90*/  BSYNC.RECONVERGENT B3 ;  /* 0x0000000000037941 */ /* 0x000fea0003800200 */
.L_x_16891:
        /* <DEDUP_REMOVED lines=30> */
.L_x_16878:
        /* <DEDUP_REMOVED lines=25> */
.L_x_16895:
[----:B------:R-:W-:Y:S05]  /*77310*/  BSYNC.RECONVERGENT B3 ;  /* 0x0000000000037941 */ /* 0x000fea0003800200 */
.L_x_16894:
        /* <DEDUP_REMOVED lines=85> */
.L_x_16896:
        /* <DEDUP_REMOVED lines=21> */
.L_x_16898:
[----:B------:R-:W-:Y:S05]  /*779c0*/  BSYNC.RECONVERGENT B3 ;  /* 0x0000000000037941 */ /* 0x000fea0003800200 */
.L_x_16897:
        /* <DEDUP_REMOVED lines=30> */
.L_x_16893:
        /* <DEDUP_REMOVED lines=24> */
.L_x_16900:
[----:B------:R-:W-:Y:S05]  /*77d30*/  BSYNC.RECONVERGENT B3 ;  /* 0x0000000000037941 */ /* 0x000fea0003800200 */
.L_x_16899:
        /* <DEDUP_REMOVED lines=21> */
.L_x_16902:
[----:B------:R-:W-:Y:S05]  /*77e90*/  BSYNC.RECONVERGENT B3 ;  /* 0x0000000000037941 */ /* 0x000fea0003800200 */
.L_x_16901:
[----:B------:R-:W-:Y:S02]  /*77ea0*/  IMAD.MOV.U32 R26, RZ, RZ, R32 ;  /* 0x000000ffff1a7224 */ /* 0x000fe400078e0020 */
[----:B------:R-:W-:Y:S01]  /*77eb0*/  IMAD.MOV.U32 R27, RZ, RZ, R33 ;  /* 0x000000ffff1b7224 */ /* 0x000fe200078e0021 */
[----:B------:R-:W-:Y:S06]  /*77ec0*/  BRA `(.L_x_16876) ;  /* 0x0000000000647947 */ /* 0x000fec0003800000 */
.L_x_16877:
        /* <DEDUP_REMOVED lines=24> */
.L_x_16903:
[----:B------:R-:W-:Y:S05]  /*78050*/  BSYNC.RECONVERGENT B3 ;  /* 0x0000000000037941 */ /* 0x000fea0003800200 */
.L_x_16876:
[----:B------:R-:W-:Y:S05]  /*78060*/  BSYNC.RECONVERGENT B2 ;  /* 0x0000000000027941 */ /* 0x000fea0003800200 */
.L_x_16872:
        /* <DEDUP_REMOVED lines=25> */
.L_x_16908:
[----:B------:R-:W-:Y:S05]  /*78200*/  BSYNC.RECONVERGENT B4 ;  /* 0x0000000000047941 */ /* 0x000fea0003800200 */
.L_x_16907:
        /* <DEDUP_REMOVED lines=84> */
.L_x_16911:
        /* <DEDUP_REMOVED lines=53> */
.L_x_16910:
        /* <DEDUP_REMOVED lines=76> */
.L_x_16913:
        /* <DEDUP_REMOVED lines=53> */
.L_x_16909:
        /* <DEDUP_REMOVED lines=34> */
.L_x_16920:
[----:B------:R-:W-:Y:S05]  /*794d0*/  BSYNC.RECONVERGENT B6 ;  /* 0x0000000000067941 */ /* 0x000fea0003800200 */
.L_x_16919:
[----:B------:R-:W-:Y:S01]  /*794e0*/  MOV R70, R32 ;  /* 0x0000002000467202 */ /* 0x000fe20000000f00 */
[----:B------:R-:W-:-:S07]  /*794f0*/  IMAD.MOV.U32 R71, RZ, RZ, R33 ;  /* 0x000000ffff477224 */ /* 0x000fce00078e0021 */
.L_x_16918:
[----:B------:R-:W-:Y:S05]  /*79500*/  BSYNC.RECONVERGENT B5 ;  /* 0x0000000000057941 */ /* 0x000fea0003800200 */
.L_x_16917:
        /* <DEDUP_REMOVED lines=27> */
.L_x_16925:
[----:B------:R-:W-:Y:S05]  /*796c0*/  BSYNC.RECONVERGENT B6 ;  /* 0x0000000000067941 */ /* 0x000fea0003800200 */
.L_x_16924:
[----:B------:R-:W-:Y:S01]  /*796d0*/  IMAD.MOV.U32 R58, RZ, RZ, R32 ;  /* 0x000000ffff3a7224 */ /* 0x000fe200078e0020 */
[----:B------:R-:W-:Y:S01]  /*796e0*/  MOV R59, R33 ;  /* 0x00000021003b7202 */ /* 0x000fe20000000f00 */
[----:B------:R-:W-:Y:S06]  /*796f0*/  BRA `(.L_x_16923) ;  /* 0x0000000000047947 */ /* 0x000fec0003800000 */
.L_x_16922:
[----:B------:R-:W-:-:S11]  /*79700*/  DADD R58, -R64, R62 ;  /* 0x00000000403a7229 */ /* 0x000fd6000000013e */
.L_x_16923:
[----:B------:R-:W-:Y:S05]  /*79710*/  BSYNC.RECONVERGENT B5 ;  /* 0x0000000000057941 */ /* 0x000fea0003800200 */
.L_x_16921:
        /* <DEDUP_REMOVED lines=31> */
.L_x_16927:
[----:B------:R-:W-:Y:S05]  /*79910*/  BSYNC.RECONVERGENT B5 ;  /* 0x0000000000057941 */ /* 0x000fea0003800200 */
.L_x_16926:
[----:B------:R-:W-:Y:S01]  /*79920*/  MOV R58, R2 ;  /* 0x00000002003a7202 */ /* 0x000fe20000000f00 */
[----:B------:R-:W-:Y:S01]  /*79930*/  IMAD.MOV.U32 R59, RZ, RZ, R3 ;  /* 0x000000ffff3b7224 */ /* 0x000fe200078e0003 */
[----:B------:R-:W-:Y:S06]  /*79940*/  BRA `(.L_x_16928) ;  /* 0x00000008004c7947 */ /* 0x000fec0003800000 */
.L_x_16916:
        /* <DEDUP_REMOVED lines=29> */
.L_x_16931:
[----:B------:R-:W-:Y:S05]  /*79b20*/  BSYNC.RECONVERGENT B5 ;  /* 0x0000000000057941 */ /* 0x000fea0003800200 */
.L_x_16930:
[----:B------:R-:W-:Y:S01]  /*79b30*/  IMAD.MOV.U32 R58, RZ, RZ, R2 ;  /* 0x000000ffff3a7224 */ /* 0x000fe200078e0002 */
[----:B------:R-:W-:Y:S01]  /*79b40*/  MOV R59, R3 ;  /* 0x00000003003b7202 */ /* 0x000fe20000000f00 */
[----:B------:R-:W-:Y:S06]  /*79b50*/  BRA `(.L_x_16928) ;  /* 0x0000000400c87947 */ /* 0x000fec0003800000 */
.L_x_16929:
        /* <DEDUP_REMOVED lines=28> */
.L_x_16933:
[----:B------:R-:W-:Y:S05]  /*79d20*/  BSYNC.RECONVERGENT B5 ;  /* 0x0000000000057941 */ /* 0x000fea0003800200 */
.L_x_16932:
        /* <DEDUP_REMOVED lines=20> */
.L_x_16935:
[----:B------:R-:W-:Y:S05]  /*79e70*/  BSYNC.RECONVERGENT B5 ;  /* 0x0000000000057941 */ /* 0x000fea0003800200 */
.L_x_16934:
[----:B------:R-:W-:Y:S01]  /*79e80*/  DMUL R60, R60, 8.11296384146066816958e+31 ;  /* 0x469000003c3c7828 */ /* 0x000fe20000000000 */
[----:B------:R-:W-:Y:S02]  /*79e90*/  IMAD.MOV.U32 R58, RZ, RZ, R32 ;  /* 0x000000ffff3a7224 */ /* 0x000fe400078e0020 */
[----:B------:R-:W-:Y:S01]  /*79ea0*/  IMAD.MOV.U32 R59, RZ, RZ, R33 ;  /* 0x000000ffff3b7224 */ /* 0x000fe200078e0021 */
[----:B------:R-:W-:Y:S07]  /*79eb0*/  BRA `(.L_x_16928) ;  /* 0x0000000000f07947 */ /* 0x000fee0003800000 */
.L_x_16915:
        /* <DEDUP_REMOVED lines=26> */
.L_x_16937:
[----:B------:R-:W-:Y:S05]  /*7a060*/  BSYNC.RECONVERGENT B5 ;  /* 0x0000000000057941 */ /* 0x000fea0003800200 */
.L_x_16936:
        /* <DEDUP_REMOVED lines=29> */
.L_x_16939:
[----:B------:R-:W-:Y:S05]  /*7a240*/  BSYNC.RECONVERGENT B5 ;  /* 0x0000000000057941 */ /* 0x000fea0003800200 */
.L_x_16938:
[----:B------:R-:W-:Y:S01]  /*7a250*/  DMUL R58, R2, R48 ;  /* 0x00000030023a7228 */ /* 0x000fe20000000000 */
[----:B------:R-:W-:Y:S02]  /*7a260*/  IMAD.MOV.U32 R60, RZ, RZ, 0x0 ;  /* 0x00000000ff3c7424 */ /* 0x000fe400078e00ff */
[----:B------:R-:W-:-:S08]  /*7a270*/  IMAD.MOV.U32 R61, RZ, RZ, 0x3ff00000 ;  /* 0x3ff00000ff3d7424 */ /* 0x000fd000078e00ff */
.L_x_16928:
[----:B------:R-:W-:Y:S05]  /*7a280*/  BSYNC.RECONVERGENT B4 ;  /* 0x0000000000047941 */ /* 0x000fea0003800200 */
.L_x_16914:
[----:B------:R-:W-:Y:S05]  /*7a290*/  BRA `(.L_x_16940) ;  /* 0x0000000000087947 */ /* 0x000fea0003800000 */
.L_x_16906:
[----:B------:R-:W-:Y:S02]  /*7a2a0*/  DMUL R58, R24, 9.00719925474099200000e+15 ;  /* 0x43400000183a7828 */ /* 0x000fe40000000000 */
[----:B------:R-:W-:-:S11]  /*7a2b0*/  DMUL R60, R60, 9.00719925474099200000e+15 ;  /* 0x434000003c3c7828 */ /* 0x000fd60000000000 */
.L_x_16940:
[----:B------:R-:W-:Y:S05]  /*7a2c0*/  BSYNC.RELIABLE B2 ;  /* 0x0000000000027941 */ /* 0x000fea0003800100 */
.L_x_16905:
        /* <DEDUP_REMOVED lines=29> */
.L_x_16943:
[----:B------:R-:W-:Y:S05]  /*7a4a0*/  BSYNC.RECONVERGENT B2 ;  /* 0x0000000000027941 */ /* 0x000fea0003800200 */
.L_x_16942:
        /* <DEDUP_REMOVED lines=84> */
.L_x_16945:
[----:B------:R-:W-:Y:S02]  /*7a9f0*/  FSEL R2, RZ, 3.37028055040000000000e+12, P0 ;  /* 0x54442d18ff027808 */ /* 0x000fe40000000000 */
[----:B------:R-:W-:-:S07]  /*7aa00*/  FSEL R3, RZ, 2.1426990032196044922, P0 ;  /* 0x400921fbff037808 */ /* 0x000fce0000000000 */
.L_x_16946:
[----:B------:R-:W-:Y:S05]  /*7aa10*/  BSYNC.RECONVERGENT B0 ;  /* 0x0000000000007941 */ /* 0x000fea0003800200 */
.L_x_16944:
[----:B------:R-:W-:Y:S01]  /*7aa20*/  DADD R60, |R58|, R60 ;  /* 0x000000003a3c7229 */ /* 0x000fe2000000023c */
[----:B------:R-:W-:-:S07]  /*7aa30*/  LOP3.LUT R59, R3, 0x80000000, R59, 0xb8, !PT ;  /* 0x80000000033b7812 */ /* 0x000fce00078eb83b */
[----:B------:R-:W-:-:S06]  /*7aa40*/  DSETP.NAN.AND P0, PT, R60, R60, PT ;  /* 0x0000003c3c00722a */ /* 0x000fcc0003f08000 */
[----:B------:R-:W-:Y:S02]  /*7aa50*/  FSEL R24, R60, R2, P0 ;  /* 0x000000023c187208 */ /* 0x000fe40000000000 */
[----:B------:R-:W-:Y:S01]  /*7aa60*/  FSEL R25, R61, R59, P0 ;  /* 0x0000003b3d197208 */ /* 0x000fe20000000000 */
[----:B------:R-:W-:Y:S06]  /*7aa70*/  BRA `(.L_x_16912) ;  /* 0x0000000400d87947 */ /* 0x000fec0003800000 */
.L_x_16941:
        /* <DEDUP_REMOVED lines=25> */
.L_x_16948:
[----:B------:R-:W-:Y:S05]  /*7ac10*/  BSYNC.RECONVERGENT B2 ;  /* 0x0000000000027941 */ /* 0x000fea0003800200 */
.L_x_16947:
        /* <DEDUP_REMOVED lines=84> */
.L_x_16950:
[----:B------:R-:W-:Y:S02]  /*7b160*/  FSEL R2, RZ, 3.37028055040000000000e+12, P0 ;  /* 0x54442d18ff027808 */ /* 0x000fe40000000000 */
[----:B------:R-:W-:-:S07]  /*7b170*/  FSEL R3, RZ, 2.1426990032196044922, P0 ;  /* 0x400921fbff037808 */ /* 0x000fce0000000000 */
.L_x_16951:
[----:B------:R-:W-:Y:S05]  /*7b180*/  BSYNC.RECONVERGENT B0 ;  /* 0x0000000000007941 */ /* 0x000fea0003800200 */
.L_x_16949:
[----:B------:R-:W-:Y:S01]  /*7b190*/  DADD R60, |R58|, R60 ;  /* 0x000000003a3c7229 */ /* 0x000fe2000000023c */
[----:B------:R-:W-:-:S07]  /*7b1a0*/  LOP3.LUT R59, R3, 0x80000000, R59, 0xb8, !PT ;  /* 0x80000000033b7812 */ /* 0x000fce00078eb83b */
[----:B------:R-:W-:-:S06]  /*7b1b0*/  DSETP.NAN.AND P0, PT, R60, R60, PT ;  /* 0x0000003c3c00722a */ /* 0x000fcc0003f08000 */
[----:B------:R-:W-:Y:S02]  /*7b1c0*/  FSEL R24, R60, R2, P0 ;  /* 0x000000023c187208 */ /* 0x000fe40000000000 */
[----:B------:R-:W-:-:S07]  /*7b1d0*/  FSEL R25, R61, R59, P0 ;  /* 0x0000003b3d197208 */ /* 0x000fce0000000000 */
.L_x_16912:
[----:B------:R-:W-:Y:S05]  /*7b1e0*/  BSYNC.RECONVERGENT B3 ;  /* 0x0000000000037941 */ /* 0x000fea0003800200 */
.L_x_16904:
[----:B------:R-:W-:Y:S01]  /*7b1f0*/  DADD R2, -RZ, -R26 ;  /* 0x00000000ff027229 */ /* 0x000fe2000000091a */
[----:B------:R-:W-:-:S09]  /*7b200*/  ISETP.GE.AND P0, PT, R31, RZ, PT ;  /* 0x000000ff1f00720c */ /* 0x000fd20003f06270 */
[----:B------:R-:W-:Y:S02]  /*7b210*/  FSEL R26, R26, R2, !P0 ;  /* 0x000000021a1a7208 */ /* 0x000fe40004000000 */
[----:B------:R-:W-:Y:S01]  /*7b220*/  FSEL R27, R27, R3, !P0 ;  /* 0x000000031b1b7208 */ /* 0x000fe20004000000 */
[----:B------:R-:W-:Y:S06]  /*7b230*/  BRA `(.L_x_16868) ;  /* 0x0000002c00f47947 */ /* 0x000fec0003800000 */
.L_x_16871:
[----:B------:R-:W2:Y:S01]  /*7b240*/  LDL.64 R24, [R1+0x8] ;  /* 0x0000080001187983 */ /* 0x000ea20000100a00 */
[----:B------:R-:W-:Y:S01]  /*7b250*/  UMOV UR6, 0x54442d18 ;  /* 0x54442d1800067882 */ /* 0x000fe20000000000 */
[----:B------:R-:W-:Y:S01]  /*7b260*/  UMOV UR7, 0x3ff921fb ;  /* 0x3ff921fb00077882 */ /* 0x000fe20000000000 */
[----:B------:R-:W-:Y:S02]  /*7b270*/  DADD R26, -RZ, -R30 ;  /* 0x00000000ff1a7229 */ /* 0x000fe4000000091e */
[----:B--2---:R-:W-:-:S08]  /*7b280*/  DADD R24, -R28, R24 ;  /* 0x000000001c187229 */ /* 0x004fd00000000118 */
[----:B------:R-:W-:Y:S01]  /*7b290*/  DADD R24, R24, UR6 ;  /* 0x0000000618187e29 */ /* 0x000fe20008000000 */
[----:B------:R-:W-:Y:S10]  /*7b2a0*/  BRA `(.L_x_16868) ;  /* 0x0000002c00d87947 */ /* 0x000ff40003800000 */
.L_x_16870:
[----:B------:R-:W-:Y:S01]  /*7b2b0*/  DADD R26, -RZ, -R30 ;  /* 0x00000000ff1a7229 */ /* 0x000fe2000000091e */
[----:B------:R-:W-:Y:S01]  /*7b2c0*/  CS2R R24, SRZ ;  /* 0x0000000000187805 */ /* 0x000fe2000001ff00 */
[----:B------:R-:W-:Y:S09]  /*7b2d0*/  BRA `(.L_x_16868) ;  /* 0x0000002c00cc7947 */ /* 0x000ff20003800000 */
.L_x_16869:
        /* <DEDUP_REMOVED lines=110> */
.L_x_16956:
[----:B------:R-:W-:Y:S05]  /*7b9c0*/  BSYNC.RECONVERGENT B0 ;  /* 0x0000000000007941 */ /* 0x000fea0003800200 */
.L_x_16955:
        /* <DEDUP_REMOVED lines=8> */
.L_x_16958:
[----:B------:R-:W-:Y:S05]  /*7ba50*/  BSYNC.RECONVERGENT B3 ;  /* 0x0000000000037941 */ /* 0x000fea0003800200 */
.L_x_16957:
        /* <DEDUP_REMOVED lines=84> */
.L_x_16960:
[----:B------:R-:W-:Y:S02]  /*7bfa0*/  FSEL R2, RZ, 3.37028055040000000000e+12, P0 ;  /* 0x54442d18ff027808 */ /* 0x000fe40000000000 */
[----:B------:R-:W-:-:S07]  /*7bfb0*/  FSEL R3, RZ, 2.1426990032196044922, P0 ;  /* 0x400921fbff037808 */ /* 0x000fce0000000000 */
.L_x_16961:
[----:B------:R-:W-:Y:S05]  /*7bfc0*/  BSYNC.RECONVERGENT B0 ;  /* 0x0000000000007941 */ /* 0x000fea0003800200 */
.L_x_16959:
[----:B------:R-:W-:Y:S01]  /*7bfd0*/  DADD R58, R60, R58 ;  /* 0x000000003c3a7229 */ /* 0x000fe2000000003a */
[----:B------:R-:W-:Y:S01]  /*7bfe0*/  LOP3.LUT R3, R3, 0x80000000, R31, 0xb8, !PT ;  /* 0x8000000003037812 */ /* 0x000fe200078eb81f */
[----:B------:R-:W-:-:S06]  /*7bff0*/  DMUL R62, R62, 0.5 ;  /* 0x3fe000003e3e7828 */ /* 0x000fcc0000000000 */
[----:B------:R-:W-:-:S06]  /*7c000*/  DSETP.NAN.AND P0, PT, R58, R58, PT ;  /* 0x0000003a3a00722a */ /* 0x000fcc0003f08000 */
[----:B------:R-:W-:Y:S02]  /*7c010*/  FSEL R2, R58, R2, P0 ;  /* 0x000000023a027208 */ /* 0x000fe40000000000 */
[----:B------:R-:W-:Y:S01]  /*7c020*/  FSEL R3, R59, R3, P0 ;  /* 0x000000033b037208 */ /* 0x000fe20000000000 */
[----:B------:R-:W-:Y:S06]  /*7c030*/  BRA `(.L_x_16962) ;  /* 0x0000002000507947 */ /* 0x000fec0003800000 */
.L_x_16954:
        /* <DEDUP_REMOVED lines=137> */
.L_x_16964:
[----:B------:R-:W-:Y:S05]  /*7c8d0*/  BSYNC.RECONVERGENT B0 ;  /* 0x0000000000007941 */ /* 0x000fea0003800200 */
.L_x_16963:
        /* <DEDUP_REMOVED lines=8> */
.L_x_16966:
[----:B------:R-:W-:Y:S05]  /*7c960*/  BSYNC.RECONVERGENT B3 ;  /* 0x0000000000037941 */ /* 0x000fea0003800200 */
.L_x_16965:
        /* <DEDUP_REMOVED lines=84> */
.L_x_16968:
[----:B------:R-:W-:Y:S02]  /*7ceb0*/  FSEL R2, RZ, 3.37028055040000000000e+12, P0 ;  /* 0x54442d18ff027808 */ /* 0x000fe40000000000 */
[----:B------:R-:W-:-:S07]  /*7cec0*/  FSEL R3, RZ, 2.1426990032196044922, P0 ;  /* 0x400921fbff037808 */ /* 0x000fce0000000000 */
.L_x_16969:
[----:B------:R-:W-:Y:S05]  /*7ced0*/  BSYNC.RECONVERGENT B0 ;  /* 0x0000000000007941 */ /* 0x000fea0003800200 */
.L_x_16967:
[----:B------:R-:W-:Y:S01]  /*7cee0*/  DADD R58, R60, R58 ;  /* 0x000000003c3a7229 */ /* 0x000fe2000000003a */
[----:B------:R-:W-:-:S07]  /*7cef0*/  LOP3.LUT R3, R3, 0x80000000, R31, 0xb8, !PT ;  /* 0x8000000003037812 */ /* 0x000fce00078eb81f */
[----:B------:R-:W-:-:S06]  /*7cf00*/  DSETP.NAN.AND P0, PT, R58, R58, PT ;  /* 0x0000003a3a00722a */ /* 0x000fcc0003f08000 */
[----:B------:R-:W-:Y:S02]  /*7cf10*/  FSEL R2, R58, R2, P0 ;  /* 0x000000023a027208 */ /* 0x000fe40000000000 */
[----:B------:R-:W-:Y:S01]  /*7cf20*/  FSEL R3, R59, R3, P0 ;  /* 0x000000033b037208 */ /* 0x000fe20000000000 */
[----:B------:R-:W-:Y:S06]  /*7cf30*/  BRA `(.L_x_16962) ;  /* 0x0000001000907947 */ /* 0x000fec0003800000 */
.L_x_16953:
        /* <DEDUP_REMOVED lines=25> */
.L_x_16971:
[----:B------:R-:W-:Y:S05]  /*7d0d0*/  BSYNC.RECONVERGENT B3 ;  /* 0x0000000000037941 */ /* 0x000fea0003800200 */
.L_x_16970:
        /* <DEDUP_REMOVED lines=23> */
.L_x_16973:
[----:B------:R-:W-:Y:S05]  /*7d250*/  BSYNC.RECONVERGENT B3 ;  /* 0x0000000000037941 */ /* 0x000fea0003800200 */
.L_x_16972:
        /* <DEDUP_REMOVED lines=139> */
.L_x_16975:
[----:B------:R-:W-:Y:S05]  /*7db10*/  BSYNC.RECONVERGENT B0 ;  /* 0x0000000000007941 */ /* 0x000fea0003800200 */
.L_x_16974:
        /* <DEDUP_REMOVED lines=8> */
.L_x_16977:
[----:B------:R-:W-:Y:S05]  /*7dba0*/  BSYNC.RECONVERGENT B3 ;  /* 0x0000000000037941 */ /* 0x000fea0003800200 */
.L_x_16976:
        /* <DEDUP_REMOVED lines=84> */
.L_x_16979:
[----:B------:R-:W-:Y:S02]  /*7e0f0*/  FSEL R2, RZ, 3.37028055040000000000e+12, P0 ;  /* 0x54442d18ff027808 */ /* 0x000fe40000000000 */
[----:B------:R-:W-:-:S07]  /*7e100*/  FSEL R3, RZ, 2.1426990032196044922, P0 ;  /* 0x400921fbff037808 */ /* 0x000fce0000000000 */
.L_x_16980:
[----:B------:R-:W-:Y:S05]  /*7e110*/  BSYNC.RECONVERGENT B0 ;  /* 0x0000000000007941 */ /* 0x000fea0003800200 */
.L_x_16978:
[----:B------:R-:W-:Y:S01]  /*7e120*/  DADD R58, R60, R58 ;  /* 0x000000003c3a7229 */ /* 0x000fe2000000003a */
[----:B------:R-:W-:Y:S01]  /*7e130*/  LOP3.LUT R3, R3, 0x80000000, R31, 0xb8, !PT ;  /* 0x8000000003037812 */ /* 0x000fe200078eb81f */
[----:B------:R-:W-:-:S06]  /*7e140*/  DADD R62, R62, 1 ;  /* 0x3ff000003e3e7429 */ /* 0x000fcc0000000000 */
[----:B------:R-:W-:-:S06]  /*7e150*/  DSETP.NAN.AND P0, PT, R58, R58, PT ;  /* 0x0000003a3a00722a */ /* 0x000fcc0003f08000 */
[----:B------:R-:W-:Y:S02]  /*7e160*/  FSEL R2, R58, R2, P0 ;  /* 0x000000023a027208 */ /* 0x000fe40000000000 */
[----:B------:R-:W-:-:S07]  /*7e170*/  FSEL R3, R59, R3, P0 ;  /* 0x000000033b037208 */ /* 0x000fce0000000000 */
.L_x_16962:
[----:B------:R-:W-:Y:S05]  /*7e180*/  BSYNC.RECONVERGENT B2 ;  /* 0x0000000000027941 */ /* 0x000fea0003800200 */
.L_x_16952:
        /* <DEDUP_REMOVED lines=8> */
.L_x_16868:
[----:B------:R-:W-:Y:S05]  /*7e210*/  BSYNC.RECONVERGENT B1 ;  /* 0x0000000000017941 */ /* 0x000fea0003800200 */
.L_x_16866:
        /* <DEDUP_REMOVED lines=27> */
[----:B------:R-:W-:Y:S01]  /*7e3d0*/  @P0 MOV R28, R30 ;  /* 0x0000001e001c0202 */ /* 0x000fe20000000f00 */
[----:B------:R-:W-:Y:S01]  /*7e3e0*/  @P0 IMAD.MOV.U32 R29, RZ, RZ, R31 ;  /* 0x000000ffff1d0224 */ /* 0x000fe200078e001f */
[----:B------:R-:W-:Y:S02]  /*7e3f0*/  @!P0 DADD R28, R2, UR10 ;  /* 0x0000000a021c8e29 */ /* 0x000fe40008000000 */
[----:B------:R-:W-:Y:S01]  /*7e400*/  @!P0 DADD R30, R42, R42 ;  /* 0x000000002a1e8229 */ /* 0x000fe2000000002a */
[----:B------:R-:W-:Y:S10]  /*7e410*/  BRA `(.L_x_16983) ;  /* 0x0000008c00547947 */ /* 0x000ff40003800000 */
.L_x_16982:
        /* <DEDUP_REMOVED lines=141> */
.L_x_16990:
[----:B------:R-:W-:Y:S05]  /*7ecf0*/  BSYNC.RECONVERGENT B3 ;  /* 0x0000000000037941 */ /* 0x000fea0003800200 */
.L_x_16989:
[----:B------:R-:W-:-:S10]  /*7ed00*/  DADD R2, R28, R48 ;  /* 0x000000001c027229 */ /* 0x000fd40000000030 */
        /* <DEDUP_REMOVED lines=80> */
.L_x_16988:
        /* <DEDUP_REMOVED lines=31> */
.L_x_16997:
[----:B------:R-:W-:Y:S05]  /*7f400*/  BSYNC.RECONVERGENT B4 ;  /* 0x0000000000047941 */ /* 0x000fea0003800200 */
.L_x_16996:
[----:B------:R-:W-:Y:S01]  /*7f410*/  IMAD.MOV.U32 R30, RZ, RZ, R32 ;  /* 0x000000ffff1e7224 */ /* 0x000fe200078e0020 */
[----:B------:R-:W-:-:S07]  /*7f420*/  MOV R31, R33 ;  /* 0x00000021001f7202 */ /* 0x000fce0000000f00 */
.L_x_16995:
[----:B------:R-:W-:Y:S05]  /*7f430*/  BSYNC.RECONVERGENT B3 ;  /* 0x0000000000037941 */ /* 0x000fea0003800200 */
.L_x_16994:
        /* <DEDUP_REMOVED lines=28> */
.L_x_17002:
[----:B------:R-:W-:Y:S05]  /*7f600*/  BSYNC.RECONVERGENT B4 ;  /* 0x0000000000047941 */ /* 0x000fea0003800200 */
.L_x_17001:
[----:B------:R-:W-:Y:S05]  /*7f610*/  BRA `(.L_x_17000) ;  /* 0x0000000000047947 */ /* 0x000fea0003800000 */
.L_x_16999:
[----:B------:R-:W-:-:S11]  /*7f620*/  DADD R32, R62, -R2 ;  /* 0x000000003e207229 */ /* 0x000fd60000000802 */
.L_x_17000:
[----:B------:R-:W-:Y:S05]  /*7f630*/  BSYNC.RECONVERGENT B3 ;  /* 0x0000000000037941 */ /* 0x000fea0003800200 */
.L_x_16998:
        /* <DEDUP_REMOVED lines=30> */
.L_x_17004:
[----:B------:R-:W-:Y:S05]  /*7f820*/  BSYNC.RECONVERGENT B3 ;  /* 0x0000000000037941 */ /* 0x000fea0003800200 */
.L_x_17003:
        /* <DEDUP_REMOVED lines=85> */
.L_x_17005:
        /* <DEDUP_REMOVED lines=21> */
.L_x_17007:
[----:B------:R-:W-:Y:S05]  /*7fed0*/  BSYNC.RECONVERGENT B3 ;  /* 0x0000000000037941 */ /* 0x000fea0003800200 */
.L_x_17006:
        /* <DEDUP_REMOVED lines=30> */
.L_x_16993:
        /* <DEDUP_REMOVED lines=25> */
.L_x_17010:
[----:B------:R-:W-:Y:S05]  /*80250*/  BSYNC.RECONVERGENT B3 ;  /* 0x0000000000037941 */ /* 0x000fea0003800200 */
.L_x_17009:
        /* <DEDUP_REMOVED lines=85> */
.L_x_17011:
        /* <DEDUP_REMOVED lines=21> */
.L_x_17013:
[----:B------:R-:W-:Y:S05]  /*80900*/  BSYNC.RECONVERGENT B3 ;  /* 0x0000000000037941 */ /* 0x000fea0003800200 */
.L_x_17012:
        /* <DEDUP_REMOVED lines=30> */
.L_x_17008:
        /* <DEDUP_REMOVED lines=24> */
.L_x_17015:
[----:B------:R-:W-:Y:S05]  /*80c70*/  BSYNC.RECONVERGENT B3 ;  /* 0x0000000000037941 */ /* 0x000fea0003800200 */
.L_x_17014:
        /* <DEDUP_REMOVED lines=21> */
.L_x_17017:
[----:B------:R-:W-:Y:S05]  /*80dd0*/  BSYNC.RECONVERGENT B3 ;  /* 0x0000000000037941 */ /* 0x000fea0003800200 */
.L_x_17016:
[----:B------:R-:W-:Y:S01]  /*80de0*/  MOV R30, R32 ;  /* 0x00000020001e7202 */ /* 0x000fe20000000f00 */
[----:B------:R-:W-:Y:S01]  /*80df0*/  IMAD.MOV.U32 R31, RZ, RZ, R33 ;  /* 0x000000ffff1f7224 */ /* 0x000fe200078e0021 */
[----:B------:R-:W-:Y:S06]  /*80e00*/  BRA `(.L_x_16991) ;  /* 0x0000000000647947 */ /* 0x000fec0003800000 */
.L_x_16992:
        /* <DEDUP_REMOVED lines=24> */
.L_x_17018:
[----:B------:R-:W-:Y:S05]  /*80f90*/  BSYNC.RECONVERGENT B3 ;  /* 0x0000000000037941 */ /* 0x000fea0003800200 */
.L_x_16991:
[----:B------:R-:W-:Y:S05]  /*80fa0*/  BSYNC.RECONVERGENT B2 ;  /* 0x0000000000027941 */ /* 0x000fea0003800200 */
.L_x_16987:
        /* <DEDUP_REMOVED lines=25> */
.L_x_17023:
[----:B------:R-:W-:Y:S05]  /*81140*/  BSYNC.RECONVERGENT B4 ;  /* 0x0000000000047941 */ /* 0x000fea0003800200 */
.L_x_17022:
        /* <DEDUP_REMOVED lines=84> */
.L_x_17026:
        /* <DEDUP_REMOVED lines=53> */
.L_x_17025:
        /* <DEDUP_REMOVED lines=76> */
.L_x_17028:
        /* <DEDUP_REMOVED lines=45> */
[----:B------:R-:W-:Y:S01]  /*82170*/  @P0 MOV R29, 0x3c91a626 ;  /* 0x3c91a626001d0802 */ /* 0x000fe20000000f00 */
[----:B------:R-:W-:Y:S02]  /*82180*/  @!P0 IMAD.MOV.U32 R32, RZ, RZ, 0x33145c07 ;  /* 0x33145c07ff208424 */ /* 0x000fe400078e00ff */
[----:B------:R-:W-:-:S03]  /*82190*/  @!P0 IMAD.MOV.U32 R33, RZ, RZ, 0x3c91a626 ;  /* 0x3c91a626ff218424 */ /* 0x000fc600078e00ff */
[----:B------:R-:W-:-:S03]  /*821a0*/  @P0 DADD R28, R2, -R28 ;  /* 0x00000000021c0229 */ /* 0x000fc6000000081c */
[----:B------:R-:W-:-:S05]  /*821b0*/  @!P0 DADD R2, R2, R32 ;  /* 0x0000000002028229 */ /* 0x000fca0000000020 */
[----:B------:R-:W-:-:S03]  /*821c0*/  @P0 DADD R28, -R28, UR6 ;  /* 0x000000061c1c0e29 */ /* 0x000fc60008000100 */
[----:B------:R-:W-:Y:S01]  /*821d0*/  @!P0 DADD R28, R2, UR6 ;  /* 0x00000006021c8e29 */ /* 0x000fe20008000000 */
[----:B------:R-:W-:Y:S10]  /*821e0*/  BRA `(.L_x_17027) ;  /* 0x0000001c00d47947 */ /* 0x000ff40003800000 */
.L_x_17024:
        /* <DEDUP_REMOVED lines=34> */
.L_x_17035:
[----:B------:R-:W-:Y:S05]  /*82410*/  BSYNC.RECONVERGENT B6 ;  /* 0x0000000000067941 */ /* 0x000fea0003800200 */
.L_x_17034:
[----:B------:R-:W-:Y:S02]  /*82420*/  IMAD.MOV.U32 R70, RZ, RZ, R32 ;  /* 0x000000ffff467224 */ /* 0x000fe400078e0020 */
[----:B------:R-:W-:-:S07]  /*82430*/  IMAD.MOV.U32 R71, RZ, RZ, R33 ;  /* 0x000000ffff477224 */ /* 0x000fce00078e0021 */
.L_x_17033:
[----:B------:R-:W-:Y:S05]  /*82440*/  BSYNC.RECONVERGENT B5 ;  /* 0x0000000000057941 */ /* 0x000fea0003800200 */
.L_x_17032:
        /* <DEDUP_REMOVED lines=27> */
.L_x_17040:
[----:B------:R-:W-:Y:S05]  /*82600*/  BSYNC.RECONVERGENT B6 ;  /* 0x0000000000067941 */ /* 0x000fea0003800200 */
.L_x_17039:
[----:B------:R-:W-:Y:S02]  /*82610*/  IMAD.MOV.U32 R58, RZ, RZ, R32 ;  /* 0x000000ffff3a7224 */ /* 0x000fe400078e0020 */
[----:B------:R-:W-:Y:S01]  /*82620*/  IMAD.MOV.U32 R59, RZ, RZ, R33 ;  /* 0x000000ffff3b7224 */ /* 0x000fe200078e0021 */
[----:B------:R-:W-:Y:S06]  /*82630*/  BRA `(.L_x_17038) ;  /* 0x0000000000047947 */ /* 0x000fec0003800000 */
.L_x_17037:
[----:B------:R-:W-:-:S11]  /*82640*/  DADD R58, -R64, R62 ;  /* 0x00000000403a7229 */ /* 0x000fd6000000013e */
.L_x_17038:
[----:B------:R-:W-:Y:S05]  /*82650*/  BSYNC.RECONVERGENT B5 ;  /* 0x0000000000057941 */ /* 0x000fea0003800200 */
.L_x_17036:
        /* <DEDUP_REMOVED lines=31> */
.L_x_17042:
[----:B------:R-:W-:Y:S05]  /*82850*/  BSYNC.RECONVERGENT B5 ;  /* 0x0000000000057941 */ /* 0x000fea0003800200 */
.L_x_17041:
[----:B------:R-:W-:Y:S02]  /*82860*/  IMAD.MOV.U32 R58, RZ, RZ, R2 ;  /* 0x000000ffff3a7224 */ /* 0x000fe400078e0002 */
[----:B------:R-:W-:Y:S01]  /*82870*/  IMAD.MOV.U32 R59, RZ, RZ, R3 ;  /* 0x000000ffff3b7224 */ /* 0x000fe200078e0003 */
[----:B------:R-:W-:Y:S06]  /*82880*/  BRA `(.L_x_17043) ;  /* 0x00000008004c7947 */ /* 0x000fec0003800000 */
.L_x_17031:
        /* <DEDUP_REMOVED lines=29> */
.L_x_17046:
[----:B------:R-:W-:Y:S05]  /*82a60*/  BSYNC.RECONVERGENT B5 ;  /* 0x0000000000057941 */ /* 0x000fea0003800200 */
.L_x_17045:
[----:B------:R-:W-:Y:S02]  /*82a70*/  IMAD.MOV.U32 R58, RZ, RZ, R2 ;  /* 0x000000ffff3a7224 */ /* 0x000fe400078e0002 */
[----:B------:R-:W-:Y:S01]  /*82a80*/  IMAD.MOV.U32 R59, RZ, RZ, R3 ;  /* 0x000000ffff3b7224 */ /* 0x000fe200078e0003 */
[----:B------:R-:W-:Y:S06]  /*82a90*/  BRA `(.L_x_17043) ;  /* 0x0000000400c87947 */ /* 0x000fec0003800000 */
.L_x_17044:
        /* <DEDUP_REMOVED lines=28> */
.L_x_17048:
[----:B------:R-:W-:Y:S05]  /*82c60*/  BSYNC.RECONVERGENT B5 ;  /* 0x0000000000057941 */ /* 0x000fea0003800200 */
.L_x_17047:
        /* <DEDUP_REMOVED lines=20> */
.L_x_17050:
[----:B------:R-:W-:Y:S05]  /*82db0*/  BSYNC.RECONVERGENT B5 ;  /* 0x0000000000057941 */ /* 0x000fea0003800200 */
.L_x_17049:
[----:B------:R-:W-:Y:S01]  /*82dc0*/  DMUL R60, R60, 8.11296384146066816958e+31 ;  /* 0x469000003c3c7828 */ /* 0x000fe20000000000 */
[----:B------:R-:W-:Y:S02]  /*82dd0*/  IMAD.MOV.U32 R58, RZ, RZ, R32 ;  /* 0x000000ffff3a7224 */ /* 0x000fe400078e0020 */
[----:B------:R-:W-:Y:S01]  /*82de0*/  IMAD.MOV.U32 R59, RZ, RZ, R33 ;  /* 0x000000ffff3b7224 */ /* 0x000fe200078e0021 */
[----:B------:R-:W-:Y:S07]  /*82df0*/  BRA `(.L_x_17043) ;  /* 0x0000000000f07947 */ /* 0x000fee0003800000 */
.L_x_17030:
        /* <DEDUP_REMOVED lines=26> */
.L_x_17052:
[----:B------:R-:W-:Y:S05]  /*82fa0*/  BSYNC.RECONVERGENT B5 ;  /* 0x0000000000057941 */ /* 0x000fea0003800200 */
.L_x_17051:
        /* <DEDUP_REMOVED lines=29> */
.L_x_17054:
[----:B------:R-:W-:Y:S05]  /*83180*/  BSYNC.RECONVERGENT B5 ;  /* 0x0000000000057941 */ /* 0x000fea0003800200 */
.L_x_17053:
[----:B------:R-:W-:Y:S01]  /*83190*/  DMUL R58, R2, R48 ;  /* 0x00000030023a7228 */ /* 0x000fe20000000000 */
[----:B------:R-:W-:Y:S02]  /*831a0*/  IMAD.MOV.U32 R60, RZ, RZ, 0x0 ;  /* 0x00000000ff3c7424 */ /* 0x000fe400078e00ff */
[----:B------:R-:W-:-:S08]  /*831b0*/  IMAD.MOV.U32 R61, RZ, RZ, 0x3ff00000 ;  /* 0x3ff00000ff3d7424 */ /* 0x000fd000078e00ff */
.L_x_17043:
[----:B------:R-:W-:Y:S05]  /*831c0*/  BSYNC.RECONVERGENT B4 ;  /* 0x0000000000047941 */ /* 0x000fea0003800200 */
.L_x_17029:
[----:B------:R-:W-:Y:S05]  /*831d0*/  BRA `(.L_x_17055) ;  /* 0x0000000000087947 */ /* 0x000fea0003800000 */
.L_x_17021:
[----:B------:R-:W-:Y:S02]  /*831e0*/  DMUL R58, R28, 9.00719925474099200000e+15 ;  /* 0x434000001c3a7828 */ /* 0x000fe40000000000 */
[----:B------:R-:W-:-:S11]  /*831f0*/  DMUL R60, R60, 9.00719925474099200000e+15 ;  /* 0x434000003c3c7828 */ /* 0x000fd60000000000 */
.L_x_17055:
[----:B------:R-:W-:Y:S05]  /*83200*/  BSYNC.RELIABLE B2 ;  /* 0x0000000000027941 */ /* 0x000fea0003800100 */
.L_x_17020:
        /* <DEDUP_REMOVED lines=29> */
.L_x_17058:
[----:B------:R-:W-:Y:S05]  /*833e0*/  BSYNC.RECONVERGENT B2 ;  /* 0x0000000000027941 */ /* 0x000fea0003800200 */
.L_x_17057:
        /* <DEDUP_REMOVED lines=84> */
.L_x_17060:
[----:B------:R-:W-:Y:S02]  /*83930*/  FSEL R2, RZ, 3.37028055040000000000e+12, P0 ;  /* 0x54442d18ff027808 */ /* 0x000fe40000000000 */
[----:B------:R-:W-:-:S07]  /*83940*/  FSEL R3, RZ, 2.1426990032196044922, P0 ;  /* 0x400921fbff037808 */ /* 0x000fce0000000000 */
.L_x_17061:
[----:B------:R-:W-:Y:S05]  /*83950*/  BSYNC.RECONVERGENT B0 ;  /* 0x0000000000007941 */ /* 0x000fea0003800200 */
.L_x_17059:
[----:B------:R-:W-:Y:S01]  /*83960*/  DADD R60, |R58|, R60 ;  /* 0x000000003a3c7229 */ /* 0x000fe2000000023c */
[----:B------:R-:W-:-:S07]  /*83970*/  LOP3.LUT R59, R3, 0x80000000, R59, 0xb8, !PT ;  /* 0x80000000033b7812 */ /* 0x000fce00078eb83b */
[----:B------:R-:W-:-:S06]  /*83980*/  DSETP.NAN.AND P0, PT, R60, R60, PT ;  /* 0x0000003c3c00722a */ /* 0x000fcc0003f08000 */
[----:B------:R-:W-:Y:S02]  /*83990*/  FSEL R28, R60, R2, P0 ;  /* 0x000000023c1c7208 */ /* 0x000fe40000000000 */
[----:B------:R-:W-:Y:S01]  /*839a0*/  FSEL R29, R61, R59, P0 ;  /* 0x0000003b3d1d7208 */ /* 0x000fe20000000000 */
[----:B------:R-:W-:Y:S06]  /*839b0*/  BRA `(.L_x_17027) ;  /* 0x0000000400e07947 */ /* 0x000fec0003800000 */
.L_x_17056:
        /* <DEDUP_REMOVED lines=27> */
.L_x_17063:
[----:B------:R-:W-:Y:S05]  /*83b70*/  BSYNC.RECONVERGENT B2 ;  /* 0x0000000000027941 */ /* 0x000fea0003800200 */
.L_x_17062:
        /* <DEDUP_REMOVED lines=84> */
.L_x_17065:
[----:B------:R-:W-:Y:S02]  /*840c0*/  FSEL R2, RZ, 3.37028055040000000000e+12, P0 ;  /* 0x54442d18ff027808 */ /* 0x000fe40000000000 */
[----:B------:R-:W-:-:S07]  /*840d0*/  FSEL R3, RZ, 2.1426990032196044922, P0 ;  /* 0x400921fbff037808 */ /* 0x000fce0000000000 */
.L_x_17066:
[----:B------:R-:W-:Y:S05]  /*840e0*/  BSYNC.RECONVERGENT B0 ;  /* 0x0000000000007941 */ /* 0x000fea0003800200 */
.L_x_17064:
[----:B------:R-:W-:Y:S01]  /*840f0*/  DADD R60, |R58|, R60 ;  /* 0x000000003a3c7229 */ /* 0x000fe2000000023c */
[----:B------:R-:W-:-:S07]  /*84100*/  LOP3.LUT R59, R3, 0x80000000, R59, 0xb8, !PT ;  /* 0x80000000033b7812 */ /* 0x000fce00078eb83b */
[----:B------:R-:W-:-:S06]  /*84110*/  DSETP.NAN.AND P0, PT, R60, R60, PT ;  /* 0x0000003c3c00722a */ /* 0x000fcc0003f08000 */
[----:B------:R-:W-:Y:S02]  /*84120*/  FSEL R28, R60, R2, P0 ;  /* 0x000000023c1c7208 */ /* 0x000fe40000000000 */
[----:B------:R-:W-:-:S07]  /*84130*/  FSEL R29, R61, R59, P0 ;  /* 0x0000003b3d1d7208 */ /* 0x000fce0000000000 */
.L_x_17027:
[----:B------:R-:W-:Y:S05]  /*84140*/  BSYNC.RECONVERGENT B3 ;  /* 0x0000000000037941 */ /* 0x000fea0003800200 */
.L_x_17019:
[----:B------:R-:W-:Y:S01]  /*84150*/  DADD R2, -RZ, -R30 ;  /* 0x00000000ff027229 */ /* 0x000fe2000000091e */
[----:B------:R-:W-:-:S09]  /*84160*/  ISETP.GE.AND P0, PT, R43, RZ, PT ;  /* 0x000000ff2b00720c */ /* 0x000fd20003f06270 */
[----:B------:R-:W-:Y:S02]  /*84170*/  FSEL R30, R30, R2, !P0 ;  /* 0x000000021e1e7208 */ /* 0x000fe40004000000 */
[----:B------:R-:W-:Y:S01]  /*84180*/  FSEL R31, R31, R3, !P0 ;  /* 0x000000031f1f7208 */ /* 0x000fe20004000000 */
[----:B------:R-:W-:Y:S06]  /*84190*/  BRA `(.L_x_16983) ;  /* 0x0000002c00f47947 */ /* 0x000fec0003800000 */
.L_x_16986:
[----:B------:R-:W2:Y:S01]  /*841a0*/  LDL.64 R28, [R1+0x8] ;  /* 0x00000800011c7983 */ /* 0x000ea20000100a00 */
[----:B------:R-:W-:Y:S01]  /*841b0*/  UMOV UR6, 0x54442d18 ;  /* 0x54442d1800067882 */ /* 0x000fe20000000000 */
[----:B------:R-:W-:Y:S01]  /*841c0*/  UMOV UR7, 0x3ff921fb ;  /* 0x3ff921fb00077882 */ /* 0x000fe20000000000 */
[----:B------:R-:W-:Y:S02]  /*841d0*/  DADD R30, -RZ, -R42 ;  /* 0x00000000ff1e7229 */ /* 0x000fe4000000092a */
[----:B--2---:R-:W-:-:S08]  /*841e0*/  DADD R28, -R40, R28 ;  /* 0x00000000281c7229 */ /* 0x004fd0000000011c */
[----:B------:R-:W-:Y:S01]  /*841f0*/  DADD R28, R28, UR6 ;  /* 0x000000061c1c7e29 */ /* 0x000fe20008000000 */
[----:B------:R-:W-:Y:S10]  /*84200*/  BRA `(.L_x_16983) ;  /* 0x0000002c00d87947 */ /* 0x000ff40003800000 */
.L_x_16985:
[----:B------:R-:W-:Y:S01]  /*84210*/  DADD R30, -RZ, -R42 ;  /* 0x00000000ff1e7229 */ /* 0x000fe2000000092a */
[----:B------:R-:W-:Y:S01]  /*84220*/  CS2R R28, SRZ ;  /* 0x00000000001c7805 */ /* 0x000fe2000001ff00 */
[----:B------:R-:W-:Y:S09]  /*84230*/  BRA `(.L_x_16983) ;  /* 0x0000002c00cc7947 */ /* 0x000ff20003800000 */
.L_x_16984:
        /* <DEDUP_REMOVED lines=110> */
.L_x_17071:
[----:B------:R-:W-:Y:S05]  /*84920*/  BSYNC.RECONVERGENT B0 ;  /* 0x0000000000007941 */ /* 0x000fea0003800200 */
.L_x_17070:
        /* <DEDUP_REMOVED lines=8> */
.L_x_17073:
[----:B------:R-:W-:Y:S05]  /*849b0*/  BSYNC.RECONVERGENT B3 ;  /* 0x0000000000037941 */ /* 0x000fea0003800200 */
.L_x_17072:
        /* <DEDUP_REMOVED lines=84> */
.L_x_17075:
[----:B------:R-:W-:Y:S02]  /*84f00*/  FSEL R2, RZ, 3.37028055040000000000e+12, P0 ;  /* 0x54442d18ff027808 */ /* 0x000fe40000000000 */
[----:B------:R-:W-:-:S07]  /*84f10*/  FSEL R3, RZ, 2.1426990032196044922, P0 ;  /* 0x400921fbff037808 */ /* 0x000fce0000000000 */
.L_x_17076:
[----:B------:R-:W-:Y:S05]  /*84f20*/  BSYNC.RECONVERGENT B0 ;  /* 0x0000000000007941 */ /* 0x000fea0003800200 */
.L_x_17074:
[----:B------:R-:W-:Y:S01]  /*84f30*/  DADD R58, R60, R58 ;  /* 0x000000003c3a7229 */ /* 0x000fe2000000003a */
[----:B------:R-:W-:Y:S01]  /*84f40*/  LOP3.LUT R3, R3, 0x80000000, R43, 0xb8, !PT ;  /* 0x8000000003037812 */ /* 0x000fe200078eb82b */
[----:B------:R-:W-:-:S06]  /*84f50*/  DMUL R62, R62, 0.5 ;  /* 0x3fe000003e3e7828 */ /* 0x000fcc0000000000 */
[----:B------:R-:W-:-:S06]  /*84f60*/  DSETP.NAN.AND P0, PT, R58, R58, PT ;  /* 0x0000003a3a00722a */ /* 0x000fcc0003f08000 */
[----:B------:R-:W-:Y:S02]  /*84f70*/  FSEL R2, R58, R2, P0 ;  /* 0x000000023a027208 */ /* 0x000fe40000000000 */
[----:B------:R-:W-:Y:S01]  /*84f80*/  FSEL R3, R59, R3, P0 ;  /* 0x000000033b037208 */ /* 0x000fe20000000000 */
[----:B------:R-:W-:Y:S06]  /*84f90*/  BRA `(.L_x_17077) ;  /* 0x0000002000507947 */ /* 0x000fec0003800000 */
.L_x_17069:
        /* <DEDUP_REMOVED lines=137> */
.L_x_17079:
[----:B------:R-:W-:Y:S05]  /*85830*/  BSYNC.RECONVERGENT B0 ;  /* 0x0000000000007941 */ /* 0x000fea0003800200 */
.L_x_17078:
        /* <DEDUP_REMOVED lines=8> */
.L_x_17081:
[----:B------:R-:W-:Y:S05]  /*858c0*/  BSYNC.RECONVERGENT B3 ;  /* 0x0000000000037941 */ /* 0x000fea0003800200 */
.L_x_17080:
        /* <DEDUP_REMOVED lines=84> */
.L_x_17083:
[----:B------:R-:W-:Y:S02]  /*85e10*/  FSEL R2, RZ, 3.37028055040000000000e+12, P0 ;  /* 0x54442d18ff027808 */ /* 0x000fe40000000000 */
[----:B------:R-:W-:-:S07]  /*85e20*/  FSEL R3, RZ, 2.1426990032196044922, P0 ;  /* 0x400921fbff037808 */ /* 0x000fce0000000000 */
.L_x_17084:
[----:B------:R-:W-:Y:S05]  /*85e30*/  BSYNC.RECONVERGENT B0 ;  /* 0x0000000000007941 */ /* 0x000fea0003800200 */
.L_x_17082:
[----:B------:R-:W-:Y:S01]  /*85e40*/  DADD R58, R60, R58 ;  /* 0x000000003c3a7229 */ /* 0x000fe2000000003a */
[----:B------:R-:W-:-:S07]  /*85e50*/  LOP3.LUT R3, R3, 0x80000000, R43, 0xb8, !PT ;  /* 0x8000000003037812 */ /* 0x000fce00078eb82b */
[----:B------:R-:W-:-:S06]  /*85e60*/  DSETP.NAN.AND P0, PT, R58, R58, PT ;  /* 0x0000003a3a00722a */ /* 0x000fcc0003f08000 */
[----:B------:R-:W-:Y:S02]  /*85e70*/  FSEL R2, R58, R2, P0 ;  /* 0x000000023a027208 */ /* 0x000fe40000000000 */
[----:B------:R-:W-:Y:S01]  /*85e80*/  FSEL R3, R59, R3, P0 ;  /* 0x000000033b037208 */ /* 0x000fe20000000000 */
[----:B------:R-:W-:Y:S06]  /*85e90*/  BRA `(.L_x_17077) ;  /* 0x0000001000907947 */ /* 0x000fec0003800000 */
.L_x_17068:
        /* <DEDUP_REMOVED lines=25> */
.L_x_17086:
[----:B------:R-:W-:Y:S05]  /*86030*/  BSYNC.RECONVERGENT B3 ;  /* 0x0000000000037941 */ /* 0x000fea0003800200 */
.L_x_17085:
        /* <DEDUP_REMOVED lines=23> */
.L_x_17088:
[----:B------:R-:W-:Y:S05]  /*861b0*/  BSYNC.RECONVERGENT B3 ;  /* 0x0000000000037941 */ /* 0x000fea0003800200 */
.L_x_17087:
        /* <DEDUP_REMOVED lines=139> */
.L_x_17090:
[----:B------:R-:W-:Y:S05]  /*86a70*/  BSYNC.RECONVERGENT B0 ;  /* 0x0000000000007941 */ /* 0x000fea0003800200 */
.L_x_17089:
        /* <DEDUP_REMOVED lines=8> */
.L_x_17092:
[----:B------:R-:W-:Y:S05]  /*86b00*/  BSYNC.RECONVERGENT B3 ;  /* 0x0000000000037941 */ /* 0x000fea0003800200 */
.L_x_17091:
        /* <DEDUP_REMOVED lines=84> */
.L_x_17094:
[----:B------:R-:W-:Y:S02]  /*87050*/  FSEL R2, RZ, 3.37028055040000000000e+12, P0 ;  /* 0x54442d18ff027808 */ /* 0x000fe40000000000 */
[----:B------:R-:W-:-:S07]  /*87060*/  FSEL R3, RZ, 2.1426990032196044922, P0 ;  /* 0x400921fbff037808 */ /* 0x000fce0000000000 */
.L_x_17095:
[----:B------:R-:W-:Y:S05]  /*87070*/  BSYNC.RECONVERGENT B0 ;  /* 0x0000000000007941 */ /* 0x000fea0003800200 */
.L_x_17093:
[----:B------:R-:W-:Y:S01]  /*87080*/  DADD R58, R60, R58 ;  /* 0x000000003c3a7229 */ /* 0x000fe2000000003a */
[----:B------:R-:W-:Y:S01]  /*87090*/  LOP3.LUT R3, R3, 0x80000000, R43, 0xb8, !PT ;  /* 0x8000000003037812 */ /* 0x000fe200078eb82b */
[----:B------:R-:W-:-:S06]  /*870a0*/  DADD R62, R62, 1 ;  /* 0x3ff000003e3e7429 */ /* 0x000fcc0000000000 */
[----:B------:R-:W-:-:S06]  /*870b0*/  DSETP.NAN.AND P0, PT, R58, R58, PT ;  /* 0x0000003a3a00722a */ /* 0x000fcc0003f08000 */
[----:B------:R-:W-:Y:S02]  /*870c0*/  FSEL R2, R58, R2, P0 ;  /* 0x000000023a027208 */ /* 0x000fe40000000000 */
[----:B------:R-:W-:-:S07]  /*870d0*/  FSEL R3, R59, R3, P0 ;  /* 0x000000033b037208 */ /* 0x000fce0000000000 */
.L_x_17077:
[----:B------:R-:W-:Y:S05]  /*870e0*/  BSYNC.RECONVERGENT B2 ;  /* 0x0000000000027941 */ /* 0x000fea0003800200 */
.L_x_17067:
        /* <DEDUP_REMOVED lines=8> */
.L_x_16983:
[----:B------:R-:W-:Y:S05]  /*87170*/  BSYNC.RECONVERGENT B1 ;  /* 0x0000000000017941 */ /* 0x000fea0003800200 */
.L_x_16981:
        /* <DEDUP_REMOVED lines=32> */
.L_x_17097:
        /* <DEDUP_REMOVED lines=143> */
.L_x_17105:
[----:B------:R-:W-:Y:S05]  /*87c70*/  BSYNC.RECONVERGENT B3 ;  /* 0x0000000000037941 */ /* 0x000fea0003800200 */
.L_x_17104:
        /* <DEDUP_REMOVED lines=81> */
.L_x_17103:
        /* <DEDUP_REMOVED lines=31> */
.L_x_17112:
[----:B------:R-:W-:Y:S05]  /*88380*/  BSYNC.RECONVERGENT B4 ;  /* 0x0000000000047941 */ /* 0x000fea0003800200 */
.L_x_17111:
[----:B------:R-:W-:Y:S02]  /*88390*/  IMAD.MOV.U32 R40, RZ, RZ, R32 ;  /* 0x000000ffff287224 */ /* 0x000fe400078e0020 */
[----:B------:R-:W-:-:S07]  /*883a0*/  IMAD.MOV.U32 R41, RZ, RZ, R33 ;  /* 0x000000ffff297224 */ /* 0x000fce00078e0021 */
.L_x_17110:
[----:B------:R-:W-:Y:S05]  /*883b0*/  BSYNC.RECONVERGENT B3 ;  /* 0x0000000000037941 */ /* 0x000fea0003800200 */
.L_x_17109:
        /* <DEDUP_REMOVED lines=28> */
.L_x_17117:
[----:B------:R-:W-:Y:S05]  /*88580*/  BSYNC.RECONVERGENT B4 ;  /* 0x0000000000047941 */ /* 0x000fea0003800200 */
.L_x_17116:
[----:B------:R-:W-:Y:S05]  /*88590*/  BRA `(.L_x_17115) ;  /* 0x0000000000047947 */ /* 0x000fea0003800000 */
.L_x_17114:
[----:B------:R-:W-:-:S11]  /*885a0*/  DADD R32, R60, -R2 ;  /* 0x000000003c207229 */ /* 0x000fd60000000802 */
.L_x_17115:
[----:B------:R-:W-:Y:S05]  /*885b0*/  BSYNC.RECONVERGENT B3 ;  /* 0x0000000000037941 */ /* 0x000fea0003800200 */
.L_x_17113:
        /* <DEDUP_REMOVED lines=30> */
.L_x_17119:
[----:B------:R-:W-:Y:S05]  /*887a0*/  BSYNC.RECONVERGENT B3 ;  /* 0x0000000000037941 */ /* 0x000fea0003800200 */
.L_x_17118:
        /* <DEDUP_REMOVED lines=85> */
.L_x_17120:
        /* <DEDUP_REMOVED lines=21> */
.L_x_17122:
[----:B------:R-:W-:Y:S05]  /*88e50*/  BSYNC.RECONVERGENT B3 ;  /* 0x0000000000037941 */ /* 0x000fea0003800200 */
.L_x_17121:
        /* <DEDUP_REMOVED lines=30> */
.L_x_17108:
        /* <DEDUP_REMOVED lines=27> */
.L_x_17125:
[----:B------:R-:W-:Y:S05]  /*891f0*/  BSYNC.RECONVERGENT B3 ;  /* 0x0000000000037941 */ /* 0x000fea0003800200 */
.L_x_17124:
        /* <DEDUP_REMOVED lines=85> */
.L_x_17126:
        /* <DEDUP_REMOVED lines=21> */
.L_x_17128:
[----:B------:R-:W-:Y:S05]  /*898a0*/  BSYNC.RECONVERGENT B3 ;  /* 0x0000000000037941 */ /* 0x000fea0003800200 */
.L_x_17127:
        /* <DEDUP_REMOVED lines=30> */
.L_x_17123:
        /* <DEDUP_REMOVED lines=26> */
.L_x_17130:
[----:B------:R-:W-:Y:S05]  /*89c30*/  BSYNC.RECONVERGENT B3 ;  /* 0x0000000000037941 */ /* 0x000fea0003800200 */
.L_x_17129:
        /* <DEDUP_REMOVED lines=21> */
.L_x_17132:
[----:B------:R-:W-:Y:S05]  /*89d90*/  BSYNC.RECONVERGENT B3 ;  /* 0x0000000000037941 */ /* 0x000fea0003800200 */
.L_x_17131:
[----:B------:R-:W-:Y:S02]  /*89da0*/  IMAD.MOV.U32 R40, RZ, RZ, R32 ;  /* 0x000000ffff287224 */ /* 0x000fe400078e0020 */
[----:B------:R-:W-:Y:S01]  /*89db0*/  IMAD.MOV.U32 R41, RZ, RZ, R33 ;  /* 0x000000ffff297224 */ /* 0x000fe200078e0021 */
[----:B------:R-:W-:Y:S06]  /*89dc0*/  BRA `(.L_x_17106) ;  /* 0x0000000000647947 */ /* 0x000fec0003800000 */
.L_x_17107:
        /* <DEDUP_REMOVED lines=24> */
.L_x_17133:
[----:B------:R-:W-:Y:S05]  /*89f50*/  BSYNC.RECONVERGENT B3 ;  /* 0x0000000000037941 */ /* 0x000fea0003800200 */
.L_x_17106:
[----:B------:R-:W-:Y:S05]  /*89f60*/  BSYNC.RECONVERGENT B2 ;  /* 0x0000000000027941 */ /* 0x000fea0003800200 */
.L_x_17102:
        /* <DEDUP_REMOVED lines=25> */
.L_x_17138:
[----:B------:R-:W-:Y:S05]  /*8a100*/  BSYNC.RECONVERGENT B4 ;  /* 0x0000000000047941 */ /* 0x000fea0003800200 */
.L_x_17137:
        /* <DEDUP_REMOVED lines=84> */
.L_x_17141:
        /* <DEDUP_REMOVED lines=53> */
.L_x_17140:
        /* <DEDUP_REMOVED lines=76> */
.L_x_17143:
        /* <DEDUP_REMOVED lines=53> */
.L_x_17139:
        /* <DEDUP_REMOVED lines=34> */
.L_x_17150:
[----:B------:R-:W-:Y:S05]  /*8b3d0*/  BSYNC.RECONVERGENT B6 ;  /* 0x0000000000067941 */ /* 0x000fea0003800200 */
.L_x_17149:
[----:B------:R-:W-:Y:S02]  /*8b3e0*/  IMAD.MOV.U32 R70, RZ, RZ, R32 ;  /* 0x000000ffff467224 */ /* 0x000fe400078e0020 */
[----:B------:R-:W-:-:S07]  /*8b3f0*/  IMAD.MOV.U32 R71, RZ, RZ, R33 ;  /* 0x000000ffff477224 */ /* 0x000fce00078e0021 */
.L_x_17148:
[----:B------:R-:W-:Y:S05]  /*8b400*/  BSYNC.RECONVERGENT B5 ;  /* 0x0000000000057941 */ /* 0x000fea0003800200 */
.L_x_17147:
        /* <DEDUP_REMOVED lines=27> */
.L_x_17155:
[----:B------:R-:W-:Y:S05]  /*8b5c0*/  BSYNC.RECONVERGENT B6 ;  /* 0x0000000000067941 */ /* 0x000fea0003800200 */
.L_x_17154:
[----:B------:R-:W-:Y:S02]  /*8b5d0*/  IMAD.MOV.U32 R68, RZ, RZ, R32 ;  /* 0x000000ffff447224 */ /* 0x000fe400078e0020 */
[----:B------:R-:W-:Y:S01]  /*8b5e0*/  IMAD.MOV.U32 R69, RZ, RZ, R33 ;  /* 0x000000ffff457224 */ /* 0x000fe200078e0021 */
[----:B------:R-:W-:Y:S06]  /*8b5f0*/  BRA `(.L_x_17153) ;  /* 0x0000000000047947 */ /* 0x000fec0003800000 */
.L_x_17152:
[----:B------:R-:W-:-:S11]  /*8b600*/  DADD R68, -R62, R60 ;  /* 0x000000003e447229 */ /* 0x000fd6000000013c */
.L_x_17153:
[----:B------:R-:W-:Y:S05]  /*8b610*/  BSYNC.RECONVERGENT B5 ;  /* 0x0000000000057941 */ /* 0x000fea0003800200 */
.L_x_17151:
        /* <DEDUP_REMOVED lines=29> */
.L_x_17157:
[----:B------:R-:W-:Y:S05]  /*8b7f0*/  BSYNC.RECONVERGENT B5 ;  /* 0x0000000000057941 */ /* 0x000fea0003800200 */
.L_x_17156:
[----:B------:R-:W-:Y:S02]  /*8b800*/  IMAD.MOV.U32 R58, RZ, RZ, R2 ;  /* 0x000000ffff3a7224 */ /* 0x000fe400078e0002 */
[----:B------:R-:W-:Y:S01]  /*8b810*/  IMAD.MOV.U32 R59, RZ, RZ, R3 ;  /* 0x000000ffff3b7224 */ /* 0x000fe200078e0003 */
[----:B------:R-:W-:Y:S06]  /*8b820*/  BRA `(.L_x_17158) ;  /* 0x00000008004c7947 */ /* 0x000fec0003800000 */
.L_x_17146:
        /* <DEDUP_REMOVED lines=29> */
.L_x_17161:
[----:B------:R-:W-:Y:S05]  /*8ba00*/  BSYNC.RECONVERGENT B5 ;  /* 0x0000000000057941 */ /* 0x000fea0003800200 */
.L_x_17160:
[----:B------:R-:W-:Y:S02]  /*8ba10*/  IMAD.MOV.U32 R58, RZ, RZ, R2 ;  /* 0x000000ffff3a7224 */ /* 0x000fe400078e0002 */
[----:B------:R-:W-:Y:S01]  /*8ba20*/  IMAD.MOV.U32 R59, RZ, RZ, R3 ;  /* 0x000000ffff3b7224 */ /* 0x000fe200078e0003 */
[----:B------:R-:W-:Y:S06]  /*8ba30*/  BRA `(.L_x_17158) ;  /* 0x0000000400c87947 */ /* 0x000fec0003800000 */
.L_x_17159:
        /* <DEDUP_REMOVED lines=28> */
.L_x_17163:
[----:B------:R-:W-:Y:S05]  /*8bc00*/  BSYNC.RECONVERGENT B5 ;  /* 0x0000000000057941 */ /* 0x000fea0003800200 */
.L_x_17162:
        /* <DEDUP_REMOVED lines=20> */
.L_x_17165:
[----:B------:R-:W-:Y:S05]  /*8bd50*/  BSYNC.RECONVERGENT B5 ;  /* 0x0000000000057941 */ /* 0x000fea0003800200 */
.L_x_17164:
[----:B------:R-:W-:Y:S01]  /*8bd60*/  DMUL R42, R42, 8.11296384146066816958e+31 ;  /* 0x469000002a2a7828 */ /* 0x000fe20000000000 */
[----:B------:R-:W-:Y:S02]  /*8bd70*/  IMAD.MOV.U32 R58, RZ, RZ, R32 ;  /* 0x000000ffff3a7224 */ /* 0x000fe400078e0020 */
[----:B------:R-:W-:Y:S01]  /*8bd80*/  IMAD.MOV.U32 R59, RZ, RZ, R33 ;  /* 0x000000ffff3b7224 */ /* 0x000fe200078e0021 */
[----:B------:R-:W-:Y:S07]  /*8bd90*/  BRA `(.L_x_17158) ;  /* 0x0000000000f07947 */ /* 0x000fee0003800000 */
.L_x_17145:
        /* <DEDUP_REMOVED lines=26> */
.L_x_17167:
[----:B------:R-:W-:Y:S05]  /*8bf40*/  BSYNC.RECONVERGENT B5 ;  /* 0x0000000000057941 */ /* 0x000fea0003800200 */
.L_x_17166:
        /* <DEDUP_REMOVED lines=29> */
.L_x_17169:
[----:B------:R-:W-:Y:S05]  /*8c120*/  BSYNC.RECONVERGENT B5 ;  /* 0x0000000000057941 */ /* 0x000fea0003800200 */
.L_x_17168:
[----:B------:R-:W-:Y:S01]  /*8c130*/  DMUL R58, R2, R42 ;  /* 0x0000002a023a7228 */ /* 0x000fe20000000000 */
[----:B------:R-:W-:Y:S02]  /*8c140*/  IMAD.MOV.U32 R42, RZ, RZ, 0x0 ;  /* 0x00000000ff2a7424 */ /* 0x000fe400078e00ff */
[----:B------:R-:W-:-:S08]  /*8c150*/  IMAD.MOV.U32 R43, RZ, RZ, 0x3ff00000 ;  /* 0x3ff00000ff2b7424 */ /* 0x000fd000078e00ff */
.L_x_17158:
[----:B------:R-:W-:Y:S05]  /*8c160*/  BSYNC.RECONVERGENT B4 ;  /* 0x0000000000047941 */ /* 0x000fea0003800200 */
.L_x_17144:
[----:B------:R-:W-:Y:S05]  /*8c170*/  BRA `(.L_x_17170) ;  /* 0x0000000000087947 */ /* 0x000fea0003800000 */
.L_x_17136:
[----:B------:R-:W-:Y:S02]  /*8c180*/  DMUL R58, R58, 9.00719925474099200000e+15 ;  /* 0x434000003a3a7828 */ /* 0x000fe40000000000 */
[----:B------:R-:W-:-:S11]  /*8c190*/  DMUL R42, R42, 9.00719925474099200000e+15 ;  /* 0x434000002a2a7828 */ /* 0x000fd60000000000 */
.L_x_17170:
[----:B------:R-:W-:Y:S05]  /*8c1a0*/  BSYNC.RELIABLE B2 ;  /* 0x0000000000027941 */ /* 0x000fea0003800100 */
.L_x_17135:
        /* <DEDUP_REMOVED lines=31> */
.L_x_17173:
[----:B------:R-:W-:Y:S05]  /*8c3a0*/  BSYNC.RECONVERGENT B2 ;  /* 0x0000000000027941 */ /* 0x000fea0003800200 */
.L_x_17172:
        /* <DEDUP_REMOVED lines=84> */
.L_x_17175:
[----:B------:R-:W-:Y:S02]  /*8c8f0*/  FSEL R2, RZ, 3.37028055040000000000e+12, P0 ;  /* 0x54442d18ff027808 */ /* 0x000fe40000000000 */
[----:B------:R-:W-:-:S07]  /*8c900*/  FSEL R3, RZ, 2.1426990032196044922, P0 ;  /* 0x400921fbff037808 */ /* 0x000fce0000000000 */
.L_x_17176:
[----:B------:R-:W-:Y:S05]  /*8c910*/  BSYNC.RECONVERGENT B0 ;  /* 0x0000000000007941 */ /* 0x000fea0003800200 */
.L_x_17174:
[----:B------:R-:W-:Y:S01]  /*8c920*/  DADD R42, |R58|, R42 ;  /* 0x000000003a2a7229 */ /* 0x000fe2000000022a */
[----:B------:R-:W-:-:S07]  /*8c930*/  LOP3.LUT R59, R3, 0x80000000, R59, 0xb8, !PT ;  /* 0x80000000033b7812 */ /* 0x000fce00078eb83b */
[----:B------:R-:W-:-:S06]  /*8c940*/  DSETP.NAN.AND P0, PT, R42, R42, PT ;  /* 0x0000002a2a00722a */ /* 0x000fcc0003f08000 */
[----:B------:R-:W-:Y:S02]  /*8c950*/  FSEL R32, R42, R2, P0 ;  /* 0x000000022a207208 */ /* 0x000fe40000000000 */
[----:B------:R-:W-:Y:S01]  /*8c960*/  FSEL R33, R43, R59, P0 ;  /* 0x0000003b2b217208 */ /* 0x000fe20000000000 */
[----:B------:R-:W-:Y:S06]  /*8c970*/  BRA `(.L_x_17142) ;  /* 0x0000000400e07947 */ /* 0x000fec0003800000 */
.L_x_17171:
        /* <DEDUP_REMOVED lines=27> */
.L_x_17178:
[----:B------:R-:W-:Y:S05]  /*8cb30*/  BSYNC.RECONVERGENT B2 ;  /* 0x0000000000027941 */ /* 0x000fea0003800200 */
.L_x_17177:
        /* <DEDUP_REMOVED lines=84> */
.L_x_17180:
[----:B------:R-:W-:Y:S02]  /*8d080*/  FSEL R2, RZ, 3.37028055040000000000e+12, P0 ;  /* 0x54442d18ff027808 */ /* 0x000fe40000000000 */
[----:B------:R-:W-:-:S07]  /*8d090*/  FSEL R3, RZ, 2.1426990032196044922, P0 ;  /* 0x400921fbff037808 */ /* 0x000fce0000000000 */
.L_x_17181:
[----:B------:R-:W-:Y:S05]  /*8d0a0*/  BSYNC.RECONVERGENT B0 ;  /* 0x0000000000007941 */ /* 0x000fea0003800200 */
.L_x_17179:
[----:B------:R-:W-:Y:S01]  /*8d0b0*/  DADD R42, |R58|, R42 ;  /* 0x000000003a2a7229 */ /* 0x000fe2000000022a */
[----:B------:R-:W-:-:S07]  /*8d0c0*/  LOP3.LUT R59, R3, 0x80000000, R59, 0xb8, !PT ;  /* 0x80000000033b7812 */ /* 0x000fce00078eb83b */
[----:B------:R-:W-:-:S06]  /*8d0d0*/  DSETP.NAN.AND P0, PT, R42, R42, PT ;  /* 0x0000002a2a00722a */ /* 0x000fcc0003f08000 */
[----:B------:R-:W-:Y:S02]  /*8d0e0*/  FSEL R32, R42, R2, P0 ;  /* 0x000000022a207208 */ /* 0x000fe40000000000 */
[----:B------:R-:W-:-:S07]  /*8d0f0*/  FSEL R33, R43, R59, P0 ;  /* 0x0000003b2b217208 */ /* 0x000fce0000000000 */
.L_x_17142:
[----:B------:R-:W-:Y:S05]  /*8d100*/  BSYNC.RECONVERGENT B3 ;  /* 0x0000000000037941 */ /* 0x000fea0003800200 */
.L_x_17134:
[----:B------:R-:W-:Y:S01]  /*8d110*/  DADD R2, -RZ, -R40 ;  /* 0x00000000ff027229 */ /* 0x000fe20000000928 */
[----:B------:R-:W-:-:S09]  /*8d120*/  ISETP.GE.AND P0, PT, R39, RZ, PT ;  /* 0x000000ff2700720c */ /* 0x000fd20003f06270 */
[----:B------:R-:W-:Y:S02]  /*8d130*/  FSEL R34, R40, R2, !P0 ;  /* 0x0000000228227208 */ /* 0x000fe40004000000 */
[----:B------:R-:W-:Y:S01]  /*8d140*/  FSEL R35, R41, R3, !P0 ;  /* 0x0000000329237208 */ /* 0x000fe20004000000 */
[----:B------:R-:W-:Y:S06]  /*8d150*/  BRA `(.L_x_17098) ;  /* 0x0000002c00f87947 */ /* 0x000fec0003800000 */
.L_x_17101:
[----:B------:R-:W2:Y:S01]  /*8d160*/  LDL.64 R32, [R1+0x8] ;  /* 0x0000080001207983 */ /* 0x000ea20000100a00 */
[----:B------:R-:W-:Y:S01]  /*8d170*/  UMOV UR6, 0x54442d18 ;  /* 0x54442d1800067882 */ /* 0x000fe20000000000 */
[----:B------:R-:W-:Y:S01]  /*8d180*/  UMOV UR7, 0x3ff921fb ;  /* 0x3ff921fb00077882 */ /* 0x000fe20000000000 */
[----:B------:R-:W-:Y:S02]  /*8d190*/  DADD R34, -RZ, -R38 ;  /* 0x00000000ff227229 */ /* 0x000fe40000000926 */
[----:B--2---:R-:W-:-:S08]  /*8d1a0*/  DADD R32, -R36, R32 ;  /* 0x0000000024207229 */ /* 0x004fd00000000120 */
[----:B------:R-:W-:Y:S01]  /*8d1b0*/  DADD R32, R32, UR6 ;  /* 0x0000000620207e29 */ /* 0x000fe20008000000 */
[----:B------:R-:W-:Y:S10]  /*8d1c0*/  BRA `(.L_x_17098) ;  /* 0x0000002c00dc7947 */ /* 0x000ff40003800000 */
.L_x_17100:
[----:B------:R-:W-:Y:S01]  /*8d1d0*/  DADD R34, -RZ, -R38 ;  /* 0x00000000ff227229 */ /* 0x000fe20000000926 */
[----:B------:R-:W-:Y:S01]  /*8d1e0*/  CS2R R32, SRZ ;  /* 0x0000000000207805 */ /* 0x000fe2000001ff00 */
[----:B------:R-:W-:Y:S09]  /*8d1f0*/  BRA `(.L_x_17098) ;  /* 0x0000002c00d07947 */ /* 0x000ff20003800000 */
.L_x_17099:
        /* <DEDUP_REMOVED lines=110> */
.L_x_17186:
[----:B------:R-:W-:Y:S05]  /*8d8e0*/  BSYNC.RECONVERGENT B0 ;  /* 0x0000000000007941 */ /* 0x000fea0003800200 */
.L_x_17185:
        /* <DEDUP_REMOVED lines=8> */
.L_x_17188:
[----:B------:R-:W-:Y:S05]  /*8d970*/  BSYNC.RECONVERGENT B3 ;  /* 0x0000000000037941 */ /* 0x000fea0003800200 */
.L_x_17187:
        /* <DEDUP_REMOVED lines=84> */
.L_x_17190:
[----:B------:R-:W-:Y:S02]  /*8dec0*/  FSEL R2, RZ, 3.37028055040000000000e+12, P0 ;  /* 0x54442d18ff027808 */ /* 0x000fe40000000000 */
[----:B------:R-:W-:-:S07]  /*8ded0*/  FSEL R3, RZ, 2.1426990032196044922, P0 ;  /* 0x400921fbff037808 */ /* 0x000fce0000000000 */
.L_x_17191:
[----:B------:R-:W-:Y:S05]  /*8dee0*/  BSYNC.RECONVERGENT B0 ;  /* 0x0000000000007941 */ /* 0x000fea0003800200 */
.L_x_17189:
[----:B------:R-:W-:Y:S01]  /*8def0*/  DADD R42, R42, R68 ;  /* 0x000000002a2a7229 */ /* 0x000fe20000000044 */
[----:B------:R-:W-:Y:S01]  /*8df00*/  LOP3.LUT R3, R3, 0x80000000, R39, 0xb8, !PT ;  /* 0x8000000003037812 */ /* 0x000fe200078eb827 */
[----:B------:R-:W-:-:S06]  /*8df10*/  DMUL R60, R60, 0.5 ;  /* 0x3fe000003c3c7828 */ /* 0x000fcc0000000000 */
[----:B------:R-:W-:-:S06]  /*8df20*/  DSETP.NAN.AND P0, PT, R42, R42, PT ;  /* 0x0000002a2a00722a */ /* 0x000fcc0003f08000 */
[----:B------:R-:W-:Y:S02]  /*8df30*/  FSEL R2, R42, R2, P0 ;  /* 0x000000022a027208 */ /* 0x000fe40000000000 */
[----:B------:R-:W-:Y:S01]  /*8df40*/  FSEL R3, R43, R3, P0 ;  /* 0x000000032b037208 */ /* 0x000fe20000000000 */
[----:B------:R-:W-:Y:S06]  /*8df50*/  BRA `(.L_x_17192) ;  /* 0x0000002000547947 */ /* 0x000fec0003800000 */
.L_x_17184:
        /* <DEDUP_REMOVED lines=137> */
.L_x_17194:
[----:B------:R-:W-:Y:S05]  /*8e7f0*/  BSYNC.RECONVERGENT B0 ;  /* 0x0000000000007941 */ /* 0x000fea0003800200 */
.L_x_17193:
        /* <DEDUP_REMOVED lines=8> */
.L_x_17196:
[----:B------:R-:W-:Y:S05]  /*8e880*/  BSYNC.RECONVERGENT B3 ;  /* 0x0000000000037941 */ /* 0x000fea0003800200 */
.L_x_17195:
        /* <DEDUP_REMOVED lines=84> */
.L_x_17198:
[----:B------:R-:W-:Y:S02]  /*8edd0*/  FSEL R2, RZ, 3.37028055040000000000e+12, P0 ;  /* 0x54442d18ff027808 */ /* 0x000fe40000000000 */
[----:B------:R-:W-:-:S07]  /*8ede0*/  FSEL R3, RZ, 2.1426990032196044922, P0 ;  /* 0x400921fbff037808 */ /* 0x000fce0000000000 */
.L_x_17199:
[----:B------:R-:W-:Y:S05]  /*8edf0*/  BSYNC.RECONVERGENT B0 ;  /* 0x0000000000007941 */ /* 0x000fea0003800200 */
.L_x_17197:
[----:B------:R-:W-:Y:S01]  /*8ee00*/  DADD R42, R42, R68 ;  /* 0x000000002a2a7229 */ /* 0x000fe20000000044 */
[----:B------:R-:W-:-:S07]  /*8ee10*/  LOP3.LUT R3, R3, 0x80000000, R39, 0xb8, !PT ;  /* 0x8000000003037812 */ /* 0x000fce00078eb827 */
[----:B------:R-:W-:-:S06]  /*8ee20*/  DSETP.NAN.AND P0, PT, R42, R42, PT ;  /* 0x0000002a2a00722a */ /* 0x000fcc0003f08000 */
[----:B------:R-:W-:Y:S02]  /*8ee30*/  FSEL R2, R42, R2, P0 ;  /* 0x000000022a027208 */ /* 0x000fe40000000000 */
[----:B------:R-:W-:Y:S01]  /*8ee40*/  FSEL R3, R43, R3, P0 ;  /* 0x000000032b037208 */ /* 0x000fe20000000000 */
[----:B------:R-:W-:Y:S06]  /*8ee50*/  BRA `(.L_x_17192) ;  /* 0x0000001000947947 */ /* 0x000fec0003800000 */
.L_x_17183:
        /* <DEDUP_REMOVED lines=25> */
.L_x_17201:
[----:B------:R-:W-:Y:S05]  /*8eff0*/  BSYNC.RECONVERGENT B3 ;  /* 0x0000000000037941 */ /* 0x000fea0003800200 */
.L_x_17200:
        /* <DEDUP_REMOVED lines=23> */
.L_x_17203:
[----:B------:R-:W-:Y:S05]  /*8f170*/  BSYNC.RECONVERGENT B3 ;  /* 0x0000000000037941 */ /* 0x000fea0003800200 */
.L_x_17202:
        /* <DEDUP_REMOVED lines=140> */
.L_x_17205:
[----:B------:R-:W-:Y:S05]  /*8fa40*/  BSYNC.RECONVERGENT B0 ;  /* 0x0000000000007941 */ /* 0x000fea0003800200 */
.L_x_17204:
        /* <DEDUP_REMOVED lines=8> */
.L_x_17207:
[----:B------:R-:W-:Y:S05]  /*8fad0*/  BSYNC.RECONVERGENT B3 ;  /* 0x0000000000037941 */ /* 0x000fea0003800200 */
.L_x_17206:
        /* <DEDUP_REMOVED lines=84> */
.L_x_17209:
[----:B------:R-:W-:Y:S02]  /*90020*/  FSEL R2, RZ, 3.37028055040000000000e+12, P0 ;  /* 0x54442d18ff027808 */ /* 0x000fe40000000000 */
[----:B------:R-:W-:-:S07]  /*90030*/  FSEL R3, RZ, 2.1426990032196044922, P0 ;  /* 0x400921fbff037808 */ /* 0x000fce0000000000 */
.L_x_17210:
[----:B------:R-:W-:Y:S05]  /*90040*/  BSYNC.RECONVERGENT B0 ;  /* 0x0000000000007941 */ /* 0x000fea0003800200 */
.L_x_17208:
[----:B------:R-:W-:Y:S01]  /*90050*/  DADD R42, R42, R68 ;  /* 0x000000002a2a7229 */ /* 0x000fe20000000044 */
[----:B------:R-:W-:Y:S01]  /*90060*/  LOP3.LUT R3, R3, 0x80000000, R39, 0xb8, !PT ;  /* 0x8000000003037812 */ /* 0x000fe200078eb827 */
[----:B------:R-:W-:-:S06]  /*90070*/  DADD R60, R60, 1 ;  /* 0x3ff000003c3c7429 */ /* 0x000fcc0000000000 */
[----:B------:R-:W-:-:S06]  /*90080*/  DSETP.NAN.AND P0, PT, R42, R42, PT ;  /* 0x0000002a2a00722a */ /* 0x000fcc0003f08000 */
[----:B------:R-:W-:Y:S02]  /*90090*/  FSEL R2, R42, R2, P0 ;  /* 0x000000022a027208 */ /* 0x000fe40000000000 */
[----:B------:R-:W-:-:S07]  /*900a0*/  FSEL R3, R43, R3, P0 ;  /* 0x000000032b037208 */ /* 0x000fce0000000000 */
.L_x_17192:
[----:B------:R-:W-:Y:S05]  /*900b0*/  BSYNC.RECONVERGENT B2 ;  /* 0x0000000000027941 */ /* 0x000fea0003800200 */
.L_x_17182:
        /* <DEDUP_REMOVED lines=8> */
.L_x_17098:
[----:B------:R-:W-:Y:S05]  /*90140*/  BSYNC.RECONVERGENT B1 ;  /* 0x0000000000017941 */ /* 0x000fea0003800200 */
.L_x_17096:
        /* <DEDUP_REMOVED lines=11> */
        .weak           $__internal_26_$__cuda_sm20_div_rn_f64_full
        .type           $__internal_26_$__cuda_sm20_div_rn_f64_full,@function
        .size           $__internal_26_$__cuda_sm20_div_rn_f64_full,($__internal_27_$__cuda_sm20_dsqrt_rn_f64_mediumpath_v1 - $__internal_26_$__cuda_sm20_div_rn_f64_full)
$__internal_26_$__cuda_sm20_div_rn_f64_full:
        /* <DEDUP_REMOVED lines=72> */
.L_x_17212:
        /* <DEDUP_REMOVED lines=17> */
.L_x_17215:
[----:B------:R-:W-:Y:S01]  /*90790*/  LOP3.LUT R0, R45, 0x80000, RZ, 0xfc, !PT ;  /* 0x000800002d007812 */ /* 0x000fe200078efcff */
[----:B------:R-:W-:-:S04]  /*907a0*/  IMAD.MOV.U32 R56, RZ, RZ, R44 ;  /* 0x000000ffff387224 */ /* 0x000fc800078e002c */
[----:B------:R-:W-:Y:S01]  /*907b0*/  IMAD.MOV.U32 R57, RZ, RZ, R0 ;  /* 0x000000ffff397224 */ /* 0x000fe200078e0000 */
[----:B------:R-:W-:Y:S06]  /*907c0*/  BRA `(.L_x_17213) ;  /* 0x00000000000c7947 */ /* 0x000fec0003800000 */
.L_x_17214:
[----:B------:R-:W-:Y:S01]  /*907d0*/  LOP3.LUT R0, R51, 0x80000, RZ, 0xfc, !PT ;  /* 0x0008000033007812 */ /* 0x000fe200078efcff */
[----:B------:R-:W-:-:S04]  /*907e0*/  IMAD.MOV.U32 R56, RZ, RZ, R50 ;  /* 0x000000ffff387224 */ /* 0x000fc800078e0032 */
[----:B------:R-:W-:-:S07]  /*907f0*/  IMAD.MOV.U32 R57, RZ, RZ, R0 ;  /* 0x000000ffff397224 */ /* 0x000fce00078e0000 */
.L_x_17213:
[----:B------:R-:W-:Y:S05]  /*90800*/  BSYNC.RECONVERGENT B0 ;  /* 0x0000000000007941 */ /* 0x000fea0003800200 */
.L_x_17211:
[----:B------:R-:W-:Y:S01]  /*90810*/  MOV R2, R3 ;  /* 0x0000000300027202 */ /* 0x000fe20000000f00 */
[----:B------:R-:W-:Y:S02]  /*90820*/  IMAD.MOV.U32 R3, RZ, RZ, 0x0 ;  /* 0x00000000ff037424 */ /* 0x000fe400078e00ff */
[----:B------:R-:W-:Y:S02]  /*90830*/  IMAD.MOV.U32 R32, RZ, RZ, R56 ;  /* 0x000000ffff207224 */ /* 0x000fe400078e0038 */
[----:B------:R-:W-:Y:S01]  /*90840*/  IMAD.MOV.U32 R33, RZ, RZ, R57 ;  /* 0x000000ffff217224 */ /* 0x000fe200078e0039 */
[----:B------:R-:W-:Y:S06]  /*90850*/  RET.REL.NODEC R2 `(_ZN2at6native29vectorized_elementwise_kernelILi8EZZZNS0_16acos_kernel_cudaERNS_18TensorIteratorBaseEENKUlvE_clEvENKUlvE_clEvEUlN3c107complexIdEEE_St5arrayIPcLm2EEEEviT0_T1_) ;  /* 0xfffff6f402e87950 */ /* 0x000fec0003c3ffff */
        .weak           $__internal_27_$__cuda_sm20_dsqrt_rn_f64_mediumpath_v1
        .type           $__internal_27_$__cuda_sm20_dsqrt_rn_f64_mediumpath_v1,@function
        .size           $__internal_27_$__cuda_sm20_dsqrt_rn_f64_mediumpath_v1,(.L_x_17248 - $__internal_27_$__cuda_sm20_dsqrt_rn_f64_mediumpath_v1)
$__internal_27_$__cuda_sm20_dsqrt_rn_f64_mediumpath_v1:
        /* <DEDUP_REMOVED lines=12> */
.L_x_17217:
        /* <DEDUP_REMOVED lines=24> */
.L_x_17219:
[----:B------:R-:W-:-:S11]  /*90aa0*/  DADD R2, R44, R44 ;  /* 0x000000002c027229 */ /* 0x000fd6000000002c */
.L_x_17218:
[----:B------:R-:W-:Y:S05]  /*90ab0*/  BSYNC.RECONVERGENT B0 ;  /* 0x0000000000007941 */ /* 0x000fea0003800200 */
.L_x_17216:
[----:B------:R-:W-:Y:S02]  /*90ac0*/  IMAD.MOV.U32 R32, RZ, RZ, R0 ;  /* 0x000000ffff207224 */ /* 0x000fe400078e0000 */
[----:B------:R-:W-:-:S04]  /*90ad0*/  IMAD.MOV.U32 R33, RZ, RZ, 0x0 ;  /* 0x00000000ff217424 */ /* 0x000fc800078e00ff */
[----:B------:R-:W-:Y:S05]  /*90ae0*/  RET.REL.NODEC R32 `(_ZN2at6native29vectorized_elementwise_kernelILi8EZZZNS0_16acos_kernel_cudaERNS_18TensorIteratorBaseEENKUlvE_clEvENKUlvE_clEvEUlN3c107complexIdEEE_St5arrayIPcLm2EEEEviT0_T1_) ;  /* 0xfffff6f420447950 */ /* 0x000fea0003c3ffff */
.L_x_17220:
        /* <DEDUP_REMOVED lines=9> */
.L_x_17248:


//--------------------- .nv.global.init           --------------------------
	.section	.nv.global.init,"aw",@progbits
.nv.global.init:
	.type		$str$6,@object
	.size		$str$6,(__unnamed_11 - $str$6)
$str$6:
        /*0000*/ 	.byte	0x66, 0x61, 0x6c, 0x73, 0x65, 0x00
	.type		__unnamed_11,@object
	.size		__unnamed_11,(__unnamed_3 - __unnamed_11)
__unnamed_11:
        /*0006*/ 	.byte	0x66, 0x65, 0x74, 0x63, 0x68, 0x5f, 0x61, 0x6e, 0x64, 0x5f, 0x63, 0x61, 0x73, 0x74, 0x00
	.type		__unnamed_3,@object
	.size		__unnamed_3,(__unnamed_7 - __unnamed_3)
__unnamed_3:
        /*0015*/ 	.byte	0x66, 0x65, 0x74, 0x63, 0x68, 0x5f, 0x61, 0x6e, 0x64, 0x5f, 0x63, 0x61, 0x73, 0x74, 0x00
	.type		__unnamed_7,@object
	.size		__unnamed_7,(__unnamed_9 - __unnamed_7)
__unnamed_7:
        /*0024*/ 	.byte	0x66, 0x65, 0x74, 0x63, 0x68, 0x5f, 0x61, 0x6e, 0x64, 0x5f, 0x63, 0x61, 0x73, 0x74, 0x00
	.type		__unnamed_9,@object
	.size		__unnamed_9,(__unnamed_1 - __unnamed_9)
__unnamed_9:
        /*0033*/ 	.byte	0x66, 0x65, 0x74, 0x63, 0x68, 0x5f, 0x61, 0x6e, 0x64, 0x5f, 0x63, 0x61, 0x73, 0x74, 0x00
	.type		__unnamed_1,@object
	.size		__unnamed_1,(__unnamed_13 - __unnamed_1)
__unnamed_1:
        /*0042*/ 	.byte	0x66, 0x65, 0x74, 0x63, 0x68, 0x5f, 0x61, 0x6e, 0x64, 0x5f, 0x63, 0x61, 0x73, 0x74, 0x00
	.type		__unnamed_13,@object
	.size		__unnamed_13,(__unnamed_5 - __unnamed_13)
__unnamed_13:
        /*0051*/ 	.byte	0x66, 0x65, 0x74, 0x63, 0x68, 0x5f, 0x61, 0x6e, 0x64, 0x5f, 0x63, 0x61, 0x73, 0x74, 0x00
	.type		__unnamed_5,@object
	.size		__unnamed_5,(__unnamed_12 - __unnamed_5)
__unnamed_5:
        /*0060*/ 	.byte	0x66, 0x65, 0x74, 0x63, 0x68, 0x5f, 0x61, 0x6e, 0x64, 0x5f, 0x63, 0x61, 0x73, 0x74, 0x00
	.type		__unnamed_12,@object
	.size		__unnamed_12,(__unnamed_4 - __unnamed_12)
__unnamed_12:
        /*006f*/ 	.byte	0x63, 0x61, 0x73, 0x74, 0x5f, 0x61, 0x6e, 0x64, 0x5f, 0x73, 0x74, 0x6f, 0x72, 0x65, 0x00
	.type		__unnamed_4,@object
	.size		__unnamed_4,(__unnamed_8 - __unnamed_4)
__unnamed_4:
        /*007e*/ 	.byte	0x63, 0x61, 0x73, 0x74, 0x5f, 0x61, 0x6e, 0x64, 0x5f, 0x73, 0x74, 0x6f, 0x72, 0x65, 0x00
	.type		__unnamed_8,@object
	.size		__unnamed_8,(__unnamed_10 - __unnamed_8)
__unnamed_8:
        /*008d*/ 	.byte	0x63, 0x61, 0x73, 0x74, 0x5f, 0x61, 0x6e, 0x64, 0x5f, 0x73, 0x74, 0x6f, 0x72, 0x65, 0x00
	.type		__unnamed_10,@object
	.size		__unnamed_10,(__unnamed_2 - __unnamed_10)
__unnamed_10:
        /*009c*/ 	.byte	0x63, 0x61, 0x73, 0x74, 0x5f, 0x61, 0x6e, 0x64, 0x5f, 0x73, 0x74, 0x6f, 0x72, 0x65, 0x00
	.type		__unnamed_2,@object
	.size		__unnamed_2,(__unnamed_14 - __unnamed_2)
__unnamed_2:
        /*00ab*/ 	.byte	0x63, 0x61, 0x73, 0x74, 0x5f, 0x61, 0x6e, 0x64, 0x5f, 0x73, 0x74, 0x6f, 0x72, 0x65, 0x00
	.type		__unnamed_14,@object
	.size		__unnamed_14,(__unnamed_6 - __unnamed_14)
__unnamed_14:
        /*00ba*/ 	.byte	0x63, 0x61, 0x73, 0x74, 0x5f, 0x61, 0x6e, 0x64, 0x5f, 0x73, 0x74, 0x6f, 0x72, 0x65, 0x00
	.type		__unnamed_6,@object
	.size		__unnamed_6,($str$7 - __unnamed_6)
__unnamed_6:
        /*00c9*/ 	.byte	0x63, 0x61, 0x73, 0x74, 0x5f, 0x61, 0x6e, 0x64, 0x5f, 0x73, 0x74, 0x6f, 0x72, 0x65, 0x00
	.type		$str$7,@object
	.size		$str$7,(.L_43 - $str$7)
$str$7:
        /*00d8*/ 	.byte	0x2f, 0x72, 0x6f, 0x6f, 0x74, 0x2f, 0x2e, 0x70, 0x79, 0x65, 0x6e, 0x76, 0x2f, 0x76, 0x65, 0x72
        /*00e8*/ 	.byte	0x73, 0x69, 0x6f, 0x6e, 0x73, 0x2f, 0x33, 0x2e, 0x31, 0x33, 0x2e, 0x31, 0x32, 0x2f, 0x6c, 0x69
        /*00f8*/ 	.byte	0x62, 0x2f, 0x70, 0x79, 0x74, 0x68, 0x6f, 0x6e, 0x33, 0x2e, 0x31, 0x33, 0x2f, 0x73, 0x69, 0x74
        /*0108*/ 	.byte	0x65, 0x2d, 0x70, 0x61, 0x63, 0x6b, 0x61, 0x67, 0x65, 0x73, 0x2f, 0x74, 0x6f, 0x72, 0x63, 0x68
        /*0118*/ 	.byte	0x2f, 0x69, 0x6e, 0x63, 0x6c, 0x75, 0x64, 0x65, 0x2f, 0x63, 0x31, 0x30, 0x2f, 0x63, 0x6f, 0x72
        /*0128*/ 	.byte	0x65, 0x2f, 0x44, 0x79, 0x6e, 0x61, 0x6d, 0x69, 0x63, 0x43, 0x61, 0x73, 0x74, 0x2e, 0x68, 0x00
.L_43:


//--------------------- .nv.shared.reserved.0     --------------------------
	.section	.nv.shared.reserved.0,"aw",@nobits
	.weak		__nv_reservedSMEM_offset_0_alias
	.size		__nv_reservedSMEM_offset_0_alias, 0, 64
	.other		__nv_reservedSMEM_offset_0_alias,@"STO_CUDA_RESERVED_SHARED STV_DEFAULT"
__nv_reservedSMEM_offset_0_alias:
	.zero		0
	.zero		64


//--------------------- .nv.global                --------------------------
	.section	.nv.global,"aw",@nobits
.nv.global:
	.type		_ZN58_INTERNAL_9e1c0e74_27_UnaryGeometricAcosKernel_cu_5d7afacb4cuda3std3__48in_placeE,@object
	.size		_ZN58_INTERNAL_9e1c0e74_27_UnaryGeometricAcosKernel_cu_5d7afacb4cuda3std3__48in_placeE,(_ZN58_INTERNAL_9e1c0e74_27_UnaryGeometricAcosKernel_cu_5d7afacb4cuda3std6ranges3__45__cpo8distanceE - _ZN58_INTERNAL_9e1c0e74_27_UnaryGeometricAcosKernel_cu_5d7afacb4cuda3std3__48in_placeE)
_ZN58_INTERNAL_9e1c0e74_27_UnaryGeometricAcosKernel_cu_5d7afacb4cuda3std3__48in_placeE:
	.zero		1
	.type		_ZN58_INTERNAL_9e1c0e74_27_UnaryGeometricAcosKernel_cu_5d7afacb4cuda3std6ranges3__45__cpo8distanceE,@object
	.size		_ZN58_INTERNAL_9e1c0e74_27_UnaryGeometricAcosKernel_cu_5d7afacb4cuda3std6ranges3__45__cpo8distanceE,(_ZN58_INTERNAL_9e1c0e74_27_UnaryGeometricAcosKernel_cu_5d7afacb4cuda3std3__45__cpo6cbeginE - _ZN58_INTERNAL_9e1c0e74_27_UnaryGeometricAcosKernel_cu_5d7afacb4cuda3std6ranges3__45__cpo8distanceE)
_ZN58_INTERNAL_9e1c0e74_27_UnaryGeometricAcosKernel_cu_5d7afacb4cuda3std6ranges3__45__cpo8distanceE:
	.zero		1
	.type		_ZN58_INTERNAL_9e1c0e74_27_UnaryGeometricAcosKernel_cu_5d7afacb4cuda3std3__45__cpo6cbeginE,@object
	.size		_ZN58_INTERNAL_9e1c0e74_27_UnaryGeometricAcosKernel_cu_5d7afacb4cuda3std3__45__cpo6cbeginE,(_ZN58_INTERNAL_9e1c0e74_27_UnaryGeometricAcosKernel_cu_5d7afacb4cuda3std6ranges3__45__cpo7advanceE - _ZN58_INTERNAL_9e1c0e74_27_UnaryGeometricAcosKernel_cu_5d7afacb4cuda3std3__45__cpo6cbeginE)
_ZN58_INTERNAL_9e1c0e74_27_UnaryGeometricAcosKernel_cu_5d7afacb4cuda3std3__45__cpo6cbeginE:
	.zero		1
	.type		_ZN58_INTERNAL_9e1c0e74_27_UnaryGeometricAcosKernel_cu_5d7afacb4cuda3std6ranges3__45__cpo7advanceE,@object
	.size		_ZN58_INTERNAL_9e1c0e74_27_UnaryGeometricAcosKernel_cu_5d7afacb4cuda3std6ranges3__45__cpo7advanceE,(_ZN58_INTERNAL_9e1c0e74_27_UnaryGeometricAcosKernel_cu_5d7afacb4cuda3std3__45__cpo7crbeginE - _ZN58_INTERNAL_9e1c0e74_27_UnaryGeometricAcosKernel_cu_5d7afacb4cuda3std6ranges3__45__cpo7advanceE)
_ZN58_INTERNAL_9e1c0e74_27_UnaryGeometricAcosKernel_cu_5d7afacb4cuda3std6ranges3__45__cpo7advanceE:
	.zero		1
	.type		_ZN58_INTERNAL_9e1c0e74_27_UnaryGeometricAcosKernel_cu_5d7afacb4cuda3std3__45__cpo7crbeginE,@object
	.size		_ZN58_INTERNAL_9e1c0e74_27_UnaryGeometricAcosKernel_cu_5d7afacb4cuda3std3__45__cpo7crbeginE,(_ZN58_INTERNAL_9e1c0e74_27_UnaryGeometricAcosKernel_cu_5d7afacb4cuda3std6ranges3__45__cpo4dataE - _ZN58_INTERNAL_9e1c0e74_27_UnaryGeometricAcosKernel_cu_5d7afacb4cuda3std3__45__cpo7crbeginE)
_ZN58_INTERNAL_9e1c0e74_27_UnaryGeometricAcosKernel_cu_5d7afacb4cuda3std3__45__cpo7crbeginE:
	.zero		1
	.type		_ZN58_INTERNAL_9e1c0e74_27_UnaryGeometricAcosKernel_cu_5d7afacb4cuda3std6ranges3__45__cpo4dataE,@object
	.size		_ZN58_INTERNAL_9e1c0e74_27_UnaryGeometricAcosKernel_cu_5d7afacb4cuda3std6ranges3__45__cpo4dataE,(_ZN58_INTERNAL_9e1c0e74_27_UnaryGeometricAcosKernel_cu_5d7afacb4cuda3std6ranges3__45__cpo5beginE - _ZN58_INTERNAL_9e1c0e74_27_UnaryGeometricAcosKernel_cu_5d7afacb4cuda3std6ranges3__45__cpo4dataE)
_ZN58_INTERNAL_9e1c0e74_27_UnaryGeometricAcosKernel_cu_5d7afacb4cuda3std6ranges3__45__cpo4dataE:
	.zero		1
	.type		_ZN58_INTERNAL_9e1c0e74_27_UnaryGeometricAcosKernel_cu_5d7afacb4cuda3std6ranges3__45__cpo5beginE,@object
	.size		_ZN58_INTERNAL_9e1c0e74_27_UnaryGeometricAcosKernel_cu_5d7afacb4cuda3std6ranges3__45__cpo5beginE,(_ZN58_INTERNAL_9e1c0e74_27_UnaryGeometricAcosKernel_cu_5d7afacb4cuda3std3__460_GLOBAL__N__9e1c0e74_27_UnaryGeometricAcosKernel_cu_5d7afacb6ignoreE - _ZN58_INTERNAL_9e1c0e74_27_UnaryGeometricAcosKernel_cu_5d7afacb4cuda3std6ranges3__45__cpo5beginE)
_ZN58_INTERNAL_9e1c0e74_27_UnaryGeometricAcosKernel_cu_5d7afacb4cuda3std6ranges3__45__cpo5beginE:
	.zero		1
	.type		_ZN58_INTERNAL_9e1c0e74_27_UnaryGeometricAcosKernel_cu_5d7afacb4cuda3std3__460_GLOBAL__N__9e1c0e74_27_UnaryGeometricAcosKernel_cu_5d7afacb6ignoreE,@object
	.size		_ZN58_INTERNAL_9e1c0e74_27_UnaryGeometricAcosKernel_cu_5d7afacb4cuda3std3__460_GLOBAL__N__9e1c0e74_27_UnaryGeometricAcosKernel_cu_5d7afacb6ignoreE,(_ZN58_INTERNAL_9e1c0e74_27_UnaryGeometricAcosKernel_cu_5d7afacb4cuda3std6ranges3__45__cpo4sizeE - _ZN58_INTERNAL_9e1c0e74_27_UnaryGeometricAcosKernel_cu_5d7afacb4cuda3std3__460_GLOBAL__N__9e1c0e74_27_UnaryGeometricAcosKernel_cu_5d7afacb6ignoreE)
_ZN58_INTERNAL_9e1c0e74_27_UnaryGeometricAcosKernel_cu_5d7afacb4cuda3std3__460_GLOBAL__N__9e1c0e74_27_UnaryGeometricAcosKernel_cu_5d7afacb6ignoreE:
	.zero		1
	.type		_ZN58_INTERNAL_9e1c0e74_27_UnaryGeometricAcosKernel_cu_5d7afacb4cuda3std6ranges3__45__cpo4sizeE,@object
	.size		_ZN58_INTERNAL_9e1c0e74_27_UnaryGeometricAcosKernel_cu_5d7afacb4cuda3std6ranges3__45__cpo4sizeE,(_ZN58_INTERNAL_9e1c0e74_27_UnaryGeometricAcosKernel_cu_5d7afacb4cuda3std3__45__cpo5beginE - _ZN58_INTERNAL_9e1c0e74_27_UnaryGeometricAcosKernel_cu_5d7afacb4cuda3std6ranges3__45__cpo4sizeE)
_ZN58_INTERNAL_9e1c0e74_27_UnaryGeometricAcosKernel_cu_5d7afacb4cuda3std6ranges3__45__cpo4sizeE:
	.zero		1
	.type		_ZN58_INTERNAL_9e1c0e74_27_UnaryGeometricAcosKernel_cu_5d7afacb4cuda3std3__45__cpo5beginE,@object
	.size		_ZN58_INTERNAL_9e1c0e74_27_UnaryGeometricAcosKernel_cu_5d7afacb4cuda3std3__45__cpo5beginE,(_ZN58_INTERNAL_9e1c0e74_27_UnaryGeometricAcosKernel_cu_5d7afacb4cuda3std6ranges3__45__cpo6cbeginE - _ZN58_INTERNAL_9e1c0e74_27_UnaryGeometricAcosKernel_cu_5d7afacb4cuda3std3__45__cpo5beginE)
_ZN58_INTERNAL_9e1c0e74_27_UnaryGeometricAcosKernel_cu_5d7afacb4cuda3std3__45__cpo5beginE:
	.zero		1
	.type		_ZN58_INTERNAL_9e1c0e74_27_UnaryGeometricAcosKernel_cu_5d7afacb4cuda3std6ranges3__45__cpo6cbeginE,@object
	.size		_ZN58_INTERNAL_9e1c0e74_27_UnaryGeometricAcosKernel_cu_5d7afacb4cuda3std6ranges3__45__cpo6cbeginE,(_ZN58_INTERNAL_9e1c0e74_27_UnaryGeometricAcosKernel_cu_5d7afacb4cuda3std3__45__cpo6rbeginE - _ZN58_INTERNAL_9e1c0e74_27_UnaryGeometricAcosKernel_cu_5d7afacb4cuda3std6ranges3__45__cpo6cbeginE)
_ZN58_INTERNAL_9e1c0e74_27_UnaryGeometricAcosKernel_cu_5d7afacb4cuda3std6ranges3__45__cpo6cbeginE:
	.zero		1
	.type		_ZN58_INTERNAL_9e1c0e74_27_UnaryGeometricAcosKernel_cu_5d7afacb4cuda3std3__45__cpo6rbeginE,@object
	.size		_ZN58_INTERNAL_9e1c0e74_27_UnaryGeometricAcosKernel_cu_5d7afacb4cuda3std3__45__cpo6rbeginE,(_ZN58_INTERNAL_9e1c0e74_27_UnaryGeometricAcosKernel_cu_5d7afacb4cuda3std6ranges3__45__cpo4nextE - _ZN58_INTERNAL_9e1c0e74_27_UnaryGeometricAcosKernel_cu_5d7afacb4cuda3std3__45__cpo6rbeginE)
_ZN58_INTERNAL_9e1c0e74_27_UnaryGeometricAcosKernel_cu_5d7afacb4cuda3std3__45__cpo6rbeginE:
	.zero		1
	.type		_ZN58_INTERNAL_9e1c0e74_27_UnaryGeometricAcosKernel_cu_5d7afacb4cuda3std6ranges3__45__cpo4nextE,@object
	.size		_ZN58_INTERNAL_9e1c0e74_27_UnaryGeometricAcosKernel_cu_5d7afacb4cuda3std6ranges3__45__cpo4nextE,(_ZN58_INTERNAL_9e1c0e74_27_UnaryGeometricAcosKernel_cu_5d7afacb4cuda3std6ranges3__45__cpo4swapE - _ZN58_INTERNAL_9e1c0e74_27_UnaryGeometricAcosKernel_cu_5d7afacb4cuda3std6ranges3__45__cpo4nextE)
_ZN58_INTERNAL_9e1c0e74_27_UnaryGeometricAcosKernel_cu_5d7afacb4cuda3std6ranges3__45__cpo4nextE:
	.zero		1
	.type		_ZN58_INTERNAL_9e1c0e74_27_UnaryGeometricAcosKernel_cu_5d7afacb4cuda3std6ranges3__45__cpo4swapE,@object
	.size		_ZN58_INTERNAL_9e1c0e74_27_UnaryGeometricAcosKernel_cu_5d7afacb4cuda3std6ranges3__45__cpo4swapE,(_ZN58_INTERNAL_9e1c0e74_27_UnaryGeometricAcosKernel_cu_5d7afacb4cuda3std3__420unreachable_sentinelE - _ZN58_INTERNAL_9e1c0e74_27_UnaryGeometricAcosKernel_cu_5d7afacb4cuda3std6ranges3__45__cpo4swapE)
_ZN58_INTERNAL_9e1c0e74_27_UnaryGeometricAcosKernel_cu_5d7afacb4cuda3std6ranges3__45__cpo4swapE:
	.zero		1
	.type		_ZN58_INTERNAL_9e1c0e74_27_UnaryGeometricAcosKernel_cu_5d7afacb4cuda3std3__420unreachable_sentinelE,@object
	.size		_ZN58_INTERNAL_9e1c0e74_27_UnaryGeometricAcosKernel_cu_5d7afacb4cuda3std3__420unreachable_sentinelE,(_ZN58_INTERNAL_9e1c0e74_27_UnaryGeometricAcosKernel_cu_5d7afacb6thrust24THRUST_300001_SM_1000_NS6system6detail10sequential3seqE - _ZN58_INTERNAL_9e1c0e74_27_UnaryGeometricAcosKernel_cu_5d7afacb4cuda3std3__420unreachable_sentinelE)
_ZN58_INTERNAL_9e1c0e74_27_UnaryGeometricAcosKernel_cu_5d7afacb4cuda3std3__420unreachable_sentinelE:
	.zero		1
	.type		_ZN58_INTERNAL_9e1c0e74_27_UnaryGeometricAcosKernel_cu_5d7afacb6thrust24THRUST_300001_SM_1000_NS6system6detail10sequential3seqE,@object
	.size		_ZN58_INTERNAL_9e1c0e74_27_UnaryGeometricAcosKernel_cu_5d7afacb6thrust24THRUST_300001_SM_1000_NS6system6detail10sequential3seqE,(_ZN58_INTERNAL_9e1c0e74_27_UnaryGeometricAcosKernel_cu_5d7afacb4cuda3std3__45__cpo4cendE - _ZN58_INTERNAL_9e1c0e74_27_UnaryGeometricAcosKernel_cu_5d7afacb6thrust24THRUST_300001_SM_1000_NS6system6detail10sequential3seqE)
_ZN58_INTERNAL_9e1c0e74_27_UnaryGeometricAcosKernel_cu_5d7afacb6thrust24THRUST_300001_SM_1000_NS6system6detail10sequential3seqE:
	.zero		1
	.type		_ZN58_INTERNAL_9e1c0e74_27_UnaryGeometricAcosKernel_cu_5d7afacb4cuda3std3__45__cpo4cendE,@object
	.size		_ZN58_INTERNAL_9e1c0e74_27_UnaryGeometricAcosKernel_cu_5d7afacb4cuda3std3__45__cpo4cendE,(_ZN58_INTERNAL_9e1c0e74_27_UnaryGeometricAcosKernel_cu_5d7afacb4cuda3std6ranges3__45__cpo9iter_swapE - _ZN58_INTERNAL_9e1c0e74_27_UnaryGeometricAcosKernel_cu_5d7afacb4cuda3std3__45__cpo4cendE)
_ZN58_INTERNAL_9e1c0e74_27_UnaryGeometricAcosKernel_cu_5d7afacb4cuda3std3__45__cpo4cendE:
	.zero		1
	.type		_ZN58_INTERNAL_9e1c0e74_27_UnaryGeometricAcosKernel_cu_5d7afacb4cuda3std6ranges3__45__cpo9iter_swapE,@object
	.size		_ZN58_INTERNAL_9e1c0e74_27_UnaryGeometricAcosKernel_cu_5d7afacb4cuda3std6ranges3__45__cpo9iter_swapE,(_ZN58_INTERNAL_9e1c0e74_27_UnaryGeometricAcosKernel_cu_5d7afacb4cuda3std3__45__cpo5crendE - _ZN58_INTERNAL_9e1c0e74_27_UnaryGeometricAcosKernel_cu_5d7afacb4cuda3std6ranges3__45__cpo9iter_swapE)
_ZN58_INTERNAL_9e1c0e74_27_UnaryGeometricAcosKernel_cu_5d7afacb4cuda3std6ranges3__45__cpo9iter_swapE:
	.zero		1
	.type		_ZN58_INTERNAL_9e1c0e74_27_UnaryGeometricAcosKernel_cu_5d7afacb4cuda3std3__45__cpo5crendE,@object
	.size		_ZN58_INTERNAL_9e1c0e74_27_UnaryGeometricAcosKernel_cu_5d7afacb4cuda3std3__45__cpo5crendE,(_ZN58_INTERNAL_9e1c0e74_27_UnaryGeometricAcosKernel_cu_5d7afacb4cuda3std6ranges3__45__cpo5cdataE - _ZN58_INTERNAL_9e1c0e74_27_UnaryGeometricAcosKernel_cu_5d7afacb4cuda3std3__45__cpo5crendE)
_ZN58_INTERNAL_9e1c0e74_27_UnaryGeometricAcosKernel_cu_5d7afacb4cuda3std3__45__cpo5crendE:
	.zero		1
	.type		_ZN58_INTERNAL_9e1c0e74_27_UnaryGeometricAcosKernel_cu_5d7afacb4cuda3std6ranges3__45__cpo5cdataE,@object
	.size		_ZN58_INTERNAL_9e1c0e74_27_UnaryGeometricAcosKernel_cu_5d7afacb4cuda3std6ranges3__45__cpo5cdataE,(_ZN58_INTERNAL_9e1c0e74_27_UnaryGeometricAcosKernel_cu_5d7afacb4cuda3std6ranges3__45__cpo3endE - _ZN58_INTERNAL_9e1c0e74_27_UnaryGeometricAcosKernel_cu_5d7afacb4cuda3std6ranges3__45__cpo5cdataE)
_ZN58_INTERNAL_9e1c0e74_27_UnaryGeometricAcosKernel_cu_5d7afacb4cuda3std6ranges3__45__cpo5cdataE:
	.zero		1
	.type		_ZN58_INTERNAL_9e1c0e74_27_UnaryGeometricAcosKernel_cu_5d7afacb4cuda3std6ranges3__45__cpo3endE,@object
	.size		_ZN58_INTERNAL_9e1c0e74_27_UnaryGeometricAcosKernel_cu_5d7afacb4cuda3std6ranges3__45__cpo3endE,(_ZN58_INTERNAL_9e1c0e74_27_UnaryGeometricAcosKernel_cu_5d7afacb4cuda3std3__419piecewise_constructE - _ZN58_INTERNAL_9e1c0e74_27_UnaryGeometricAcosKernel_cu_5d7afacb4cuda3std6ranges3__45__cpo3endE)
_ZN58_INTERNAL_9e1c0e74_27_UnaryGeometricAcosKernel_cu_5d7afacb4cuda3std6ranges3__45__cpo3endE:
	.zero		1
	.type		_ZN58_INTERNAL_9e1c0e74_27_UnaryGeometricAcosKernel_cu_5d7afacb4cuda3std3__419piecewise_constructE,@object
	.size		_ZN58_INTERNAL_9e1c0e74_27_UnaryGeometricAcosKernel_cu_5d7afacb4cuda3std3__419piecewise_constructE,(_ZN58_INTERNAL_9e1c0e74_27_UnaryGeometricAcosKernel_cu_5d7afacb4cuda3std6ranges3__45__cpo5ssizeE - _ZN58_INTERNAL_9e1c0e74_27_UnaryGeometricAcosKernel_cu_5d7afacb4cuda3std3__419piecewise_constructE)
_ZN58_INTERNAL_9e1c0e74_27_UnaryGeometricAcosKernel_cu_5d7afacb4cuda3std3__419piecewise_constructE:
	.zero		1
	.type		_ZN58_INTERNAL_9e1c0e74_27_UnaryGeometricAcosKernel_cu_5d7afacb4cuda3std6ranges3__45__cpo5ssizeE,@object
	.size		_ZN58_INTERNAL_9e1c0e74_27_UnaryGeometricAcosKernel_cu_5d7afacb4cuda3std6ranges3__45__cpo5ssizeE,(_ZN58_INTERNAL_9e1c0e74_27_UnaryGeometricAcosKernel_cu_5d7afacb4cuda3std3__45__cpo3endE - _ZN58_INTERNAL_9e1c0e74_27_UnaryGeometricAcosKernel_cu_5d7afacb4cuda3std6ranges3__45__cpo5ssizeE)
_ZN58_INTERNAL_9e1c0e74_27_UnaryGeometricAcosKernel_cu_5d7afacb4cuda3std6ranges3__45__cpo5ssizeE:
	.zero		1
	.type		_ZN58_INTERNAL_9e1c0e74_27_UnaryGeometricAcosKernel_cu_5d7afacb4cuda3std3__45__cpo3endE,@object
	.size		_ZN58_INTERNAL_9e1c0e74_27_UnaryGeometricAcosKernel_cu_5d7afacb4cuda3std3__45__cpo3endE,(_ZN58_INTERNAL_9e1c0e74_27_UnaryGeometricAcosKernel_cu_5d7afacb4cuda3std6ranges3__45__cpo4cendE - _ZN58_INTERNAL_9e1c0e74_27_UnaryGeometricAcosKernel_cu_5d7afacb4cuda3std3__45__cpo3endE)
_ZN58_INTERNAL_9e1c0e74_27_UnaryGeometricAcosKernel_cu_5d7afacb4cuda3std3__45__cpo3endE:
	.zero		1
	.type		_ZN58_INTERNAL_9e1c0e74_27_UnaryGeometricAcosKernel_cu_5d7afacb4cuda3std6ranges3__45__cpo4cendE,@object
	.size		_ZN58_INTERNAL_9e1c0e74_27_UnaryGeometricAcosKernel_cu_5d7afacb4cuda3std6ranges3__45__cpo4cendE,(_ZN58_INTERNAL_9e1c0e74_27_UnaryGeometricAcosKernel_cu_5d7afacb4cuda3std3__45__cpo4rendE - _ZN58_INTERNAL_9e1c0e74_27_UnaryGeometricAcosKernel_cu_5d7afacb4cuda3std6ranges3__45__cpo4cendE)
_ZN58_INTERNAL_9e1c0e74_27_UnaryGeometricAcosKernel_cu_5d7afacb4cuda3std6ranges3__45__cpo4cendE:
	.zero		1
	.type		_ZN58_INTERNAL_9e1c0e74_27_UnaryGeometricAcosKernel_cu_5d7afacb4cuda3std3__45__cpo4rendE,@object
	.size		_ZN58_INTERNAL_9e1c0e74_27_UnaryGeometricAcosKernel_cu_5d7afacb4cuda3std3__45__cpo4rendE,(_ZN58_INTERNAL_9e1c0e74_27_UnaryGeometricAcosKernel_cu_5d7afacb4cuda3std6ranges3__45__cpo4prevE - _ZN58_INTERNAL_9e1c0e74_27_UnaryGeometricAcosKernel_cu_5d7afacb4cuda3std3__45__cpo4rendE)
_ZN58_INTERNAL_9e1c0e74_27_UnaryGeometricAcosKernel_cu_5d7afacb4cuda3std3__45__cpo4rendE:
	.zero		1
	.type		_ZN58_INTERNAL_9e1c0e74_27_UnaryGeometricAcosKernel_cu_5d7afacb4cuda3std6ranges3__45__cpo4prevE,@object
	.size		_ZN58_INTERNAL_9e1c0e74_27_UnaryGeometricAcosKernel_cu_5d7afacb4cuda3std6ranges3__45__cpo4prevE,(_ZN58_INTERNAL_9e1c0e74_27_UnaryGeometricAcosKernel_cu_5d7afacb4cuda3std6ranges3__45__cpo9iter_moveE - _ZN58_INTERNAL_9e1c0e74_27_UnaryGeometricAcosKernel_cu_5d7afacb4cuda3std6ranges3__45__cpo4prevE)
_ZN58_INTERNAL_9e1c0e74_27_UnaryGeometricAcosKernel_cu_5d7afacb4cuda3std6ranges3__45__cpo4prevE:
	.zero		1
	.type		_ZN58_INTERNAL_9e1c0e74_27_UnaryGeometricAcosKernel_cu_5d7afacb4cuda3std6ranges3__45__cpo9iter_moveE,@object
	.size		_ZN58_INTERNAL_9e1c0e74_27_UnaryGeometricAcosKernel_cu_5d7afacb4cuda3std6ranges3__45__cpo9iter_moveE,(.L_27 - _ZN58_INTERNAL_9e1c0e74_27_UnaryGeometricAcosKernel_cu_5d7afacb4cuda3std6ranges3__45__cpo9iter_moveE)
_ZN58_INTERNAL_9e1c0e74_27_UnaryGeometricAcosKernel_cu_5d7afacb4cuda3std6ranges3__45__cpo9iter_moveE:
	.zero		1
.L_27:


//--------------------- .nv.constant0._ZN2at6native18elementwise_kernelILi128ELi4EZNS0_15gpu_kernel_implIZZZNS0_16acos_kernel_cudaERNS_18TensorIteratorBaseEENKUlvE0_clEvENKUlvE2_clEvEUlN3c108BFloat16EE_EEvS4_RKT_EUliE_EEviT1_ --------------------------
	.section	.nv.constant0._ZN2at6native18elementwise_kernelILi128ELi4EZNS0_15gpu_kernel_implIZZZNS0_16acos_kernel_cudaERNS_18TensorIteratorBaseEENKUlvE0_clEvENKUlvE2_clEvEUlN3c108BFloat16EE_EEvS4_RKT_EUliE_EEviT1_,"a",@progbits
	.sectionflags	@""
	.align	4
.nv.constant0._ZN2at6native18elementwise_kernelILi128ELi4EZNS0_15gpu_kernel_implIZZZNS0_16acos_kernel_cudaERNS_18TensorIteratorBaseEENKUlvE0_clEvENKUlvE2_clEvEUlN3c108BFloat16EE_EEvS4_RKT_EUliE_EEviT1_:
	.zero		1440


//--------------------- .nv.constant0._ZN2at6native27unrolled_elementwise_kernelIZZZNS0_16acos_kernel_cudaERNS_18TensorIteratorBaseEENKUlvE0_clEvENKUlvE2_clEvEUlN3c108BFloat16EE_St5arrayIPcLm2EELi4E23TrivialOffsetCalculatorILi1EjESD_NS0_6memory12LoadWithCastILi1EEENSE_13StoreWithCastILi1EEEEEviT_T0_T2_T3_T4_T5_ --------------------------
	.section	.nv.constant0._ZN2at6native27unrolled_elementwise_kernelIZZZNS0_16acos_kernel_cudaERNS_18TensorIteratorBaseEENKUlvE0_clEvENKUlvE2_clEvEUlN3c108BFloat16EE_St5arrayIPcLm2EELi4E23TrivialOffsetCalculatorILi1EjESD_NS0_6memory12LoadWithCastILi1EEENSE_13StoreWithCastILi1EEEEEviT_T0_T2_T3_T4_T5_,"a",@progbits
	.sectionflags	@""
	.align	4
.nv.constant0._ZN2at6native27unrolled_elementwise_kernelIZZZNS0_16acos_kernel_cudaERNS_18TensorIteratorBaseEENKUlvE0_clEvENKUlvE2_clEvEUlN3c108BFloat16EE_St5arrayIPcLm2EELi4E23TrivialOffsetCalculatorILi1EjESD_NS0_6memory12LoadWithCastILi1EEENSE_13StoreWithCastILi1EEEEEviT_T0_T2_T3_T4_T5_:
	.zero		940


//--------------------- .nv.constant0._ZN2at6native18elementwise_kernelILi128ELi4EZNS0_22gpu_kernel_impl_nocastIZZZNS0_16acos_kernel_cudaERNS_18TensorIteratorBaseEENKUlvE0_clEvENKUlvE2_clEvEUlN3c108BFloat16EE_EEvS4_RKT_EUliE_EEviT1_ --------------------------
	.section	.nv.constant0._ZN2at6native18elementwise_kernelILi128ELi4EZNS0_22gpu_kernel_impl_nocastIZZZNS0_16acos_kernel_cudaERNS_18TensorIteratorBaseEENKUlvE0_clEvENKUlvE2_clEvEUlN3c108BFloat16EE_EEvS4_RKT_EUliE_EEviT1_,"a",@progbits
	.sectionflags	@""
	.align	4
.nv.constant0._ZN2at6native18elementwise_kernelILi128ELi4EZNS0_22gpu_kernel_impl_nocastIZZZNS0_16acos_kernel_cudaERNS_18TensorIteratorBaseEENKUlvE0_clEvENKUlvE2_clEvEUlN3c108BFloat16EE_EEvS4_RKT_EUliE_EEviT1_:
	.zero		1440


//--------------------- .nv.constant0._ZN2at6native27unrolled_elementwise_kernelIZZZNS0_16acos_kernel_cudaERNS_18TensorIteratorBaseEENKUlvE0_clEvENKUlvE2_clEvEUlN3c108BFloat16EE_St5arrayIPcLm2EELi4E23TrivialOffsetCalculatorILi1EjESD_NS0_6memory15LoadWithoutCastENSE_16StoreWithoutCastEEEviT_T0_T2_T3_T4_T5_ --------------------------
	.section	.nv.constant0._ZN2at6native27unrolled_elementwise_kernelIZZZNS0_16acos_kernel_cudaERNS_18TensorIteratorBaseEENKUlvE0_clEvENKUlvE2_clEvEUlN3c108BFloat16EE_St5arrayIPcLm2EELi4E23TrivialOffsetCalculatorILi1EjESD_NS0_6memory15LoadWithoutCastENSE_16StoreWithoutCastEEEviT_T0_T2_T3_T4_T5_,"a",@progbits
	.sectionflags	@""
	.align	4
.nv.constant0._ZN2at6native27unrolled_elementwise_kernelIZZZNS0_16acos_kernel_cudaERNS_18TensorIteratorBaseEENKUlvE0_clEvENKUlvE2_clEvEUlN3c108BFloat16EE_St5arrayIPcLm2EELi4E23TrivialOffsetCalculatorILi1EjESD_NS0_6memory15LoadWithoutCastENSE_16StoreWithoutCastEEEviT_T0_T2_T3_T4_T5_:
	.zero		924


//--------------------- .nv.constant0._ZN2at6native29vectorized_elementwise_kernelILi2EZZZNS0_16acos_kernel_cudaERNS_18TensorIteratorBaseEENKUlvE0_clEvENKUlvE2_clEvEUlN3c108BFloat16EE_St5arrayIPcLm2EEEEviT0_T1_ --------------------------
	.section	.nv.constant0._ZN2at6native29vectorized_elementwise_kernelILi2EZZZNS0_16acos_kernel_cudaERNS_18TensorIteratorBaseEENKUlvE0_clEvENKUlvE2_clEvEUlN3c108BFloat16EE_St5arrayIPcLm2EEEEviT0_T1_,"a",@progbits
	.sectionflags	@""
	.align	4
.nv.constant0._ZN2at6native29vectorized_elementwise_kernelILi2EZZZNS0_16acos_kernel_cudaERNS_18TensorIteratorBaseEENKUlvE0_clEvENKUlvE2_clEvEUlN3c108BFloat16EE_St5arrayIPcLm2EEEEviT0_T1_:
	.zero		920


//--------------------- .nv.constant0._ZN2at6native29vectorized_elementwise_kernelILi4EZZZNS0_16acos_kernel_cudaERNS_18TensorIteratorBaseEENKUlvE0_clEvENKUlvE2_clEvEUlN3c108BFloat16EE_St5arrayIPcLm2EEEEviT0_T1_ --------------------------
	.section	.nv.constant0._ZN2at6native29vectorized_elementwise_kernelILi4EZZZNS0_16acos_kernel_cudaERNS_18TensorIteratorBaseEENKUlvE0_clEvENKUlvE2_clEvEUlN3c108BFloat16EE_St5arrayIPcLm2EEEEviT0_T1_,"a",@progbits
	.sectionflags	@""
	.align	4
.nv.constant0._ZN2at6native29vectorized_elementwise_kernelILi4EZZZNS0_16acos_kernel_cudaERNS_18TensorIteratorBaseEENKUlvE0_clEvENKUlvE2_clEvEUlN3c108BFloat16EE_St5arrayIPcLm2EEEEviT0_T1_:
	.zero		920


//--------------------- .nv.constant0._ZN2at6native29vectorized_elementwise_kernelILi8EZZZNS0_16acos_kernel_cudaERNS_18TensorIteratorBaseEENKUlvE0_clEvENKUlvE2_clEvEUlN3c108BFloat16EE_St5arrayIPcLm2EEEEviT0_T1_ --------------------------
	.section	.nv.constant0._ZN2at6native29vectorized_elementwise_kernelILi8EZZZNS0_16acos_kernel_cudaERNS_18TensorIteratorBaseEENKUlvE0_clEvENKUlvE2_clEvEUlN3c108BFloat16EE_St5arrayIPcLm2EEEEviT0_T1_,"a",@progbits
	.sectionflags	@""
	.align	4
.nv.constant0._ZN2at6native29vectorized_elementwise_kernelILi8EZZZNS0_16acos_kernel_cudaERNS_18TensorIteratorBaseEENKUlvE0_clEvENKUlvE2_clEvEUlN3c108BFloat16EE_St5arrayIPcLm2EEEEviT0_T1_:
	.zero		920


//--------------------- .nv.constant0._ZN2at6native18elementwise_kernelILi128ELi4EZNS0_15gpu_kernel_implIZZZNS0_16acos_kernel_cudaERNS_18TensorIteratorBaseEENKUlvE0_clEvENKUlvE1_clEvEUlN3c104HalfEE_EEvS4_RKT_EUliE_EEviT1_ --------------------------
	.section	.nv.constant0._ZN2at6native18elementwise_kernelILi128ELi4EZNS0_15gpu_kernel_implIZZZNS0_16acos_kernel_cudaERNS_18TensorIteratorBaseEENKUlvE0_clEvENKUlvE1_clEvEUlN3c104HalfEE_EEvS4_RKT_EUliE_EEviT1_,"a",@progbits
	.sectionflags	@""
	.align	4
.nv.constant0._ZN2at6native18elementwise_kernelILi128ELi4EZNS0_15gpu_kernel_implIZZZNS0_16acos_kernel_cudaERNS_18TensorIteratorBaseEENKUlvE0_clEvENKUlvE1_clEvEUlN3c104HalfEE_EEvS4_RKT_EUliE_EEviT1_:
	.zero		1440


//--------------------- .nv.constant0._ZN2at6native27unrolled_elementwise_kernelIZZZNS0_16acos_kernel_cudaERNS_18TensorIteratorBaseEENKUlvE0_clEvENKUlvE1_clEvEUlN3c104HalfEE_St5arrayIPcLm2EELi4E23TrivialOffsetCalculatorILi1EjESD_NS0_6memory12LoadWithCastILi1EEENSE_13StoreWithCastILi1EEEEEviT_T0_T2_T3_T4_T5_ --------------------------
	.section	.nv.constant0._ZN2at6native27unrolled_elementwise_kernelIZZZNS0_16acos_kernel_cudaERNS_18TensorIteratorBaseEENKUlvE0_clEvENKUlvE1_clEvEUlN3c104HalfEE_St5arrayIPcLm2EELi4E23TrivialOffsetCalculatorILi1EjESD_NS0_6memory12LoadWithCastILi1EEENSE_13StoreWithCastILi1EEEEEviT_T0_T2_T3_T4_T5_,"a",@progbits
	.sectionflags	@""
	.align	4
.nv.constant0._ZN2at6native27unrolled_elementwise_kernelIZZZNS0_16acos_kernel_cudaERNS_18TensorIteratorBaseEENKUlvE0_clEvENKUlvE1_clEvEUlN3c104HalfEE_St5arrayIPcLm2EELi4E23TrivialOffsetCalculatorILi1EjESD_NS0_6memory12LoadWithCastILi1EEENSE_13StoreWithCastILi1EEEEEviT_T0_T2_T3_T4_T5_:
	.zero		940


//--------------------- .nv.constant0._ZN2at6native18elementwise_kernelILi128ELi4EZNS0_22gpu_kernel_impl_nocastIZZZNS0_16acos_kernel_cudaERNS_18TensorIteratorBaseEENKUlvE0_clEvENKUlvE1_clEvEUlN3c104HalfEE_EEvS4_RKT_EUliE_EEviT1_ --------------------------
	.section	.nv.constant0._ZN2at6native18elementwise_kernelILi128ELi4EZNS0_22gpu_kernel_impl_nocastIZZZNS0_16acos_kernel_cudaERNS_18TensorIteratorBaseEENKUlvE0_clEvENKUlvE1_clEvEUlN3c104HalfEE_EEvS4_RKT_EUliE_EEviT1_,"a",@progbits
	.sectionflags	@""
	.align	4
.nv.constant0._ZN2at6native18elementwise_kernelILi128ELi4EZNS0_22gpu_kernel_impl_nocastIZZZNS0_16acos_kernel_cudaERNS_18TensorIteratorBaseEENKUlvE0_clEvENKUlvE1_clEvEUlN3c104HalfEE_EEvS4_RKT_EUliE_EEviT1_:
	.zero		1440


//--------------------- .nv.constant0._ZN2at6native27unrolled_elementwise_kernelIZZZNS0_16acos_kernel_cudaERNS_18TensorIteratorBaseEENKUlvE0_clEvENKUlvE1_clEvEUlN3c104HalfEE_St5arrayIPcLm2EELi4E23TrivialOffsetCalculatorILi1EjESD_NS0_6memory15LoadWithoutCastENSE_16StoreWithoutCastEEEviT_T0_T2_T3_T4_T5_ --------------------------
	.section	.nv.constant0._ZN2at6native27unrolled_elementwise_kernelIZZZNS0_16acos_kernel_cudaERNS_18TensorIteratorBaseEENKUlvE0_clEvENKUlvE1_clEvEUlN3c104HalfEE_St5arrayIPcLm2EELi4E23TrivialOffsetCalculatorILi1EjESD_NS0_6memory15LoadWithoutCastENSE_16StoreWithoutCastEEEviT_T0_T2_T3_T4_T5_,"a",@progbits
	.sectionflags	@""
	.align	4
.nv.constant0._ZN2at6native27unrolled_elementwise_kernelIZZZNS0_16acos_kernel_cudaERNS_18TensorIteratorBaseEENKUlvE0_clEvENKUlvE1_clEvEUlN3c104HalfEE_St5arrayIPcLm2EELi4E23TrivialOffsetCalculatorILi1EjESD_NS0_6memory15LoadWithoutCastENSE_16StoreWithoutCastEEEviT_T0_T2_T3_T4_T5_:
	.zero		924


//--------------------- .nv.constant0._ZN2at6native29vectorized_elementwise_kernelILi2EZZZNS0_16acos_kernel_cudaERNS_18TensorIteratorBaseEENKUlvE0_clEvENKUlvE1_clEvEUlN3c104HalfEE_St5arrayIPcLm2EEEEviT0_T1_ --------------------------
	.section	.nv.constant0._ZN2at6native29vectorized_elementwise_kernelILi2EZZZNS0_16acos_kernel_cudaERNS_18TensorIteratorBaseEENKUlvE0_clEvENKUlvE1_clEvEUlN3c104HalfEE_St5arrayIPcLm2EEEEviT0_T1_,"a",@progbits
	.sectionflags	@""
	.align	4
.nv.constant0._ZN2at6native29vectorized_elementwise_kernelILi2EZZZNS0_16acos_kernel_cudaERNS_18TensorIteratorBaseEENKUlvE0_clEvENKUlvE1_clEvEUlN3c104HalfEE_St5arrayIPcLm2EEEEviT0_T1_:
	.zero		920


//--------------------- .nv.constant0._ZN2at6native29vectorized_elementwise_kernelILi4EZZZNS0_16acos_kernel_cudaERNS_18TensorIteratorBaseEENKUlvE0_clEvENKUlvE1_clEvEUlN3c104HalfEE_St5arrayIPcLm2EEEEviT0_T1_ --------------------------
	.section	.nv.constant0._ZN2at6native29vectorized_elementwise_kernelILi4EZZZNS0_16acos_kernel_cudaERNS_18TensorIteratorBaseEENKUlvE0_clEvENKUlvE1_clEvEUlN3c104HalfEE_St5arrayIPcLm2EEEEviT0_T1_,"a",@progbits
	.sectionflags	@""
	.align	4
.nv.constant0._ZN2at6native29vectorized_elementwise_kernelILi4EZZZNS0_16acos_kernel_cudaERNS_18TensorIteratorBaseEENKUlvE0_clEvENKUlvE1_clEvEUlN3c104HalfEE_St5arrayIPcLm2EEEEviT0_T1_:
	.zero		920


//--------------------- .nv.constant0._ZN2at6native29vectorized_elementwise_kernelILi8EZZZNS0_16acos_kernel_cudaERNS_18TensorIteratorBaseEENKUlvE0_clEvENKUlvE1_clEvEUlN3c104HalfEE_St5arrayIPcLm2EEEEviT0_T1_ --------------------------
	.section	.nv.constant0._ZN2at6native29vectorized_elementwise_kernelILi8EZZZNS0_16acos_kernel_cudaERNS_18TensorIteratorBaseEENKUlvE0_clEvENKUlvE1_clEvEUlN3c104HalfEE_St5arrayIPcLm2EEEEviT0_T1_,"a",@progbits
	.sectionflags	@""
	.align	4
.nv.constant0._ZN2at6native29vectorized_elementwise_kernelILi8EZZZNS0_16acos_kernel_cudaERNS_18TensorIteratorBaseEENKUlvE0_clEvENKUlvE1_clEvEUlN3c104HalfEE_St5arrayIPcLm2EEEEviT0_T1_:
	.zero		920


//--------------------- .nv.constant0._ZN2at6native18elementwise_kernelILi128ELi4EZNS0_15gpu_kernel_implIZZZNS0_16acos_kernel_cudaERNS_18TensorIteratorBaseEENKUlvE0_clEvENKUlvE0_clEvEUlfE_EEvS4_RKT_EUliE_EEviT1_ --------------------------
	.section	.nv.constant0._ZN2at6native18elementwise_kernelILi128ELi4EZNS0_15gpu_kernel_implIZZZNS0_16acos_kernel_cudaERNS_18TensorIteratorBaseEENKUlvE0_clEvENKUlvE0_clEvEUlfE_EEvS4_RKT_EUliE_EEviT1_,"a",@progbits
	.sectionflags	@""
	.align	4
.nv.constant0._ZN2at6native18elementwise_kernelILi128ELi4EZNS0_15gpu_kernel_implIZZZNS0_16acos_kernel_cudaERNS_18TensorIteratorBaseEENKUlvE0_clEvENKUlvE0_clEvEUlfE_EEvS4_RKT_EUliE_EEviT1_:
	.zero		1440


//--------------------- .nv.constant0._ZN2at6native27unrolled_elementwise_kernelIZZZNS0_16acos_kernel_cudaERNS_18TensorIteratorBaseEENKUlvE0_clEvENKUlvE0_clEvEUlfE_St5arrayIPcLm2EELi4E23TrivialOffsetCalculatorILi1EjESB_NS0_6memory12LoadWithCastILi1EEENSC_13StoreWithCastILi1EEEEEviT_T0_T2_T3_T4_T5_ --------------------------
	.section	.nv.constant0._ZN2at6native27unrolled_elementwise_kernelIZZZNS0_16acos_kernel_cudaERNS_18TensorIteratorBaseEENKUlvE0_clEvENKUlvE0_clEvEUlfE_St5arrayIPcLm2EELi4E23TrivialOffsetCalculatorILi1EjESB_NS0_6memory12LoadWithCastILi1EEENSC_13StoreWithCastILi1EEEEEviT_T0_T2_T3_T4_T5_,"a",@progbits
	.sectionflags	@""
	.align	4
.nv.constant0._ZN2at6native27unrolled_elementwise_kernelIZZZNS0_16acos_kernel_cudaERNS_18TensorIteratorBaseEENKUlvE0_clEvENKUlvE0_clEvEUlfE_St5arrayIPcLm2EELi4E23TrivialOffsetCalculatorILi1EjESB_NS0_6memory12LoadWithCastILi1EEENSC_13StoreWithCastILi1EEEEEviT_T0_T2_T3_T4_T5_:
	.zero		940


//--------------------- .nv.constant0._ZN2at6native18elementwise_kernelILi128ELi2EZNS0_22gpu_kernel_impl_nocastIZZZNS0_16acos_kernel_cudaERNS_18TensorIteratorBaseEENKUlvE0_clEvENKUlvE0_clEvEUlfE_EEvS4_RKT_EUliE_EEviT1_ --------------------------
	.section	.nv.constant0._ZN2at6native18elementwise_kernelILi128ELi2EZNS0_22gpu_kernel_impl_nocastIZZZNS0_16acos_kernel_cudaERNS_18TensorIteratorBaseEENKUlvE0_clEvENKUlvE0_clEvEUlfE_EEvS4_RKT_EUliE_EEviT1_,"a",@progbits
	.sectionflags	@""
	.align	4
.nv.constant0._ZN2at6native18elementwise_kernelILi128ELi2EZNS0_22gpu_kernel_impl_nocastIZZZNS0_16acos_kernel_cudaERNS_18TensorIteratorBaseEENKUlvE0_clEvENKUlvE0_clEvEUlfE_EEvS4_RKT_EUliE_EEviT1_:
	.zero		1440


//--------------------- .nv.constant0._ZN2at6native27unrolled_elementwise_kernelIZZZNS0_16acos_kernel_cudaERNS_18TensorIteratorBaseEENKUlvE0_clEvENKUlvE0_clEvEUlfE_St5arrayIPcLm2EELi4E23TrivialOffsetCalculatorILi1EjESB_NS0_6memory15LoadWithoutCastENSC_16StoreWithoutCastEEEviT_T0_T2_T3_T4_T5_ --------------------------
	.section	.nv.constant0._ZN2at6native27unrolled_elementwise_kernelIZZZNS0_16acos_kernel_cudaERNS_18TensorIteratorBaseEENKUlvE0_clEvENKUlvE0_clEvEUlfE_St5arrayIPcLm2EELi4E23TrivialOffsetCalculatorILi1EjESB_NS0_6memory15LoadWithoutCastENSC_16StoreWithoutCastEEEviT_T0_T2_T3_T4_T5_,"a",@progbits
	.sectionflags	@""
	.align	4
.nv.constant0._ZN2at6native27unrolled_elementwise_kernelIZZZNS0_16acos_kernel_cudaERNS_18TensorIteratorBaseEENKUlvE0_clEvENKUlvE0_clEvEUlfE_St5arrayIPcLm2EELi4E23TrivialOffsetCalculatorILi1EjESB_NS0_6memory15LoadWithoutCastENSC_16StoreWithoutCastEEEviT_T0_T2_T3_T4_T5_:
	.zero		924


//--------------------- .nv.constant0._ZN2at6native29vectorized_elementwise_kernelILi2EZZZNS0_16acos_kernel_cudaERNS_18TensorIteratorBaseEENKUlvE0_clEvENKUlvE0_clEvEUlfE_St5arrayIPcLm2EEEEviT0_T1_ --------------------------
	.section	.nv.constant0._ZN2at6native29vectorized_elementwise_kernelILi2EZZZNS0_16acos_kernel_cudaERNS_18TensorIteratorBaseEENKUlvE0_clEvENKUlvE0_clEvEUlfE_St5arrayIPcLm2EEEEviT0_T1_,"a",@progbits
	.sectionflags	@""
	.align	4
.nv.constant0._ZN2at6native29vectorized_elementwise_kernelILi2EZZZNS0_16acos_kernel_cudaERNS_18TensorIteratorBaseEENKUlvE0_clEvENKUlvE0_clEvEUlfE_St5arrayIPcLm2EEEEviT0_T1_:
	.zero		920


//--------------------- .nv.constant0._ZN2at6native29vectorized_elementwise_kernelILi4EZZZNS0_16acos_kernel_cudaERNS_18TensorIteratorBaseEENKUlvE0_clEvENKUlvE0_clEvEUlfE_St5arrayIPcLm2EEEEviT0_T1_ --------------------------
	.section	.nv.constant0._ZN2at6native29vectorized_elementwise_kernelILi4EZZZNS0_16acos_kernel_cudaERNS_18TensorIteratorBaseEENKUlvE0_clEvENKUlvE0_clEvEUlfE_St5arrayIPcLm2EEEEviT0_T1_,"a",@progbits
	.sectionflags	@""
	.align	4
.nv.constant0._ZN2at6native29vectorized_elementwise_kernelILi4EZZZNS0_16acos_kernel_cudaERNS_18TensorIteratorBaseEENKUlvE0_clEvENKUlvE0_clEvEUlfE_St5arrayIPcLm2EEEEviT0_T1_:
	.zero		920


//--------------------- .nv.constant0._ZN2at6native29vectorized_elementwise_kernelILi8EZZZNS0_16acos_kernel_cudaERNS_18TensorIteratorBaseEENKUlvE0_clEvENKUlvE0_clEvEUlfE_St5arrayIPcLm2EEEEviT0_T1_ --------------------------
	.section	.nv.constant0._ZN2at6native29vectorized_elementwise_kernelILi8EZZZNS0_16acos_kernel_cudaERNS_18TensorIteratorBaseEENKUlvE0_clEvENKUlvE0_clEvEUlfE_St5arrayIPcLm2EEEEviT0_T1_,"a",@progbits
	.sectionflags	@""
	.align	4
.nv.constant0._ZN2at6native29vectorized_elementwise_kernelILi8EZZZNS0_16acos_kernel_cudaERNS_18TensorIteratorBaseEENKUlvE0_clEvENKUlvE0_clEvEUlfE_St5arrayIPcLm2EEEEviT0_T1_:
	.zero		920


//--------------------- .nv.constant0._ZN2at6native18elementwise_kernelILi128ELi4EZNS0_15gpu_kernel_implIZZZNS0_16acos_kernel_cudaERNS_18TensorIteratorBaseEENKUlvE0_clEvENKUlvE_clEvEUldE_EEvS4_RKT_EUliE_EEviT1_ --------------------------
	.section	.nv.constant0._ZN2at6native18elementwise_kernelILi128ELi4EZNS0_15gpu_kernel_implIZZZNS0_16acos_kernel_cudaERNS_18TensorIteratorBaseEENKUlvE0_clEvENKUlvE_clEvEUldE_EEvS4_RKT_EUliE_EEviT1_,"a",@progbits
	.sectionflags	@""
	.align	4
.nv.constant0._ZN2at6native18elementwise_kernelILi128ELi4EZNS0_15gpu_kernel_implIZZZNS0_16acos_kernel_cudaERNS_18TensorIteratorBaseEENKUlvE0_clEvENKUlvE_clEvEUldE_EEvS4_RKT_EUliE_EEviT1_:
	.zero		1440


//--------------------- .nv.constant0._ZN2at6native27unrolled_elementwise_kernelIZZZNS0_16acos_kernel_cudaERNS_18TensorIteratorBaseEENKUlvE0_clEvENKUlvE_clEvEUldE_St5arrayIPcLm2EELi4E23TrivialOffsetCalculatorILi1EjESB_NS0_6memory12LoadWithCastILi1EEENSC_13StoreWithCastILi1EEEEEviT_T0_T2_T3_T4_T5_ --------------------------
	.section	.nv.constant0._ZN2at6native27unrolled_elementwise_kernelIZZZNS0_16acos_kernel_cudaERNS_18TensorIteratorBaseEENKUlvE0_clEvENKUlvE_clEvEUldE_St5arrayIPcLm2EELi4E23TrivialOffsetCalculatorILi1EjESB_NS0_6memory12LoadWithCastILi1EEENSC_13StoreWithCastILi1EEEEEviT_T0_T2_T3_T4_T5_,"a",@progbits
	.sectionflags	@""
	.align	4
.nv.constant0._ZN2at6native27unrolled_elementwise_kernelIZZZNS0_16acos_kernel_cudaERNS_18TensorIteratorBaseEENKUlvE0_clEvENKUlvE_clEvEUldE_St5arrayIPcLm2EELi4E23TrivialOffsetCalculatorILi1EjESB_NS0_6memory12LoadWithCastILi1EEENSC_13StoreWithCastILi1EEEEEviT_T0_T2_T3_T4_T5_:
	.zero		940


//--------------------- .nv.constant0._ZN2at6native18elementwise_kernelILi128ELi2EZNS0_22gpu_kernel_impl_nocastIZZZNS0_16acos_kernel_cudaERNS_18TensorIteratorBaseEENKUlvE0_clEvENKUlvE_clEvEUldE_EEvS4_RKT_EUliE_EEviT1_ --------------------------
	.section	.nv.constant0._ZN2at6native18elementwise_kernelILi128ELi2EZNS0_22gpu_kernel_impl_nocastIZZZNS0_16acos_kernel_cudaERNS_18TensorIteratorBaseEENKUlvE0_clEvENKUlvE_clEvEUldE_EEvS4_RKT_EUliE_EEviT1_,"a",@progbits
	.sectionflags	@""
	.align	4
.nv.constant0._ZN2at6native18elementwise_kernelILi128ELi2EZNS0_22gpu_kernel_impl_nocastIZZZNS0_16acos_kernel_cudaERNS_18TensorIteratorBaseEENKUlvE0_clEvENKUlvE_clEvEUldE_EEvS4_RKT_EUliE_EEviT1_:
	.zero		1440


//--------------------- .nv.constant0._ZN2at6native27unrolled_elementwise_kernelIZZZNS0_16acos_kernel_cudaERNS_18TensorIteratorBaseEENKUlvE0_clEvENKUlvE_clEvEUldE_St5arrayIPcLm2EELi4E23TrivialOffsetCalculatorILi1EjESB_NS0_6memory15LoadWithoutCastENSC_16StoreWithoutCastEEEviT_T0_T2_T3_T4_T5_ --------------------------
	.section	.nv.constant0._ZN2at6native27unrolled_elementwise_kernelIZZZNS0_16acos_kernel_cudaERNS_18TensorIteratorBaseEENKUlvE0_clEvENKUlvE_clEvEUldE_St5arrayIPcLm2EELi4E23TrivialOffsetCalculatorILi1EjESB_NS0_6memory15LoadWithoutCastENSC_16StoreWithoutCastEEEviT_T0_T2_T3_T4_T5_,"a",@progbits
	.sectionflags	@""
	.align	4
.nv.constant0._ZN2at6native27unrolled_elementwise_kernelIZZZNS0_16acos_kernel_cudaERNS_18TensorIteratorBaseEENKUlvE0_clEvENKUlvE_clEvEUldE_St5arrayIPcLm2EELi4E23TrivialOffsetCalculatorILi1EjESB_NS0_6memory15LoadWithoutCastENSC_16StoreWithoutCastEEEviT_T0_T2_T3_T4_T5_:
	.zero		924


//--------------------- .nv.constant0._ZN2at6native29vectorized_elementwise_kernelILi2EZZZNS0_16acos_kernel_cudaERNS_18TensorIteratorBaseEENKUlvE0_clEvENKUlvE_clEvEUldE_St5arrayIPcLm2EEEEviT0_T1_ --------------------------
	.section	.nv.constant0._ZN2at6native29vectorized_elementwise_kernelILi2EZZZNS0_16acos_kernel_cudaERNS_18TensorIteratorBaseEENKUlvE0_clEvENKUlvE_clEvEUldE_St5arrayIPcLm2EEEEviT0_T1_,"a",@progbits
	.sectionflags	@""
	.align	4
.nv.constant0._ZN2at6native29vectorized_elementwise_kernelILi2EZZZNS0_16acos_kernel_cudaERNS_18TensorIteratorBaseEENKUlvE0_clEvENKUlvE_clEvEUldE_St5arrayIPcLm2EEEEviT0_T1_:
	.zero		920


//--------------------- .nv.constant0._ZN2at6native29vectorized_elementwise_kernelILi4EZZZNS0_16acos_kernel_cudaERNS_18TensorIteratorBaseEENKUlvE0_clEvENKUlvE_clEvEUldE_St5arrayIPcLm2EEEEviT0_T1_ --------------------------
	.section	.nv.constant0._ZN2at6native29vectorized_elementwise_kernelILi4EZZZNS0_16acos_kernel_cudaERNS_18TensorIteratorBaseEENKUlvE0_clEvENKUlvE_clEvEUldE_St5arrayIPcLm2EEEEviT0_T1_,"a",@progbits
	.sectionflags	@""
	.align	4
.nv.constant0._ZN2at6native29vectorized_elementwise_kernelILi4EZZZNS0_16acos_kernel_cudaERNS_18TensorIteratorBaseEENKUlvE0_clEvENKUlvE_clEvEUldE_St5arrayIPcLm2EEEEviT0_T1_:
	.zero		920


//--------------------- .nv.constant0._ZN2at6native29vectorized_elementwise_kernelILi8EZZZNS0_16acos_kernel_cudaERNS_18TensorIteratorBaseEENKUlvE0_clEvENKUlvE_clEvEUldE_St5arrayIPcLm2EEEEviT0_T1_ --------------------------
	.section	.nv.constant0._ZN2at6native29vectorized_elementwise_kernelILi8EZZZNS0_16acos_kernel_cudaERNS_18TensorIteratorBaseEENKUlvE0_clEvENKUlvE_clEvEUldE_St5arrayIPcLm2EEEEviT0_T1_,"a",@progbits
	.sectionflags	@""
	.align	4
.nv.constant0._ZN2at6native29vectorized_elementwise_kernelILi8EZZZNS0_16acos_kernel_cudaERNS_18TensorIteratorBaseEENKUlvE0_clEvENKUlvE_clEvEUldE_St5arrayIPcLm2EEEEviT0_T1_:
	.zero		920


//--------------------- .nv.constant0._ZN2at6native18elementwise_kernelILi128ELi4EZNS0_15gpu_kernel_implIZZZNS0_16acos_kernel_cudaERNS_18TensorIteratorBaseEENKUlvE_clEvENKUlvE1_clEvEUlN3c107complexINS7_4HalfEEEE_EEvS4_RKT_EUliE_EEviT1_ --------------------------
	.section	.nv.constant0._ZN2at6native18elementwise_kernelILi128ELi4EZNS0_15gpu_kernel_implIZZZNS0_16acos_kernel_cudaERNS_18TensorIteratorBaseEENKUlvE_clEvENKUlvE1_clEvEUlN3c107complexINS7_4HalfEEEE_EEvS4_RKT_EUliE_EEviT1_,"a",@progbits
	.sectionflags	@""
	.align	4
.nv.constant0._ZN2at6native18elementwise_kernelILi128ELi4EZNS0_15gpu_kernel_implIZZZNS0_16acos_kernel_cudaERNS_18TensorIteratorBaseEENKUlvE_clEvENKUlvE1_clEvEUlN3c107complexINS7_4HalfEEEE_EEvS4_RKT_EUliE_EEviT1_:
	.zero		1440


//--------------------- .nv.constant0._ZN2at6native27unrolled_elementwise_kernelIZZZNS0_16acos_kernel_cudaERNS_18TensorIteratorBaseEENKUlvE_clEvENKUlvE1_clEvEUlN3c107complexINS6_4HalfEEEE_St5arrayIPcLm2EELi4E23TrivialOffsetCalculatorILi1EjESF_NS0_6memory12LoadWithCastILi1EEENSG_13StoreWithCastILi1EEEEEviT_T0_T2_T3_T4_T5_ --------------------------
	.section	.nv.constant0._ZN2at6native27unrolled_elementwise_kernelIZZZNS0_16acos_kernel_cudaERNS_18TensorIteratorBaseEENKUlvE_clEvENKUlvE1_clEvEUlN3c107complexINS6_4HalfEEEE_St5arrayIPcLm2EELi4E23TrivialOffsetCalculatorILi1EjESF_NS0_6memory12LoadWithCastILi1EEENSG_13StoreWithCastILi1EEEEEviT_T0_T2_T3_T4_T5_,"a",@progbits
	.sectionflags	@""
	.align	4
.nv.constant0._ZN2at6native27unrolled_elementwise_kernelIZZZNS0_16acos_kernel_cudaERNS_18TensorIteratorBaseEENKUlvE_clEvENKUlvE1_clEvEUlN3c107complexINS6_4HalfEEEE_St5arrayIPcLm2EELi4E23TrivialOffsetCalculatorILi1EjESF_NS0_6memory12LoadWithCastILi1EEENSG_13StoreWithCastILi1EEEEEviT_T0_T2_T3_T4_T5_:
	.zero		940


//--------------------- .nv.constant0._ZN2at6native18elementwise_kernelILi128ELi2EZNS0_22gpu_kernel_impl_nocastIZZZNS0_16acos_kernel_cudaERNS_18TensorIteratorBaseEENKUlvE_clEvENKUlvE1_clEvEUlN3c107complexINS7_4HalfEEEE_EEvS4_RKT_EUliE_EEviT1_ --------------------------
	.section	.nv.constant0._ZN2at6native18elementwise_kernelILi128ELi2EZNS0_22gpu_kernel_impl_nocastIZZZNS0_16acos_kernel_cudaERNS_18TensorIteratorBaseEENKUlvE_clEvENKUlvE1_clEvEUlN3c107complexINS7_4HalfEEEE_EEvS4_RKT_EUliE_EEviT1_,"a",@progbits
	.sectionflags	@""
	.align	4
.nv.constant0._ZN2at6native18elementwise_kernelILi128ELi2EZNS0_22gpu_kernel_impl_nocastIZZZNS0_16acos_kernel_cudaERNS_18TensorIteratorBaseEENKUlvE_clEvENKUlvE1_clEvEUlN3c107complexINS7_4HalfEEEE_EEvS4_RKT_EUliE_EEviT1_:
	.zero		1440


//--------------------- .nv.constant0._ZN2at6native27unrolled_elementwise_kernelIZZZNS0_16acos_kernel_cudaERNS_18TensorIteratorBaseEENKUlvE_clEvENKUlvE1_clEvEUlN3c107complexINS6_4HalfEEEE_St5arrayIPcLm2EELi4E23TrivialOffsetCalculatorILi1EjESF_NS0_6memory15LoadWithoutCastENSG_16StoreWithoutCastEEEviT_T0_T2_T3_T4_T5_ --------------------------
	.section	.nv.constant0._ZN2at6native27unrolled_elementwise_kernelIZZZNS0_16acos_kernel_cudaERNS_18TensorIteratorBaseEENKUlvE_clEvENKUlvE1_clEvEUlN3c107complexINS6_4HalfEEEE_St5arrayIPcLm2EELi4E23TrivialOffsetCalculatorILi1EjESF_NS0_6memory15LoadWithoutCastENSG_16StoreWithoutCastEEEviT_T0_T2_T3_T4_T5_,"a",@progbits
	.sectionflags	@""
	.align	4
.nv.constant0._ZN2at6native27unrolled_elementwise_kernelIZZZNS0_16acos_kernel_cudaERNS_18TensorIteratorBaseEENKUlvE_clEvENKUlvE1_clEvEUlN3c107complexINS6_4HalfEEEE_St5arrayIPcLm2EELi4E23TrivialOffsetCalculatorILi1EjESF_NS0_6memory15LoadWithoutCastENSG_16StoreWithoutCastEEEviT_T0_T2_T3_T4_T5_:
	.zero		924


//--------------------- .nv.constant0._ZN2at6native29vectorized_elementwise_kernelILi2EZZZNS0_16acos_kernel_cudaERNS_18TensorIteratorBaseEENKUlvE_clEvENKUlvE1_clEvEUlN3c107complexINS6_4HalfEEEE_St5arrayIPcLm2EEEEviT0_T1_ --------------------------
	.section	.nv.constant0._ZN2at6native29vectorized_elementwise_kernelILi2EZZZNS0_16acos_kernel_cudaERNS_18TensorIteratorBaseEENKUlvE_clEvENKUlvE1_clEvEUlN3c107complexINS6_4HalfEEEE_St5arrayIPcLm2EEEEviT0_T1_,"a",@progbits
	.sectionflags	@""
	.align	4
.nv.constant0._ZN2at6native29vectorized_elementwise_kernelILi2EZZZNS0_16acos_kernel_cudaERNS_18TensorIteratorBaseEENKUlvE_clEvENKUlvE1_clEvEUlN3c107complexINS6_4HalfEEEE_St5arrayIPcLm2EEEEviT0_T1_:
	.zero		920


//--------------------- .nv.constant0._ZN2at6native29vectorized_elementwise_kernelILi4EZZZNS0_16acos_kernel_cudaERNS_18TensorIteratorBaseEENKUlvE_clEvENKUlvE1_clEvEUlN3c107complexINS6_4HalfEEEE_St5arrayIPcLm2EEEEviT0_T1_ --------------------------
	.section	.nv.constant0._ZN2at6native29vectorized_elementwise_kernelILi4EZZZNS0_16acos_kernel_cudaERNS_18TensorIteratorBaseEENKUlvE_clEvENKUlvE1_clEvEUlN3c107complexINS6_4HalfEEEE_St5arrayIPcLm2EEEEviT0_T1_,"a",@progbits
	.sectionflags	@""
	.align	4
.nv.constant0._ZN2at6native29vectorized_elementwise_kernelILi4EZZZNS0_16acos_kernel_cudaERNS_18TensorIteratorBaseEENKUlvE_clEvENKUlvE1_clEvEUlN3c107complexINS6_4HalfEEEE_St5arrayIPcLm2EEEEviT0_T1_:
	.zero		920


//--------------------- .nv.constant0._ZN2at6native29vectorized_elementwise_kernelILi8EZZZNS0_16acos_kernel_cudaERNS_18TensorIteratorBaseEENKUlvE_clEvENKUlvE1_clEvEUlN3c107complexINS6_4HalfEEEE_St5arrayIPcLm2EEEEviT0_T1_ --------------------------
	.section	.nv.constant0._ZN2at6native29vectorized_elementwise_kernelILi8EZZZNS0_16acos_kernel_cudaERNS_18TensorIteratorBaseEENKUlvE_clEvENKUlvE1_clEvEUlN3c107complexINS6_4HalfEEEE_St5arrayIPcLm2EEEEviT0_T1_,"a",@progbits
	.sectionflags	@""
	.align	4
.nv.constant0._ZN2at6native29vectorized_elementwise_kernelILi8EZZZNS0_16acos_kernel_cudaERNS_18TensorIteratorBaseEENKUlvE_clEvENKUlvE1_clEvEUlN3c107complexINS6_4HalfEEEE_St5arrayIPcLm2EEEEviT0_T1_:
	.zero		920


//--------------------- .nv.constant0._ZN2at6native18elementwise_kernelILi128ELi4EZNS0_15gpu_kernel_implIZZZNS0_16acos_kernel_cudaERNS_18TensorIteratorBaseEENKUlvE_clEvENKUlvE0_clEvEUlN3c107complexIfEEE_EEvS4_RKT_EUliE_EEviT1_ --------------------------
	.section	.nv.constant0._ZN2at6native18elementwise_kernelILi128ELi4EZNS0_15gpu_kernel_implIZZZNS0_16acos_kernel_cudaERNS_18TensorIteratorBaseEENKUlvE_clEvENKUlvE0_clEvEUlN3c107complexIfEEE_EEvS4_RKT_EUliE_EEviT1_,"a",@progbits
	.sectionflags	@""
	.align	4
.nv.constant0._ZN2at6native18elementwise_kernelILi128ELi4EZNS0_15gpu_kernel_implIZZZNS0_16acos_kernel_cudaERNS_18TensorIteratorBaseEENKUlvE_clEvENKUlvE0_clEvEUlN3c107complexIfEEE_EEvS4_RKT_EUliE_EEviT1_:
	.zero		1440


//--------------------- .nv.constant0._ZN2at6native27unrolled_elementwise_kernelIZZZNS0_16acos_kernel_cudaERNS_18TensorIteratorBaseEENKUlvE_clEvENKUlvE0_clEvEUlN3c107complexIfEEE_St5arrayIPcLm2EELi4E23TrivialOffsetCalculatorILi1EjESE_NS0_6memory12LoadWithCastILi1EEENSF_13StoreWithCastILi1EEEEEviT_T0_T2_T3_T4_T5_ --------------------------
	.section	.nv.constant0._ZN2at6native27unrolled_elementwise_kernelIZZZNS0_16acos_kernel_cudaERNS_18TensorIteratorBaseEENKUlvE_clEvENKUlvE0_clEvEUlN3c107complexIfEEE_St5arrayIPcLm2EELi4E23TrivialOffsetCalculatorILi1EjESE_NS0_6memory12LoadWithCastILi1EEENSF_13StoreWithCastILi1EEEEEviT_T0_T2_T3_T4_T5_,"a",@progbits
	.sectionflags	@""
	.align	4
.nv.constant0._ZN2at6native27unrolled_elementwise_kernelIZZZNS0_16acos_kernel_cudaERNS_18TensorIteratorBaseEENKUlvE_clEvENKUlvE0_clEvEUlN3c107complexIfEEE_St5arrayIPcLm2EELi4E23TrivialOffsetCalculatorILi1EjESE_NS0_6memory12LoadWithCastILi1EEENSF_13StoreWithCastILi1EEEEEviT_T0_T2_T3_T4_T5_:
	.zero		940


//--------------------- .nv.constant0._ZN2at6native18elementwise_kernelILi128ELi2EZNS0_22gpu_kernel_impl_nocastIZZZNS0_16acos_kernel_cudaERNS_18TensorIteratorBaseEENKUlvE_clEvENKUlvE0_clEvEUlN3c107complexIfEEE_EEvS4_RKT_EUliE_EEviT1_ --------------------------
	.section	.nv.constant0._ZN2at6native18elementwise_kernelILi128ELi2EZNS0_22gpu_kernel_impl_nocastIZZZNS0_16acos_kernel_cudaERNS_18TensorIteratorBaseEENKUlvE_clEvENKUlvE0_clEvEUlN3c107complexIfEEE_EEvS4_RKT_EUliE_EEviT1_,"a",@progbits
	.sectionflags	@""
	.align	4
.nv.constant0._ZN2at6native18elementwise_kernelILi128ELi2EZNS0_22gpu_kernel_impl_nocastIZZZNS0_16acos_kernel_cudaERNS_18TensorIteratorBaseEENKUlvE_clEvENKUlvE0_clEvEUlN3c107complexIfEEE_EEvS4_RKT_EUliE_EEviT1_:
	.zero		1440


//--------------------- .nv.constant0._ZN2at6native27unrolled_elementwise_kernelIZZZNS0_16acos_kernel_cudaERNS_18TensorIteratorBaseEENKUlvE_clEvENKUlvE0_clEvEUlN3c107complexIfEEE_St5arrayIPcLm2EELi4E23TrivialOffsetCalculatorILi1EjESE_NS0_6memory15LoadWithoutCastENSF_16StoreWithoutCastEEEviT_T0_T2_T3_T4_T5_ --------------------------
	.section	.nv.constant0._ZN2at6native27unrolled_elementwise_kernelIZZZNS0_16acos_kernel_cudaERNS_18TensorIteratorBaseEENKUlvE_clEvENKUlvE0_clEvEUlN3c107complexIfEEE_St5arrayIPcLm2EELi4E23TrivialOffsetCalculatorILi1EjESE_NS0_6memory15LoadWithoutCastENSF_16StoreWithoutCastEEEviT_T0_T2_T3_T4_T5_,"a",@progbits
	.sectionflags	@""
	.align	4
.nv.constant0._ZN2at6native27unrolled_elementwise_kernelIZZZNS0_16acos_kernel_cudaERNS_18TensorIteratorBaseEENKUlvE_clEvENKUlvE0_clEvEUlN3c107complexIfEEE_St5arrayIPcLm2EELi4E23TrivialOffsetCalculatorILi1EjESE_NS0_6memory15LoadWithoutCastENSF_16StoreWithoutCastEEEviT_T0_T2_T3_T4_T5_:
	.zero		924


//--------------------- .nv.constant0._ZN2at6native29vectorized_elementwise_kernelILi2EZZZNS0_16acos_kernel_cudaERNS_18TensorIteratorBaseEENKUlvE_clEvENKUlvE0_clEvEUlN3c107complexIfEEE_St5arrayIPcLm2EEEEviT0_T1_ --------------------------
	.section	.nv.constant0._ZN2at6native29vectorized_elementwise_kernelILi2EZZZNS0_16acos_kernel_cudaERNS_18TensorIteratorBaseEENKUlvE_clEvENKUlvE0_clEvEUlN3c107complexIfEEE_St5arrayIPcLm2EEEEviT0_T1_,"a",@progbits
	.sectionflags	@""
	.align	4
.nv.constant0._ZN2at6native29vectorized_elementwise_kernelILi2EZZZNS0_16acos_kernel_cudaERNS_18TensorIteratorBaseEENKUlvE_clEvENKUlvE0_clEvEUlN3c107complexIfEEE_St5arrayIPcLm2EEEEviT0_T1_:
	.zero		920


//--------------------- .nv.constant0._ZN2at6native29vectorized_elementwise_kernelILi4EZZZNS0_16acos_kernel_cudaERNS_18TensorIteratorBaseEENKUlvE_clEvENKUlvE0_clEvEUlN3c107complexIfEEE_St5arrayIPcLm2EEEEviT0_T1_ --------------------------
	.section	.nv.constant0._ZN2at6native29vectorized_elementwise_kernelILi4EZZZNS0_16acos_kernel_cudaERNS_18TensorIteratorBaseEENKUlvE_clEvENKUlvE0_clEvEUlN3c107complexIfEEE_St5arrayIPcLm2EEEEviT0_T1_,"a",@progbits
	.sectionflags	@""
	.align	4
.nv.constant0._ZN2at6native29vectorized_elementwise_kernelILi4EZZZNS0_16acos_kernel_cudaERNS_18TensorIteratorBaseEENKUlvE_clEvENKUlvE0_clEvEUlN3c107complexIfEEE_St5arrayIPcLm2EEEEviT0_T1_:
	.zero		920


//--------------------- .nv.constant0._ZN2at6native29vectorized_elementwise_kernelILi8EZZZNS0_16acos_kernel_cudaERNS_18TensorIteratorBaseEENKUlvE_clEvENKUlvE0_clEvEUlN3c107complexIfEEE_St5arrayIPcLm2EEEEviT0_T1_ --------------------------
	.section	.nv.constant0._ZN2at6native29vectorized_elementwise_kernelILi8EZZZNS0_16acos_kernel_cudaERNS_18TensorIteratorBaseEENKUlvE_clEvENKUlvE0_clEvEUlN3c107complexIfEEE_St5arrayIPcLm2EEEEviT0_T1_,"a",@progbits
	.sectionflags	@""
	.align	4
.nv.constant0._ZN2at6native29vectorized_elementwise_kernelILi8EZZZNS0_16acos_kernel_cudaERNS_18TensorIteratorBaseEENKUlvE_clEvENKUlvE0_clEvEUlN3c107complexIfEEE_St5arrayIPcLm2EEEEviT0_T1_:
	.zero		920


//--------------------- .nv.constant0._ZN2at6native18elementwise_kernelILi128ELi4EZNS0_15gpu_kernel_implIZZZNS0_16acos_kernel_cudaERNS_18TensorIteratorBaseEENKUlvE_clEvENKUlvE_clEvEUlN3c107complexIdEEE_EEvS4_RKT_EUliE_EEviT1_ --------------------------
	.section	.nv.constant0._ZN2at6native18elementwise_kernelILi128ELi4EZNS0_15gpu_kernel_implIZZZNS0_16acos_kernel_cudaERNS_18TensorIteratorBaseEENKUlvE_clEvENKUlvE_clEvEUlN3c107complexIdEEE_EEvS4_RKT_EUliE_EEviT1_,"a",@progbits
	.sectionflags	@""
	.align	4
.nv.constant0._ZN2at6native18elementwise_kernelILi128ELi4EZNS0_15gpu_kernel_implIZZZNS0_16acos_kernel_cudaERNS_18TensorIteratorBaseEENKUlvE_clEvENKUlvE_clEvEUlN3c107complexIdEEE_EEvS4_RKT_EUliE_EEviT1_:
	.zero		1440


//--------------------- .nv.constant0._ZN2at6native27unrolled_elementwise_kernelIZZZNS0_16acos_kernel_cudaERNS_18TensorIteratorBaseEENKUlvE_clEvENKUlvE_clEvEUlN3c107complexIdEEE_St5arrayIPcLm2EELi4E23TrivialOffsetCalculatorILi1EjESE_NS0_6memory12LoadWithCastILi1EEENSF_13StoreWithCastILi1EEEEEviT_T0_T2_T3_T4_T5_ --------------------------
	.section	.nv.constant0._ZN2at6native27unrolled_elementwise_kernelIZZZNS0_16acos_kernel_cudaERNS_18TensorIteratorBaseEENKUlvE_clEvENKUlvE_clEvEUlN3c107complexIdEEE_St5arrayIPcLm2EELi4E23TrivialOffsetCalculatorILi1EjESE_NS0_6memory12LoadWithCastILi1EEENSF_13StoreWithCastILi1EEEEEviT_T0_T2_T3_T4_T5_,"a",@progbits
	.sectionflags	@""
	.align	4
.nv.constant0._ZN2at6native27unrolled_elementwise_kernelIZZZNS0_16acos_kernel_cudaERNS_18TensorIteratorBaseEENKUlvE_clEvENKUlvE_clEvEUlN3c107complexIdEEE_St5arrayIPcLm2EELi4E23TrivialOffsetCalculatorILi1EjESE_NS0_6memory12LoadWithCastILi1EEENSF_13StoreWithCastILi1EEEEEviT_T0_T2_T3_T4_T5_:
	.zero		940


//--------------------- .nv.constant0._ZN2at6native18elementwise_kernelILi128ELi2EZNS0_22gpu_kernel_impl_nocastIZZZNS0_16acos_kernel_cudaERNS_18TensorIteratorBaseEENKUlvE_clEvENKUlvE_clEvEUlN3c107complexIdEEE_EEvS4_RKT_EUliE_EEviT1_ --------------------------
	.section	.nv.constant0._ZN2at6native18elementwise_kernelILi128ELi2EZNS0_22gpu_kernel_impl_nocastIZZZNS0_16acos_kernel_cudaERNS_18TensorIteratorBaseEENKUlvE_clEvENKUlvE_clEvEUlN3c107complexIdEEE_EEvS4_RKT_EUliE_EEviT1_,"a",@progbits
	.sectionflags	@""
	.align	4
.nv.constant0._ZN2at6native18elementwise_kernelILi128ELi2EZNS0_22gpu_kernel_impl_nocastIZZZNS0_16acos_kernel_cudaERNS_18TensorIteratorBaseEENKUlvE_clEvENKUlvE_clEvEUlN3c107complexIdEEE_EEvS4_RKT_EUliE_EEviT1_:
	.zero		1440


//--------------------- .nv.constant0._ZN2at6native27unrolled_elementwise_kernelIZZZNS0_16acos_kernel_cudaERNS_18TensorIteratorBaseEENKUlvE_clEvENKUlvE_clEvEUlN3c107complexIdEEE_St5arrayIPcLm2EELi4E23TrivialOffsetCalculatorILi1EjESE_NS0_6memory15LoadWithoutCastENSF_16StoreWithoutCastEEEviT_T0_T2_T3_T4_T5_ --------------------------
	.section	.nv.constant0._ZN2at6native27unrolled_elementwise_kernelIZZZNS0_16acos_kernel_cudaERNS_18TensorIteratorBaseEENKUlvE_clEvENKUlvE_clEvEUlN3c107complexIdEEE_St5arrayIPcLm2EELi4E23TrivialOffsetCalculatorILi1EjESE_NS0_6memory15LoadWithoutCastENSF_16StoreWithoutCastEEEviT_T0_T2_T3_T4_T5_,"a",@progbits
	.sectionflags	@""
	.align	4
.nv.constant0._ZN2at6native27unrolled_elementwise_kernelIZZZNS0_16acos_kernel_cudaERNS_18TensorIteratorBaseEENKUlvE_clEvENKUlvE_clEvEUlN3c107complexIdEEE_St5arrayIPcLm2EELi4E23TrivialOffsetCalculatorILi1EjESE_NS0_6memory15LoadWithoutCastENSF_16StoreWithoutCastEEEviT_T0_T2_T3_T4_T5_:
	.zero		924


//--------------------- .nv.constant0._ZN2at6native29vectorized_elementwise_kernelILi2EZZZNS0_16acos_kernel_cudaERNS_18TensorIteratorBaseEENKUlvE_clEvENKUlvE_clEvEUlN3c107complexIdEEE_St5arrayIPcLm2EEEEviT0_T1_ --------------------------
	.section	.nv.constant0._ZN2at6native29vectorized_elementwise_kernelILi2EZZZNS0_16acos_kernel_cudaERNS_18TensorIteratorBaseEENKUlvE_clEvENKUlvE_clEvEUlN3c107complexIdEEE_St5arrayIPcLm2EEEEviT0_T1_,"a",@progbits
	.sectionflags	@""
	.align	4
.nv.constant0._ZN2at6native29vectorized_elementwise_kernelILi2EZZZNS0_16acos_kernel_cudaERNS_18TensorIteratorBaseEENKUlvE_clEvENKUlvE_clEvEUlN3c107complexIdEEE_St5arrayIPcLm2EEEEviT0_T1_:
	.zero		920


//--------------------- .nv.constant0._ZN2at6native29vectorized_elementwise_kernelILi4EZZZNS0_16acos_kernel_cudaERNS_18TensorIteratorBaseEENKUlvE_clEvENKUlvE_clEvEUlN3c107complexIdEEE_St5arrayIPcLm2EEEEviT0_T1_ --------------------------
	.section	.nv.constant0._ZN2at6native29vectorized_elementwise_kernelILi4EZZZNS0_16acos_kernel_cudaERNS_18TensorIteratorBaseEENKUlvE_clEvENKUlvE_clEvEUlN3c107complexIdEEE_St5arrayIPcLm2EEEEviT0_T1_,"a",@progbits
	.sectionflags	@""
	.align	4
.nv.constant0._ZN2at6native29vectorized_elementwise_kernelILi4EZZZNS0_16acos_kernel_cudaERNS_18TensorIteratorBaseEENKUlvE_clEvENKUlvE_clEvEUlN3c107complexIdEEE_St5arrayIPcLm2EEEEviT0_T1_:
	.zero		920


//--------------------- .nv.constant0._ZN2at6native29vectorized_elementwise_kernelILi8EZZZNS0_16acos_kernel_cudaERNS_18TensorIteratorBaseEENKUlvE_clEvENKUlvE_clEvEUlN3c107complexIdEEE_St5arrayIPcLm2EEEEviT0_T1_ --------------------------
	.section	.nv.constant0._ZN2at6native29vectorized_elementwise_kernelILi8EZZZNS0_16acos_kernel_cudaERNS_18TensorIteratorBaseEENKUlvE_clEvENKUlvE_clEvEUlN3c107complexIdEEE_St5arrayIPcLm2EEEEviT0_T1_,"a",@progbits
	.sectionflags	@""
	.align	4
.nv.constant0._ZN2at6native29vectorized_elementwise_kernelILi8EZZZNS0_16acos_kernel_cudaERNS_18TensorIteratorBaseEENKUlvE_clEvENKUlvE_clEvEUlN3c107complexIdEEE_St5arrayIPcLm2EEEEviT0_T1_:
	.zero		920


//--------------------- SYMBOLS --------------------------

	.type		.nv.reservedSmem.offset0,@object
	.size		.nv.reservedSmem.offset0,0x4
	.type		__assertfail,@function
